	.target	sm_90a

	.elftype	@"ET_EXEC"


//--------------------- .note.nv.tkinfo           --------------------------
	.section	.note.nv.tkinfo,"",@"SHT_NOTE"
	.sectionflags	@"SHF_NOTE_NV_TKINFO"
	.tkinfo
        /*0018*/ 	.word	0x00000002
        /*0030*/ 	.string	""
        /*0030*/ 	.string	"ptxas"
        /*0030*/ 	.string	"Cuda compilation tools, release 13.0, V13.0.88"
        /*0030*/ 	.string	"Build cuda_13.0.r13.0/compiler.36424714_0"
        /*0030*/ 	.string	"-arch sm_90a -m 64 "



//--------------------- .note.nv.cuinfo           --------------------------
	.section	.note.nv.cuinfo,"",@"SHT_NOTE"
	.sectionflags	@"SHF_NOTE_NV_CUINFO"
        /*0018*/ 	.short	0x0002
        /*001a*/ 	.short	0x005a
        /*001c*/ 	.short	0x0082
	.zero		2


//--------------------- .nv.info                  --------------------------
	.section	.nv.info,"",@"SHT_CUDA_INFO"
	.align	4


	//----- nvinfo : EIATTR_REGCOUNT
	.align		4
        /*0000*/ 	.byte	0x04, 0x2f
        /*0002*/ 	.short	(.L_29 - .L_28)
	.align		4
.L_28:
        /*0004*/ 	.word	index@(_Z23gemm_half_q_half_kernelILi1ELi2ELb1ELb0ELi32EEvPK6__halfPKjS4_S2_PS0_iiiiPKtS7_iiiiiibS2_i)
        /*0008*/ 	.word	0x00000028


	//----- nvinfo : EIATTR_FRAME_SIZE
	.align		4
.L_29:
        /*000c*/ 	.byte	0x04, 0x11
        /*000e*/ 	.short	(.L_31 - .L_30)
	.align		4
.L_30:
        /*0010*/ 	.word	index@(_Z23gemm_half_q_half_kernelILi1ELi2ELb1ELb0ELi32EEvPK6__halfPKjS4_S2_PS0_iiiiPKtS7_iiiiiibS2_i)
        /*0014*/ 	.word	0x00000000


	//----- nvinfo : EIATTR_REGCOUNT
	.align		4
.L_31:
        /*0018*/ 	.byte	0x04, 0x2f
        /*001a*/ 	.short	(.L_33 - .L_32)
	.align		4
.L_32:
        /*001c*/ 	.word	index@(_Z23gemm_half_q_half_kernelILi1ELi6ELb1ELb0ELi32EEvPK6__halfPKjS4_S2_PS0_iiiiPKtS7_iiiiiibS2_i)
        /*0020*/ 	.word	0x00000030


	//----- nvinfo : EIATTR_FRAME_SIZE
	.align		4
.L_33:
        /*0024*/ 	.byte	0x04, 0x11
        /*0026*/ 	.short	(.L_35 - .L_34)
	.align		4
.L_34:
        /*0028*/ 	.word	index@(_Z23gemm_half_q_half_kernelILi1ELi6ELb1ELb0ELi32EEvPK6__halfPKjS4_S2_PS0_iiiiPKtS7_iiiiiibS2_i)
        /*002c*/ 	.word	0x00000000


	//----- nvinfo : EIATTR_REGCOUNT
	.align		4
.L_35:
        /*0030*/ 	.byte	0x04, 0x2f
        /*0032*/ 	.short	(.L_37 - .L_36)
	.align		4
.L_36:
        /*0034*/ 	.word	index@(_Z23gemm_half_q_half_kernelILi1ELi4ELb1ELb0ELi32EEvPK6__halfPKjS4_S2_PS0_iiiiPKtS7_iiiiiibS2_i)
        /*0038*/ 	.word	0x00000030


	//----- nvinfo : EIATTR_FRAME_SIZE
	.align		4
.L_37:
        /*003c*/ 	.byte	0x04, 0x11
        /*003e*/ 	.short	(.L_39 - .L_38)
	.align		4
.L_38:
        /*0040*/ 	.word	index@(_Z23gemm_half_q_half_kernelILi1ELi4ELb1ELb0ELi32EEvPK6__halfPKjS4_S2_PS0_iiiiPKtS7_iiiiiibS2_i)
        /*0044*/ 	.word	0x00000000


	//----- nvinfo : EIATTR_REGCOUNT
	.align		4
.L_39:
        /*0048*/ 	.byte	0x04, 0x2f
        /*004a*/ 	.short	(.L_41 - .L_40)
	.align		4
.L_40:
        /*004c*/ 	.word	index@(_Z23gemm_half_q_half_kernelILi1ELi14ELb1ELb0ELi32EEvPK6__halfPKjS4_S2_PS0_iiiiPKtS7_iiiiiibS2_i)
        /*0050*/ 	.word	0x00000034


	//----- nvinfo : EIATTR_FRAME_SIZE
	.align		4
.L_41:
        /*0054*/ 	.byte	0x04, 0x11
        /*0056*/ 	.short	(.L_43 - .L_42)
	.align		4
.L_42:
        /*0058*/ 	.word	index@(_Z23gemm_half_q_half_kernelILi1ELi14ELb1ELb0ELi32EEvPK6__halfPKjS4_S2_PS0_iiiiPKtS7_iiiiiibS2_i)
        /*005c*/ 	.word	0x00000000


	//----- nvinfo : EIATTR_REGCOUNT
	.align		4
.L_43:
        /*0060*/ 	.byte	0x04, 0x2f
        /*0062*/ 	.short	(.L_45 - .L_44)
	.align		4
.L_44:
        /*0064*/ 	.word	index@(_Z23gemm_half_q_half_kernelILi1ELi12ELb1ELb0ELi32EEvPK6__halfPKjS4_S2_PS0_iiiiPKtS7_iiiiiibS2_i)
        /*0068*/ 	.word	0x00000030


	//----- nvinfo : EIATTR_FRAME_SIZE
	.align		4
.L_45:
        /*006c*/ 	.byte	0x04, 0x11
        /*006e*/ 	.short	(.L_47 - .L_46)
	.align		4
.L_46:
        /*0070*/ 	.word	index@(_Z23gemm_half_q_half_kernelILi1ELi12ELb1ELb0ELi32EEvPK6__halfPKjS4_S2_PS0_iiiiPKtS7_iiiiiibS2_i)
        /*0074*/ 	.word	0x00000000


	//----- nvinfo : EIATTR_REGCOUNT
	.align		4
.L_47:
        /*0078*/ 	.byte	0x04, 0x2f
        /*007a*/ 	.short	(.L_49 - .L_48)
	.align		4
.L_48:
        /*007c*/ 	.word	index@(_Z23gemm_half_q_half_kernelILi1ELi8ELb1ELb0ELi32EEvPK6__halfPKjS4_S2_PS0_iiiiPKtS7_iiiiiibS2_i)
        /*0080*/ 	.word	0x00000020


	//----- nvinfo : EIATTR_FRAME_SIZE
	.align		4
.L_49:
        /*0084*/ 	.byte	0x04, 0x11
        /*0086*/ 	.short	(.L_51 - .L_50)
	.align		4
.L_50:
        /*0088*/ 	.word	index@(_Z23gemm_half_q_half_kernelILi1ELi8ELb1ELb0ELi32EEvPK6__halfPKjS4_S2_PS0_iiiiPKtS7_iiiiiibS2_i)
        /*008c*/ 	.word	0x00000000


	//----- nvinfo : EIATTR_REGCOUNT
	.align		4
.L_51:
        /*0090*/ 	.byte	0x04, 0x2f
        /*0092*/ 	.short	(.L_53 - .L_52)
	.align		4
.L_52:
        /*0094*/ 	.word	index@(_Z23gemm_half_q_half_kernelILi1ELi24ELb1ELb0ELi32EEvPK6__halfPKjS4_S2_PS0_iiiiPKtS7_iiiiiibS2_i)
        /*0098*/ 	.word	0x00000048


	//----- nvinfo : EIATTR_FRAME_SIZE
	.align		4
.L_53:
        /*009c*/ 	.byte	0x04, 0x11
        /*009e*/ 	.short	(.L_55 - .L_54)
	.align		4
.L_54:
        /*00a0*/ 	.word	index@(_Z23gemm_half_q_half_kernelILi1ELi24ELb1ELb0ELi32EEvPK6__halfPKjS4_S2_PS0_iiiiPKtS7_iiiiiibS2_i)
        /*00a4*/ 	.word	0x00000000


	//----- nvinfo : EIATTR_REGCOUNT
	.align		4
.L_55:
        /*00a8*/ 	.byte	0x04, 0x2f
        /*00aa*/ 	.short	(.L_57 - .L_56)
	.align		4
.L_56:
        /*00ac*/ 	.word	index@(_Z23gemm_half_q_half_kernelILi1ELi16ELb1ELb0ELi32EEvPK6__halfPKjS4_S2_PS0_iiiiPKtS7_iiiiiibS2_i)
        /*00b0*/ 	.word	0x00000037


	//----- nvinfo : EIATTR_FRAME_SIZE
	.align		4
.L_57:
        /*00b4*/ 	.byte	0x04, 0x11
        /*00b6*/ 	.short	(.L_59 - .L_58)
	.align		4
.L_58:
        /*00b8*/ 	.word	index@(_Z23gemm_half_q_half_kernelILi1ELi16ELb1ELb0ELi32EEvPK6__halfPKjS4_S2_PS0_iiiiPKtS7_iiiiiibS2_i)
        /*00bc*/ 	.word	0x00000000


	//----- nvinfo : EIATTR_REGCOUNT
	.align		4
.L_59:
        /*00c0*/ 	.byte	0x04, 0x2f
        /*00c2*/ 	.short	(.L_61 - .L_60)
	.align		4
.L_60:
        /*00c4*/ 	.word	index@(_Z23gemm_half_q_half_kernelILi1ELi48ELb1ELb0ELi32EEvPK6__halfPKjS4_S2_PS0_iiiiPKtS7_iiiiiibS2_i)
        /*00c8*/ 	.word	0x00000030


	//----- nvinfo : EIATTR_FRAME_SIZE
	.align		4
.L_61:
        /*00cc*/ 	.byte	0x04, 0x11
        /*00ce*/ 	.short	(.L_63 - .L_62)
	.align		4
.L_62:
        /*00d0*/ 	.word	index@(_Z23gemm_half_q_half_kernelILi1ELi48ELb1ELb0ELi32EEvPK6__halfPKjS4_S2_PS0_iiiiPKtS7_iiiiiibS2_i)
        /*00d4*/ 	.word	0x00000000


	//----- nvinfo : EIATTR_REGCOUNT
	.align		4
.L_63:
        /*00d8*/ 	.byte	0x04, 0x2f
        /*00da*/ 	.short	(.L_65 - .L_64)
	.align		4
.L_64:
        /*00dc*/ 	.word	index@(_Z23gemm_half_q_half_kernelILi1ELi32ELb1ELb0ELi32EEvPK6__halfPKjS4_S2_PS0_iiiiPKtS7_iiiiiibS2_i)
        /*00e0*/ 	.word	0x00000028


	//----- nvinfo : EIATTR_FRAME_SIZE
	.align		4
.L_65:
        /*00e4*/ 	.byte	0x04, 0x11
        /*00e6*/ 	.short	(.L_67 - .L_66)
	.align		4
.L_66:
        /*00e8*/ 	.word	index@(_Z23gemm_half_q_half_kernelILi1ELi32ELb1ELb0ELi32EEvPK6__halfPKjS4_S2_PS0_iiiiPKtS7_iiiiiibS2_i)
        /*00ec*/ 	.word	0x00000000


	//----- nvinfo : EIATTR_REGCOUNT
	.align		4
.L_67:
        /*00f0*/ 	.byte	0x04, 0x2f
        /*00f2*/ 	.short	(.L_69 - .L_68)
	.align		4
.L_68:
        /*00f4*/ 	.word	index@(_Z23gemm_half_q_half_kernelILi1ELi2ELb1ELb0ELi64EEvPK6__halfPKjS4_S2_PS0_iiiiPKtS7_iiiiiibS2_i)
        /*00f8*/ 	.word	0x00000038


	//----- nvinfo : EIATTR_FRAME_SIZE
	.align		4
.L_69:
        /*00fc*/ 	.byte	0x04, 0x11
        /*00fe*/ 	.short	(.L_71 - .L_70)
	.align		4
.L_70:
        /*0100*/ 	.word	index@(_Z23gemm_half_q_half_kernelILi1ELi2ELb1ELb0ELi64EEvPK6__halfPKjS4_S2_PS0_iiiiPKtS7_iiiiiibS2_i)
        /*0104*/ 	.word	0x00000010


	//----- nvinfo : EIATTR_REGCOUNT
	.align		4
.L_71:
        /*0108*/ 	.byte	0x04, 0x2f
        /*010a*/ 	.short	(.L_73 - .L_72)
	.align		4
.L_72:
        /*010c*/ 	.word	index@(_Z23gemm_half_q_half_kernelILi1ELi6ELb1ELb0ELi64EEvPK6__halfPKjS4_S2_PS0_iiiiPKtS7_iiiiiibS2_i)
        /*0110*/ 	.word	0x0000005d


	//----- nvinfo : EIATTR_FRAME_SIZE
	.align		4
.L_73:
        /*0114*/ 	.byte	0x04, 0x11
        /*0116*/ 	.short	(.L_75 - .L_74)
	.align		4
.L_74:
        /*0118*/ 	.word	index@(_Z23gemm_half_q_half_kernelILi1ELi6ELb1ELb0ELi64EEvPK6__halfPKjS4_S2_PS0_iiiiPKtS7_iiiiiibS2_i)
        /*011c*/ 	.word	0x00000010


	//----- nvinfo : EIATTR_REGCOUNT
	.align		4
.L_75:
        /*0120*/ 	.byte	0x04, 0x2f
        /*0122*/ 	.short	(.L_77 - .L_76)
	.align		4
.L_76:
        /*0124*/ 	.word	index@(_Z23gemm_half_q_half_kernelILi1ELi4ELb1ELb0ELi64EEvPK6__halfPKjS4_S2_PS0_iiiiPKtS7_iiiiiibS2_i)
        /*0128*/ 	.word	0x00000059


	//----- nvinfo : EIATTR_FRAME_SIZE
	.align		4
.L_77:
        /*012c*/ 	.byte	0x04, 0x11
        /*012e*/ 	.short	(.L_79 - .L_78)
	.align		4
.L_78:
        /*0130*/ 	.word	index@(_Z23gemm_half_q_half_kernelILi1ELi4ELb1ELb0ELi64EEvPK6__halfPKjS4_S2_PS0_iiiiPKtS7_iiiiiibS2_i)
        /*0134*/ 	.word	0x00000010


	//----- nvinfo : EIATTR_REGCOUNT
	.align		4
.L_79:
        /*0138*/ 	.byte	0x04, 0x2f
        /*013a*/ 	.short	(.L_81 - .L_80)
	.align		4
.L_80:
        /*013c*/ 	.word	index@(_Z23gemm_half_q_half_kernelILi1ELi14ELb1ELb0ELi64EEvPK6__halfPKjS4_S2_PS0_iiiiPKtS7_iiiiiibS2_i)
        /*0140*/ 	.word	0x00000030


	//----- nvinfo : EIATTR_FRAME_SIZE
	.align		4
.L_81:
        /*0144*/ 	.byte	0x04, 0x11
        /*0146*/ 	.short	(.L_83 - .L_82)
	.align		4
.L_82:
        /*0148*/ 	.word	index@(_Z23gemm_half_q_half_kernelILi1ELi14ELb1ELb0ELi64EEvPK6__halfPKjS4_S2_PS0_iiiiPKtS7_iiiiiibS2_i)
        /*014c*/ 	.word	0x00000010


	//----- nvinfo : EIATTR_REGCOUNT
	.align		4
.L_83:
        /*0150*/ 	.byte	0x04, 0x2f
        /*0152*/ 	.short	(.L_85 - .L_84)
	.align		4
.L_84:
        /*0154*/ 	.word	index@(_Z23gemm_half_q_half_kernelILi1ELi12ELb1ELb0ELi64EEvPK6__halfPKjS4_S2_PS0_iiiiPKtS7_iiiiiibS2_i)
        /*0158*/ 	.word	0x0000005a


	//----- nvinfo : EIATTR_FRAME_SIZE
	.align		4
.L_85:
        /*015c*/ 	.byte	0x04, 0x11
        /*015e*/ 	.short	(.L_87 - .L_86)
	.align		4
.L_86:
        /*0160*/ 	.word	index@(_Z23gemm_half_q_half_kernelILi1ELi12ELb1ELb0ELi64EEvPK6__halfPKjS4_S2_PS0_iiiiPKtS7_iiiiiibS2_i)
        /*0164*/ 	.word	0x00000010


	//----- nvinfo : EIATTR_REGCOUNT
	.align		4
.L_87:
        /*0168*/ 	.byte	0x04, 0x2f
        /*016a*/ 	.short	(.L_89 - .L_88)
	.align		4
.L_88:
        /*016c*/ 	.word	index@(_Z23gemm_half_q_half_kernelILi1ELi8ELb1ELb0ELi64EEvPK6__halfPKjS4_S2_PS0_iiiiPKtS7_iiiiiibS2_i)
        /*0170*/ 	.word	0x00000026


	//----- nvinfo : EIATTR_FRAME_SIZE
	.align		4
.L_89:
        /*0174*/ 	.byte	0x04, 0x11
        /*0176*/ 	.short	(.L_91 - .L_90)
	.align		4
.L_90:
        /*0178*/ 	.word	index@(_Z23gemm_half_q_half_kernelILi1ELi8ELb1ELb0ELi64EEvPK6__halfPKjS4_S2_PS0_iiiiPKtS7_iiiiiibS2_i)
        /*017c*/ 	.word	0x00000010


	//----- nvinfo : EIATTR_REGCOUNT
	.align		4
.L_91:
        /*0180*/ 	.byte	0x04, 0x2f
        /*0182*/ 	.short	(.L_93 - .L_92)
	.align		4
.L_92:
        /*0184*/ 	.word	index@(_Z23gemm_half_q_half_kernelILi1ELi24ELb1ELb0ELi64EEvPK6__halfPKjS4_S2_PS0_iiiiPKtS7_iiiiiibS2_i)
        /*0188*/ 	.word	0x00000048


	//----- nvinfo : EIATTR_FRAME_SIZE
	.align		4
.L_93:
        /*018c*/ 	.byte	0x04, 0x11
        /*018e*/ 	.short	(.L_95 - .L_94)
	.align		4
.L_94:
        /*0190*/ 	.word	index@(_Z23gemm_half_q_half_kernelILi1ELi24ELb1ELb0ELi64EEvPK6__halfPKjS4_S2_PS0_iiiiPKtS7_iiiiiibS2_i)
        /*0194*/ 	.word	0x00000010


	//----- nvinfo : EIATTR_REGCOUNT
	.align		4
.L_95:
        /*0198*/ 	.byte	0x04, 0x2f
        /*019a*/ 	.short	(.L_97 - .L_96)
	.align		4
.L_96:
        /*019c*/ 	.word	index@(_Z23gemm_half_q_half_kernelILi1ELi16ELb1ELb0ELi64EEvPK6__halfPKjS4_S2_PS0_iiiiPKtS7_iiiiiibS2_i)
        /*01a0*/ 	.word	0x00000046


	//----- nvinfo : EIATTR_FRAME_SIZE
	.align		4
.L_97:
        /*01a4*/ 	.byte	0x04, 0x11
        /*01a6*/ 	.short	(.L_99 - .L_98)
	.align		4
.L_98:
        /*01a8*/ 	.word	index@(_Z23gemm_half_q_half_kernelILi1ELi16ELb1ELb0ELi64EEvPK6__halfPKjS4_S2_PS0_iiiiPKtS7_iiiiiibS2_i)
        /*01ac*/ 	.word	0x00000010


	//----- nvinfo : EIATTR_REGCOUNT
	.align		4
.L_99:
        /*01b0*/ 	.byte	0x04, 0x2f
        /*01b2*/ 	.short	(.L_101 - .L_100)
	.align		4
.L_100:
        /*01b4*/ 	.word	index@(_Z23gemm_half_q_half_kernelILi1ELi48ELb1ELb0ELi64EEvPK6__halfPKjS4_S2_PS0_iiiiPKtS7_iiiiiibS2_i)
        /*01b8*/ 	.word	0x00000046


	//----- nvinfo : EIATTR_FRAME_SIZE
	.align		4
.L_101:
        /*01bc*/ 	.byte	0x04, 0x11
        /*01be*/ 	.short	(.L_103 - .L_102)
	.align		4
.L_102:
        /*01c0*/ 	.word	index@(_Z23gemm_half_q_half_kernelILi1ELi48ELb1ELb0ELi64EEvPK6__halfPKjS4_S2_PS0_iiiiPKtS7_iiiiiibS2_i)
        /*01c4*/ 	.word	0x00000010


	//----- nvinfo : EIATTR_REGCOUNT
	.align		4
.L_103:
        /*01c8*/ 	.byte	0x04, 0x2f
        /*01ca*/ 	.short	(.L_105 - .L_104)
	.align		4
.L_104:
        /*01cc*/ 	.word	index@(_Z23gemm_half_q_half_kernelILi1ELi32ELb1ELb0ELi64EEvPK6__halfPKjS4_S2_PS0_iiiiPKtS7_iiiiiibS2_i)
        /*01d0*/ 	.word	0x00000030


	//----- nvinfo : EIATTR_FRAME_SIZE
	.align		4
.L_105:
        /*01d4*/ 	.byte	0x04, 0x11
        /*01d6*/ 	.short	(.L_107 - .L_106)
	.align		4
.L_106:
        /*01d8*/ 	.word	index@(_Z23gemm_half_q_half_kernelILi1ELi32ELb1ELb0ELi64EEvPK6__halfPKjS4_S2_PS0_iiiiPKtS7_iiiiiibS2_i)
        /*01dc*/ 	.word	0x00000010


	//----- nvinfo : EIATTR_REGCOUNT
	.align		4
.L_107:
        /*01e0*/ 	.byte	0x04, 0x2f
        /*01e2*/ 	.short	(.L_109 - .L_108)
	.align		4
.L_108:
        /*01e4*/ 	.word	index@(_Z23gemm_half_q_half_kernelILi2ELi2ELb1ELb0ELi32EEvPK6__halfPKjS4_S2_PS0_iiiiPKtS7_iiiiiibS2_i)
        /*01e8*/ 	.word	0x0000003d


	//----- nvinfo : EIATTR_FRAME_SIZE
	.align		4
.L_109:
        /*01ec*/ 	.byte	0x04, 0x11
        /*01ee*/ 	.short	(.L_111 - .L_110)
	.align		4
.L_110:
        /*01f0*/ 	.word	index@(_Z23gemm_half_q_half_kernelILi2ELi2ELb1ELb0ELi32EEvPK6__halfPKjS4_S2_PS0_iiiiPKtS7_iiiiiibS2_i)
        /*01f4*/ 	.word	0x00000000


	//----- nvinfo : EIATTR_REGCOUNT
	.align		4
.L_111:
        /*01f8*/ 	.byte	0x04, 0x2f
        /*01fa*/ 	.short	(.L_113 - .L_112)
	.align		4
.L_112:
        /*01fc*/ 	.word	index@(_Z23gemm_half_q_half_kernelILi2ELi6ELb1ELb0ELi32EEvPK6__halfPKjS4_S2_PS0_iiiiPKtS7_iiiiiibS2_i)
        /*0200*/ 	.word	0x0000005f


	//----- nvinfo : EIATTR_FRAME_SIZE
	.align		4
.L_113:
        /*0204*/ 	.byte	0x04, 0x11
        /*0206*/ 	.short	(.L_115 - .L_114)
	.align		4
.L_114:
        /*0208*/ 	.word	index@(_Z23gemm_half_q_half_kernelILi2ELi6ELb1ELb0ELi32EEvPK6__halfPKjS4_S2_PS0_iiiiPKtS7_iiiiiibS2_i)
        /*020c*/ 	.word	0x00000000


	//----- nvinfo : EIATTR_REGCOUNT
	.align		4
.L_115:
        /*0210*/ 	.byte	0x04, 0x2f
        /*0212*/ 	.short	(.L_117 - .L_116)
	.align		4
.L_116:
        /*0214*/ 	.word	index@(_Z23gemm_half_q_half_kernelILi2ELi4ELb1ELb0ELi32EEvPK6__halfPKjS4_S2_PS0_iiiiPKtS7_iiiiiibS2_i)
        /*0218*/ 	.word	0x0000005d


	//----- nvinfo : EIATTR_FRAME_SIZE
	.align		4
.L_117:
        /*021c*/ 	.byte	0x04, 0x11
        /*021e*/ 	.short	(.L_119 - .L_118)
	.align		4
.L_118:
        /*0220*/ 	.word	index@(_Z23gemm_half_q_half_kernelILi2ELi4ELb1ELb0ELi32EEvPK6__halfPKjS4_S2_PS0_iiiiPKtS7_iiiiiibS2_i)
        /*0224*/ 	.word	0x00000000


	//----- nvinfo : EIATTR_REGCOUNT
	.align		4
.L_119:
        /*0228*/ 	.byte	0x04, 0x2f
        /*022a*/ 	.short	(.L_121 - .L_120)
	.align		4
.L_120:
        /*022c*/ 	.word	index@(_Z23gemm_half_q_half_kernelILi2ELi14ELb1ELb0ELi32EEvPK6__halfPKjS4_S2_PS0_iiiiPKtS7_iiiiiibS2_i)
        /*0230*/ 	.word	0x0000005f


	//----- nvinfo : EIATTR_FRAME_SIZE
	.align		4
.L_121:
        /*0234*/ 	.byte	0x04, 0x11
        /*0236*/ 	.short	(.L_123 - .L_122)
	.align		4
.L_122:
        /*0238*/ 	.word	index@(_Z23gemm_half_q_half_kernelILi2ELi14ELb1ELb0ELi32EEvPK6__halfPKjS4_S2_PS0_iiiiPKtS7_iiiiiibS2_i)
        /*023c*/ 	.word	0x00000000


	//----- nvinfo : EIATTR_REGCOUNT
	.align		4
.L_123:
        /*0240*/ 	.byte	0x04, 0x2f
        /*0242*/ 	.short	(.L_125 - .L_124)
	.align		4
.L_124:
        /*0244*/ 	.word	index@(_Z23gemm_half_q_half_kernelILi2ELi12ELb1ELb0ELi32EEvPK6__halfPKjS4_S2_PS0_iiiiPKtS7_iiiiiibS2_i)
        /*0248*/ 	.word	0x0000005f


	//----- nvinfo : EIATTR_FRAME_SIZE
	.align		4
.L_125:
        /*024c*/ 	.byte	0x04, 0x11
        /*024e*/ 	.short	(.L_127 - .L_126)
	.align		4
.L_126:
        /*0250*/ 	.word	index@(_Z23gemm_half_q_half_kernelILi2ELi12ELb1ELb0ELi32EEvPK6__halfPKjS4_S2_PS0_iiiiPKtS7_iiiiiibS2_i)
        /*0254*/ 	.word	0x00000000


	//----- nvinfo : EIATTR_REGCOUNT
	.align		4
.L_127:
        /*0258*/ 	.byte	0x04, 0x2f
        /*025a*/ 	.short	(.L_129 - .L_128)
	.align		4
.L_128:
        /*025c*/ 	.word	index@(_Z23gemm_half_q_half_kernelILi2ELi8ELb1ELb0ELi32EEvPK6__halfPKjS4_S2_PS0_iiiiPKtS7_iiiiiibS2_i)
        /*0260*/ 	.word	0x00000030


	//----- nvinfo : EIATTR_FRAME_SIZE
	.align		4
.L_129:
        /*0264*/ 	.byte	0x04, 0x11
        /*0266*/ 	.short	(.L_131 - .L_130)
	.align		4
.L_130:
        /*0268*/ 	.word	index@(_Z23gemm_half_q_half_kernelILi2ELi8ELb1ELb0ELi32EEvPK6__halfPKjS4_S2_PS0_iiiiPKtS7_iiiiiibS2_i)
        /*026c*/ 	.word	0x00000000


	//----- nvinfo : EIATTR_REGCOUNT
	.align		4
.L_131:
        /*0270*/ 	.byte	0x04, 0x2f
        /*0272*/ 	.short	(.L_133 - .L_132)
	.align		4
.L_132:
        /*0274*/ 	.word	index@(_Z23gemm_half_q_half_kernelILi2ELi24ELb1ELb0ELi32EEvPK6__halfPKjS4_S2_PS0_iiiiPKtS7_iiiiiibS2_i)
        /*0278*/ 	.word	0x0000005f


	//----- nvinfo : EIATTR_FRAME_SIZE
	.align		4
.L_133:
        /*027c*/ 	.byte	0x04, 0x11
        /*027e*/ 	.short	(.L_135 - .L_134)
	.align		4
.L_134:
        /*0280*/ 	.word	index@(_Z23gemm_half_q_half_kernelILi2ELi24ELb1ELb0ELi32EEvPK6__halfPKjS4_S2_PS0_iiiiPKtS7_iiiiiibS2_i)
        /*0284*/ 	.word	0x00000000


	//----- nvinfo : EIATTR_REGCOUNT
	.align		4
.L_135:
        /*0288*/ 	.byte	0x04, 0x2f
        /*028a*/ 	.short	(.L_137 - .L_136)
	.align		4
.L_136:
        /*028c*/ 	.word	index@(_Z23gemm_half_q_half_kernelILi2ELi16ELb1ELb0ELi32EEvPK6__halfPKjS4_S2_PS0_iiiiPKtS7_iiiiiibS2_i)
        /*0290*/ 	.word	0x00000060


	//----- nvinfo : EIATTR_FRAME_SIZE
	.align		4
.L_137:
        /*0294*/ 	.byte	0x04, 0x11
        /*0296*/ 	.short	(.L_139 - .L_138)
	.align		4
.L_138:
        /*0298*/ 	.word	index@(_Z23gemm_half_q_half_kernelILi2ELi16ELb1ELb0ELi32EEvPK6__halfPKjS4_S2_PS0_iiiiPKtS7_iiiiiibS2_i)
        /*029c*/ 	.word	0x00000000


	//----- nvinfo : EIATTR_REGCOUNT
	.align		4
.L_139:
        /*02a0*/ 	.byte	0x04, 0x2f
        /*02a2*/ 	.short	(.L_141 - .L_140)
	.align		4
.L_140:
        /*02a4*/ 	.word	index@(_Z23gemm_half_q_half_kernelILi2ELi48ELb1ELb0ELi32EEvPK6__halfPKjS4_S2_PS0_iiiiPKtS7_iiiiiibS2_i)
        /*02a8*/ 	.word	0x00000060


	//----- nvinfo : EIATTR_FRAME_SIZE
	.align		4
.L_141:
        /*02ac*/ 	.byte	0x04, 0x11
        /*02ae*/ 	.short	(.L_143 - .L_142)
	.align		4
.L_142:
        /*02b0*/ 	.word	index@(_Z23gemm_half_q_half_kernelILi2ELi48ELb1ELb0ELi32EEvPK6__halfPKjS4_S2_PS0_iiiiPKtS7_iiiiiibS2_i)
        /*02b4*/ 	.word	0x00000000


	//----- nvinfo : EIATTR_REGCOUNT
	.align		4
.L_143:
        /*02b8*/ 	.byte	0x04, 0x2f
        /*02ba*/ 	.short	(.L_145 - .L_144)
	.align		4
.L_144:
        /*02bc*/ 	.word	index@(_Z23gemm_half_q_half_kernelILi2ELi32ELb1ELb0ELi32EEvPK6__halfPKjS4_S2_PS0_iiiiPKtS7_iiiiiibS2_i)
        /*02c0*/ 	.word	0x0000003e


	//----- nvinfo : EIATTR_FRAME_SIZE
	.align		4
.L_145:
        /*02c4*/ 	.byte	0x04, 0x11
        /*02c6*/ 	.short	(.L_147 - .L_146)
	.align		4
.L_146:
        /*02c8*/ 	.word	index@(_Z23gemm_half_q_half_kernelILi2ELi32ELb1ELb0ELi32EEvPK6__halfPKjS4_S2_PS0_iiiiPKtS7_iiiiiibS2_i)
        /*02cc*/ 	.word	0x00000000


	//----- nvinfo : EIATTR_REGCOUNT
	.align		4
.L_147:
        /*02d0*/ 	.byte	0x04, 0x2f
        /*02d2*/ 	.short	(.L_149 - .L_148)
	.align		4
.L_148:
        /*02d4*/ 	.word	index@(_Z23gemm_half_q_half_kernelILi2ELi2ELb1ELb0ELi64EEvPK6__halfPKjS4_S2_PS0_iiiiPKtS7_iiiiiibS2_i)
        /*02d8*/ 	.word	0x0000003b


	//----- nvinfo : EIATTR_FRAME_SIZE
	.align		4
.L_149:
        /*02dc*/ 	.byte	0x04, 0x11
        /*02de*/ 	.short	(.L_151 - .L_150)
	.align		4
.L_150:
        /*02e0*/ 	.word	index@(_Z23gemm_half_q_half_kernelILi2ELi2ELb1ELb0ELi64EEvPK6__halfPKjS4_S2_PS0_iiiiPKtS7_iiiiiibS2_i)
        /*02e4*/ 	.word	0x00000010


	//----- nvinfo : EIATTR_REGCOUNT
	.align		4
.L_151:
        /*02e8*/ 	.byte	0x04, 0x2f
        /*02ea*/ 	.short	(.L_153 - .L_152)
	.align		4
.L_152:
        /*02ec*/ 	.word	index@(_Z23gemm_half_q_half_kernelILi2ELi6ELb1ELb0ELi64EEvPK6__halfPKjS4_S2_PS0_iiiiPKtS7_iiiiiibS2_i)
        /*02f0*/ 	.word	0x0000005f


	//----- nvinfo : EIATTR_FRAME_SIZE
	.align		4
.L_153:
        /*02f4*/ 	.byte	0x04, 0x11
        /*02f6*/ 	.short	(.L_155 - .L_154)
	.align		4
.L_154:
        /*02f8*/ 	.word	index@(_Z23gemm_half_q_half_kernelILi2ELi6ELb1ELb0ELi64EEvPK6__halfPKjS4_S2_PS0_iiiiPKtS7_iiiiiibS2_i)
        /*02fc*/ 	.word	0x00000010


	//----- nvinfo : EIATTR_REGCOUNT
	.align		4
.L_155:
        /*0300*/ 	.byte	0x04, 0x2f
        /*0302*/ 	.short	(.L_157 - .L_156)
	.align		4
.L_156:
        /*0304*/ 	.word	index@(_Z23gemm_half_q_half_kernelILi2ELi4ELb1ELb0ELi64EEvPK6__halfPKjS4_S2_PS0_iiiiPKtS7_iiiiiibS2_i)
        /*0308*/ 	.word	0x0000005e


	//----- nvinfo : EIATTR_FRAME_SIZE
	.align		4
.L_157:
        /*030c*/ 	.byte	0x04, 0x11
        /*030e*/ 	.short	(.L_159 - .L_158)
	.align		4
.L_158:
        /*0310*/ 	.word	index@(_Z23gemm_half_q_half_kernelILi2ELi4ELb1ELb0ELi64EEvPK6__halfPKjS4_S2_PS0_iiiiPKtS7_iiiiiibS2_i)
        /*0314*/ 	.word	0x00000010


	//----- nvinfo : EIATTR_REGCOUNT
	.align		4
.L_159:
        /*0318*/ 	.byte	0x04, 0x2f
        /*031a*/ 	.short	(.L_161 - .L_160)
	.align		4
.L_160:
        /*031c*/ 	.word	index@(_Z23gemm_half_q_half_kernelILi2ELi14ELb1ELb0ELi64EEvPK6__halfPKjS4_S2_PS0_iiiiPKtS7_iiiiiibS2_i)
        /*0320*/ 	.word	0x0000005f


	//----- nvinfo : EIATTR_FRAME_SIZE
	.align		4
.L_161:
        /*0324*/ 	.byte	0x04, 0x11
        /*0326*/ 	.short	(.L_163 - .L_162)
	.align		4
.L_162:
        /*0328*/ 	.word	index@(_Z23gemm_half_q_half_kernelILi2ELi14ELb1ELb0ELi64EEvPK6__halfPKjS4_S2_PS0_iiiiPKtS7_iiiiiibS2_i)
        /*032c*/ 	.word	0x00000010


	//----- nvinfo : EIATTR_REGCOUNT
	.align		4
.L_163:
        /*0330*/ 	.byte	0x04, 0x2f
        /*0332*/ 	.short	(.L_165 - .L_164)
	.align		4
.L_164:
        /*0334*/ 	.word	index@(_Z23gemm_half_q_half_kernelILi2ELi12ELb1ELb0ELi64EEvPK6__halfPKjS4_S2_PS0_iiiiPKtS7_iiiiiibS2_i)
        /*0338*/ 	.word	0x0000005e


	//----- nvinfo : EIATTR_FRAME_SIZE
	.align		4
.L_165:
        /*033c*/ 	.byte	0x04, 0x11
        /*033e*/ 	.short	(.L_167 - .L_166)
	.align		4
.L_166:
        /*0340*/ 	.word	index@(_Z23gemm_half_q_half_kernelILi2ELi12ELb1ELb0ELi64EEvPK6__halfPKjS4_S2_PS0_iiiiPKtS7_iiiiiibS2_i)
        /*0344*/ 	.word	0x00000010


	//----- nvinfo : EIATTR_REGCOUNT
	.align		4
.L_167:
        /*0348*/ 	.byte	0x04, 0x2f
        /*034a*/ 	.short	(.L_169 - .L_168)
	.align		4
.L_168:
        /*034c*/ 	.word	index@(_Z23gemm_half_q_half_kernelILi2ELi8ELb1ELb0ELi64EEvPK6__halfPKjS4_S2_PS0_iiiiPKtS7_iiiiiibS2_i)
        /*0350*/ 	.word	0x0000002f


	//----- nvinfo : EIATTR_FRAME_SIZE
	.align		4
.L_169:
        /*0354*/ 	.byte	0x04, 0x11
        /*0356*/ 	.short	(.L_171 - .L_170)
	.align		4
.L_170:
        /*0358*/ 	.word	index@(_Z23gemm_half_q_half_kernelILi2ELi8ELb1ELb0ELi64EEvPK6__halfPKjS4_S2_PS0_iiiiPKtS7_iiiiiibS2_i)
        /*035c*/ 	.word	0x00000010


	//----- nvinfo : EIATTR_REGCOUNT
	.align		4
.L_171:
        /*0360*/ 	.byte	0x04, 0x2f
        /*0362*/ 	.short	(.L_173 - .L_172)
	.align		4
.L_172:
        /*0364*/ 	.word	index@(_Z23gemm_half_q_half_kernelILi2ELi24ELb1ELb0ELi64EEvPK6__halfPKjS4_S2_PS0_iiiiPKtS7_iiiiiibS2_i)
        /*0368*/ 	.word	0x0000006e


	//----- nvinfo : EIATTR_FRAME_SIZE
	.align		4
.L_173:
        /*036c*/ 	.byte	0x04, 0x11
        /*036e*/ 	.short	(.L_175 - .L_174)
	.align		4
.L_174:
        /*0370*/ 	.word	index@(_Z23gemm_half_q_half_kernelILi2ELi24ELb1ELb0ELi64EEvPK6__halfPKjS4_S2_PS0_iiiiPKtS7_iiiiiibS2_i)
        /*0374*/ 	.word	0x00000010


	//----- nvinfo : EIATTR_REGCOUNT
	.align		4
.L_175:
        /*0378*/ 	.byte	0x04, 0x2f
        /*037a*/ 	.short	(.L_177 - .L_176)
	.align		4
.L_176:
        /*037c*/ 	.word	index@(_Z23gemm_half_q_half_kernelILi2ELi16ELb1ELb0ELi64EEvPK6__halfPKjS4_S2_PS0_iiiiPKtS7_iiiiiibS2_i)
        /*0380*/ 	.word	0x0000005d


	//----- nvinfo : EIATTR_FRAME_SIZE
	.align		4
.L_177:
        /*0384*/ 	.byte	0x04, 0x11
        /*0386*/ 	.short	(.L_179 - .L_178)
	.align		4
.L_178:
        /*0388*/ 	.word	index@(_Z23gemm_half_q_half_kernelILi2ELi16ELb1ELb0ELi64EEvPK6__halfPKjS4_S2_PS0_iiiiPKtS7_iiiiiibS2_i)
        /*038c*/ 	.word	0x00000010


	//----- nvinfo : EIATTR_REGCOUNT
	.align		4
.L_179:
        /*0390*/ 	.byte	0x04, 0x2f
        /*0392*/ 	.short	(.L_181 - .L_180)
	.align		4
.L_180:
        /*0394*/ 	.word	index@(_Z23gemm_half_q_half_kernelILi2ELi48ELb1ELb0ELi64EEvPK6__halfPKjS4_S2_PS0_iiiiPKtS7_iiiiiibS2_i)
        /*0398*/ 	.word	0x0000005e


	//----- nvinfo : EIATTR_FRAME_SIZE
	.align		4
.L_181:
        /*039c*/ 	.byte	0x04, 0x11
        /*039e*/ 	.short	(.L_183 - .L_182)
	.align		4
.L_182:
        /*03a0*/ 	.word	index@(_Z23gemm_half_q_half_kernelILi2ELi48ELb1ELb0ELi64EEvPK6__halfPKjS4_S2_PS0_iiiiPKtS7_iiiiiibS2_i)
        /*03a4*/ 	.word	0x00000010


	//----- nvinfo : EIATTR_REGCOUNT
	.align		4
.L_183:
        /*03a8*/ 	.byte	0x04, 0x2f
        /*03aa*/ 	.short	(.L_185 - .L_184)
	.align		4
.L_184:
        /*03ac*/ 	.word	index@(_Z23gemm_half_q_half_kernelILi2ELi32ELb1ELb0ELi64EEvPK6__halfPKjS4_S2_PS0_iiiiPKtS7_iiiiiibS2_i)
        /*03b0*/ 	.word	0x0000003d


	//----- nvinfo : EIATTR_FRAME_SIZE
	.align		4
.L_185:
        /*03b4*/ 	.byte	0x04, 0x11
        /*03b6*/ 	.short	(.L_187 - .L_186)
	.align		4
.L_186:
        /*03b8*/ 	.word	index@(_Z23gemm_half_q_half_kernelILi2ELi32ELb1ELb0ELi64EEvPK6__halfPKjS4_S2_PS0_iiiiPKtS7_iiiiiibS2_i)
        /*03bc*/ 	.word	0x00000010


	//----- nvinfo : EIATTR_REGCOUNT
	.align		4
.L_187:
        /*03c0*/ 	.byte	0x04, 0x2f
        /*03c2*/ 	.short	(.L_189 - .L_188)
	.align		4
.L_188:
        /*03c4*/ 	.word	index@(_Z23gemm_half_q_half_kernelILi3ELi2ELb1ELb0ELi32EEvPK6__halfPKjS4_S2_PS0_iiiiPKtS7_iiiiiibS2_i)
        /*03c8*/ 	.word	0x0000003e


	//----- nvinfo : EIATTR_FRAME_SIZE
	.align		4
.L_189:
        /*03cc*/ 	.byte	0x04, 0x11
        /*03ce*/ 	.short	(.L_191 - .L_190)
	.align		4
.L_190:
        /*03d0*/ 	.word	index@(_Z23gemm_half_q_half_kernelILi3ELi2ELb1ELb0ELi32EEvPK6__halfPKjS4_S2_PS0_iiiiPKtS7_iiiiiibS2_i)
        /*03d4*/ 	.word	0x00000000


	//----- nvinfo : EIATTR_REGCOUNT
	.align		4
.L_191:
        /*03d8*/ 	.byte	0x04, 0x2f
        /*03da*/ 	.short	(.L_193 - .L_192)
	.align		4
.L_192:
        /*03dc*/ 	.word	index@(_Z23gemm_half_q_half_kernelILi3ELi6ELb1ELb0ELi32EEvPK6__halfPKjS4_S2_PS0_iiiiPKtS7_iiiiiibS2_i)
        /*03e0*/ 	.word	0x00000064


	//----- nvinfo : EIATTR_FRAME_SIZE
	.align		4
.L_193:
        /*03e4*/ 	.byte	0x04, 0x11
        /*03e6*/ 	.short	(.L_195 - .L_194)
	.align		4
.L_194:
        /*03e8*/ 	.word	index@(_Z23gemm_half_q_half_kernelILi3ELi6ELb1ELb0ELi32EEvPK6__halfPKjS4_S2_PS0_iiiiPKtS7_iiiiiibS2_i)
        /*03ec*/ 	.word	0x00000000


	//----- nvinfo : EIATTR_REGCOUNT
	.align		4
.L_195:
        /*03f0*/ 	.byte	0x04, 0x2f
        /*03f2*/ 	.short	(.L_197 - .L_196)
	.align		4
.L_196:
        /*03f4*/ 	.word	index@(_Z23gemm_half_q_half_kernelILi3ELi4ELb1ELb0ELi32EEvPK6__halfPKjS4_S2_PS0_iiiiPKtS7_iiiiiibS2_i)
        /*03f8*/ 	.word	0x00000060


	//----- nvinfo : EIATTR_FRAME_SIZE
	.align		4
.L_197:
        /*03fc*/ 	.byte	0x04, 0x11
        /*03fe*/ 	.short	(.L_199 - .L_198)
	.align		4
.L_198:
        /*0400*/ 	.word	index@(_Z23gemm_half_q_half_kernelILi3ELi4ELb1ELb0ELi32EEvPK6__halfPKjS4_S2_PS0_iiiiPKtS7_iiiiiibS2_i)
        /*0404*/ 	.word	0x00000000


	//----- nvinfo : EIATTR_REGCOUNT
	.align		4
.L_199:
        /*0408*/ 	.byte	0x04, 0x2f
        /*040a*/ 	.short	(.L_201 - .L_200)
	.align		4
.L_200:
        /*040c*/ 	.word	index@(_Z23gemm_half_q_half_kernelILi3ELi14ELb1ELb0ELi32EEvPK6__halfPKjS4_S2_PS0_iiiiPKtS7_iiiiiibS2_i)
        /*0410*/ 	.word	0x00000064


	//----- nvinfo : EIATTR_FRAME_SIZE
	.align		4
.L_201:
        /*0414*/ 	.byte	0x04, 0x11
        /*0416*/ 	.short	(.L_203 - .L_202)
	.align		4
.L_202:
        /*0418*/ 	.word	index@(_Z23gemm_half_q_half_kernelILi3ELi14ELb1ELb0ELi32EEvPK6__halfPKjS4_S2_PS0_iiiiPKtS7_iiiiiibS2_i)
        /*041c*/ 	.word	0x00000000


	//----- nvinfo : EIATTR_REGCOUNT
	.align		4
.L_203:
        /*0420*/ 	.byte	0x04, 0x2f
        /*0422*/ 	.short	(.L_205 - .L_204)
	.align		4
.L_204:
        /*0424*/ 	.word	index@(_Z23gemm_half_q_half_kernelILi3ELi12ELb1ELb0ELi32EEvPK6__halfPKjS4_S2_PS0_iiiiPKtS7_iiiiiibS2_i)
        /*0428*/ 	.word	0x00000064


	//----- nvinfo : EIATTR_FRAME_SIZE
	.align		4
.L_205:
        /*042c*/ 	.byte	0x04, 0x11
        /*042e*/ 	.short	(.L_207 - .L_206)
	.align		4
.L_206:
        /*0430*/ 	.word	index@(_Z23gemm_half_q_half_kernelILi3ELi12ELb1ELb0ELi32EEvPK6__halfPKjS4_S2_PS0_iiiiPKtS7_iiiiiibS2_i)
        /*0434*/ 	.word	0x00000000


	//----- nvinfo : EIATTR_REGCOUNT
	.align		4
.L_207:
        /*0438*/ 	.byte	0x04, 0x2f
        /*043a*/ 	.short	(.L_209 - .L_208)
	.align		4
.L_208:
        /*043c*/ 	.word	index@(_Z23gemm_half_q_half_kernelILi3ELi8ELb1ELb0ELi32EEvPK6__halfPKjS4_S2_PS0_iiiiPKtS7_iiiiiibS2_i)
        /*0440*/ 	.word	0x00000038


	//----- nvinfo : EIATTR_FRAME_SIZE
	.align		4
.L_209:
        /*0444*/ 	.byte	0x04, 0x11
        /*0446*/ 	.short	(.L_211 - .L_210)
	.align		4
.L_210:
        /*0448*/ 	.word	index@(_Z23gemm_half_q_half_kernelILi3ELi8ELb1ELb0ELi32EEvPK6__halfPKjS4_S2_PS0_iiiiPKtS7_iiiiiibS2_i)
        /*044c*/ 	.word	0x00000000


	//----- nvinfo : EIATTR_REGCOUNT
	.align		4
.L_211:
        /*0450*/ 	.byte	0x04, 0x2f
        /*0452*/ 	.short	(.L_213 - .L_212)
	.align		4
.L_212:
        /*0454*/ 	.word	index@(_Z23gemm_half_q_half_kernelILi3ELi24ELb1ELb0ELi32EEvPK6__halfPKjS4_S2_PS0_iiiiPKtS7_iiiiiibS2_i)
        /*0458*/ 	.word	0x0000006f


	//----- nvinfo : EIATTR_FRAME_SIZE
	.align		4
.L_213:
        /*045c*/ 	.byte	0x04, 0x11
        /*045e*/ 	.short	(.L_215 - .L_214)
	.align		4
.L_214:
        /*0460*/ 	.word	index@(_Z23gemm_half_q_half_kernelILi3ELi24ELb1ELb0ELi32EEvPK6__halfPKjS4_S2_PS0_iiiiPKtS7_iiiiiibS2_i)
        /*0464*/ 	.word	0x00000000


	//----- nvinfo : EIATTR_REGCOUNT
	.align		4
.L_215:
        /*0468*/ 	.byte	0x04, 0x2f
        /*046a*/ 	.short	(.L_217 - .L_216)
	.align		4
.L_216:
        /*046c*/ 	.word	index@(_Z23gemm_half_q_half_kernelILi3ELi16ELb1ELb0ELi32EEvPK6__halfPKjS4_S2_PS0_iiiiPKtS7_iiiiiibS2_i)
        /*0470*/ 	.word	0x00000060


	//----- nvinfo : EIATTR_FRAME_SIZE
	.align		4
.L_217:
        /*0474*/ 	.byte	0x04, 0x11
        /*0476*/ 	.short	(.L_219 - .L_218)
	.align		4
.L_218:
        /*0478*/ 	.word	index@(_Z23gemm_half_q_half_kernelILi3ELi16ELb1ELb0ELi32EEvPK6__halfPKjS4_S2_PS0_iiiiPKtS7_iiiiiibS2_i)
        /*047c*/ 	.word	0x00000000


	//----- nvinfo : EIATTR_REGCOUNT
	.align		4
.L_219:
        /*0480*/ 	.byte	0x04, 0x2f
        /*0482*/ 	.short	(.L_221 - .L_220)
	.align		4
.L_220:
        /*0484*/ 	.word	index@(_Z23gemm_half_q_half_kernelILi3ELi48ELb1ELb0ELi32EEvPK6__halfPKjS4_S2_PS0_iiiiPKtS7_iiiiiibS2_i)
        /*0488*/ 	.word	0x0000006e


	//----- nvinfo : EIATTR_FRAME_SIZE
	.align		4
.L_221:
        /*048c*/ 	.byte	0x04, 0x11
        /*048e*/ 	.short	(.L_223 - .L_222)
	.align		4
.L_222:
        /*0490*/ 	.word	index@(_Z23gemm_half_q_half_kernelILi3ELi48ELb1ELb0ELi32EEvPK6__halfPKjS4_S2_PS0_iiiiPKtS7_iiiiiibS2_i)
        /*0494*/ 	.word	0x00000000


	//----- nvinfo : EIATTR_REGCOUNT
	.align		4
.L_223:
        /*0498*/ 	.byte	0x04, 0x2f
        /*049a*/ 	.short	(.L_225 - .L_224)
	.align		4
.L_224:
        /*049c*/ 	.word	index@(_Z23gemm_half_q_half_kernelILi3ELi32ELb1ELb0ELi32EEvPK6__halfPKjS4_S2_PS0_iiiiPKtS7_iiiiiibS2_i)
        /*04a0*/ 	.word	0x00000043


	//----- nvinfo : EIATTR_FRAME_SIZE
	.align		4
.L_225:
        /*04a4*/ 	.byte	0x04, 0x11
        /*04a6*/ 	.short	(.L_227 - .L_226)
	.align		4
.L_226:
        /*04a8*/ 	.word	index@(_Z23gemm_half_q_half_kernelILi3ELi32ELb1ELb0ELi32EEvPK6__halfPKjS4_S2_PS0_iiiiPKtS7_iiiiiibS2_i)
        /*04ac*/ 	.word	0x00000000


	//----- nvinfo : EIATTR_REGCOUNT
	.align		4
.L_227:
        /*04b0*/ 	.byte	0x04, 0x2f
        /*04b2*/ 	.short	(.L_229 - .L_228)
	.align		4
.L_228:
        /*04b4*/ 	.word	index@(_Z23gemm_half_q_half_kernelILi3ELi2ELb1ELb0ELi64EEvPK6__halfPKjS4_S2_PS0_iiiiPKtS7_iiiiiibS2_i)
        /*04b8*/ 	.word	0x00000040


	//----- nvinfo : EIATTR_FRAME_SIZE
	.align		4
.L_229:
        /*04bc*/ 	.byte	0x04, 0x11
        /*04be*/ 	.short	(.L_231 - .L_230)
	.align		4
.L_230:
        /*04c0*/ 	.word	index@(_Z23gemm_half_q_half_kernelILi3ELi2ELb1ELb0ELi64EEvPK6__halfPKjS4_S2_PS0_iiiiPKtS7_iiiiiibS2_i)
        /*04c4*/ 	.word	0x00000010


	//----- nvinfo : EIATTR_REGCOUNT
	.align		4
.L_231:
        /*04c8*/ 	.byte	0x04, 0x2f
        /*04ca*/ 	.short	(.L_233 - .L_232)
	.align		4
.L_232:
        /*04cc*/ 	.word	index@(_Z23gemm_half_q_half_kernelILi3ELi6ELb1ELb0ELi64EEvPK6__halfPKjS4_S2_PS0_iiiiPKtS7_iiiiiibS2_i)
        /*04d0*/ 	.word	0x00000065


	//----- nvinfo : EIATTR_FRAME_SIZE
	.align		4
.L_233:
        /*04d4*/ 	.byte	0x04, 0x11
        /*04d6*/ 	.short	(.L_235 - .L_234)
	.align		4
.L_234:
        /*04d8*/ 	.word	index@(_Z23gemm_half_q_half_kernelILi3ELi6ELb1ELb0ELi64EEvPK6__halfPKjS4_S2_PS0_iiiiPKtS7_iiiiiibS2_i)
        /*04dc*/ 	.word	0x00000010


	//----- nvinfo : EIATTR_REGCOUNT
	.align		4
.L_235:
        /*04e0*/ 	.byte	0x04, 0x2f
        /*04e2*/ 	.short	(.L_237 - .L_236)
	.align		4
.L_236:
        /*04e4*/ 	.word	index@(_Z23gemm_half_q_half_kernelILi3ELi4ELb1ELb0ELi64EEvPK6__halfPKjS4_S2_PS0_iiiiPKtS7_iiiiiibS2_i)
        /*04e8*/ 	.word	0x00000060


	//----- nvinfo : EIATTR_FRAME_SIZE
	.align		4
.L_237:
        /*04ec*/ 	.byte	0x04, 0x11
        /*04ee*/ 	.short	(.L_239 - .L_238)
	.align		4
.L_238:
        /*04f0*/ 	.word	index@(_Z23gemm_half_q_half_kernelILi3ELi4ELb1ELb0ELi64EEvPK6__halfPKjS4_S2_PS0_iiiiPKtS7_iiiiiibS2_i)
        /*04f4*/ 	.word	0x00000010


	//----- nvinfo : EIATTR_REGCOUNT
	.align		4
.L_239:
        /*04f8*/ 	.byte	0x04, 0x2f
        /*04fa*/ 	.short	(.L_241 - .L_240)
	.align		4
.L_240:
        /*04fc*/ 	.word	index@(_Z23gemm_half_q_half_kernelILi3ELi14ELb1ELb0ELi64EEvPK6__halfPKjS4_S2_PS0_iiiiPKtS7_iiiiiibS2_i)
        /*0500*/ 	.word	0x00000063


	//----- nvinfo : EIATTR_FRAME_SIZE
	.align		4
.L_241:
        /*0504*/ 	.byte	0x04, 0x11
        /*0506*/ 	.short	(.L_243 - .L_242)
	.align		4
.L_242:
        /*0508*/ 	.word	index@(_Z23gemm_half_q_half_kernelILi3ELi14ELb1ELb0ELi64EEvPK6__halfPKjS4_S2_PS0_iiiiPKtS7_iiiiiibS2_i)
        /*050c*/ 	.word	0x00000010


	//----- nvinfo : EIATTR_REGCOUNT
	.align		4
.L_243:
        /*0510*/ 	.byte	0x04, 0x2f
        /*0512*/ 	.short	(.L_245 - .L_244)
	.align		4
.L_244:
        /*0514*/ 	.word	index@(_Z23gemm_half_q_half_kernelILi3ELi12ELb1ELb0ELi64EEvPK6__halfPKjS4_S2_PS0_iiiiPKtS7_iiiiiibS2_i)
        /*0518*/ 	.word	0x00000062


	//----- nvinfo : EIATTR_FRAME_SIZE
	.align		4
.L_245:
        /*051c*/ 	.byte	0x04, 0x11
        /*051e*/ 	.short	(.L_247 - .L_246)
	.align		4
.L_246:
        /*0520*/ 	.word	index@(_Z23gemm_half_q_half_kernelILi3ELi12ELb1ELb0ELi64EEvPK6__halfPKjS4_S2_PS0_iiiiPKtS7_iiiiiibS2_i)
        /*0524*/ 	.word	0x00000010


	//----- nvinfo : EIATTR_REGCOUNT
	.align		4
.L_247:
        /*0528*/ 	.byte	0x04, 0x2f
        /*052a*/ 	.short	(.L_249 - .L_248)
	.align		4
.L_248:
        /*052c*/ 	.word	index@(_Z23gemm_half_q_half_kernelILi3ELi8ELb1ELb0ELi64EEvPK6__halfPKjS4_S2_PS0_iiiiPKtS7_iiiiiibS2_i)
        /*0530*/ 	.word	0x00000038


	//----- nvinfo : EIATTR_FRAME_SIZE
	.align		4
.L_249:
        /*0534*/ 	.byte	0x04, 0x11
        /*0536*/ 	.short	(.L_251 - .L_250)
	.align		4
.L_250:
        /*0538*/ 	.word	index@(_Z23gemm_half_q_half_kernelILi3ELi8ELb1ELb0ELi64EEvPK6__halfPKjS4_S2_PS0_iiiiPKtS7_iiiiiibS2_i)
        /*053c*/ 	.word	0x00000010


	//----- nvinfo : EIATTR_REGCOUNT
	.align		4
.L_251:
        /*0540*/ 	.byte	0x04, 0x2f
        /*0542*/ 	.short	(.L_253 - .L_252)
	.align		4
.L_252:
        /*0544*/ 	.word	index@(_Z23gemm_half_q_half_kernelILi3ELi24ELb1ELb0ELi64EEvPK6__halfPKjS4_S2_PS0_iiiiPKtS7_iiiiiibS2_i)
        /*0548*/ 	.word	0x0000006d


	//----- nvinfo : EIATTR_FRAME_SIZE
	.align		4
.L_253:
        /*054c*/ 	.byte	0x04, 0x11
        /*054e*/ 	.short	(.L_255 - .L_254)
	.align		4
.L_254:
        /*0550*/ 	.word	index@(_Z23gemm_half_q_half_kernelILi3ELi24ELb1ELb0ELi64EEvPK6__halfPKjS4_S2_PS0_iiiiPKtS7_iiiiiibS2_i)
        /*0554*/ 	.word	0x00000010


	//----- nvinfo : EIATTR_REGCOUNT
	.align		4
.L_255:
        /*0558*/ 	.byte	0x04, 0x2f
        /*055a*/ 	.short	(.L_257 - .L_256)
	.align		4
.L_256:
        /*055c*/ 	.word	index@(_Z23gemm_half_q_half_kernelILi3ELi16ELb1ELb0ELi64EEvPK6__halfPKjS4_S2_PS0_iiiiPKtS7_iiiiiibS2_i)
        /*0560*/ 	.word	0x0000006a


	//----- nvinfo : EIATTR_FRAME_SIZE
	.align		4
.L_257:
        /*0564*/ 	.byte	0x04, 0x11
        /*0566*/ 	.short	(.L_259 - .L_258)
	.align		4
.L_258:
        /*0568*/ 	.word	index@(_Z23gemm_half_q_half_kernelILi3ELi16ELb1ELb0ELi64EEvPK6__halfPKjS4_S2_PS0_iiiiPKtS7_iiiiiibS2_i)
        /*056c*/ 	.word	0x00000010


	//----- nvinfo : EIATTR_REGCOUNT
	.align		4
.L_259:
        /*0570*/ 	.byte	0x04, 0x2f
        /*0572*/ 	.short	(.L_261 - .L_260)
	.align		4
.L_260:
        /*0574*/ 	.word	index@(_Z23gemm_half_q_half_kernelILi3ELi48ELb1ELb0ELi64EEvPK6__halfPKjS4_S2_PS0_iiiiPKtS7_iiiiiibS2_i)
        /*0578*/ 	.word	0x00000070


	//----- nvinfo : EIATTR_FRAME_SIZE
	.align		4
.L_261:
        /*057c*/ 	.byte	0x04, 0x11
        /*057e*/ 	.short	(.L_263 - .L_262)
	.align		4
.L_262:
        /*0580*/ 	.word	index@(_Z23gemm_half_q_half_kernelILi3ELi48ELb1ELb0ELi64EEvPK6__halfPKjS4_S2_PS0_iiiiPKtS7_iiiiiibS2_i)
        /*0584*/ 	.word	0x00000010


	//----- nvinfo : EIATTR_REGCOUNT
	.align		4
.L_263:
        /*0588*/ 	.byte	0x04, 0x2f
        /*058a*/ 	.short	(.L_265 - .L_264)
	.align		4
.L_264:
        /*058c*/ 	.word	index@(_Z23gemm_half_q_half_kernelILi3ELi32ELb1ELb0ELi64EEvPK6__halfPKjS4_S2_PS0_iiiiPKtS7_iiiiiibS2_i)
        /*0590*/ 	.word	0x00000042


	//----- nvinfo : EIATTR_FRAME_SIZE
	.align		4
.L_265:
        /*0594*/ 	.byte	0x04, 0x11
        /*0596*/ 	.short	(.L_267 - .L_266)
	.align		4
.L_266:
        /*0598*/ 	.word	index@(_Z23gemm_half_q_half_kernelILi3ELi32ELb1ELb0ELi64EEvPK6__halfPKjS4_S2_PS0_iiiiPKtS7_iiiiiibS2_i)
        /*059c*/ 	.word	0x00000010


	//----- nvinfo : EIATTR_REGCOUNT
	.align		4
.L_267:
        /*05a0*/ 	.byte	0x04, 0x2f
        /*05a2*/ 	.short	(.L_269 - .L_268)
	.align		4
.L_268:
        /*05a4*/ 	.word	index@(_Z23gemm_half_q_half_kernelILi4ELi2ELb1ELb0ELi32EEvPK6__halfPKjS4_S2_PS0_iiiiPKtS7_iiiiiibS2_i)
        /*05a8*/ 	.word	0x00000040


	//----- nvinfo : EIATTR_FRAME_SIZE
	.align		4
.L_269:
        /*05ac*/ 	.byte	0x04, 0x11
        /*05ae*/ 	.short	(.L_271 - .L_270)
	.align		4
.L_270:
        /*05b0*/ 	.word	index@(_Z23gemm_half_q_half_kernelILi4ELi2ELb1ELb0ELi32EEvPK6__halfPKjS4_S2_PS0_iiiiPKtS7_iiiiiibS2_i)
        /*05b4*/ 	.word	0x00000000


	//----- nvinfo : EIATTR_REGCOUNT
	.align		4
.L_271:
        /*05b8*/ 	.byte	0x04, 0x2f
        /*05ba*/ 	.short	(.L_273 - .L_272)
	.align		4
.L_272:
        /*05bc*/ 	.word	index@(_Z23gemm_half_q_half_kernelILi4ELi6ELb1ELb0ELi32EEvPK6__halfPKjS4_S2_PS0_iiiiPKtS7_iiiiiibS2_i)
        /*05c0*/ 	.word	0x0000006c


	//----- nvinfo : EIATTR_FRAME_SIZE
	.align		4
.L_273:
        /*05c4*/ 	.byte	0x04, 0x11
        /*05c6*/ 	.short	(.L_275 - .L_274)
	.align		4
.L_274:
        /*05c8*/ 	.word	index@(_Z23gemm_half_q_half_kernelILi4ELi6ELb1ELb0ELi32EEvPK6__halfPKjS4_S2_PS0_iiiiPKtS7_iiiiiibS2_i)
        /*05cc*/ 	.word	0x00000000


	//----- nvinfo : EIATTR_REGCOUNT
	.align		4
.L_275:
        /*05d0*/ 	.byte	0x04, 0x2f
        /*05d2*/ 	.short	(.L_277 - .L_276)
	.align		4
.L_276:
        /*05d4*/ 	.word	index@(_Z23gemm_half_q_half_kernelILi4ELi4ELb1ELb0ELi32EEvPK6__halfPKjS4_S2_PS0_iiiiPKtS7_iiiiiibS2_i)
        /*05d8*/ 	.word	0x00000066


	//----- nvinfo : EIATTR_FRAME_SIZE
	.align		4
.L_277:
        /*05dc*/ 	.byte	0x04, 0x11
        /*05de*/ 	.short	(.L_279 - .L_278)
	.align		4
.L_278:
        /*05e0*/ 	.word	index@(_Z23gemm_half_q_half_kernelILi4ELi4ELb1ELb0ELi32EEvPK6__halfPKjS4_S2_PS0_iiiiPKtS7_iiiiiibS2_i)
        /*05e4*/ 	.word	0x00000000


	//----- nvinfo : EIATTR_REGCOUNT
	.align		4
.L_279:
        /*05e8*/ 	.byte	0x04, 0x2f
        /*05ea*/ 	.short	(.L_281 - .L_280)
	.align		4
.L_280:
        /*05ec*/ 	.word	index@(_Z23gemm_half_q_half_kernelILi4ELi14ELb1ELb0ELi32EEvPK6__halfPKjS4_S2_PS0_iiiiPKtS7_iiiiiibS2_i)
        /*05f0*/ 	.word	0x0000006c


	//----- nvinfo : EIATTR_FRAME_SIZE
	.align		4
.L_281:
        /*05f4*/ 	.byte	0x04, 0x11
        /*05f6*/ 	.short	(.L_283 - .L_282)
	.align		4
.L_282:
        /*05f8*/ 	.word	index@(_Z23gemm_half_q_half_kernelILi4ELi14ELb1ELb0ELi32EEvPK6__halfPKjS4_S2_PS0_iiiiPKtS7_iiiiiibS2_i)
        /*05fc*/ 	.word	0x00000000


	//----- nvinfo : EIATTR_REGCOUNT
	.align		4
.L_283:
        /*0600*/ 	.byte	0x04, 0x2f
        /*0602*/ 	.short	(.L_285 - .L_284)
	.align		4
.L_284:
        /*0604*/ 	.word	index@(_Z23gemm_half_q_half_kernelILi4ELi12ELb1ELb0ELi32EEvPK6__halfPKjS4_S2_PS0_iiiiPKtS7_iiiiiibS2_i)
        /*0608*/ 	.word	0x0000006a


	//----- nvinfo : EIATTR_FRAME_SIZE
	.align		4
.L_285:
        /*060c*/ 	.byte	0x04, 0x11
        /*060e*/ 	.short	(.L_287 - .L_286)
	.align		4
.L_286:
        /*0610*/ 	.word	index@(_Z23gemm_half_q_half_kernelILi4ELi12ELb1ELb0ELi32EEvPK6__halfPKjS4_S2_PS0_iiiiPKtS7_iiiiiibS2_i)
        /*0614*/ 	.word	0x00000000


	//----- nvinfo : EIATTR_REGCOUNT
	.align		4
.L_287:
        /*0618*/ 	.byte	0x04, 0x2f
        /*061a*/ 	.short	(.L_289 - .L_288)
	.align		4
.L_288:
        /*061c*/ 	.word	index@(_Z23gemm_half_q_half_kernelILi4ELi8ELb1ELb0ELi32EEvPK6__halfPKjS4_S2_PS0_iiiiPKtS7_iiiiiibS2_i)
        /*0620*/ 	.word	0x00000038


	//----- nvinfo : EIATTR_FRAME_SIZE
	.align		4
.L_289:
        /*0624*/ 	.byte	0x04, 0x11
        /*0626*/ 	.short	(.L_291 - .L_290)
	.align		4
.L_290:
        /*0628*/ 	.word	index@(_Z23gemm_half_q_half_kernelILi4ELi8ELb1ELb0ELi32EEvPK6__halfPKjS4_S2_PS0_iiiiPKtS7_iiiiiibS2_i)
        /*062c*/ 	.word	0x00000000


	//----- nvinfo : EIATTR_REGCOUNT
	.align		4
.L_291:
        /*0630*/ 	.byte	0x04, 0x2f
        /*0632*/ 	.short	(.L_293 - .L_292)
	.align		4
.L_292:
        /*0634*/ 	.word	index@(_Z23gemm_half_q_half_kernelILi4ELi24ELb1ELb0ELi32EEvPK6__halfPKjS4_S2_PS0_iiiiPKtS7_iiiiiibS2_i)
        /*0638*/ 	.word	0x00000073


	//----- nvinfo : EIATTR_FRAME_SIZE
	.align		4
.L_293:
        /*063c*/ 	.byte	0x04, 0x11
        /*063e*/ 	.short	(.L_295 - .L_294)
	.align		4
.L_294:
        /*0640*/ 	.word	index@(_Z23gemm_half_q_half_kernelILi4ELi24ELb1ELb0ELi32EEvPK6__halfPKjS4_S2_PS0_iiiiPKtS7_iiiiiibS2_i)
        /*0644*/ 	.word	0x00000000


	//----- nvinfo : EIATTR_REGCOUNT
	.align		4
.L_295:
        /*0648*/ 	.byte	0x04, 0x2f
        /*064a*/ 	.short	(.L_297 - .L_296)
	.align		4
.L_296:
        /*064c*/ 	.word	index@(_Z23gemm_half_q_half_kernelILi4ELi16ELb1ELb0ELi32EEvPK6__halfPKjS4_S2_PS0_iiiiPKtS7_iiiiiibS2_i)
        /*0650*/ 	.word	0x0000006b


	//----- nvinfo : EIATTR_FRAME_SIZE
	.align		4
.L_297:
        /*0654*/ 	.byte	0x04, 0x11
        /*0656*/ 	.short	(.L_299 - .L_298)
	.align		4
.L_298:
        /*0658*/ 	.word	index@(_Z23gemm_half_q_half_kernelILi4ELi16ELb1ELb0ELi32EEvPK6__halfPKjS4_S2_PS0_iiiiPKtS7_iiiiiibS2_i)
        /*065c*/ 	.word	0x00000000


	//----- nvinfo : EIATTR_REGCOUNT
	.align		4
.L_299:
        /*0660*/ 	.byte	0x04, 0x2f
        /*0662*/ 	.short	(.L_301 - .L_300)
	.align		4
.L_300:
        /*0664*/ 	.word	index@(_Z23gemm_half_q_half_kernelILi4ELi48ELb1ELb0ELi32EEvPK6__halfPKjS4_S2_PS0_iiiiPKtS7_iiiiiibS2_i)
        /*0668*/ 	.word	0x0000006d


	//----- nvinfo : EIATTR_FRAME_SIZE
	.align		4
.L_301:
        /*066c*/ 	.byte	0x04, 0x11
        /*066e*/ 	.short	(.L_303 - .L_302)
	.align		4
.L_302:
        /*0670*/ 	.word	index@(_Z23gemm_half_q_half_kernelILi4ELi48ELb1ELb0ELi32EEvPK6__halfPKjS4_S2_PS0_iiiiPKtS7_iiiiiibS2_i)
        /*0674*/ 	.word	0x00000000


	//----- nvinfo : EIATTR_REGCOUNT
	.align		4
.L_303:
        /*0678*/ 	.byte	0x04, 0x2f
        /*067a*/ 	.short	(.L_305 - .L_304)
	.align		4
.L_304:
        /*067c*/ 	.word	index@(_Z23gemm_half_q_half_kernelILi4ELi32ELb1ELb0ELi32EEvPK6__halfPKjS4_S2_PS0_iiiiPKtS7_iiiiiibS2_i)
        /*0680*/ 	.word	0x00000046


	//----- nvinfo : EIATTR_FRAME_SIZE
	.align		4
.L_305:
        /*0684*/ 	.byte	0x04, 0x11
        /*0686*/ 	.short	(.L_307 - .L_306)
	.align		4
.L_306:
        /*0688*/ 	.word	index@(_Z23gemm_half_q_half_kernelILi4ELi32ELb1ELb0ELi32EEvPK6__halfPKjS4_S2_PS0_iiiiPKtS7_iiiiiibS2_i)
        /*068c*/ 	.word	0x00000000


	//----- nvinfo : EIATTR_REGCOUNT
	.align		4
.L_307:
        /*0690*/ 	.byte	0x04, 0x2f
        /*0692*/ 	.short	(.L_309 - .L_308)
	.align		4
.L_308:
        /*0694*/ 	.word	index@(_Z23gemm_half_q_half_kernelILi4ELi2ELb1ELb0ELi64EEvPK6__halfPKjS4_S2_PS0_iiiiPKtS7_iiiiiibS2_i)
        /*0698*/ 	.word	0x00000042


	//----- nvinfo : EIATTR_FRAME_SIZE
	.align		4
.L_309:
        /*069c*/ 	.byte	0x04, 0x11
        /*069e*/ 	.short	(.L_311 - .L_310)
	.align		4
.L_310:
        /*06a0*/ 	.word	index@(_Z23gemm_half_q_half_kernelILi4ELi2ELb1ELb0ELi64EEvPK6__halfPKjS4_S2_PS0_iiiiPKtS7_iiiiiibS2_i)
        /*06a4*/ 	.word	0x00000010


	//----- nvinfo : EIATTR_REGCOUNT
	.align		4
.L_311:
        /*06a8*/ 	.byte	0x04, 0x2f
        /*06aa*/ 	.short	(.L_313 - .L_312)
	.align		4
.L_312:
        /*06ac*/ 	.word	index@(_Z23gemm_half_q_half_kernelILi4ELi6ELb1ELb0ELi64EEvPK6__halfPKjS4_S2_PS0_iiiiPKtS7_iiiiiibS2_i)
        /*06b0*/ 	.word	0x00000068


	//----- nvinfo : EIATTR_FRAME_SIZE
	.align		4
.L_313:
        /*06b4*/ 	.byte	0x04, 0x11
        /*06b6*/ 	.short	(.L_315 - .L_314)
	.align		4
.L_314:
        /*06b8*/ 	.word	index@(_Z23gemm_half_q_half_kernelILi4ELi6ELb1ELb0ELi64EEvPK6__halfPKjS4_S2_PS0_iiiiPKtS7_iiiiiibS2_i)
        /*06bc*/ 	.word	0x00000010


	//----- nvinfo : EIATTR_REGCOUNT
	.align		4
.L_315:
        /*06c0*/ 	.byte	0x04, 0x2f
        /*06c2*/ 	.short	(.L_317 - .L_316)
	.align		4
.L_316:
        /*06c4*/ 	.word	index@(_Z23gemm_half_q_half_kernelILi4ELi4ELb1ELb0ELi64EEvPK6__halfPKjS4_S2_PS0_iiiiPKtS7_iiiiiibS2_i)
        /*06c8*/ 	.word	0x00000062


	//----- nvinfo : EIATTR_FRAME_SIZE
	.align		4
.L_317:
        /*06cc*/ 	.byte	0x04, 0x11
        /*06ce*/ 	.short	(.L_319 - .L_318)
	.align		4
.L_318:
        /*06d0*/ 	.word	index@(_Z23gemm_half_q_half_kernelILi4ELi4ELb1ELb0ELi64EEvPK6__halfPKjS4_S2_PS0_iiiiPKtS7_iiiiiibS2_i)
        /*06d4*/ 	.word	0x00000010


	//----- nvinfo : EIATTR_REGCOUNT
	.align		4
.L_319:
        /*06d8*/ 	.byte	0x04, 0x2f
        /*06da*/ 	.short	(.L_321 - .L_320)
	.align		4
.L_320:
        /*06dc*/ 	.word	index@(_Z23gemm_half_q_half_kernelILi4ELi14ELb1ELb0ELi64EEvPK6__halfPKjS4_S2_PS0_iiiiPKtS7_iiiiiibS2_i)
        /*06e0*/ 	.word	0x00000068


	//----- nvinfo : EIATTR_FRAME_SIZE
	.align		4
.L_321:
        /*06e4*/ 	.byte	0x04, 0x11
        /*06e6*/ 	.short	(.L_323 - .L_322)
	.align		4
.L_322:
        /*06e8*/ 	.word	index@(_Z23gemm_half_q_half_kernelILi4ELi14ELb1ELb0ELi64EEvPK6__halfPKjS4_S2_PS0_iiiiPKtS7_iiiiiibS2_i)
        /*06ec*/ 	.word	0x00000010


	//----- nvinfo : EIATTR_REGCOUNT
	.align		4
.L_323:
        /*06f0*/ 	.byte	0x04, 0x2f
        /*06f2*/ 	.short	(.L_325 - .L_324)
	.align		4
.L_324:
        /*06f4*/ 	.word	index@(_Z23gemm_half_q_half_kernelILi4ELi12ELb1ELb0ELi64EEvPK6__halfPKjS4_S2_PS0_iiiiPKtS7_iiiiiibS2_i)
        /*06f8*/ 	.word	0x00000065


	//----- nvinfo : EIATTR_FRAME_SIZE
	.align		4
.L_325:
        /*06fc*/ 	.byte	0x04, 0x11
        /*06fe*/ 	.short	(.L_327 - .L_326)
	.align		4
.L_326:
        /*0700*/ 	.word	index@(_Z23gemm_half_q_half_kernelILi4ELi12ELb1ELb0ELi64EEvPK6__halfPKjS4_S2_PS0_iiiiPKtS7_iiiiiibS2_i)
        /*0704*/ 	.word	0x00000010


	//----- nvinfo : EIATTR_REGCOUNT
	.align		4
.L_327:
        /*0708*/ 	.byte	0x04, 0x2f
        /*070a*/ 	.short	(.L_329 - .L_328)
	.align		4
.L_328:
        /*070c*/ 	.word	index@(_Z23gemm_half_q_half_kernelILi4ELi8ELb1ELb0ELi64EEvPK6__halfPKjS4_S2_PS0_iiiiPKtS7_iiiiiibS2_i)
        /*0710*/ 	.word	0x00000038


	//----- nvinfo : EIATTR_FRAME_SIZE
	.align		4
.L_329:
        /*0714*/ 	.byte	0x04, 0x11
        /*0716*/ 	.short	(.L_331 - .L_330)
	.align		4
.L_330:
        /*0718*/ 	.word	index@(_Z23gemm_half_q_half_kernelILi4ELi8ELb1ELb0ELi64EEvPK6__halfPKjS4_S2_PS0_iiiiPKtS7_iiiiiibS2_i)
        /*071c*/ 	.word	0x00000010


	//----- nvinfo : EIATTR_REGCOUNT
	.align		4
.L_331:
        /*0720*/ 	.byte	0x04, 0x2f
        /*0722*/ 	.short	(.L_333 - .L_332)
	.align		4
.L_332:
        /*0724*/ 	.word	index@(_Z23gemm_half_q_half_kernelILi4ELi24ELb1ELb0ELi64EEvPK6__halfPKjS4_S2_PS0_iiiiPKtS7_iiiiiibS2_i)
        /*0728*/ 	.word	0x00000074


	//----- nvinfo : EIATTR_FRAME_SIZE
	.align		4
.L_333:
        /*072c*/ 	.byte	0x04, 0x11
        /*072e*/ 	.short	(.L_335 - .L_334)
	.align		4
.L_334:
        /*0730*/ 	.word	index@(_Z23gemm_half_q_half_kernelILi4ELi24ELb1ELb0ELi64EEvPK6__halfPKjS4_S2_PS0_iiiiPKtS7_iiiiiibS2_i)
        /*0734*/ 	.word	0x00000010


	//----- nvinfo : EIATTR_REGCOUNT
	.align		4
.L_335:
        /*0738*/ 	.byte	0x04, 0x2f
        /*073a*/ 	.short	(.L_337 - .L_336)
	.align		4
.L_336:
        /*073c*/ 	.word	index@(_Z23gemm_half_q_half_kernelILi4ELi16ELb1ELb0ELi64EEvPK6__halfPKjS4_S2_PS0_iiiiPKtS7_iiiiiibS2_i)
        /*0740*/ 	.word	0x0000006e


	//----- nvinfo : EIATTR_FRAME_SIZE
	.align		4
.L_337:
        /*0744*/ 	.byte	0x04, 0x11
        /*0746*/ 	.short	(.L_339 - .L_338)
	.align		4
.L_338:
        /*0748*/ 	.word	index@(_Z23gemm_half_q_half_kernelILi4ELi16ELb1ELb0ELi64EEvPK6__halfPKjS4_S2_PS0_iiiiPKtS7_iiiiiibS2_i)
        /*074c*/ 	.word	0x00000010


	//----- nvinfo : EIATTR_REGCOUNT
	.align		4
.L_339:
        /*0750*/ 	.byte	0x04, 0x2f
        /*0752*/ 	.short	(.L_341 - .L_340)
	.align		4
.L_340:
        /*0754*/ 	.word	index@(_Z23gemm_half_q_half_kernelILi4ELi48ELb1ELb0ELi64EEvPK6__halfPKjS4_S2_PS0_iiiiPKtS7_iiiiiibS2_i)
        /*0758*/ 	.word	0x00000074


	//----- nvinfo : EIATTR_FRAME_SIZE
	.align		4
.L_341:
        /*075c*/ 	.byte	0x04, 0x11
        /*075e*/ 	.short	(.L_343 - .L_342)
	.align		4
.L_342:
        /*0760*/ 	.word	index@(_Z23gemm_half_q_half_kernelILi4ELi48ELb1ELb0ELi64EEvPK6__halfPKjS4_S2_PS0_iiiiPKtS7_iiiiiibS2_i)
        /*0764*/ 	.word	0x00000010


	//----- nvinfo : EIATTR_REGCOUNT
	.align		4
.L_343:
        /*0768*/ 	.byte	0x04, 0x2f
        /*076a*/ 	.short	(.L_345 - .L_344)
	.align		4
.L_344:
        /*076c*/ 	.word	index@(_Z23gemm_half_q_half_kernelILi4ELi32ELb1ELb0ELi64EEvPK6__halfPKjS4_S2_PS0_iiiiPKtS7_iiiiiibS2_i)
        /*0770*/ 	.word	0x00000048


	//----- nvinfo : EIATTR_FRAME_SIZE
	.align		4
.L_345:
        /*0774*/ 	.byte	0x04, 0x11
        /*0776*/ 	.short	(.L_347 - .L_346)
	.align		4
.L_346:
        /*0778*/ 	.word	index@(_Z23gemm_half_q_half_kernelILi4ELi32ELb1ELb0ELi64EEvPK6__halfPKjS4_S2_PS0_iiiiPKtS7_iiiiiibS2_i)
        /*077c*/ 	.word	0x00000010


	//----- nvinfo : EIATTR_MIN_STACK_SIZE
	.align		4
.L_347:
        /*0780*/ 	.byte	0x04, 0x12
        /*0782*/ 	.short	(.L_349 - .L_348)
	.align		4
.L_348:
        /*0784*/ 	.word	index@(_Z23gemm_half_q_half_kernelILi4ELi32ELb1ELb0ELi64EEvPK6__halfPKjS4_S2_PS0_iiiiPKtS7_iiiiiibS2_i)
        /*0788*/ 	.word	0x00000010


	//----- nvinfo : EIATTR_MIN_STACK_SIZE
	.align		4
.L_349:
        /*078c*/ 	.byte	0x04, 0x12
        /*078e*/ 	.short	(.L_351 - .L_350)
	.align		4
.L_350:
        /*0790*/ 	.word	index@(_Z23gemm_half_q_half_kernelILi4ELi48ELb1ELb0ELi64EEvPK6__halfPKjS4_S2_PS0_iiiiPKtS7_iiiiiibS2_i)
        /*0794*/ 	.word	0x00000010


	//----- nvinfo : EIATTR_MIN_STACK_SIZE
	.align		4
.L_351:
        /*0798*/ 	.byte	0x04, 0x12
        /*079a*/ 	.short	(.L_353 - .L_352)
	.align		4
.L_352:
        /*079c*/ 	.word	index@(_Z23gemm_half_q_half_kernelILi4ELi16ELb1ELb0ELi64EEvPK6__halfPKjS4_S2_PS0_iiiiPKtS7_iiiiiibS2_i)
        /*07a0*/ 	.word	0x00000010


	//----- nvinfo : EIATTR_MIN_STACK_SIZE
	.align		4
.L_353:
        /*07a4*/ 	.byte	0x04, 0x12
        /*07a6*/ 	.short	(.L_355 - .L_354)
	.align		4
.L_354:
        /*07a8*/ 	.word	index@(_Z23gemm_half_q_half_kernelILi4ELi24ELb1ELb0ELi64EEvPK6__halfPKjS4_S2_PS0_iiiiPKtS7_iiiiiibS2_i)
        /*07ac*/ 	.word	0x00000010


	//----- nvinfo : EIATTR_MIN_STACK_SIZE
	.align		4
.L_355:
        /*07b0*/ 	.byte	0x04, 0x12
        /*07b2*/ 	.short	(.L_357 - .L_356)
	.align		4
.L_356:
        /*07b4*/ 	.word	index@(_Z23gemm_half_q_half_kernelILi4ELi8ELb1ELb0ELi64EEvPK6__halfPKjS4_S2_PS0_iiiiPKtS7_iiiiiibS2_i)
        /*07b8*/ 	.word	0x00000010


	//----- nvinfo : EIATTR_MIN_STACK_SIZE
	.align		4
.L_357:
        /*07bc*/ 	.byte	0x04, 0x12
        /*07be*/ 	.short	(.L_359 - .L_358)
	.align		4
.L_358:
        /*07c0*/ 	.word	index@(_Z23gemm_half_q_half_kernelILi4ELi12ELb1ELb0ELi64EEvPK6__halfPKjS4_S2_PS0_iiiiPKtS7_iiiiiibS2_i)
        /*07c4*/ 	.word	0x00000010


	//----- nvinfo : EIATTR_MIN_STACK_SIZE
	.align		4
.L_359:
        /*07c8*/ 	.byte	0x04, 0x12
        /*07ca*/ 	.short	(.L_361 - .L_360)
	.align		4
.L_360:
        /*07cc*/ 	.word	index@(_Z23gemm_half_q_half_kernelILi4ELi14ELb1ELb0ELi64EEvPK6__halfPKjS4_S2_PS0_iiiiPKtS7_iiiiiibS2_i)
        /*07d0*/ 	.word	0x00000010


	//----- nvinfo : EIATTR_MIN_STACK_SIZE
	.align		4
.L_361:
        /*07d4*/ 	.byte	0x04, 0x12
        /*07d6*/ 	.short	(.L_363 - .L_362)
	.align		4
.L_362:
        /*07d8*/ 	.word	index@(_Z23gemm_half_q_half_kernelILi4ELi4ELb1ELb0ELi64EEvPK6__halfPKjS4_S2_PS0_iiiiPKtS7_iiiiiibS2_i)
        /*07dc*/ 	.word	0x00000010


	//----- nvinfo : EIATTR_MIN_STACK_SIZE
	.align		4
.L_363:
        /*07e0*/ 	.byte	0x04, 0x12
        /*07e2*/ 	.short	(.L_365 - .L_364)
	.align		4
.L_364:
        /*07e4*/ 	.word	index@(_Z23gemm_half_q_half_kernelILi4ELi6ELb1ELb0ELi64EEvPK6__halfPKjS4_S2_PS0_iiiiPKtS7_iiiiiibS2_i)
        /*07e8*/ 	.word	0x00000010


	//----- nvinfo : EIATTR_MIN_STACK_SIZE
	.align		4
.L_365:
        /*07ec*/ 	.byte	0x04, 0x12
        /*07ee*/ 	.short	(.L_367 - .L_366)
	.align		4
.L_366:
        /*07f0*/ 	.word	index@(_Z23gemm_half_q_half_kernelILi4ELi2ELb1ELb0ELi64EEvPK6__halfPKjS4_S2_PS0_iiiiPKtS7_iiiiiibS2_i)
        /*07f4*/ 	.word	0x00000010


	//----- nvinfo : EIATTR_MIN_STACK_SIZE
	.align		4
.L_367:
        /*07f8*/ 	.byte	0x04, 0x12
        /*07fa*/ 	.short	(.L_369 - .L_368)
	.align		4
.L_368:
        /*07fc*/ 	.word	index@(_Z23gemm_half_q_half_kernelILi4ELi32ELb1ELb0ELi32EEvPK6__halfPKjS4_S2_PS0_iiiiPKtS7_iiiiiibS2_i)
        /*0800*/ 	.word	0x00000000


	//----- nvinfo : EIATTR_MIN_STACK_SIZE
	.align		4
.L_369:
        /*0804*/ 	.byte	0x04, 0x12
        /*0806*/ 	.short	(.L_371 - .L_370)
	.align		4
.L_370:
        /*0808*/ 	.word	index@(_Z23gemm_half_q_half_kernelILi4ELi48ELb1ELb0ELi32EEvPK6__halfPKjS4_S2_PS0_iiiiPKtS7_iiiiiibS2_i)
        /*080c*/ 	.word	0x00000000


	//----- nvinfo : EIATTR_MIN_STACK_SIZE
	.align		4
.L_371:
        /*0810*/ 	.byte	0x04, 0x12
        /*0812*/ 	.short	(.L_373 - .L_372)
	.align		4
.L_372:
        /*0814*/ 	.word	index@(_Z23gemm_half_q_half_kernelILi4ELi16ELb1ELb0ELi32EEvPK6__halfPKjS4_S2_PS0_iiiiPKtS7_iiiiiibS2_i)
        /*0818*/ 	.word	0x00000000


	//----- nvinfo : EIATTR_MIN_STACK_SIZE
	.align		4
.L_373:
        /*081c*/ 	.byte	0x04, 0x12
        /*081e*/ 	.short	(.L_375 - .L_374)
	.align		4
.L_374:
        /*0820*/ 	.word	index@(_Z23gemm_half_q_half_kernelILi4ELi24ELb1ELb0ELi32EEvPK6__halfPKjS4_S2_PS0_iiiiPKtS7_iiiiiibS2_i)
        /*0824*/ 	.word	0x00000000


	//----- nvinfo : EIATTR_MIN_STACK_SIZE
	.align		4
.L_375:
        /*0828*/ 	.byte	0x04, 0x12
        /*082a*/ 	.short	(.L_377 - .L_376)
	.align		4
.L_376:
        /*082c*/ 	.word	index@(_Z23gemm_half_q_half_kernelILi4ELi8ELb1ELb0ELi32EEvPK6__halfPKjS4_S2_PS0_iiiiPKtS7_iiiiiibS2_i)
        /*0830*/ 	.word	0x00000000


	//----- nvinfo : EIATTR_MIN_STACK_SIZE
	.align		4
.L_377:
        /*0834*/ 	.byte	0x04, 0x12
        /*0836*/ 	.short	(.L_379 - .L_378)
	.align		4
.L_378:
        /*0838*/ 	.word	index@(_Z23gemm_half_q_half_kernelILi4ELi12ELb1ELb0ELi32EEvPK6__halfPKjS4_S2_PS0_iiiiPKtS7_iiiiiibS2_i)
        /*083c*/ 	.word	0x00000000


	//----- nvinfo : EIATTR_MIN_STACK_SIZE
	.align		4
.L_379:
        /*0840*/ 	.byte	0x04, 0x12
        /*0842*/ 	.short	(.L_381 - .L_380)
	.align		4
.L_380:
        /*0844*/ 	.word	index@(_Z23gemm_half_q_half_kernelILi4ELi14ELb1ELb0ELi32EEvPK6__halfPKjS4_S2_PS0_iiiiPKtS7_iiiiiibS2_i)
        /*0848*/ 	.word	0x00000000


	//----- nvinfo : EIATTR_MIN_STACK_SIZE
	.align		4
.L_381:
        /*084c*/ 	.byte	0x04, 0x12
        /*084e*/ 	.short	(.L_383 - .L_382)
	.align		4
.L_382:
        /*0850*/ 	.word	index@(_Z23gemm_half_q_half_kernelILi4ELi4ELb1ELb0ELi32EEvPK6__halfPKjS4_S2_PS0_iiiiPKtS7_iiiiiibS2_i)
        /*0854*/ 	.word	0x00000000


	//----- nvinfo : EIATTR_MIN_STACK_SIZE
	.align		4
.L_383:
        /*0858*/ 	.byte	0x04, 0x12
        /*085a*/ 	.short	(.L_385 - .L_384)
	.align		4
.L_384:
        /*085c*/ 	.word	index@(_Z23gemm_half_q_half_kernelILi4ELi6ELb1ELb0ELi32EEvPK6__halfPKjS4_S2_PS0_iiiiPKtS7_iiiiiibS2_i)
        /*0860*/ 	.word	0x00000000


	//----- nvinfo : EIATTR_MIN_STACK_SIZE
	.align		4
.L_385:
        /*0864*/ 	.byte	0x04, 0x12
        /*0866*/ 	.short	(.L_387 - .L_386)
	.align		4
.L_386:
        /*0868*/ 	.word	index@(_Z23gemm_half_q_half_kernelILi4ELi2ELb1ELb0ELi32EEvPK6__halfPKjS4_S2_PS0_iiiiPKtS7_iiiiiibS2_i)
        /*086c*/ 	.word	0x00000000


	//----- nvinfo : EIATTR_MIN_STACK_SIZE
	.align		4
.L_387:
        /*0870*/ 	.byte	0x04, 0x12
        /*0872*/ 	.short	(.L_389 - .L_388)
	.align		4
.L_388:
        /*0874*/ 	.word	index@(_Z23gemm_half_q_half_kernelILi3ELi32ELb1ELb0ELi64EEvPK6__halfPKjS4_S2_PS0_iiiiPKtS7_iiiiiibS2_i)
        /*0878*/ 	.word	0x00000010


	//----- nvinfo : EIATTR_MIN_STACK_SIZE
	.align		4
.L_389:
        /*087c*/ 	.byte	0x04, 0x12
        /*087e*/ 	.short	(.L_391 - .L_390)
	.align		4
.L_390:
        /*0880*/ 	.word	index@(_Z23gemm_half_q_half_kernelILi3ELi48ELb1ELb0ELi64EEvPK6__halfPKjS4_S2_PS0_iiiiPKtS7_iiiiiibS2_i)
        /*0884*/ 	.word	0x00000010


	//----- nvinfo : EIATTR_MIN_STACK_SIZE
	.align		4
.L_391:
        /*0888*/ 	.byte	0x04, 0x12
        /*088a*/ 	.short	(.L_393 - .L_392)
	.align		4
.L_392:
        /*088c*/ 	.word	index@(_Z23gemm_half_q_half_kernelILi3ELi16ELb1ELb0ELi64EEvPK6__halfPKjS4_S2_PS0_iiiiPKtS7_iiiiiibS2_i)
        /*0890*/ 	.word	0x00000010


	//----- nvinfo : EIATTR_MIN_STACK_SIZE
	.align		4
.L_393:
        /*0894*/ 	.byte	0x04, 0x12
        /*0896*/ 	.short	(.L_395 - .L_394)
	.align		4
.L_394:
        /*0898*/ 	.word	index@(_Z23gemm_half_q_half_kernelILi3ELi24ELb1ELb0ELi64EEvPK6__halfPKjS4_S2_PS0_iiiiPKtS7_iiiiiibS2_i)
        /*089c*/ 	.word	0x00000010


	//----- nvinfo : EIATTR_MIN_STACK_SIZE
	.align		4
.L_395:
        /*08a0*/ 	.byte	0x04, 0x12
        /*08a2*/ 	.short	(.L_397 - .L_396)
	.align		4
.L_396:
        /*08a4*/ 	.word	index@(_Z23gemm_half_q_half_kernelILi3ELi8ELb1ELb0ELi64EEvPK6__halfPKjS4_S2_PS0_iiiiPKtS7_iiiiiibS2_i)
        /*08a8*/ 	.word	0x00000010


	//----- nvinfo : EIATTR_MIN_STACK_SIZE
	.align		4
.L_397:
        /*08ac*/ 	.byte	0x04, 0x12
        /*08ae*/ 	.short	(.L_399 - .L_398)
	.align		4
.L_398:
        /*08b0*/ 	.word	index@(_Z23gemm_half_q_half_kernelILi3ELi12ELb1ELb0ELi64EEvPK6__halfPKjS4_S2_PS0_iiiiPKtS7_iiiiiibS2_i)
        /*08b4*/ 	.word	0x00000010


	//----- nvinfo : EIATTR_MIN_STACK_SIZE
	.align		4
.L_399:
        /*08b8*/ 	.byte	0x04, 0x12
        /*08ba*/ 	.short	(.L_401 - .L_400)
	.align		4
.L_400:
        /*08bc*/ 	.word	index@(_Z23gemm_half_q_half_kernelILi3ELi14ELb1ELb0ELi64EEvPK6__halfPKjS4_S2_PS0_iiiiPKtS7_iiiiiibS2_i)
        /*08c0*/ 	.word	0x00000010


	//----- nvinfo : EIATTR_MIN_STACK_SIZE
	.align		4
.L_401:
        /*08c4*/ 	.byte	0x04, 0x12
        /*08c6*/ 	.short	(.L_403 - .L_402)
	.align		4
.L_402:
        /*08c8*/ 	.word	index@(_Z23gemm_half_q_half_kernelILi3ELi4ELb1ELb0ELi64EEvPK6__halfPKjS4_S2_PS0_iiiiPKtS7_iiiiiibS2_i)
        /*08cc*/ 	.word	0x00000010


	//----- nvinfo : EIATTR_MIN_STACK_SIZE
	.align		4
.L_403:
        /*08d0*/ 	.byte	0x04, 0x12
        /*08d2*/ 	.short	(.L_405 - .L_404)
	.align		4
.L_404:
        /*08d4*/ 	.word	index@(_Z23gemm_half_q_half_kernelILi3ELi6ELb1ELb0ELi64EEvPK6__halfPKjS4_S2_PS0_iiiiPKtS7_iiiiiibS2_i)
        /*08d8*/ 	.word	0x00000010


	//----- nvinfo : EIATTR_MIN_STACK_SIZE
	.align		4
.L_405:
        /*08dc*/ 	.byte	0x04, 0x12
        /*08de*/ 	.short	(.L_407 - .L_406)
	.align		4
.L_406:
        /*08e0*/ 	.word	index@(_Z23gemm_half_q_half_kernelILi3ELi2ELb1ELb0ELi64EEvPK6__halfPKjS4_S2_PS0_iiiiPKtS7_iiiiiibS2_i)
        /*08e4*/ 	.word	0x00000010


	//----- nvinfo : EIATTR_MIN_STACK_SIZE
	.align		4
.L_407:
        /*08e8*/ 	.byte	0x04, 0x12
        /*08ea*/ 	.short	(.L_409 - .L_408)
	.align		4
.L_408:
        /*08ec*/ 	.word	index@(_Z23gemm_half_q_half_kernelILi3ELi32ELb1ELb0ELi32EEvPK6__halfPKjS4_S2_PS0_iiiiPKtS7_iiiiiibS2_i)
        /*08f0*/ 	.word	0x00000000


	//----- nvinfo : EIATTR_MIN_STACK_SIZE
	.align		4
.L_409:
        /*08f4*/ 	.byte	0x04, 0x12
        /*08f6*/ 	.short	(.L_411 - .L_410)
	.align		4
.L_410:
        /*08f8*/ 	.word	index@(_Z23gemm_half_q_half_kernelILi3ELi48ELb1ELb0ELi32EEvPK6__halfPKjS4_S2_PS0_iiiiPKtS7_iiiiiibS2_i)
        /*08fc*/ 	.word	0x00000000


	//----- nvinfo : EIATTR_MIN_STACK_SIZE
	.align		4
.L_411:
        /*0900*/ 	.byte	0x04, 0x12
        /*0902*/ 	.short	(.L_413 - .L_412)
	.align		4
.L_412:
        /*0904*/ 	.word	index@(_Z23gemm_half_q_half_kernelILi3ELi16ELb1ELb0ELi32EEvPK6__halfPKjS4_S2_PS0_iiiiPKtS7_iiiiiibS2_i)
        /*0908*/ 	.word	0x00000000


	//----- nvinfo : EIATTR_MIN_STACK_SIZE
	.align		4
.L_413:
        /*090c*/ 	.byte	0x04, 0x12
        /*090e*/ 	.short	(.L_415 - .L_414)
	.align		4
.L_414:
        /*0910*/ 	.word	index@(_Z23gemm_half_q_half_kernelILi3ELi24ELb1ELb0ELi32EEvPK6__halfPKjS4_S2_PS0_iiiiPKtS7_iiiiiibS2_i)
        /*0914*/ 	.word	0x00000000


	//----- nvinfo : EIATTR_MIN_STACK_SIZE
	.align		4
.L_415:
        /*0918*/ 	.byte	0x04, 0x12
        /*091a*/ 	.short	(.L_417 - .L_416)
	.align		4
.L_416:
        /*091c*/ 	.word	index@(_Z23gemm_half_q_half_kernelILi3ELi8ELb1ELb0ELi32EEvPK6__halfPKjS4_S2_PS0_iiiiPKtS7_iiiiiibS2_i)
        /*0920*/ 	.word	0x00000000


	//----- nvinfo : EIATTR_MIN_STACK_SIZE
	.align		4
.L_417:
        /*0924*/ 	.byte	0x04, 0x12
        /*0926*/ 	.short	(.L_419 - .L_418)
	.align		4
.L_418:
        /*0928*/ 	.word	index@(_Z23gemm_half_q_half_kernelILi3ELi12ELb1ELb0ELi32EEvPK6__halfPKjS4_S2_PS0_iiiiPKtS7_iiiiiibS2_i)
        /*092c*/ 	.word	0x00000000


	//----- nvinfo : EIATTR_MIN_STACK_SIZE
	.align		4
.L_419:
        /*0930*/ 	.byte	0x04, 0x12
        /*0932*/ 	.short	(.L_421 - .L_420)
	.align		4
.L_420:
        /*0934*/ 	.word	index@(_Z23gemm_half_q_half_kernelILi3ELi14ELb1ELb0ELi32EEvPK6__halfPKjS4_S2_PS0_iiiiPKtS7_iiiiiibS2_i)
        /*0938*/ 	.word	0x00000000


	//----- nvinfo : EIATTR_MIN_STACK_SIZE
	.align		4
.L_421:
        /*093c*/ 	.byte	0x04, 0x12
        /*093e*/ 	.short	(.L_423 - .L_422)
	.align		4
.L_422:
        /*0940*/ 	.word	index@(_Z23gemm_half_q_half_kernelILi3ELi4ELb1ELb0ELi32EEvPK6__halfPKjS4_S2_PS0_iiiiPKtS7_iiiiiibS2_i)
        /*0944*/ 	.word	0x00000000


	//----- nvinfo : EIATTR_MIN_STACK_SIZE
	.align		4
.L_423:
        /*0948*/ 	.byte	0x04, 0x12
        /*094a*/ 	.short	(.L_425 - .L_424)
	.align		4
.L_424:
        /*094c*/ 	.word	index@(_Z23gemm_half_q_half_kernelILi3ELi6ELb1ELb0ELi32EEvPK6__halfPKjS4_S2_PS0_iiiiPKtS7_iiiiiibS2_i)
        /*0950*/ 	.word	0x00000000


	//----- nvinfo : EIATTR_MIN_STACK_SIZE
	.align		4
.L_425:
        /*0954*/ 	.byte	0x04, 0x12
        /*0956*/ 	.short	(.L_427 - .L_426)
	.align		4
.L_426:
        /*0958*/ 	.word	index@(_Z23gemm_half_q_half_kernelILi3ELi2ELb1ELb0ELi32EEvPK6__halfPKjS4_S2_PS0_iiiiPKtS7_iiiiiibS2_i)
        /*095c*/ 	.word	0x00000000


	//----- nvinfo : EIATTR_MIN_STACK_SIZE
	.align		4
.L_427:
        /*0960*/ 	.byte	0x04, 0x12
        /*0962*/ 	.short	(.L_429 - .L_428)
	.align		4
.L_428:
        /*0964*/ 	.word	index@(_Z23gemm_half_q_half_kernelILi2ELi32ELb1ELb0ELi64EEvPK6__halfPKjS4_S2_PS0_iiiiPKtS7_iiiiiibS2_i)
        /*0968*/ 	.word	0x00000010


	//----- nvinfo : EIATTR_MIN_STACK_SIZE
	.align		4
.L_429:
        /*096c*/ 	.byte	0x04, 0x12
        /*096e*/ 	.short	(.L_431 - .L_430)
	.align		4
.L_430:
        /*0970*/ 	.word	index@(_Z23gemm_half_q_half_kernelILi2ELi48ELb1ELb0ELi64EEvPK6__halfPKjS4_S2_PS0_iiiiPKtS7_iiiiiibS2_i)
        /*0974*/ 	.word	0x00000010


	//----- nvinfo : EIATTR_MIN_STACK_SIZE
	.align		4
.L_431:
        /*0978*/ 	.byte	0x04, 0x12
        /*097a*/ 	.short	(.L_433 - .L_432)
	.align		4
.L_432:
        /*097c*/ 	.word	index@(_Z23gemm_half_q_half_kernelILi2ELi16ELb1ELb0ELi64EEvPK6__halfPKjS4_S2_PS0_iiiiPKtS7_iiiiiibS2_i)
        /*0980*/ 	.word	0x00000010


	//----- nvinfo : EIATTR_MIN_STACK_SIZE
	.align		4
.L_433:
        /*0984*/ 	.byte	0x04, 0x12
        /*0986*/ 	.short	(.L_435 - .L_434)
	.align		4
.L_434:
        /*0988*/ 	.word	index@(_Z23gemm_half_q_half_kernelILi2ELi24ELb1ELb0ELi64EEvPK6__halfPKjS4_S2_PS0_iiiiPKtS7_iiiiiibS2_i)
        /*098c*/ 	.word	0x00000010


	//----- nvinfo : EIATTR_MIN_STACK_SIZE
	.align		4
.L_435:
        /*0990*/ 	.byte	0x04, 0x12
        /*0992*/ 	.short	(.L_437 - .L_436)
	.align		4
.L_436:
        /*0994*/ 	.word	index@(_Z23gemm_half_q_half_kernelILi2ELi8ELb1ELb0ELi64EEvPK6__halfPKjS4_S2_PS0_iiiiPKtS7_iiiiiibS2_i)
        /*0998*/ 	.word	0x00000010


	//----- nvinfo : EIATTR_MIN_STACK_SIZE
	.align		4
.L_437:
        /*099c*/ 	.byte	0x04, 0x12
        /*099e*/ 	.short	(.L_439 - .L_438)
	.align		4
.L_438:
        /*09a0*/ 	.word	index@(_Z23gemm_half_q_half_kernelILi2ELi12ELb1ELb0ELi64EEvPK6__halfPKjS4_S2_PS0_iiiiPKtS7_iiiiiibS2_i)
        /*09a4*/ 	.word	0x00000010


	//----- nvinfo : EIATTR_MIN_STACK_SIZE
	.align		4
.L_439:
        /*09a8*/ 	.byte	0x04, 0x12
        /*09aa*/ 	.short	(.L_441 - .L_440)
	.align		4
.L_440:
        /*09ac*/ 	.word	index@(_Z23gemm_half_q_half_kernelILi2ELi14ELb1ELb0ELi64EEvPK6__halfPKjS4_S2_PS0_iiiiPKtS7_iiiiiibS2_i)
        /*09b0*/ 	.word	0x00000010


	//----- nvinfo : EIATTR_MIN_STACK_SIZE
	.align		4
.L_441:
        /*09b4*/ 	.byte	0x04, 0x12
        /*09b6*/ 	.short	(.L_443 - .L_442)
	.align		4
.L_442:
        /*09b8*/ 	.word	index@(_Z23gemm_half_q_half_kernelILi2ELi4ELb1ELb0ELi64EEvPK6__halfPKjS4_S2_PS0_iiiiPKtS7_iiiiiibS2_i)
        /*09bc*/ 	.word	0x00000010


	//----- nvinfo : EIATTR_MIN_STACK_SIZE
	.align		4
.L_443:
        /*09c0*/ 	.byte	0x04, 0x12
        /*09c2*/ 	.short	(.L_445 - .L_444)
	.align		4
.L_444:
        /*09c4*/ 	.word	index@(_Z23gemm_half_q_half_kernelILi2ELi6ELb1ELb0ELi64EEvPK6__halfPKjS4_S2_PS0_iiiiPKtS7_iiiiiibS2_i)
        /*09c8*/ 	.word	0x00000010


	//----- nvinfo : EIATTR_MIN_STACK_SIZE
	.align		4
.L_445:
        /*09cc*/ 	.byte	0x04, 0x12
        /*09ce*/ 	.short	(.L_447 - .L_446)
	.align		4
.L_446:
        /*09d0*/ 	.word	index@(_Z23gemm_half_q_half_kernelILi2ELi2ELb1ELb0ELi64EEvPK6__halfPKjS4_S2_PS0_iiiiPKtS7_iiiiiibS2_i)
        /*09d4*/ 	.word	0x00000010


	//----- nvinfo : EIATTR_MIN_STACK_SIZE
	.align		4
.L_447:
        /*09d8*/ 	.byte	0x04, 0x12
        /*09da*/ 	.short	(.L_449 - .L_448)
	.align		4
.L_448:
        /*09dc*/ 	.word	index@(_Z23gemm_half_q_half_kernelILi2ELi32ELb1ELb0ELi32EEvPK6__halfPKjS4_S2_PS0_iiiiPKtS7_iiiiiibS2_i)
        /*09e0*/ 	.word	0x00000000


	//----- nvinfo : EIATTR_MIN_STACK_SIZE
	.align		4
.L_449:
        /*09e4*/ 	.byte	0x04, 0x12
        /*09e6*/ 	.short	(.L_451 - .L_450)
	.align		4
.L_450:
        /*09e8*/ 	.word	index@(_Z23gemm_half_q_half_kernelILi2ELi48ELb1ELb0ELi32EEvPK6__halfPKjS4_S2_PS0_iiiiPKtS7_iiiiiibS2_i)
        /*09ec*/ 	.word	0x00000000


	//----- nvinfo : EIATTR_MIN_STACK_SIZE
	.align		4
.L_451:
        /*09f0*/ 	.byte	0x04, 0x12
        /*09f2*/ 	.short	(.L_453 - .L_452)
	.align		4
.L_452:
        /*09f4*/ 	.word	index@(_Z23gemm_half_q_half_kernelILi2ELi16ELb1ELb0ELi32EEvPK6__halfPKjS4_S2_PS0_iiiiPKtS7_iiiiiibS2_i)
        /*09f8*/ 	.word	0x00000000


	//----- nvinfo : EIATTR_MIN_STACK_SIZE
	.align		4
.L_453:
        /*09fc*/ 	.byte	0x04, 0x12
        /*09fe*/ 	.short	(.L_455 - .L_454)
	.align		4
.L_454:
        /*0a00*/ 	.word	index@(_Z23gemm_half_q_half_kernelILi2ELi24ELb1ELb0ELi32EEvPK6__halfPKjS4_S2_PS0_iiiiPKtS7_iiiiiibS2_i)
        /*0a04*/ 	.word	0x00000000


	//----- nvinfo : EIATTR_MIN_STACK_SIZE
	.align		4
.L_455:
        /*0a08*/ 	.byte	0x04, 0x12
        /*0a0a*/ 	.short	(.L_457 - .L_456)
	.align		4
.L_456:
        /*0a0c*/ 	.word	index@(_Z23gemm_half_q_half_kernelILi2ELi8ELb1ELb0ELi32EEvPK6__halfPKjS4_S2_PS0_iiiiPKtS7_iiiiiibS2_i)
        /*0a10*/ 	.word	0x00000000


	//----- nvinfo : EIATTR_MIN_STACK_SIZE
	.align		4
.L_457:
        /*0a14*/ 	.byte	0x04, 0x12
        /*0a16*/ 	.short	(.L_459 - .L_458)
	.align		4
.L_458:
        /*0a18*/ 	.word	index@(_Z23gemm_half_q_half_kernelILi2ELi12ELb1ELb0ELi32EEvPK6__halfPKjS4_S2_PS0_iiiiPKtS7_iiiiiibS2_i)
        /*0a1c*/ 	.word	0x00000000


	//----- nvinfo : EIATTR_MIN_STACK_SIZE
	.align		4
.L_459:
        /*0a20*/ 	.byte	0x04, 0x12
        /*0a22*/ 	.short	(.L_461 - .L_460)
	.align		4
.L_460:
        /*0a24*/ 	.word	index@(_Z23gemm_half_q_half_kernelILi2ELi14ELb1ELb0ELi32EEvPK6__halfPKjS4_S2_PS0_iiiiPKtS7_iiiiiibS2_i)
        /*0a28*/ 	.word	0x00000000


	//----- nvinfo : EIATTR_MIN_STACK_SIZE
	.align		4
.L_461:
        /*0a2c*/ 	.byte	0x04, 0x12
        /*0a2e*/ 	.short	(.L_463 - .L_462)
	.align		4
.L_462:
        /*0a30*/ 	.word	index@(_Z23gemm_half_q_half_kernelILi2ELi4ELb1ELb0ELi32EEvPK6__halfPKjS4_S2_PS0_iiiiPKtS7_iiiiiibS2_i)
        /*0a34*/ 	.word	0x00000000


	//----- nvinfo : EIATTR_MIN_STACK_SIZE
	.align		4
.L_463:
        /*0a38*/ 	.byte	0x04, 0x12
        /*0a3a*/ 	.short	(.L_465 - .L_464)
	.align		4
.L_464:
        /*0a3c*/ 	.word	index@(_Z23gemm_half_q_half_kernelILi2ELi6ELb1ELb0ELi32EEvPK6__halfPKjS4_S2_PS0_iiiiPKtS7_iiiiiibS2_i)
        /*0a40*/ 	.word	0x00000000


	//----- nvinfo : EIATTR_MIN_STACK_SIZE
	.align		4
.L_465:
        /*0a44*/ 	.byte	0x04, 0x12
        /*0a46*/ 	.short	(.L_467 - .L_466)
	.align		4
.L_466:
        /*0a48*/ 	.word	index@(_Z23gemm_half_q_half_kernelILi2ELi2ELb1ELb0ELi32EEvPK6__halfPKjS4_S2_PS0_iiiiPKtS7_iiiiiibS2_i)
        /*0a4c*/ 	.word	0x00000000


	//----- nvinfo : EIATTR_MIN_STACK_SIZE
	.align		4
.L_467:
        /*0a50*/ 	.byte	0x04, 0x12
        /*0a52*/ 	.short	(.L_469 - .L_468)
	.align		4
.L_468:
        /*0a54*/ 	.word	index@(_Z23gemm_half_q_half_kernelILi1ELi32ELb1ELb0ELi64EEvPK6__halfPKjS4_S2_PS0_iiiiPKtS7_iiiiiibS2_i)
        /*0a58*/ 	.word	0x00000010


	//----- nvinfo : EIATTR_MIN_STACK_SIZE
	.align		4
.L_469:
        /*0a5c*/ 	.byte	0x04, 0x12
        /*0a5e*/ 	.short	(.L_471 - .L_470)
	.align		4
.L_470:
        /*0a60*/ 	.word	index@(_Z23gemm_half_q_half_kernelILi1ELi48ELb1ELb0ELi64EEvPK6__halfPKjS4_S2_PS0_iiiiPKtS7_iiiiiibS2_i)
        /*0a64*/ 	.word	0x00000010


	//----- nvinfo : EIATTR_MIN_STACK_SIZE
	.align		4
.L_471:
        /*0a68*/ 	.byte	0x04, 0x12
        /*0a6a*/ 	.short	(.L_473 - .L_472)
	.align		4
.L_472:
        /*0a6c*/ 	.word	index@(_Z23gemm_half_q_half_kernelILi1ELi16ELb1ELb0ELi64EEvPK6__halfPKjS4_S2_PS0_iiiiPKtS7_iiiiiibS2_i)
        /*0a70*/ 	.word	0x00000010


	//----- nvinfo : EIATTR_MIN_STACK_SIZE
	.align		4
.L_473:
        /*0a74*/ 	.byte	0x04, 0x12
        /*0a76*/ 	.short	(.L_475 - .L_474)
	.align		4
.L_474:
        /*0a78*/ 	.word	index@(_Z23gemm_half_q_half_kernelILi1ELi24ELb1ELb0ELi64EEvPK6__halfPKjS4_S2_PS0_iiiiPKtS7_iiiiiibS2_i)
        /*0a7c*/ 	.word	0x00000010


	//----- nvinfo : EIATTR_MIN_STACK_SIZE
	.align		4
.L_475:
        /*0a80*/ 	.byte	0x04, 0x12
        /*0a82*/ 	.short	(.L_477 - .L_476)
	.align		4
.L_476:
        /*0a84*/ 	.word	index@(_Z23gemm_half_q_half_kernelILi1ELi8ELb1ELb0ELi64EEvPK6__halfPKjS4_S2_PS0_iiiiPKtS7_iiiiiibS2_i)
        /*0a88*/ 	.word	0x00000010


	//----- nvinfo : EIATTR_MIN_STACK_SIZE
	.align		4
.L_477:
        /*0a8c*/ 	.byte	0x04, 0x12
        /*0a8e*/ 	.short	(.L_479 - .L_478)
	.align		4
.L_478:
        /*0a90*/ 	.word	index@(_Z23gemm_half_q_half_kernelILi1ELi12ELb1ELb0ELi64EEvPK6__halfPKjS4_S2_PS0_iiiiPKtS7_iiiiiibS2_i)
        /*0a94*/ 	.word	0x00000010


	//----- nvinfo : EIATTR_MIN_STACK_SIZE
	.align		4
.L_479:
        /*0a98*/ 	.byte	0x04, 0x12
        /*0a9a*/ 	.short	(.L_481 - .L_480)
	.align		4
.L_480:
        /*0a9c*/ 	.word	index@(_Z23gemm_half_q_half_kernelILi1ELi14ELb1ELb0ELi64EEvPK6__halfPKjS4_S2_PS0_iiiiPKtS7_iiiiiibS2_i)
        /*0aa0*/ 	.word	0x00000010


	//----- nvinfo : EIATTR_MIN_STACK_SIZE
	.align		4
.L_481:
        /*0aa4*/ 	.byte	0x04, 0x12
        /*0aa6*/ 	.short	(.L_483 - .L_482)
	.align		4
.L_482:
        /*0aa8*/ 	.word	index@(_Z23gemm_half_q_half_kernelILi1ELi4ELb1ELb0ELi64EEvPK6__halfPKjS4_S2_PS0_iiiiPKtS7_iiiiiibS2_i)
        /*0aac*/ 	.word	0x00000010


	//----- nvinfo : EIATTR_MIN_STACK_SIZE
	.align		4
.L_483:
        /*0ab0*/ 	.byte	0x04, 0x12
        /*0ab2*/ 	.short	(.L_485 - .L_484)
	.align		4
.L_484:
        /*0ab4*/ 	.word	index@(_Z23gemm_half_q_half_kernelILi1ELi6ELb1ELb0ELi64EEvPK6__halfPKjS4_S2_PS0_iiiiPKtS7_iiiiiibS2_i)
        /*0ab8*/ 	.word	0x00000010


	//----- nvinfo : EIATTR_MIN_STACK_SIZE
	.align		4
.L_485:
        /*0abc*/ 	.byte	0x04, 0x12
        /*0abe*/ 	.short	(.L_487 - .L_486)
	.align		4
.L_486:
        /*0ac0*/ 	.word	index@(_Z23gemm_half_q_half_kernelILi1ELi2ELb1ELb0ELi64EEvPK6__halfPKjS4_S2_PS0_iiiiPKtS7_iiiiiibS2_i)
        /*0ac4*/ 	.word	0x00000010


	//----- nvinfo : EIATTR_MIN_STACK_SIZE
	.align		4
.L_487:
        /*0ac8*/ 	.byte	0x04, 0x12
        /*0aca*/ 	.short	(.L_489 - .L_488)
	.align		4
.L_488:
        /*0acc*/ 	.word	index@(_Z23gemm_half_q_half_kernelILi1ELi32ELb1ELb0ELi32EEvPK6__halfPKjS4_S2_PS0_iiiiPKtS7_iiiiiibS2_i)
        /*0ad0*/ 	.word	0x00000000


	//----- nvinfo : EIATTR_MIN_STACK_SIZE
	.align		4
.L_489:
        /*0ad4*/ 	.byte	0x04, 0x12
        /*0ad6*/ 	.short	(.L_491 - .L_490)
	.align		4
.L_490:
        /*0ad8*/ 	.word	index@(_Z23gemm_half_q_half_kernelILi1ELi48ELb1ELb0ELi32EEvPK6__halfPKjS4_S2_PS0_iiiiPKtS7_iiiiiibS2_i)
        /*0adc*/ 	.word	0x00000000


	//----- nvinfo : EIATTR_MIN_STACK_SIZE
	.align		4
.L_491:
        /*0ae0*/ 	.byte	0x04, 0x12
        /*0ae2*/ 	.short	(.L_493 - .L_492)
	.align		4
.L_492:
        /*0ae4*/ 	.word	index@(_Z23gemm_half_q_half_kernelILi1ELi16ELb1ELb0ELi32EEvPK6__halfPKjS4_S2_PS0_iiiiPKtS7_iiiiiibS2_i)
        /*0ae8*/ 	.word	0x00000000


	//----- nvinfo : EIATTR_MIN_STACK_SIZE
	.align		4
.L_493:
        /*0aec*/ 	.byte	0x04, 0x12
        /*0aee*/ 	.short	(.L_495 - .L_494)
	.align		4
.L_494:
        /*0af0*/ 	.word	index@(_Z23gemm_half_q_half_kernelILi1ELi24ELb1ELb0ELi32EEvPK6__halfPKjS4_S2_PS0_iiiiPKtS7_iiiiiibS2_i)
        /*0af4*/ 	.word	0x00000000


	//----- nvinfo : EIATTR_MIN_STACK_SIZE
	.align		4
.L_495:
        /*0af8*/ 	.byte	0x04, 0x12
        /*0afa*/ 	.short	(.L_497 - .L_496)
	.align		4
.L_496:
        /*0afc*/ 	.word	index@(_Z23gemm_half_q_half_kernelILi1ELi8ELb1ELb0ELi32EEvPK6__halfPKjS4_S2_PS0_iiiiPKtS7_iiiiiibS2_i)
        /*0b00*/ 	.word	0x00000000


	//----- nvinfo : EIATTR_MIN_STACK_SIZE
	.align		4
.L_497:
        /*0b04*/ 	.byte	0x04, 0x12
        /*0b06*/ 	.short	(.L_499 - .L_498)
	.align		4
.L_498:
        /*0b08*/ 	.word	index@(_Z23gemm_half_q_half_kernelILi1ELi12ELb1ELb0ELi32EEvPK6__halfPKjS4_S2_PS0_iiiiPKtS7_iiiiiibS2_i)
        /*0b0c*/ 	.word	0x00000000


	//----- nvinfo : EIATTR_MIN_STACK_SIZE
	.align		4
.L_499:
        /*0b10*/ 	.byte	0x04, 0x12
        /*0b12*/ 	.short	(.L_501 - .L_500)
	.align		4
.L_500:
        /*0b14*/ 	.word	index@(_Z23gemm_half_q_half_kernelILi1ELi14ELb1ELb0ELi32EEvPK6__halfPKjS4_S2_PS0_iiiiPKtS7_iiiiiibS2_i)
        /*0b18*/ 	.word	0x00000000


	//----- nvinfo : EIATTR_MIN_STACK_SIZE
	.align		4
.L_501:
        /*0b1c*/ 	.byte	0x04, 0x12
        /*0b1e*/ 	.short	(.L_503 - .L_502)
	.align		4
.L_502:
        /*0b20*/ 	.word	index@(_Z23gemm_half_q_half_kernelILi1ELi4ELb1ELb0ELi32EEvPK6__halfPKjS4_S2_PS0_iiiiPKtS7_iiiiiibS2_i)
        /*0b24*/ 	.word	0x00000000


	//----- nvinfo : EIATTR_MIN_STACK_SIZE
	.align		4
.L_503:
        /*0b28*/ 	.byte	0x04, 0x12
        /*0b2a*/ 	.short	(.L_505 - .L_504)
	.align		4
.L_504:
        /*0b2c*/ 	.word	index@(_Z23gemm_half_q_half_kernelILi1ELi6ELb1ELb0ELi32EEvPK6__halfPKjS4_S2_PS0_iiiiPKtS7_iiiiiibS2_i)
        /*0b30*/ 	.word	0x00000000


	//----- nvinfo : EIATTR_MIN_STACK_SIZE
	.align		4
.L_505:
        /*0b34*/ 	.byte	0x04, 0x12
        /*0b36*/ 	.short	(.L_507 - .L_506)
	.align		4
.L_506:
        /*0b38*/ 	.word	index@(_Z23gemm_half_q_half_kernelILi1ELi2ELb1ELb0ELi32EEvPK6__halfPKjS4_S2_PS0_iiiiPKtS7_iiiiiibS2_i)
        /*0b3c*/ 	.word	0x00000000
.L_507:


//--------------------- .nv.compat                --------------------------
	.section	.nv.compat,"",@"SHT_CUDA_COMPAT_INFO"
	.align	4
        /*0000*/ 	.byte	0x02, 0x09, 0x01, 0x00, 0x02, 0x02, 0x01, 0x00, 0x02, 0x05, 0x05, 0x00, 0x03, 0x07, 0x01, 0x01
        /*0010*/ 	.byte	0x02, 0x03, 0x00, 0x00, 0x02, 0x06, 0x01, 0x00, 0x04, 0x0b, 0x08, 0x00, 0x00, 0x00, 0x00, 0x00
        /*0020*/ 	.byte	0x00, 0x00, 0x00, 0x00


//--------------------- .nv.info._Z23gemm_half_q_half_kernelILi4ELi32ELb1ELb0ELi64EEvPK6__halfPKjS4_S2_PS0_iiiiPKtS7_iiiiiibS2_i --------------------------
	.section	.nv.info._Z23gemm_half_q_half_kernelILi4ELi32ELb1ELb0ELi64EEvPK6__halfPKjS4_S2_PS0_iiiiPKtS7_iiiiiibS2_i,"",@"SHT_CUDA_INFO"
	.sectionflags	@""
	.align	4


	//----- nvinfo : EIATTR_CUDA_API_VERSION
	.align		4
        /*0000*/ 	.byte	0x04, 0x37
        /*0002*/ 	.short	(.L_509 - .L_508)
.L_508:
        /*0004*/ 	.word	0x00000082


	//----- nvinfo : EIATTR_KPARAM_INFO
	.align		4
.L_509:
        /*0008*/ 	.byte	0x04, 0x17
        /*000a*/ 	.short	(.L_511 - .L_510)
.L_510:
        /*000c*/ 	.word	0x00000000
        /*0010*/ 	.short	0x0013
        /*0012*/ 	.short	0x0070
        /*0014*/ 	.byte	0x00, 0xf0, 0x11, 0x00


	//----- nvinfo : EIATTR_KPARAM_INFO
	.align		4
.L_511:
        /*0018*/ 	.byte	0x04, 0x17
        /*001a*/ 	.short	(.L_513 - .L_512)
.L_512:
        /*001c*/ 	.word	0x00000000
        /*0020*/ 	.short	0x0012
        /*0022*/ 	.short	0x0068
        /*0024*/ 	.byte	0x00, 0xf0, 0x21, 0x00


	//----- nvinfo : EIATTR_KPARAM_INFO
	.align		4
.L_513:
        /*0028*/ 	.byte	0x04, 0x17
        /*002a*/ 	.short	(.L_515 - .L_514)
.L_514:
        /*002c*/ 	.word	0x00000000
        /*0030*/ 	.short	0x0011
        /*0032*/ 	.short	0x0060
        /*0034*/ 	.byte	0x00, 0xf0, 0x05, 0x00


	//----- nvinfo : EIATTR_KPARAM_INFO
	.align		4
.L_515:
        /*0038*/ 	.byte	0x04, 0x17
        /*003a*/ 	.short	(.L_517 - .L_516)
.L_516:
        /*003c*/ 	.word	0x00000000
        /*0040*/ 	.short	0x0010
        /*0042*/ 	.short	0x005c
        /*0044*/ 	.byte	0x00, 0xf0, 0x11, 0x00


	//----- nvinfo : EIATTR_KPARAM_INFO
	.align		4
.L_517:
        /*0048*/ 	.byte	0x04, 0x17
        /*004a*/ 	.short	(.L_519 - .L_518)
.L_518:
        /*004c*/ 	.word	0x00000000
        /*0050*/ 	.short	0x000f
        /*0052*/ 	.short	0x0058
        /*0054*/ 	.byte	0x00, 0xf0, 0x11, 0x00


	//----- nvinfo : EIATTR_KPARAM_INFO
	.align		4
.L_519:
        /*0058*/ 	.byte	0x04, 0x17
        /*005a*/ 	.short	(.L_521 - .L_520)
.L_520:
        /*005c*/ 	.word	0x00000000
        /*0060*/ 	.short	0x000e
        /*0062*/ 	.short	0x0054
        /*0064*/ 	.byte	0x00, 0xf0, 0x11, 0x00


	//----- nvinfo : EIATTR_KPARAM_INFO
	.align		4
.L_521:
        /*0068*/ 	.byte	0x04, 0x17
        /*006a*/ 	.short	(.L_523 - .L_522)
.L_522:
        /*006c*/ 	.word	0x00000000
        /*0070*/ 	.short	0x000d
        /*0072*/ 	.short	0x0050
        /*0074*/ 	.byte	0x00, 0xf0, 0x11, 0x00


	//----- nvinfo : EIATTR_KPARAM_INFO
	.align		4
.L_523:
        /*0078*/ 	.byte	0x04, 0x17
        /*007a*/ 	.short	(.L_525 - .L_524)
.L_524:
        /*007c*/ 	.word	0x00000000
        /*0080*/ 	.short	0x000c
        /*0082*/ 	.short	0x004c
        /*0084*/ 	.byte	0x00, 0xf0, 0x11, 0x00


	//----- nvinfo : EIATTR_KPARAM_INFO
	.align		4
.L_525:
        /*0088*/ 	.byte	0x04, 0x17
        /*008a*/ 	.short	(.L_527 - .L_526)
.L_526:
        /*008c*/ 	.word	0x00000000
        /*0090*/ 	.short	0x000b
        /*0092*/ 	.short	0x0048
        /*0094*/ 	.byte	0x00, 0xf0, 0x11, 0x00


	//----- nvinfo : EIATTR_KPARAM_INFO
	.align		4
.L_527:
        /*0098*/ 	.byte	0x04, 0x17
        /*009a*/ 	.short	(.L_529 - .L_528)
.L_528:
        /*009c*/ 	.word	0x00000000
        /*00a0*/ 	.short	0x000a
        /*00a2*/ 	.short	0x0040
        /*00a4*/ 	.byte	0x00, 0xf0, 0x21, 0x00


	//----- nvinfo : EIATTR_KPARAM_INFO
	.align		4
.L_529:
        /*00a8*/ 	.byte	0x04, 0x17
        /*00aa*/ 	.short	(.L_531 - .L_530)
.L_530:
        /*00ac*/ 	.word	0x00000000
        /*00b0*/ 	.short	0x0009
        /*00b2*/ 	.short	0x0038
        /*00b4*/ 	.byte	0x00, 0xf0, 0x21, 0x00


	//----- nvinfo : EIATTR_KPARAM_INFO
	.align		4
.L_531:
        /*00b8*/ 	.byte	0x04, 0x17
        /*00ba*/ 	.short	(.L_533 - .L_532)
.L_532:
        /*00bc*/ 	.word	0x00000000
        /*00c0*/ 	.short	0x0008
        /*00c2*/ 	.short	0x0034
        /*00c4*/ 	.byte	0x00, 0xf0, 0x11, 0x00


	//----- nvinfo : EIATTR_KPARAM_INFO
	.align		4
.L_533:
        /*00c8*/ 	.byte	0x04, 0x17
        /*00ca*/ 	.short	(.L_535 - .L_534)
.L_534:
        /*00cc*/ 	.word	0x00000000
        /*00d0*/ 	.short	0x0007
        /*00d2*/ 	.short	0x0030
        /*00d4*/ 	.byte	0x00, 0xf0, 0x11, 0x00


	//----- nvinfo : EIATTR_KPARAM_INFO
	.align		4
.L_535:
        /*00d8*/ 	.byte	0x04, 0x17
        /*00da*/ 	.short	(.L_537 - .L_536)
.L_536:
        /*00dc*/ 	.word	0x00000000
        /*00e0*/ 	.short	0x0006
        /*00e2*/ 	.short	0x002c
        /*00e4*/ 	.byte	0x00, 0xf0, 0x11, 0x00


	//----- nvinfo : EIATTR_KPARAM_INFO
	.align		4
.L_537:
        /*00e8*/ 	.byte	0x04, 0x17
        /*00ea*/ 	.short	(.L_539 - .L_538)
.L_538:
        /*00ec*/ 	.word	0x00000000
        /*00f0*/ 	.short	0x0005
        /*00f2*/ 	.short	0x0028
        /*00f4*/ 	.byte	0x00, 0xf0, 0x11, 0x00


	//----- nvinfo : EIATTR_KPARAM_INFO
	.align		4
.L_539:
        /*00f8*/ 	.byte	0x04, 0x17
        /*00fa*/ 	.short	(.L_541 - .L_540)
.L_540:
        /*00fc*/ 	.word	0x00000000
        /*0100*/ 	.short	0x0004
        /*0102*/ 	.short	0x0020
        /*0104*/ 	.byte	0x00, 0xf0, 0x21, 0x00


	//----- nvinfo : EIATTR_KPARAM_INFO
	.align		4
.L_541:
        /*0108*/ 	.byte	0x04, 0x17
        /*010a*/ 	.short	(.L_543 - .L_542)
.L_542:
        /*010c*/ 	.word	0x00000000
        /*0110*/ 	.short	0x0003
        /*0112*/ 	.short	0x0018
        /*0114*/ 	.byte	0x00, 0xf0, 0x21, 0x00


	//----- nvinfo : EIATTR_KPARAM_INFO
	.align		4
.L_543:
        /*0118*/ 	.byte	0x04, 0x17
        /*011a*/ 	.short	(.L_545 - .L_544)
.L_544:
        /*011c*/ 	.word	0x00000000
        /*0120*/ 	.short	0x0002
        /*0122*/ 	.short	0x0010
        /*0124*/ 	.byte	0x00, 0xf0, 0x21, 0x00


	//----- nvinfo : EIATTR_KPARAM_INFO
	.align		4
.L_545:
        /*0128*/ 	.byte	0x04, 0x17
        /*012a*/ 	.short	(.L_547 - .L_546)
.L_546:
        /*012c*/ 	.word	0x00000000
        /*0130*/ 	.short	0x0001
        /*0132*/ 	.short	0x0008
        /*0134*/ 	.byte	0x00, 0xf0, 0x21, 0x00


	//----- nvinfo : EIATTR_KPARAM_INFO
	.align		4
.L_547:
        /*0138*/ 	.byte	0x04, 0x17
        /*013a*/ 	.short	(.L_549 - .L_548)
.L_548:
        /*013c*/ 	.word	0x00000000
        /*0140*/ 	.short	0x0000
        /*0142*/ 	.short	0x0000
        /*0144*/ 	.byte	0x00, 0xf0, 0x21, 0x00


	//----- nvinfo : EIATTR_SPARSE_MMA_MASK
	.align		4
.L_549:
        /*0148*/ 	.byte	0x03, 0x50
        /*014a*/ 	.short	0x0000


	//----- nvinfo : EIATTR_MAXREG_COUNT
	.align		4
        /*014c*/ 	.byte	0x03, 0x1b
        /*014e*/ 	.short	0x00ff


	//----- nvinfo : EIATTR_NUM_BARRIERS
	.align		4
        /*0150*/ 	.byte	0x02, 0x4c
        /*0152*/ 	.byte	0x01
	.zero		1


	//----- nvinfo : EIATTR_MERCURY_ISA_VERSION
	.align		4
        /*0154*/ 	.byte	0x03, 0x5f
        /*0156*/ 	.short	0x0101


	//----- nvinfo : EIATTR_EXIT_INSTR_OFFSETS
	.align		4
        /*0158*/ 	.byte	0x04, 0x1c
        /*015a*/ 	.short	(.L_551 - .L_550)


	//   ....[0]....
.L_550:
        /*015c*/ 	.word	0x00000330


	//   ....[1]....
        /*0160*/ 	.word	0x00000a40


	//   ....[2]....
        /*0164*/ 	.word	0x00004010


	//   ....[3]....
        /*0168*/ 	.word	0x00004310


	//   ....[4]....
        /*016c*/ 	.word	0x00004590


	//   ....[5]....
        /*0170*/ 	.word	0x000047f0


	//   ....[6]....
        /*0174*/ 	.word	0x00004930


	//   ....[7]....
        /*0178*/ 	.word	0x000049d0


	//   ....[8]....
        /*017c*/ 	.word	0x00004a10


	//----- nvinfo : EIATTR_CRS_STACK_SIZE
	.align		4
.L_551:
        /*0180*/ 	.byte	0x04, 0x1e
        /*0182*/ 	.short	(.L_553 - .L_552)
.L_552:
        /*0184*/ 	.word	0x00000000


	//----- nvinfo : EIATTR_CBANK_PARAM_SIZE
	.align		4
.L_553:
        /*0188*/ 	.byte	0x03, 0x19
        /*018a*/ 	.short	0x0074


	//----- nvinfo : EIATTR_PARAM_CBANK
	.align		4
        /*018c*/ 	.byte	0x04, 0x0a
        /*018e*/ 	.short	(.L_555 - .L_554)
	.align		4
.L_554:
        /*0190*/ 	.word	index@(.nv.constant0._Z23gemm_half_q_half_kernelILi4ELi32ELb1ELb0ELi64EEvPK6__halfPKjS4_S2_PS0_iiiiPKtS7_iiiiiibS2_i)
        /*0194*/ 	.short	0x0210
        /*0196*/ 	.short	0x0074


	//----- nvinfo : EIATTR_SW_WAR
	.align		4
.L_555:
        /*0198*/ 	.byte	0x04, 0x36
        /*019a*/ 	.short	(.L_557 - .L_556)
.L_556:
        /*019c*/ 	.word	0x00000008
.L_557:


//--------------------- .nv.info._Z23gemm_half_q_half_kernelILi4ELi48ELb1ELb0ELi64EEvPK6__halfPKjS4_S2_PS0_iiiiPKtS7_iiiiiibS2_i --------------------------
	.section	.nv.info._Z23gemm_half_q_half_kernelILi4ELi48ELb1ELb0ELi64EEvPK6__halfPKjS4_S2_PS0_iiiiPKtS7_iiiiiibS2_i,"",@"SHT_CUDA_INFO"
	.sectionflags	@""
	.align	4


	//----- nvinfo : EIATTR_CUDA_API_VERSION
	.align		4
        /*0000*/ 	.byte	0x04, 0x37
        /*0002*/ 	.short	(.L_559 - .L_558)
.L_558:
        /*0004*/ 	.word	0x00000082


	//----- nvinfo : EIATTR_KPARAM_INFO
	.align		4
.L_559:
        /*0008*/ 	.byte	0x04, 0x17
        /*000a*/ 	.short	(.L_561 - .L_560)
.L_560:
        /*000c*/ 	.word	0x00000000
        /*0010*/ 	.short	0x0013
        /*0012*/ 	.short	0x0070
        /*0014*/ 	.byte	0x00, 0xf0, 0x11, 0x00


	//----- nvinfo : EIATTR_KPARAM_INFO
	.align		4
.L_561:
        /*0018*/ 	.byte	0x04, 0x17
        /*001a*/ 	.short	(.L_563 - .L_562)
.L_562:
        /*001c*/ 	.word	0x00000000
        /*0020*/ 	.short	0x0012
        /*0022*/ 	.short	0x0068
        /*0024*/ 	.byte	0x00, 0xf0, 0x21, 0x00


	//----- nvinfo : EIATTR_KPARAM_INFO
	.align		4
.L_563:
        /*0028*/ 	.byte	0x04, 0x17
        /*002a*/ 	.short	(.L_565 - .L_564)
.L_564:
        /*002c*/ 	.word	0x00000000
        /*0030*/ 	.short	0x0011
        /*0032*/ 	.short	0x0060
        /*0034*/ 	.byte	0x00, 0xf0, 0x05, 0x00


	//----- nvinfo : EIATTR_KPARAM_INFO
	.align		4
.L_565:
        /*0038*/ 	.byte	0x04, 0x17
        /*003a*/ 	.short	(.L_567 - .L_566)
.L_566:
        /*003c*/ 	.word	0x00000000
        /*0040*/ 	.short	0x0010
        /*0042*/ 	.short	0x005c
        /*0044*/ 	.byte	0x00, 0xf0, 0x11, 0x00


	//----- nvinfo : EIATTR_KPARAM_INFO
	.align		4
.L_567:
        /*0048*/ 	.byte	0x04, 0x17
        /*004a*/ 	.short	(.L_569 - .L_568)
.L_568:
        /*004c*/ 	.word	0x00000000
        /*0050*/ 	.short	0x000f
        /*0052*/ 	.short	0x0058
        /*0054*/ 	.byte	0x00, 0xf0, 0x11, 0x00


	//----- nvinfo : EIATTR_KPARAM_INFO
	.align		4
.L_569:
        /*0058*/ 	.byte	0x04, 0x17
        /*005a*/ 	.short	(.L_571 - .L_570)
.L_570:
        /*005c*/ 	.word	0x00000000
        /*0060*/ 	.short	0x000e
        /*0062*/ 	.short	0x0054
        /*0064*/ 	.byte	0x00, 0xf0, 0x11, 0x00


	//----- nvinfo : EIATTR_KPARAM_INFO
	.align		4
.L_571:
        /*0068*/ 	.byte	0x04, 0x17
        /*006a*/ 	.short	(.L_573 - .L_572)
.L_572:
        /*006c*/ 	.word	0x00000000
        /*0070*/ 	.short	0x000d
        /*0072*/ 	.short	0x0050
        /*0074*/ 	.byte	0x00, 0xf0, 0x11, 0x00


	//----- nvinfo : EIATTR_KPARAM_INFO
	.align		4
.L_573:
        /*0078*/ 	.byte	0x04, 0x17
        /*007a*/ 	.short	(.L_575 - .L_574)
.L_574:
        /*007c*/ 	.word	0x00000000
        /*0080*/ 	.short	0x000c
        /*0082*/ 	.short	0x004c
        /*0084*/ 	.byte	0x00, 0xf0, 0x11, 0x00


	//----- nvinfo : EIATTR_KPARAM_INFO
	.align		4
.L_575:
        /*0088*/ 	.byte	0x04, 0x17
        /*008a*/ 	.short	(.L_577 - .L_576)
.L_576:
        /*008c*/ 	.word	0x00000000
        /*0090*/ 	.short	0x000b
        /*0092*/ 	.short	0x0048
        /*0094*/ 	.byte	0x00, 0xf0, 0x11, 0x00


	//----- nvinfo : EIATTR_KPARAM_INFO
	.align		4
.L_577:
        /*0098*/ 	.byte	0x04, 0x17
        /*009a*/ 	.short	(.L_579 - .L_578)
.L_578:
        /*009c*/ 	.word	0x00000000
        /*00a0*/ 	.short	0x000a
        /*00a2*/ 	.short	0x0040
        /*00a4*/ 	.byte	0x00, 0xf0, 0x21, 0x00


	//----- nvinfo : EIATTR_KPARAM_INFO
	.align		4
.L_579:
        /*00a8*/ 	.byte	0x04, 0x17
        /*00aa*/ 	.short	(.L_581 - .L_580)
.L_580:
        /*00ac*/ 	.word	0x00000000
        /*00b0*/ 	.short	0x0009
        /*00b2*/ 	.short	0x0038
        /*00b4*/ 	.byte	0x00, 0xf0, 0x21, 0x00


	//----- nvinfo : EIATTR_KPARAM_INFO
	.align		4
.L_581:
        /*00b8*/ 	.byte	0x04, 0x17
        /*00ba*/ 	.short	(.L_583 - .L_582)
.L_582:
        /*00bc*/ 	.word	0x00000000
        /*00c0*/ 	.short	0x0008
        /*00c2*/ 	.short	0x0034
        /*00c4*/ 	.byte	0x00, 0xf0, 0x11, 0x00


	//----- nvinfo : EIATTR_KPARAM_INFO
	.align		4
.L_583:
        /*00c8*/ 	.byte	0x04, 0x17
        /*00ca*/ 	.short	(.L_585 - .L_584)
.L_584:
        /*00cc*/ 	.word	0x00000000
        /*00d0*/ 	.short	0x0007
        /*00d2*/ 	.short	0x0030
        /*00d4*/ 	.byte	0x00, 0xf0, 0x11, 0x00


	//----- nvinfo : EIATTR_KPARAM_INFO
	.align		4
.L_585:
        /*00d8*/ 	.byte	0x04, 0x17
        /*00da*/ 	.short	(.L_587 - .L_586)
.L_586:
        /*00dc*/ 	.word	0x00000000
        /*00e0*/ 	.short	0x0006
        /*00e2*/ 	.short	0x002c
        /*00e4*/ 	.byte	0x00, 0xf0, 0x11, 0x00


	//----- nvinfo : EIATTR_KPARAM_INFO
	.align		4
.L_587:
        /*00e8*/ 	.byte	0x04, 0x17
        /*00ea*/ 	.short	(.L_589 - .L_588)
.L_588:
        /*00ec*/ 	.word	0x00000000
        /*00f0*/ 	.short	0x0005
        /*00f2*/ 	.short	0x0028
        /*00f4*/ 	.byte	0x00, 0xf0, 0x11, 0x00


	//----- nvinfo : EIATTR_KPARAM_INFO
	.align		4
.L_589:
        /*00f8*/ 	.byte	0x04, 0x17
        /*00fa*/ 	.short	(.L_591 - .L_590)
.L_590:
        /*00fc*/ 	.word	0x00000000
        /*0100*/ 	.short	0x0004
        /*0102*/ 	.short	0x0020
        /*0104*/ 	.byte	0x00, 0xf0, 0x21, 0x00


	//----- nvinfo : EIATTR_KPARAM_INFO
	.align		4
.L_591:
        /*0108*/ 	.byte	0x04, 0x17
        /*010a*/ 	.short	(.L_593 - .L_592)
.L_592:
        /*010c*/ 	.word	0x00000000
        /*0110*/ 	.short	0x0003
        /*0112*/ 	.short	0x0018
        /*0114*/ 	.byte	0x00, 0xf0, 0x21, 0x00


	//----- nvinfo : EIATTR_KPARAM_INFO
	.align		4
.L_593:
        /*0118*/ 	.byte	0x04, 0x17
        /*011a*/ 	.short	(.L_595 - .L_594)
.L_594:
        /*011c*/ 	.word	0x00000000
        /*0120*/ 	.short	0x0002
        /*0122*/ 	.short	0x0010
        /*0124*/ 	.byte	0x00, 0xf0, 0x21, 0x00


	//----- nvinfo : EIATTR_KPARAM_INFO
	.align		4
.L_595:
        /*0128*/ 	.byte	0x04, 0x17
        /*012a*/ 	.short	(.L_597 - .L_596)
.L_596:
        /*012c*/ 	.word	0x00000000
        /*0130*/ 	.short	0x0001
        /*0132*/ 	.short	0x0008
        /*0134*/ 	.byte	0x00, 0xf0, 0x21, 0x00


	//----- nvinfo : EIATTR_KPARAM_INFO
	.align		4
.L_597:
        /*0138*/ 	.byte	0x04, 0x17
        /*013a*/ 	.short	(.L_599 - .L_598)
.L_598:
        /*013c*/ 	.word	0x00000000
        /*0140*/ 	.short	0x0000
        /*0142*/ 	.short	0x0000
        /*0144*/ 	.byte	0x00, 0xf0, 0x21, 0x00


	//----- nvinfo : EIATTR_SPARSE_MMA_MASK
	.align		4
.L_599:
        /*0148*/ 	.byte	0x03, 0x50
        /*014a*/ 	.short	0x0000


	//----- nvinfo : EIATTR_MAXREG_COUNT
	.align		4
        /*014c*/ 	.byte	0x03, 0x1b
        /*014e*/ 	.short	0x00ff


	//----- nvinfo : EIATTR_NUM_BARRIERS
	.align		4
        /*0150*/ 	.byte	0x02, 0x4c
        /*0152*/ 	.byte	0x01
	.zero		1


	//----- nvinfo : EIATTR_MERCURY_ISA_VERSION
	.align		4
        /*0154*/ 	.byte	0x03, 0x5f
        /*0156*/ 	.short	0x0101


	//----- nvinfo : EIATTR_EXIT_INSTR_OFFSETS
	.align		4
        /*0158*/ 	.byte	0x04, 0x1c
        /*015a*/ 	.short	(.L_601 - .L_600)


	//   ....[0]....
.L_600:
        /*015c*/ 	.word	0x00000330


	//   ....[1]....
        /*0160*/ 	.word	0x00000ed0


	//   ....[2]....
        /*0164*/ 	.word	0x00006b30


	//   ....[3]....
        /*0168*/ 	.word	0x00006e00


	//   ....[4]....
        /*016c*/ 	.word	0x00007050


	//   ....[5]....
        /*0170*/ 	.word	0x000072a0


	//   ....[6]....
        /*0174*/ 	.word	0x000073e0


	//   ....[7]....
        /*0178*/ 	.word	0x00007480


	//   ....[8]....
        /*017c*/ 	.word	0x000074c0


	//----- nvinfo : EIATTR_CRS_STACK_SIZE
	.align		4
.L_601:
        /*0180*/ 	.byte	0x04, 0x1e
        /*0182*/ 	.short	(.L_603 - .L_602)
.L_602:
        /*0184*/ 	.word	0x00000000


	//----- nvinfo : EIATTR_CBANK_PARAM_SIZE
	.align		4
.L_603:
        /*0188*/ 	.byte	0x03, 0x19
        /*018a*/ 	.short	0x0074


	//----- nvinfo : EIATTR_PARAM_CBANK
	.align		4
        /*018c*/ 	.byte	0x04, 0x0a
        /*018e*/ 	.short	(.L_605 - .L_604)
	.align		4
.L_604:
        /*0190*/ 	.word	index@(.nv.constant0._Z23gemm_half_q_half_kernelILi4ELi48ELb1ELb0ELi64EEvPK6__halfPKjS4_S2_PS0_iiiiPKtS7_iiiiiibS2_i)
        /*0194*/ 	.short	0x0210
        /*0196*/ 	.short	0x0074


	//----- nvinfo : EIATTR_SW_WAR
	.align		4
.L_605:
        /*0198*/ 	.byte	0x04, 0x36
        /*019a*/ 	.short	(.L_607 - .L_606)
.L_606:
        /*019c*/ 	.word	0x00000008
.L_607:


//--------------------- .nv.info._Z23gemm_half_q_half_kernelILi4ELi16ELb1ELb0ELi64EEvPK6__halfPKjS4_S2_PS0_iiiiPKtS7_iiiiiibS2_i --------------------------
	.section	.nv.info._Z23gemm_half_q_half_kernelILi4ELi16ELb1ELb0ELi64EEvPK6__halfPKjS4_S2_PS0_iiiiPKtS7_iiiiiibS2_i,"",@"SHT_CUDA_INFO"
	.sectionflags	@""
	.align	4


	//----- nvinfo : EIATTR_CUDA_API_VERSION
	.align		4
        /*0000*/ 	.byte	0x04, 0x37
        /*0002*/ 	.short	(.L_609 - .L_608)
.L_608:
        /*0004*/ 	.word	0x00000082


	//----- nvinfo : EIATTR_KPARAM_INFO
	.align		4
.L_609:
        /*0008*/ 	.byte	0x04, 0x17
        /*000a*/ 	.short	(.L_611 - .L_610)
.L_610:
        /*000c*/ 	.word	0x00000000
        /*0010*/ 	.short	0x0013
        /*0012*/ 	.short	0x0070
        /*0014*/ 	.byte	0x00, 0xf0, 0x11, 0x00


	//----- nvinfo : EIATTR_KPARAM_INFO
	.align		4
.L_611:
        /*0018*/ 	.byte	0x04, 0x17
        /*001a*/ 	.short	(.L_613 - .L_612)
.L_612:
        /*001c*/ 	.word	0x00000000
        /*0020*/ 	.short	0x0012
        /*0022*/ 	.short	0x0068
        /*0024*/ 	.byte	0x00, 0xf0, 0x21, 0x00


	//----- nvinfo : EIATTR_KPARAM_INFO
	.align		4
.L_613:
        /*0028*/ 	.byte	0x04, 0x17
        /*002a*/ 	.short	(.L_615 - .L_614)
.L_614:
        /*002c*/ 	.word	0x00000000
        /*0030*/ 	.short	0x0011
        /*0032*/ 	.short	0x0060
        /*0034*/ 	.byte	0x00, 0xf0, 0x05, 0x00


	//----- nvinfo : EIATTR_KPARAM_INFO
	.align		4
.L_615:
        /*0038*/ 	.byte	0x04, 0x17
        /*003a*/ 	.short	(.L_617 - .L_616)
.L_616:
        /*003c*/ 	.word	0x00000000
        /*0040*/ 	.short	0x0010
        /*0042*/ 	.short	0x005c
        /*0044*/ 	.byte	0x00, 0xf0, 0x11, 0x00


	//----- nvinfo : EIATTR_KPARAM_INFO
	.align		4
.L_617:
        /*0048*/ 	.byte	0x04, 0x17
        /*004a*/ 	.short	(.L_619 - .L_618)
.L_618:
        /*004c*/ 	.word	0x00000000
        /*0050*/ 	.short	0x000f
        /*0052*/ 	.short	0x0058
        /*0054*/ 	.byte	0x00, 0xf0, 0x11, 0x00


	//----- nvinfo : EIATTR_KPARAM_INFO
	.align		4
.L_619:
        /*0058*/ 	.byte	0x04, 0x17
        /*005a*/ 	.short	(.L_621 - .L_620)
.L_620:
        /*005c*/ 	.word	0x00000000
        /*0060*/ 	.short	0x000e
        /*0062*/ 	.short	0x0054
        /*0064*/ 	.byte	0x00, 0xf0, 0x11, 0x00


	//----- nvinfo : EIATTR_KPARAM_INFO
	.align		4
.L_621:
        /*0068*/ 	.byte	0x04, 0x17
        /*006a*/ 	.short	(.L_623 - .L_622)
.L_622:
        /*006c*/ 	.word	0x00000000
        /*0070*/ 	.short	0x000d
        /*0072*/ 	.short	0x0050
        /*0074*/ 	.byte	0x00, 0xf0, 0x11, 0x00


	//----- nvinfo : EIATTR_KPARAM_INFO
	.align		4
.L_623:
        /*0078*/ 	.byte	0x04, 0x17
        /*007a*/ 	.short	(.L_625 - .L_624)
.L_624:
        /*007c*/ 	.word	0x00000000
        /*0080*/ 	.short	0x000c
        /*0082*/ 	.short	0x004c
        /*0084*/ 	.byte	0x00, 0xf0, 0x11, 0x00


	//----- nvinfo : EIATTR_KPARAM_INFO
	.align		4
.L_625:
        /*0088*/ 	.byte	0x04, 0x17
        /*008a*/ 	.short	(.L_627 - .L_626)
.L_626:
        /*008c*/ 	.word	0x00000000
        /*0090*/ 	.short	0x000b
        /*0092*/ 	.short	0x0048
        /*0094*/ 	.byte	0x00, 0xf0, 0x11, 0x00


	//----- nvinfo : EIATTR_KPARAM_INFO
	.align		4
.L_627:
        /*0098*/ 	.byte	0x04, 0x17
        /*009a*/ 	.short	(.L_629 - .L_628)
.L_628:
        /*009c*/ 	.word	0x00000000
        /*00a0*/ 	.short	0x000a
        /*00a2*/ 	.short	0x0040
        /*00a4*/ 	.byte	0x00, 0xf0, 0x21, 0x00


	//----- nvinfo : EIATTR_KPARAM_INFO
	.align		4
.L_629:
        /*00a8*/ 	.byte	0x04, 0x17
        /*00aa*/ 	.short	(.L_631 - .L_630)
.L_630:
        /*00ac*/ 	.word	0x00000000
        /*00b0*/ 	.short	0x0009
        /*00b2*/ 	.short	0x0038
        /*00b4*/ 	.byte	0x00, 0xf0, 0x21, 0x00


	//----- nvinfo : EIATTR_KPARAM_INFO
	.align		4
.L_631:
        /*00b8*/ 	.byte	0x04, 0x17
        /*00ba*/ 	.short	(.L_633 - .L_632)
.L_632:
        /*00bc*/ 	.word	0x00000000
        /*00c0*/ 	.short	0x0008
        /*00c2*/ 	.short	0x0034
        /*00c4*/ 	.byte	0x00, 0xf0, 0x11, 0x00


	//----- nvinfo : EIATTR_KPARAM_INFO
	.align		4
.L_633:
        /*00c8*/ 	.byte	0x04, 0x17
        /*00ca*/ 	.short	(.L_635 - .L_634)
.L_634:
        /*00cc*/ 	.word	0x00000000
        /*00d0*/ 	.short	0x0007
        /*00d2*/ 	.short	0x0030
        /*00d4*/ 	.byte	0x00, 0xf0, 0x11, 0x00


	//----- nvinfo : EIATTR_KPARAM_INFO
	.align		4
.L_635:
        /*00d8*/ 	.byte	0x04, 0x17
        /*00da*/ 	.short	(.L_637 - .L_636)
.L_636:
        /*00dc*/ 	.word	0x00000000
        /*00e0*/ 	.short	0x0006
        /*00e2*/ 	.short	0x002c
        /*00e4*/ 	.byte	0x00, 0xf0, 0x11, 0x00


	//----- nvinfo : EIATTR_KPARAM_INFO
	.align		4
.L_637:
        /*00e8*/ 	.byte	0x04, 0x17
        /*00ea*/ 	.short	(.L_639 - .L_638)
.L_638:
        /*00ec*/ 	.word	0x00000000
        /*00f0*/ 	.short	0x0005
        /*00f2*/ 	.short	0x0028
        /*00f4*/ 	.byte	0x00, 0xf0, 0x11, 0x00


	//----- nvinfo : EIATTR_KPARAM_INFO
	.align		4
.L_639:
        /*00f8*/ 	.byte	0x04, 0x17
        /*00fa*/ 	.short	(.L_641 - .L_640)
.L_640:
        /*00fc*/ 	.word	0x00000000
        /*0100*/ 	.short	0x0004
        /*0102*/ 	.short	0x0020
        /*0104*/ 	.byte	0x00, 0xf0, 0x21, 0x00


	//----- nvinfo : EIATTR_KPARAM_INFO
	.align		4
.L_641:
        /*0108*/ 	.byte	0x04, 0x17
        /*010a*/ 	.short	(.L_643 - .L_642)
.L_642:
        /*010c*/ 	.word	0x00000000
        /*0110*/ 	.short	0x0003
        /*0112*/ 	.short	0x0018
        /*0114*/ 	.byte	0x00, 0xf0, 0x21, 0x00


	//----- nvinfo : EIATTR_KPARAM_INFO
	.align		4
.L_643:
        /*0118*/ 	.byte	0x04, 0x17
        /*011a*/ 	.short	(.L_645 - .L_644)
.L_644:
        /*011c*/ 	.word	0x00000000
        /*0120*/ 	.short	0x0002
        /*0122*/ 	.short	0x0010
        /*0124*/ 	.byte	0x00, 0xf0, 0x21, 0x00


	//----- nvinfo : EIATTR_KPARAM_INFO
	.align		4
.L_645:
        /*0128*/ 	.byte	0x04, 0x17
        /*012a*/ 	.short	(.L_647 - .L_646)
.L_646:
        /*012c*/ 	.word	0x00000000
        /*0130*/ 	.short	0x0001
        /*0132*/ 	.short	0x0008
        /*0134*/ 	.byte	0x00, 0xf0, 0x21, 0x00


	//----- nvinfo : EIATTR_KPARAM_INFO
	.align		4
.L_647:
        /*0138*/ 	.byte	0x04, 0x17
        /*013a*/ 	.short	(.L_649 - .L_648)
.L_648:
        /*013c*/ 	.word	0x00000000
        /*0140*/ 	.short	0x0000
        /*0142*/ 	.short	0x0000
        /*0144*/ 	.byte	0x00, 0xf0, 0x21, 0x00


	//----- nvinfo : EIATTR_SPARSE_MMA_MASK
	.align		4
.L_649:
        /*0148*/ 	.byte	0x03, 0x50
        /*014a*/ 	.short	0x0000


	//----- nvinfo : EIATTR_MAXREG_COUNT
	.align		4
        /*014c*/ 	.byte	0x03, 0x1b
        /*014e*/ 	.short	0x00ff


	//----- nvinfo : EIATTR_NUM_BARRIERS
	.align		4
        /*0150*/ 	.byte	0x02, 0x4c
        /*0152*/ 	.byte	0x01
	.zero		1


	//----- nvinfo : EIATTR_MERCURY_ISA_VERSION
	.align		4
        /*0154*/ 	.byte	0x03, 0x5f
        /*0156*/ 	.short	0x0101


	//----- nvinfo : EIATTR_EXIT_INSTR_OFFSETS
	.align		4
        /*0158*/ 	.byte	0x04, 0x1c
        /*015a*/ 	.short	(.L_651 - .L_650)


	//   ....[0]....
.L_650:
        /*015c*/ 	.word	0x00000330


	//   ....[1]....
        /*0160*/ 	.word	0x00000a40


	//   ....[2]....
        /*0164*/ 	.word	0x00003b90


	//   ....[3]....
        /*0168*/ 	.word	0x00003e60


	//   ....[4]....
        /*016c*/ 	.word	0x000040b0


	//   ....[5]....
        /*0170*/ 	.word	0x00004300


	//   ....[6]....
        /*0174*/ 	.word	0x00004440


	//   ....[7]....
        /*0178*/ 	.word	0x000044e0


	//   ....[8]....
        /*017c*/ 	.word	0x00004520


	//----- nvinfo : EIATTR_CRS_STACK_SIZE
	.align		4
.L_651:
        /*0180*/ 	.byte	0x04, 0x1e
        /*0182*/ 	.short	(.L_653 - .L_652)
.L_652:
        /*0184*/ 	.word	0x00000000


	//----- nvinfo : EIATTR_CBANK_PARAM_SIZE
	.align		4
.L_653:
        /*0188*/ 	.byte	0x03, 0x19
        /*018a*/ 	.short	0x0074


	//----- nvinfo : EIATTR_PARAM_CBANK
	.align		4
        /*018c*/ 	.byte	0x04, 0x0a
        /*018e*/ 	.short	(.L_655 - .L_654)
	.align		4
.L_654:
        /*0190*/ 	.word	index@(.nv.constant0._Z23gemm_half_q_half_kernelILi4ELi16ELb1ELb0ELi64EEvPK6__halfPKjS4_S2_PS0_iiiiPKtS7_iiiiiibS2_i)
        /*0194*/ 	.short	0x0210
        /*0196*/ 	.short	0x0074


	//----- nvinfo : EIATTR_SW_WAR
	.align		4
.L_655:
        /*0198*/ 	.byte	0x04, 0x36
        /*019a*/ 	.short	(.L_657 - .L_656)
.L_656:
        /*019c*/ 	.word	0x00000008
.L_657:


//--------------------- .nv.info._Z23gemm_half_q_half_kernelILi4ELi24ELb1ELb0ELi64EEvPK6__halfPKjS4_S2_PS0_iiiiPKtS7_iiiiiibS2_i --------------------------
	.section	.nv.info._Z23gemm_half_q_half_kernelILi4ELi24ELb1ELb0ELi64EEvPK6__halfPKjS4_S2_PS0_iiiiPKtS7_iiiiiibS2_i,"",@"SHT_CUDA_INFO"
	.sectionflags	@""
	.align	4


	//----- nvinfo : EIATTR_CUDA_API_VERSION
	.align		4
        /*0000*/ 	.byte	0x04, 0x37
        /*0002*/ 	.short	(.L_659 - .L_658)
.L_658:
        /*0004*/ 	.word	0x00000082


	//----- nvinfo : EIATTR_KPARAM_INFO
	.align		4
.L_659:
        /*0008*/ 	.byte	0x04, 0x17
        /*000a*/ 	.short	(.L_661 - .L_660)
.L_660:
        /*000c*/ 	.word	0x00000000
        /*0010*/ 	.short	0x0013
        /*0012*/ 	.short	0x0070
        /*0014*/ 	.byte	0x00, 0xf0, 0x11, 0x00


	//----- nvinfo : EIATTR_KPARAM_INFO
	.align		4
.L_661:
        /*0018*/ 	.byte	0x04, 0x17
        /*001a*/ 	.short	(.L_663 - .L_662)
.L_662:
        /*001c*/ 	.word	0x00000000
        /*0020*/ 	.short	0x0012
        /*0022*/ 	.short	0x0068
        /*0024*/ 	.byte	0x00, 0xf0, 0x21, 0x00


	//----- nvinfo : EIATTR_KPARAM_INFO
	.align		4
.L_663:
        /*0028*/ 	.byte	0x04, 0x17
        /*002a*/ 	.short	(.L_665 - .L_664)
.L_664:
        /*002c*/ 	.word	0x00000000
        /*0030*/ 	.short	0x0011
        /*0032*/ 	.short	0x0060
        /*0034*/ 	.byte	0x00, 0xf0, 0x05, 0x00


	//----- nvinfo : EIATTR_KPARAM_INFO
	.align		4
.L_665:
        /*0038*/ 	.byte	0x04, 0x17
        /*003a*/ 	.short	(.L_667 - .L_666)
.L_666:
        /*003c*/ 	.word	0x00000000
        /*0040*/ 	.short	0x0010
        /*0042*/ 	.short	0x005c
        /*0044*/ 	.byte	0x00, 0xf0, 0x11, 0x00


	//----- nvinfo : EIATTR_KPARAM_INFO
	.align		4
.L_667:
        /*0048*/ 	.byte	0x04, 0x17
        /*004a*/ 	.short	(.L_669 - .L_668)
.L_668:
        /*004c*/ 	.word	0x00000000
        /*0050*/ 	.short	0x000f
        /*0052*/ 	.short	0x0058
        /*0054*/ 	.byte	0x00, 0xf0, 0x11, 0x00


	//----- nvinfo : EIATTR_KPARAM_INFO
	.align		4
.L_669:
        /*0058*/ 	.byte	0x04, 0x17
        /*005a*/ 	.short	(.L_671 - .L_670)
.L_670:
        /*005c*/ 	.word	0x00000000
        /*0060*/ 	.short	0x000e
        /*0062*/ 	.short	0x0054
        /*0064*/ 	.byte	0x00, 0xf0, 0x11, 0x00


	//----- nvinfo : EIATTR_KPARAM_INFO
	.align		4
.L_671:
        /*0068*/ 	.byte	0x04, 0x17
        /*006a*/ 	.short	(.L_673 - .L_672)
.L_672:
        /*006c*/ 	.word	0x00000000
        /*0070*/ 	.short	0x000d
        /*0072*/ 	.short	0x0050
        /*0074*/ 	.byte	0x00, 0xf0, 0x11, 0x00


	//----- nvinfo : EIATTR_KPARAM_INFO
	.align		4
.L_673:
        /*0078*/ 	.byte	0x04, 0x17
        /*007a*/ 	.short	(.L_675 - .L_674)
.L_674:
        /*007c*/ 	.word	0x00000000
        /*0080*/ 	.short	0x000c
        /*0082*/ 	.short	0x004c
        /*0084*/ 	.byte	0x00, 0xf0, 0x11, 0x00


	//----- nvinfo : EIATTR_KPARAM_INFO
	.align		4
.L_675:
        /*0088*/ 	.byte	0x04, 0x17
        /*008a*/ 	.short	(.L_677 - .L_676)
.L_676:
        /*008c*/ 	.word	0x00000000
        /*0090*/ 	.short	0x000b
        /*0092*/ 	.short	0x0048
        /*0094*/ 	.byte	0x00, 0xf0, 0x11, 0x00


	//----- nvinfo : EIATTR_KPARAM_INFO
	.align		4
.L_677:
        /*0098*/ 	.byte	0x04, 0x17
        /*009a*/ 	.short	(.L_679 - .L_678)
.L_678:
        /*009c*/ 	.word	0x00000000
        /*00a0*/ 	.short	0x000a
        /*00a2*/ 	.short	0x0040
        /*00a4*/ 	.byte	0x00, 0xf0, 0x21, 0x00


	//----- nvinfo : EIATTR_KPARAM_INFO
	.align		4
.L_679:
        /*00a8*/ 	.byte	0x04, 0x17
        /*00aa*/ 	.short	(.L_681 - .L_680)
.L_680:
        /*00ac*/ 	.word	0x00000000
        /*00b0*/ 	.short	0x0009
        /*00b2*/ 	.short	0x0038
        /*00b4*/ 	.byte	0x00, 0xf0, 0x21, 0x00


	//----- nvinfo : EIATTR_KPARAM_INFO
	.align		4
.L_681:
        /*00b8*/ 	.byte	0x04, 0x17
        /*00ba*/ 	.short	(.L_683 - .L_682)
.L_682:
        /*00bc*/ 	.word	0x00000000
        /*00c0*/ 	.short	0x0008
        /*00c2*/ 	.short	0x0034
        /*00c4*/ 	.byte	0x00, 0xf0, 0x11, 0x00


	//----- nvinfo : EIATTR_KPARAM_INFO
	.align		4
.L_683:
        /*00c8*/ 	.byte	0x04, 0x17
        /*00ca*/ 	.short	(.L_685 - .L_684)
.L_684:
        /*00cc*/ 	.word	0x00000000
        /*00d0*/ 	.short	0x0007
        /*00d2*/ 	.short	0x0030
        /*00d4*/ 	.byte	0x00, 0xf0, 0x11, 0x00


	//----- nvinfo : EIATTR_KPARAM_INFO
	.align		4
.L_685:
        /*00d8*/ 	.byte	0x04, 0x17
        /*00da*/ 	.short	(.L_687 - .L_686)
.L_686:
        /*00dc*/ 	.word	0x00000000
        /*00e0*/ 	.short	0x0006
        /*00e2*/ 	.short	0x002c
        /*00e4*/ 	.byte	0x00, 0xf0, 0x11, 0x00


	//----- nvinfo : EIATTR_KPARAM_INFO
	.align		4
.L_687:
        /*00e8*/ 	.byte	0x04, 0x17
        /*00ea*/ 	.short	(.L_689 - .L_688)
.L_688:
        /*00ec*/ 	.word	0x00000000
        /*00f0*/ 	.short	0x0005
        /*00f2*/ 	.short	0x0028
        /*00f4*/ 	.byte	0x00, 0xf0, 0x11, 0x00


	//----- nvinfo : EIATTR_KPARAM_INFO
	.align		4
.L_689:
        /*00f8*/ 	.byte	0x04, 0x17
        /*00fa*/ 	.short	(.L_691 - .L_690)
.L_690:
        /*00fc*/ 	.word	0x00000000
        /*0100*/ 	.short	0x0004
        /*0102*/ 	.short	0x0020
        /*0104*/ 	.byte	0x00, 0xf0, 0x21, 0x00


	//----- nvinfo : EIATTR_KPARAM_INFO
	.align		4
.L_691:
        /*0108*/ 	.byte	0x04, 0x17
        /*010a*/ 	.short	(.L_693 - .L_692)
.L_692:
        /*010c*/ 	.word	0x00000000
        /*0110*/ 	.short	0x0003
        /*0112*/ 	.short	0x0018
        /*0114*/ 	.byte	0x00, 0xf0, 0x21, 0x00


	//----- nvinfo : EIATTR_KPARAM_INFO
	.align		4
.L_693:
        /*0118*/ 	.byte	0x04, 0x17
        /*011a*/ 	.short	(.L_695 - .L_694)
.L_694:
        /*011c*/ 	.word	0x00000000
        /*0120*/ 	.short	0x0002
        /*0122*/ 	.short	0x0010
        /*0124*/ 	.byte	0x00, 0xf0, 0x21, 0x00


	//----- nvinfo : EIATTR_KPARAM_INFO
	.align		4
.L_695:
        /*0128*/ 	.byte	0x04, 0x17
        /*012a*/ 	.short	(.L_697 - .L_696)
.L_696:
        /*012c*/ 	.word	0x00000000
        /*0130*/ 	.short	0x0001
        /*0132*/ 	.short	0x0008
        /*0134*/ 	.byte	0x00, 0xf0, 0x21, 0x00


	//----- nvinfo : EIATTR_KPARAM_INFO
	.align		4
.L_697:
        /*0138*/ 	.byte	0x04, 0x17
        /*013a*/ 	.short	(.L_699 - .L_698)
.L_698:
        /*013c*/ 	.word	0x00000000
        /*0140*/ 	.short	0x0000
        /*0142*/ 	.short	0x0000
        /*0144*/ 	.byte	0x00, 0xf0, 0x21, 0x00


	//----- nvinfo : EIATTR_SPARSE_MMA_MASK
	.align		4
.L_699:
        /*0148*/ 	.byte	0x03, 0x50
        /*014a*/ 	.short	0x0000


	//----- nvinfo : EIATTR_MAXREG_COUNT
	.align		4
        /*014c*/ 	.byte	0x03, 0x1b
        /*014e*/ 	.short	0x00ff


	//----- nvinfo : EIATTR_NUM_BARRIERS
	.align		4
        /*0150*/ 	.byte	0x02, 0x4c
        /*0152*/ 	.byte	0x01
	.zero		1


	//----- nvinfo : EIATTR_MERCURY_ISA_VERSION
	.align		4
        /*0154*/ 	.byte	0x03, 0x5f
        /*0156*/ 	.short	0x0101


	//----- nvinfo : EIATTR_EXIT_INSTR_OFFSETS
	.align		4
        /*0158*/ 	.byte	0x04, 0x1c
        /*015a*/ 	.short	(.L_701 - .L_700)


	//   ....[0]....
.L_700:
        /*015c*/ 	.word	0x00000330


	//   ....[1]....
        /*0160*/ 	.word	0x00000ed0


	//   ....[2]....
        /*0164*/ 	.word	0x0000ad80


	//   ....[3]....
        /*0168*/ 	.word	0x0000b050


	//   ....[4]....
        /*016c*/ 	.word	0x0000b2a0


	//   ....[5]....
        /*0170*/ 	.word	0x0000b4f0


	//   ....[6]....
        /*0174*/ 	.word	0x0000b630


	//   ....[7]....
        /*0178*/ 	.word	0x0000b6d0


	//   ....[8]....
        /*017c*/ 	.word	0x0000b710


	//----- nvinfo : EIATTR_CRS_STACK_SIZE
	.align		4
.L_701:
        /*0180*/ 	.byte	0x04, 0x1e
        /*0182*/ 	.short	(.L_703 - .L_702)
.L_702:
        /*0184*/ 	.word	0x00000000


	//----- nvinfo : EIATTR_CBANK_PARAM_SIZE
	.align		4
.L_703:
        /*0188*/ 	.byte	0x03, 0x19
        /*018a*/ 	.short	0x0074


	//----- nvinfo : EIATTR_PARAM_CBANK
	.align		4
        /*018c*/ 	.byte	0x04, 0x0a
        /*018e*/ 	.short	(.L_705 - .L_704)
	.align		4
.L_704:
        /*0190*/ 	.word	index@(.nv.constant0._Z23gemm_half_q_half_kernelILi4ELi24ELb1ELb0ELi64EEvPK6__halfPKjS4_S2_PS0_iiiiPKtS7_iiiiiibS2_i)
        /*0194*/ 	.short	0x0210
        /*0196*/ 	.short	0x0074


	//----- nvinfo : EIATTR_SW_WAR
	.align		4
.L_705:
        /*0198*/ 	.byte	0x04, 0x36
        /*019a*/ 	.short	(.L_707 - .L_706)
.L_706:
        /*019c*/ 	.word	0x00000008
.L_707:


//--------------------- .nv.info._Z23gemm_half_q_half_kernelILi4ELi8ELb1ELb0ELi64EEvPK6__halfPKjS4_S2_PS0_iiiiPKtS7_iiiiiibS2_i --------------------------
	.section	.nv.info._Z23gemm_half_q_half_kernelILi4ELi8ELb1ELb0ELi64EEvPK6__halfPKjS4_S2_PS0_iiiiPKtS7_iiiiiibS2_i,"",@"SHT_CUDA_INFO"
	.sectionflags	@""
	.align	4


	//----- nvinfo : EIATTR_CUDA_API_VERSION
	.align		4
        /*0000*/ 	.byte	0x04, 0x37
        /*0002*/ 	.short	(.L_709 - .L_708)
.L_708:
        /*0004*/ 	.word	0x00000082


	//----- nvinfo : EIATTR_KPARAM_INFO
	.align		4
.L_709:
        /*0008*/ 	.byte	0x04, 0x17
        /*000a*/ 	.short	(.L_711 - .L_710)
.L_710:
        /*000c*/ 	.word	0x00000000
        /*0010*/ 	.short	0x0013
        /*0012*/ 	.short	0x0070
        /*0014*/ 	.byte	0x00, 0xf0, 0x11, 0x00


	//----- nvinfo : EIATTR_KPARAM_INFO
	.align		4
.L_711:
        /*0018*/ 	.byte	0x04, 0x17
        /*001a*/ 	.short	(.L_713 - .L_712)
.L_712:
        /*001c*/ 	.word	0x00000000
        /*0020*/ 	.short	0x0012
        /*0022*/ 	.short	0x0068
        /*0024*/ 	.byte	0x00, 0xf0, 0x21, 0x00


	//----- nvinfo : EIATTR_KPARAM_INFO
	.align		4
.L_713:
        /*0028*/ 	.byte	0x04, 0x17
        /*002a*/ 	.short	(.L_715 - .L_714)
.L_714:
        /*002c*/ 	.word	0x00000000
        /*0030*/ 	.short	0x0011
        /*0032*/ 	.short	0x0060
        /*0034*/ 	.byte	0x00, 0xf0, 0x05, 0x00


	//----- nvinfo : EIATTR_KPARAM_INFO
	.align		4
.L_715:
        /*0038*/ 	.byte	0x04, 0x17
        /*003a*/ 	.short	(.L_717 - .L_716)
.L_716:
        /*003c*/ 	.word	0x00000000
        /*0040*/ 	.short	0x0010
        /*0042*/ 	.short	0x005c
        /*0044*/ 	.byte	0x00, 0xf0, 0x11, 0x00


	//----- nvinfo : EIATTR_KPARAM_INFO
	.align		4
.L_717:
        /*0048*/ 	.byte	0x04, 0x17
        /*004a*/ 	.short	(.L_719 - .L_718)
.L_718:
        /*004c*/ 	.word	0x00000000
        /*0050*/ 	.short	0x000f
        /*0052*/ 	.short	0x0058
        /*0054*/ 	.byte	0x00, 0xf0, 0x11, 0x00


	//----- nvinfo : EIATTR_KPARAM_INFO
	.align		4
.L_719:
        /*0058*/ 	.byte	0x04, 0x17
        /*005a*/ 	.short	(.L_721 - .L_720)
.L_720:
        /*005c*/ 	.word	0x00000000
        /*0060*/ 	.short	0x000e
        /*0062*/ 	.short	0x0054
        /*0064*/ 	.byte	0x00, 0xf0, 0x11, 0x00


	//----- nvinfo : EIATTR_KPARAM_INFO
	.align		4
.L_721:
        /*0068*/ 	.byte	0x04, 0x17
        /*006a*/ 	.short	(.L_723 - .L_722)
.L_722:
        /*006c*/ 	.word	0x00000000
        /*0070*/ 	.short	0x000d
        /*0072*/ 	.short	0x0050
        /*0074*/ 	.byte	0x00, 0xf0, 0x11, 0x00


	//----- nvinfo : EIATTR_KPARAM_INFO
	.align		4
.L_723:
        /*0078*/ 	.byte	0x04, 0x17
        /*007a*/ 	.short	(.L_725 - .L_724)
.L_724:
        /*007c*/ 	.word	0x00000000
        /*0080*/ 	.short	0x000c
        /*0082*/ 	.short	0x004c
        /*0084*/ 	.byte	0x00, 0xf0, 0x11, 0x00


	//----- nvinfo : EIATTR_KPARAM_INFO
	.align		4
.L_725:
        /*0088*/ 	.byte	0x04, 0x17
        /*008a*/ 	.short	(.L_727 - .L_726)
.L_726:
        /*008c*/ 	.word	0x00000000
        /*0090*/ 	.short	0x000b
        /*0092*/ 	.short	0x0048
        /*0094*/ 	.byte	0x00, 0xf0, 0x11, 0x00


	//----- nvinfo : EIATTR_KPARAM_INFO
	.align		4
.L_727:
        /*0098*/ 	.byte	0x04, 0x17
        /*009a*/ 	.short	(.L_729 - .L_728)
.L_728:
        /*009c*/ 	.word	0x00000000
        /*00a0*/ 	.short	0x000a
        /*00a2*/ 	.short	0x0040
        /*00a4*/ 	.byte	0x00, 0xf0, 0x21, 0x00


	//----- nvinfo : EIATTR_KPARAM_INFO
	.align		4
.L_729:
        /*00a8*/ 	.byte	0x04, 0x17
        /*00aa*/ 	.short	(.L_731 - .L_730)
.L_730:
        /*00ac*/ 	.word	0x00000000
        /*00b0*/ 	.short	0x0009
        /*00b2*/ 	.short	0x0038
        /*00b4*/ 	.byte	0x00, 0xf0, 0x21, 0x00


	//----- nvinfo : EIATTR_KPARAM_INFO
	.align		4
.L_731:
        /*00b8*/ 	.byte	0x04, 0x17
        /*00ba*/ 	.short	(.L_733 - .L_732)
.L_732:
        /*00bc*/ 	.word	0x00000000
        /*00c0*/ 	.short	0x0008
        /*00c2*/ 	.short	0x0034
        /*00c4*/ 	.byte	0x00, 0xf0, 0x11, 0x00


	//----- nvinfo : EIATTR_KPARAM_INFO
	.align		4
.L_733:
        /*00c8*/ 	.byte	0x04, 0x17
        /*00ca*/ 	.short	(.L_735 - .L_734)
.L_734:
        /*00cc*/ 	.word	0x00000000
        /*00d0*/ 	.short	0x0007
        /*00d2*/ 	.short	0x0030
        /*00d4*/ 	.byte	0x00, 0xf0, 0x11, 0x00


	//----- nvinfo : EIATTR_KPARAM_INFO
	.align		4
.L_735:
        /*00d8*/ 	.byte	0x04, 0x17
        /*00da*/ 	.short	(.L_737 - .L_736)
.L_736:
        /*00dc*/ 	.word	0x00000000
        /*00e0*/ 	.short	0x0006
        /*00e2*/ 	.short	0x002c
        /*00e4*/ 	.byte	0x00, 0xf0, 0x11, 0x00


	//----- nvinfo : EIATTR_KPARAM_INFO
	.align		4
.L_737:
        /*00e8*/ 	.byte	0x04, 0x17
        /*00ea*/ 	.short	(.L_739 - .L_738)
.L_738:
        /*00ec*/ 	.word	0x00000000
        /*00f0*/ 	.short	0x0005
        /*00f2*/ 	.short	0x0028
        /*00f4*/ 	.byte	0x00, 0xf0, 0x11, 0x00


	//----- nvinfo : EIATTR_KPARAM_INFO
	.align		4
.L_739:
        /*00f8*/ 	.byte	0x04, 0x17
        /*00fa*/ 	.short	(.L_741 - .L_740)
.L_740:
        /*00fc*/ 	.word	0x00000000
        /*0100*/ 	.short	0x0004
        /*0102*/ 	.short	0x0020
        /*0104*/ 	.byte	0x00, 0xf0, 0x21, 0x00


	//----- nvinfo : EIATTR_KPARAM_INFO
	.align		4
.L_741:
        /*0108*/ 	.byte	0x04, 0x17
        /*010a*/ 	.short	(.L_743 - .L_742)
.L_742:
        /*010c*/ 	.word	0x00000000
        /*0110*/ 	.short	0x0003
        /*0112*/ 	.short	0x0018
        /*0114*/ 	.byte	0x00, 0xf0, 0x21, 0x00


	//----- nvinfo : EIATTR_KPARAM_INFO
	.align		4
.L_743:
        /*0118*/ 	.byte	0x04, 0x17
        /*011a*/ 	.short	(.L_745 - .L_744)
.L_744:
        /*011c*/ 	.word	0x00000000
        /*0120*/ 	.short	0x0002
        /*0122*/ 	.short	0x0010
        /*0124*/ 	.byte	0x00, 0xf0, 0x21, 0x00


	//----- nvinfo : EIATTR_KPARAM_INFO
	.align		4
.L_745:
        /*0128*/ 	.byte	0x04, 0x17
        /*012a*/ 	.short	(.L_747 - .L_746)
.L_746:
        /*012c*/ 	.word	0x00000000
        /*0130*/ 	.short	0x0001
        /*0132*/ 	.short	0x0008
        /*0134*/ 	.byte	0x00, 0xf0, 0x21, 0x00


	//----- nvinfo : EIATTR_KPARAM_INFO
	.align		4
.L_747:
        /*0138*/ 	.byte	0x04, 0x17
        /*013a*/ 	.short	(.L_749 - .L_748)
.L_748:
        /*013c*/ 	.word	0x00000000
        /*0140*/ 	.short	0x0000
        /*0142*/ 	.short	0x0000
        /*0144*/ 	.byte	0x00, 0xf0, 0x21, 0x00


	//----- nvinfo : EIATTR_SPARSE_MMA_MASK
	.align		4
.L_749:
        /*0148*/ 	.byte	0x03, 0x50
        /*014a*/ 	.short	0x0000


	//----- nvinfo : EIATTR_MAXREG_COUNT
	.align		4
        /*014c*/ 	.byte	0x03, 0x1b
        /*014e*/ 	.short	0x00ff


	//----- nvinfo : EIATTR_NUM_BARRIERS
	.align		4
        /*0150*/ 	.byte	0x02, 0x4c
        /*0152*/ 	.byte	0x01
	.zero		1


	//----- nvinfo : EIATTR_MERCURY_ISA_VERSION
	.align		4
        /*0154*/ 	.byte	0x03, 0x5f
        /*0156*/ 	.short	0x0101


	//----- nvinfo : EIATTR_EXIT_INSTR_OFFSETS
	.align		4
        /*0158*/ 	.byte	0x04, 0x1c
        /*015a*/ 	.short	(.L_751 - .L_750)


	//   ....[0]....
.L_750:
        /*015c*/ 	.word	0x00000340


	//   ....[1]....
        /*0160*/ 	.word	0x00000a40


	//   ....[2]....
        /*0164*/ 	.word	0x000081f0


	//   ....[3]....
        /*0168*/ 	.word	0x000084c0


	//   ....[4]....
        /*016c*/ 	.word	0x00008710


	//   ....[5]....
        /*0170*/ 	.word	0x00008960


	//   ....[6]....
        /*0174*/ 	.word	0x00008aa0


	//   ....[7]....
        /*0178*/ 	.word	0x00008b40


	//   ....[8]....
        /*017c*/ 	.word	0x00008b80


	//----- nvinfo : EIATTR_CRS_STACK_SIZE
	.align		4
.L_751:
        /*0180*/ 	.byte	0x04, 0x1e
        /*0182*/ 	.short	(.L_753 - .L_752)
.L_752:
        /*0184*/ 	.word	0x00000000


	//----- nvinfo : EIATTR_CBANK_PARAM_SIZE
	.align		4
.L_753:
        /*0188*/ 	.byte	0x03, 0x19
        /*018a*/ 	.short	0x0074


	//----- nvinfo : EIATTR_PARAM_CBANK
	.align		4
        /*018c*/ 	.byte	0x04, 0x0a
        /*018e*/ 	.short	(.L_755 - .L_754)
	.align		4
.L_754:
        /*0190*/ 	.word	index@(.nv.constant0._Z23gemm_half_q_half_kernelILi4ELi8ELb1ELb0ELi64EEvPK6__halfPKjS4_S2_PS0_iiiiPKtS7_iiiiiibS2_i)
        /*0194*/ 	.short	0x0210
        /*0196*/ 	.short	0x0074


	//----- nvinfo : EIATTR_SW_WAR
	.align		4
.L_755:
        /*0198*/ 	.byte	0x04, 0x36
        /*019a*/ 	.short	(.L_757 - .L_756)
.L_756:
        /*019c*/ 	.word	0x00000008
.L_757:


//--------------------- .nv.info._Z23gemm_half_q_half_kernelILi4ELi12ELb1ELb0ELi64EEvPK6__halfPKjS4_S2_PS0_iiiiPKtS7_iiiiiibS2_i --------------------------
	.section	.nv.info._Z23gemm_half_q_half_kernelILi4ELi12ELb1ELb0ELi64EEvPK6__halfPKjS4_S2_PS0_iiiiPKtS7_iiiiiibS2_i,"",@"SHT_CUDA_INFO"
	.sectionflags	@""
	.align	4


	//----- nvinfo : EIATTR_CUDA_API_VERSION
	.align		4
        /*0000*/ 	.byte	0x04, 0x37
        /*0002*/ 	.short	(.L_759 - .L_758)
.L_758:
        /*0004*/ 	.word	0x00000082


	//----- nvinfo : EIATTR_KPARAM_INFO
	.align		4
.L_759:
        /*0008*/ 	.byte	0x04, 0x17
        /*000a*/ 	.short	(.L_761 - .L_760)
.L_760:
        /*000c*/ 	.word	0x00000000
        /*0010*/ 	.short	0x0013
        /*0012*/ 	.short	0x0070
        /*0014*/ 	.byte	0x00, 0xf0, 0x11, 0x00


	//----- nvinfo : EIATTR_KPARAM_INFO
	.align		4
.L_761:
        /*0018*/ 	.byte	0x04, 0x17
        /*001a*/ 	.short	(.L_763 - .L_762)
.L_762:
        /*001c*/ 	.word	0x00000000
        /*0020*/ 	.short	0x0012
        /*0022*/ 	.short	0x0068
        /*0024*/ 	.byte	0x00, 0xf0, 0x21, 0x00


	//----- nvinfo : EIATTR_KPARAM_INFO
	.align		4
.L_763:
        /*0028*/ 	.byte	0x04, 0x17
        /*002a*/ 	.short	(.L_765 - .L_764)
.L_764:
        /*002c*/ 	.word	0x00000000
        /*0030*/ 	.short	0x0011
        /*0032*/ 	.short	0x0060
        /*0034*/ 	.byte	0x00, 0xf0, 0x05, 0x00


	//----- nvinfo : EIATTR_KPARAM_INFO
	.align		4
.L_765:
        /*0038*/ 	.byte	0x04, 0x17
        /*003a*/ 	.short	(.L_767 - .L_766)
.L_766:
        /*003c*/ 	.word	0x00000000
        /*0040*/ 	.short	0x0010
        /*0042*/ 	.short	0x005c
        /*0044*/ 	.byte	0x00, 0xf0, 0x11, 0x00


	//----- nvinfo : EIATTR_KPARAM_INFO
	.align		4
.L_767:
        /*0048*/ 	.byte	0x04, 0x17
        /*004a*/ 	.short	(.L_769 - .L_768)
.L_768:
        /*004c*/ 	.word	0x00000000
        /*0050*/ 	.short	0x000f
        /*0052*/ 	.short	0x0058
        /*0054*/ 	.byte	0x00, 0xf0, 0x11, 0x00


	//----- nvinfo : EIATTR_KPARAM_INFO
	.align		4
.L_769:
        /*0058*/ 	.byte	0x04, 0x17
        /*005a*/ 	.short	(.L_771 - .L_770)
.L_770:
        /*005c*/ 	.word	0x00000000
        /*0060*/ 	.short	0x000e
        /*0062*/ 	.short	0x0054
        /*0064*/ 	.byte	0x00, 0xf0, 0x11, 0x00


	//----- nvinfo : EIATTR_KPARAM_INFO
	.align		4
.L_771:
        /*0068*/ 	.byte	0x04, 0x17
        /*006a*/ 	.short	(.L_773 - .L_772)
.L_772:
        /*006c*/ 	.word	0x00000000
        /*0070*/ 	.short	0x000d
        /*0072*/ 	.short	0x0050
        /*0074*/ 	.byte	0x00, 0xf0, 0x11, 0x00


	//----- nvinfo : EIATTR_KPARAM_INFO
	.align		4
.L_773:
        /*0078*/ 	.byte	0x04, 0x17
        /*007a*/ 	.short	(.L_775 - .L_774)
.L_774:
        /*007c*/ 	.word	0x00000000
        /*0080*/ 	.short	0x000c
        /*0082*/ 	.short	0x004c
        /*0084*/ 	.byte	0x00, 0xf0, 0x11, 0x00


	//----- nvinfo : EIATTR_KPARAM_INFO
	.align		4
.L_775:
        /*0088*/ 	.byte	0x04, 0x17
        /*008a*/ 	.short	(.L_777 - .L_776)
.L_776:
        /*008c*/ 	.word	0x00000000
        /*0090*/ 	.short	0x000b
        /*0092*/ 	.short	0x0048
        /*0094*/ 	.byte	0x00, 0xf0, 0x11, 0x00


	//----- nvinfo : EIATTR_KPARAM_INFO
	.align		4
.L_777:
        /*0098*/ 	.byte	0x04, 0x17
        /*009a*/ 	.short	(.L_779 - .L_778)
.L_778:
        /*009c*/ 	.word	0x00000000
        /*00a0*/ 	.short	0x000a
        /*00a2*/ 	.short	0x0040
        /*00a4*/ 	.byte	0x00, 0xf0, 0x21, 0x00


	//----- nvinfo : EIATTR_KPARAM_INFO
	.align		4
.L_779:
        /*00a8*/ 	.byte	0x04, 0x17
        /*00aa*/ 	.short	(.L_781 - .L_780)
.L_780:
        /*00ac*/ 	.word	0x00000000
        /*00b0*/ 	.short	0x0009
        /*00b2*/ 	.short	0x0038
        /*00b4*/ 	.byte	0x00, 0xf0, 0x21, 0x00


	//----- nvinfo : EIATTR_KPARAM_INFO
	.align		4
.L_781:
        /*00b8*/ 	.byte	0x04, 0x17
        /*00ba*/ 	.short	(.L_783 - .L_782)
.L_782:
        /*00bc*/ 	.word	0x00000000
        /*00c0*/ 	.short	0x0008
        /*00c2*/ 	.short	0x0034
        /*00c4*/ 	.byte	0x00, 0xf0, 0x11, 0x00


	//----- nvinfo : EIATTR_KPARAM_INFO
	.align		4
.L_783:
        /*00c8*/ 	.byte	0x04, 0x17
        /*00ca*/ 	.short	(.L_785 - .L_784)
.L_784:
        /*00cc*/ 	.word	0x00000000
        /*00d0*/ 	.short	0x0007
        /*00d2*/ 	.short	0x0030
        /*00d4*/ 	.byte	0x00, 0xf0, 0x11, 0x00


	//----- nvinfo : EIATTR_KPARAM_INFO
	.align		4
.L_785:
        /*00d8*/ 	.byte	0x04, 0x17
        /*00da*/ 	.short	(.L_787 - .L_786)
.L_786:
        /*00dc*/ 	.word	0x00000000
        /*00e0*/ 	.short	0x0006
        /*00e2*/ 	.short	0x002c
        /*00e4*/ 	.byte	0x00, 0xf0, 0x11, 0x00


	//----- nvinfo : EIATTR_KPARAM_INFO
	.align		4
.L_787:
        /*00e8*/ 	.byte	0x04, 0x17
        /*00ea*/ 	.short	(.L_789 - .L_788)
.L_788:
        /*00ec*/ 	.word	0x00000000
        /*00f0*/ 	.short	0x0005
        /*00f2*/ 	.short	0x0028
        /*00f4*/ 	.byte	0x00, 0xf0, 0x11, 0x00


	//----- nvinfo : EIATTR_KPARAM_INFO
	.align		4
.L_789:
        /*00f8*/ 	.byte	0x04, 0x17
        /*00fa*/ 	.short	(.L_791 - .L_790)
.L_790:
        /*00fc*/ 	.word	0x00000000
        /*0100*/ 	.short	0x0004
        /*0102*/ 	.short	0x0020
        /*0104*/ 	.byte	0x00, 0xf0, 0x21, 0x00


	//----- nvinfo : EIATTR_KPARAM_INFO
	.align		4
.L_791:
        /*0108*/ 	.byte	0x04, 0x17
        /*010a*/ 	.short	(.L_793 - .L_792)
.L_792:
        /*010c*/ 	.word	0x00000000
        /*0110*/ 	.short	0x0003
        /*0112*/ 	.short	0x0018
        /*0114*/ 	.byte	0x00, 0xf0, 0x21, 0x00


	//----- nvinfo : EIATTR_KPARAM_INFO
	.align		4
.L_793:
        /*0118*/ 	.byte	0x04, 0x17
        /*011a*/ 	.short	(.L_795 - .L_794)
.L_794:
        /*011c*/ 	.word	0x00000000
        /*0120*/ 	.short	0x0002
        /*0122*/ 	.short	0x0010
        /*0124*/ 	.byte	0x00, 0xf0, 0x21, 0x00


	//----- nvinfo : EIATTR_KPARAM_INFO
	.align		4
.L_795:
        /*0128*/ 	.byte	0x04, 0x17
        /*012a*/ 	.short	(.L_797 - .L_796)
.L_796:
        /*012c*/ 	.word	0x00000000
        /*0130*/ 	.short	0x0001
        /*0132*/ 	.short	0x0008
        /*0134*/ 	.byte	0x00, 0xf0, 0x21, 0x00


	//----- nvinfo : EIATTR_KPARAM_INFO
	.align		4
.L_797:
        /*0138*/ 	.byte	0x04, 0x17
        /*013a*/ 	.short	(.L_799 - .L_798)
.L_798:
        /*013c*/ 	.word	0x00000000
        /*0140*/ 	.short	0x0000
        /*0142*/ 	.short	0x0000
        /*0144*/ 	.byte	0x00, 0xf0, 0x21, 0x00


	//----- nvinfo : EIATTR_SPARSE_MMA_MASK
	.align		4
.L_799:
        /*0148*/ 	.byte	0x03, 0x50
        /*014a*/ 	.short	0x0000


	//----- nvinfo : EIATTR_MAXREG_COUNT
	.align		4
        /*014c*/ 	.byte	0x03, 0x1b
        /*014e*/ 	.short	0x00ff


	//----- nvinfo : EIATTR_NUM_BARRIERS
	.align		4
        /*0150*/ 	.byte	0x02, 0x4c
        /*0152*/ 	.byte	0x01
	.zero		1


	//----- nvinfo : EIATTR_MERCURY_ISA_VERSION
	.align		4
        /*0154*/ 	.byte	0x03, 0x5f
        /*0156*/ 	.short	0x0101


	//----- nvinfo : EIATTR_EXIT_INSTR_OFFSETS
	.align		4
        /*0158*/ 	.byte	0x04, 0x1c
        /*015a*/ 	.short	(.L_801 - .L_800)


	//   ....[0]....
.L_800:
        /*015c*/ 	.word	0x00000340


	//   ....[1]....
        /*0160*/ 	.word	0x00000ee0


	//   ....[2]....
        /*0164*/ 	.word	0x0000ac60


	//   ....[3]....
        /*0168*/ 	.word	0x0000af40


	//   ....[4]....
        /*016c*/ 	.word	0x0000b1a0


	//   ....[5]....
        /*0170*/ 	.word	0x0000b400


	//   ....[6]....
        /*0174*/ 	.word	0x0000b540


	//   ....[7]....
        /*0178*/ 	.word	0x0000b5f0


	//   ....[8]....
        /*017c*/ 	.word	0x0000b630


	//----- nvinfo : EIATTR_CRS_STACK_SIZE
	.align		4
.L_801:
        /*0180*/ 	.byte	0x04, 0x1e
        /*0182*/ 	.short	(.L_803 - .L_802)
.L_802:
        /*0184*/ 	.word	0x00000000


	//----- nvinfo : EIATTR_CBANK_PARAM_SIZE
	.align		4
.L_803:
        /*0188*/ 	.byte	0x03, 0x19
        /*018a*/ 	.short	0x0074


	//----- nvinfo : EIATTR_PARAM_CBANK
	.align		4
        /*018c*/ 	.byte	0x04, 0x0a
        /*018e*/ 	.short	(.L_805 - .L_804)
	.align		4
.L_804:
        /*0190*/ 	.word	index@(.nv.constant0._Z23gemm_half_q_half_kernelILi4ELi12ELb1ELb0ELi64EEvPK6__halfPKjS4_S2_PS0_iiiiPKtS7_iiiiiibS2_i)
        /*0194*/ 	.short	0x0210
        /*0196*/ 	.short	0x0074


	//----- nvinfo : EIATTR_SW_WAR
	.align		4
.L_805:
        /*0198*/ 	.byte	0x04, 0x36
        /*019a*/ 	.short	(.L_807 - .L_806)
.L_806:
        /*019c*/ 	.word	0x00000008
.L_807:


//--------------------- .nv.info._Z23gemm_half_q_half_kernelILi4ELi14ELb1ELb0ELi64EEvPK6__halfPKjS4_S2_PS0_iiiiPKtS7_iiiiiibS2_i --------------------------
	.section	.nv.info._Z23gemm_half_q_half_kernelILi4ELi14ELb1ELb0ELi64EEvPK6__halfPKjS4_S2_PS0_iiiiPKtS7_iiiiiibS2_i,"",@"SHT_CUDA_INFO"
	.sectionflags	@""
	.align	4


	//----- nvinfo : EIATTR_CUDA_API_VERSION
	.align		4
        /*0000*/ 	.byte	0x04, 0x37
        /*0002*/ 	.short	(.L_809 - .L_808)
.L_808:
        /*0004*/ 	.word	0x00000082


	//----- nvinfo : EIATTR_KPARAM_INFO
	.align		4
.L_809:
        /*0008*/ 	.byte	0x04, 0x17
        /*000a*/ 	.short	(.L_811 - .L_810)
.L_810:
        /*000c*/ 	.word	0x00000000
        /*0010*/ 	.short	0x0013
        /*0012*/ 	.short	0x0070
        /*0014*/ 	.byte	0x00, 0xf0, 0x11, 0x00


	//----- nvinfo : EIATTR_KPARAM_INFO
	.align		4
.L_811:
        /*0018*/ 	.byte	0x04, 0x17
        /*001a*/ 	.short	(.L_813 - .L_812)
.L_812:
        /*001c*/ 	.word	0x00000000
        /*0020*/ 	.short	0x0012
        /*0022*/ 	.short	0x0068
        /*0024*/ 	.byte	0x00, 0xf0, 0x21, 0x00


	//----- nvinfo : EIATTR_KPARAM_INFO
	.align		4
.L_813:
        /*0028*/ 	.byte	0x04, 0x17
        /*002a*/ 	.short	(.L_815 - .L_814)
.L_814:
        /*002c*/ 	.word	0x00000000
        /*0030*/ 	.short	0x0011
        /*0032*/ 	.short	0x0060
        /*0034*/ 	.byte	0x00, 0xf0, 0x05, 0x00


	//----- nvinfo : EIATTR_KPARAM_INFO
	.align		4
.L_815:
        /*0038*/ 	.byte	0x04, 0x17
        /*003a*/ 	.short	(.L_817 - .L_816)
.L_816:
        /*003c*/ 	.word	0x00000000
        /*0040*/ 	.short	0x0010
        /*0042*/ 	.short	0x005c
        /*0044*/ 	.byte	0x00, 0xf0, 0x11, 0x00


	//----- nvinfo : EIATTR_KPARAM_INFO
	.align		4
.L_817:
        /*0048*/ 	.byte	0x04, 0x17
        /*004a*/ 	.short	(.L_819 - .L_818)
.L_818:
        /*004c*/ 	.word	0x00000000
        /*0050*/ 	.short	0x000f
        /*0052*/ 	.short	0x0058
        /*0054*/ 	.byte	0x00, 0xf0, 0x11, 0x00


	//----- nvinfo : EIATTR_KPARAM_INFO
	.align		4
.L_819:
        /*0058*/ 	.byte	0x04, 0x17
        /*005a*/ 	.short	(.L_821 - .L_820)
.L_820:
        /*005c*/ 	.word	0x00000000
        /*0060*/ 	.short	0x000e
        /*0062*/ 	.short	0x0054
        /*0064*/ 	.byte	0x00, 0xf0, 0x11, 0x00


	//----- nvinfo : EIATTR_KPARAM_INFO
	.align		4
.L_821:
        /*0068*/ 	.byte	0x04, 0x17
        /*006a*/ 	.short	(.L_823 - .L_822)
.L_822:
        /*006c*/ 	.word	0x00000000
        /*0070*/ 	.short	0x000d
        /*0072*/ 	.short	0x0050
        /*0074*/ 	.byte	0x00, 0xf0, 0x11, 0x00


	//----- nvinfo : EIATTR_KPARAM_INFO
	.align		4
.L_823:
        /*0078*/ 	.byte	0x04, 0x17
        /*007a*/ 	.short	(.L_825 - .L_824)
.L_824:
        /*007c*/ 	.word	0x00000000
        /*0080*/ 	.short	0x000c
        /*0082*/ 	.short	0x004c
        /*0084*/ 	.byte	0x00, 0xf0, 0x11, 0x00


	//----- nvinfo : EIATTR_KPARAM_INFO
	.align		4
.L_825:
        /*0088*/ 	.byte	0x04, 0x17
        /*008a*/ 	.short	(.L_827 - .L_826)
.L_826:
        /*008c*/ 	.word	0x00000000
        /*0090*/ 	.short	0x000b
        /*0092*/ 	.short	0x0048
        /*0094*/ 	.byte	0x00, 0xf0, 0x11, 0x00


	//----- nvinfo : EIATTR_KPARAM_INFO
	.align		4
.L_827:
        /*0098*/ 	.byte	0x04, 0x17
        /*009a*/ 	.short	(.L_829 - .L_828)
.L_828:
        /*009c*/ 	.word	0x00000000
        /*00a0*/ 	.short	0x000a
        /*00a2*/ 	.short	0x0040
        /*00a4*/ 	.byte	0x00, 0xf0, 0x21, 0x00


	//----- nvinfo : EIATTR_KPARAM_INFO
	.align		4
.L_829:
        /*00a8*/ 	.byte	0x04, 0x17
        /*00aa*/ 	.short	(.L_831 - .L_830)
.L_830:
        /*00ac*/ 	.word	0x00000000
        /*00b0*/ 	.short	0x0009
        /*00b2*/ 	.short	0x0038
        /*00b4*/ 	.byte	0x00, 0xf0, 0x21, 0x00


	//----- nvinfo : EIATTR_KPARAM_INFO
	.align		4
.L_831:
        /*00b8*/ 	.byte	0x04, 0x17
        /*00ba*/ 	.short	(.L_833 - .L_832)
.L_832:
        /*00bc*/ 	.word	0x00000000
        /*00c0*/ 	.short	0x0008
        /*00c2*/ 	.short	0x0034
        /*00c4*/ 	.byte	0x00, 0xf0, 0x11, 0x00


	//----- nvinfo : EIATTR_KPARAM_INFO
	.align		4
.L_833:
        /*00c8*/ 	.byte	0x04, 0x17
        /*00ca*/ 	.short	(.L_835 - .L_834)
.L_834:
        /*00cc*/ 	.word	0x00000000
        /*00d0*/ 	.short	0x0007
        /*00d2*/ 	.short	0x0030
        /*00d4*/ 	.byte	0x00, 0xf0, 0x11, 0x00


	//----- nvinfo : EIATTR_KPARAM_INFO
	.align		4
.L_835:
        /*00d8*/ 	.byte	0x04, 0x17
        /*00da*/ 	.short	(.L_837 - .L_836)
.L_836:
        /*00dc*/ 	.word	0x00000000
        /*00e0*/ 	.short	0x0006
        /*00e2*/ 	.short	0x002c
        /*00e4*/ 	.byte	0x00, 0xf0, 0x11, 0x00


	//----- nvinfo : EIATTR_KPARAM_INFO
	.align		4
.L_837:
        /*00e8*/ 	.byte	0x04, 0x17
        /*00ea*/ 	.short	(.L_839 - .L_838)
.L_838:
        /*00ec*/ 	.word	0x00000000
        /*00f0*/ 	.short	0x0005
        /*00f2*/ 	.short	0x0028
        /*00f4*/ 	.byte	0x00, 0xf0, 0x11, 0x00


	//----- nvinfo : EIATTR_KPARAM_INFO
	.align		4
.L_839:
        /*00f8*/ 	.byte	0x04, 0x17
        /*00fa*/ 	.short	(.L_841 - .L_840)
.L_840:
        /*00fc*/ 	.word	0x00000000
        /*0100*/ 	.short	0x0004
        /*0102*/ 	.short	0x0020
        /*0104*/ 	.byte	0x00, 0xf0, 0x21, 0x00


	//----- nvinfo : EIATTR_KPARAM_INFO
	.align		4
.L_841:
        /*0108*/ 	.byte	0x04, 0x17
        /*010a*/ 	.short	(.L_843 - .L_842)
.L_842:
        /*010c*/ 	.word	0x00000000
        /*0110*/ 	.short	0x0003
        /*0112*/ 	.short	0x0018
        /*0114*/ 	.byte	0x00, 0xf0, 0x21, 0x00


	//----- nvinfo : EIATTR_KPARAM_INFO
	.align		4
.L_843:
        /*0118*/ 	.byte	0x04, 0x17
        /*011a*/ 	.short	(.L_845 - .L_844)
.L_844:
        /*011c*/ 	.word	0x00000000
        /*0120*/ 	.short	0x0002
        /*0122*/ 	.short	0x0010
        /*0124*/ 	.byte	0x00, 0xf0, 0x21, 0x00


	//----- nvinfo : EIATTR_KPARAM_INFO
	.align		4
.L_845:
        /*0128*/ 	.byte	0x04, 0x17
        /*012a*/ 	.short	(.L_847 - .L_846)
.L_846:
        /*012c*/ 	.word	0x00000000
        /*0130*/ 	.short	0x0001
        /*0132*/ 	.short	0x0008
        /*0134*/ 	.byte	0x00, 0xf0, 0x21, 0x00


	//----- nvinfo : EIATTR_KPARAM_INFO
	.align		4
.L_847:
        /*0138*/ 	.byte	0x04, 0x17
        /*013a*/ 	.short	(.L_849 - .L_848)
.L_848:
        /*013c*/ 	.word	0x00000000
        /*0140*/ 	.short	0x0000
        /*0142*/ 	.short	0x0000
        /*0144*/ 	.byte	0x00, 0xf0, 0x21, 0x00


	//----- nvinfo : EIATTR_SPARSE_MMA_MASK
	.align		4
.L_849:
        /*0148*/ 	.byte	0x03, 0x50
        /*014a*/ 	.short	0x0000


	//----- nvinfo : EIATTR_MAXREG_COUNT
	.align		4
        /*014c*/ 	.byte	0x03, 0x1b
        /*014e*/ 	.short	0x00ff


	//----- nvinfo : EIATTR_NUM_BARRIERS
	.align		4
        /*0150*/ 	.byte	0x02, 0x4c
        /*0152*/ 	.byte	0x01
	.zero		1


	//----- nvinfo : EIATTR_MERCURY_ISA_VERSION
	.align		4
        /*0154*/ 	.byte	0x03, 0x5f
        /*0156*/ 	.short	0x0101


	//----- nvinfo : EIATTR_EXIT_INSTR_OFFSETS
	.align		4
        /*0158*/ 	.byte	0x04, 0x1c
        /*015a*/ 	.short	(.L_851 - .L_850)


	//   ....[0]....
.L_850:
        /*015c*/ 	.word	0x00000330


	//   ....[1]....
        /*0160*/ 	.word	0x00000ed0


	//   ....[2]....
        /*0164*/ 	.word	0x0000c100


	//   ....[3]....
        /*0168*/ 	.word	0x0000c3f0


	//   ....[4]....
        /*016c*/ 	.word	0x0000c650


	//   ....[5]....
        /*0170*/ 	.word	0x0000c8b0


	//   ....[6]....
        /*0174*/ 	.word	0x0000c9f0


	//   ....[7]....
        /*0178*/ 	.word	0x0000ca90


	//   ....[8]....
        /*017c*/ 	.word	0x0000cad0


	//----- nvinfo : EIATTR_CRS_STACK_SIZE
	.align		4
.L_851:
        /*0180*/ 	.byte	0x04, 0x1e
        /*0182*/ 	.short	(.L_853 - .L_852)
.L_852:
        /*0184*/ 	.word	0x00000000


	//----- nvinfo : EIATTR_CBANK_PARAM_SIZE
	.align		4
.L_853:
        /*0188*/ 	.byte	0x03, 0x19
        /*018a*/ 	.short	0x0074


	//----- nvinfo : EIATTR_PARAM_CBANK
	.align		4
        /*018c*/ 	.byte	0x04, 0x0a
        /*018e*/ 	.short	(.L_855 - .L_854)
	.align		4
.L_854:
        /*0190*/ 	.word	index@(.nv.constant0._Z23gemm_half_q_half_kernelILi4ELi14ELb1ELb0ELi64EEvPK6__halfPKjS4_S2_PS0_iiiiPKtS7_iiiiiibS2_i)
        /*0194*/ 	.short	0x0210
        /*0196*/ 	.short	0x0074


	//----- nvinfo : EIATTR_SW_WAR
	.align		4
.L_855:
        /*0198*/ 	.byte	0x04, 0x36
        /*019a*/ 	.short	(.L_857 - .L_856)
.L_856:
        /*019c*/ 	.word	0x00000008
.L_857:


//--------------------- .nv.info._Z23gemm_half_q_half_kernelILi4ELi4ELb1ELb0ELi64EEvPK6__halfPKjS4_S2_PS0_iiiiPKtS7_iiiiiibS2_i --------------------------
	.section	.nv.info._Z23gemm_half_q_half_kernelILi4ELi4ELb1ELb0ELi64EEvPK6__halfPKjS4_S2_PS0_iiiiPKtS7_iiiiiibS2_i,"",@"SHT_CUDA_INFO"
	.sectionflags	@""
	.align	4


	//----- nvinfo : EIATTR_CUDA_API_VERSION
	.align		4
        /*0000*/ 	.byte	0x04, 0x37
        /*0002*/ 	.short	(.L_859 - .L_858)
.L_858:
        /*0004*/ 	.word	0x00000082


	//----- nvinfo : EIATTR_KPARAM_INFO
	.align		4
.L_859:
        /*0008*/ 	.byte	0x04, 0x17
        /*000a*/ 	.short	(.L_861 - .L_860)
.L_860:
        /*000c*/ 	.word	0x00000000
        /*0010*/ 	.short	0x0013
        /*0012*/ 	.short	0x0070
        /*0014*/ 	.byte	0x00, 0xf0, 0x11, 0x00


	//----- nvinfo : EIATTR_KPARAM_INFO
	.align		4
.L_861:
        /*0018*/ 	.byte	0x04, 0x17
        /*001a*/ 	.short	(.L_863 - .L_862)
.L_862:
        /*001c*/ 	.word	0x00000000
        /*0020*/ 	.short	0x0012
        /*0022*/ 	.short	0x0068
        /*0024*/ 	.byte	0x00, 0xf0, 0x21, 0x00


	//----- nvinfo : EIATTR_KPARAM_INFO
	.align		4
.L_863:
        /*0028*/ 	.byte	0x04, 0x17
        /*002a*/ 	.short	(.L_865 - .L_864)
.L_864:
        /*002c*/ 	.word	0x00000000
        /*0030*/ 	.short	0x0011
        /*0032*/ 	.short	0x0060
        /*0034*/ 	.byte	0x00, 0xf0, 0x05, 0x00


	//----- nvinfo : EIATTR_KPARAM_INFO
	.align		4
.L_865:
        /*0038*/ 	.byte	0x04, 0x17
        /*003a*/ 	.short	(.L_867 - .L_866)
.L_866:
        /*003c*/ 	.word	0x00000000
        /*0040*/ 	.short	0x0010
        /*0042*/ 	.short	0x005c
        /*0044*/ 	.byte	0x00, 0xf0, 0x11, 0x00


	//----- nvinfo : EIATTR_KPARAM_INFO
	.align		4
.L_867:
        /*0048*/ 	.byte	0x04, 0x17
        /*004a*/ 	.short	(.L_869 - .L_868)
.L_868:
        /*004c*/ 	.word	0x00000000
        /*0050*/ 	.short	0x000f
        /*0052*/ 	.short	0x0058
        /*0054*/ 	.byte	0x00, 0xf0, 0x11, 0x00


	//----- nvinfo : EIATTR_KPARAM_INFO
	.align		4
.L_869:
        /*0058*/ 	.byte	0x04, 0x17
        /*005a*/ 	.short	(.L_871 - .L_870)
.L_870:
        /*005c*/ 	.word	0x00000000
        /*0060*/ 	.short	0x000e
        /*0062*/ 	.short	0x0054
        /*0064*/ 	.byte	0x00, 0xf0, 0x11, 0x00


	//----- nvinfo : EIATTR_KPARAM_INFO
	.align		4
.L_871:
        /*0068*/ 	.byte	0x04, 0x17
        /*006a*/ 	.short	(.L_873 - .L_872)
.L_872:
        /*006c*/ 	.word	0x00000000
        /*0070*/ 	.short	0x000d
        /*0072*/ 	.short	0x0050
        /*0074*/ 	.byte	0x00, 0xf0, 0x11, 0x00


	//----- nvinfo : EIATTR_KPARAM_INFO
	.align		4
.L_873:
        /*0078*/ 	.byte	0x04, 0x17
        /*007a*/ 	.short	(.L_875 - .L_874)
.L_874:
        /*007c*/ 	.word	0x00000000
        /*0080*/ 	.short	0x000c
        /*0082*/ 	.short	0x004c
        /*0084*/ 	.byte	0x00, 0xf0, 0x11, 0x00


	//----- nvinfo : EIATTR_KPARAM_INFO
	.align		4
.L_875:
        /*0088*/ 	.byte	0x04, 0x17
        /*008a*/ 	.short	(.L_877 - .L_876)
.L_876:
        /*008c*/ 	.word	0x00000000
        /*0090*/ 	.short	0x000b
        /*0092*/ 	.short	0x0048
        /*0094*/ 	.byte	0x00, 0xf0, 0x11, 0x00


	//----- nvinfo : EIATTR_KPARAM_INFO
	.align		4
.L_877:
        /*0098*/ 	.byte	0x04, 0x17
        /*009a*/ 	.short	(.L_879 - .L_878)
.L_878:
        /*009c*/ 	.word	0x00000000
        /*00a0*/ 	.short	0x000a
        /*00a2*/ 	.short	0x0040
        /*00a4*/ 	.byte	0x00, 0xf0, 0x21, 0x00


	//----- nvinfo : EIATTR_KPARAM_INFO
	.align		4
.L_879:
        /*00a8*/ 	.byte	0x04, 0x17
        /*00aa*/ 	.short	(.L_881 - .L_880)
.L_880:
        /*00ac*/ 	.word	0x00000000
        /*00b0*/ 	.short	0x0009
        /*00b2*/ 	.short	0x0038
        /*00b4*/ 	.byte	0x00, 0xf0, 0x21, 0x00


	//----- nvinfo : EIATTR_KPARAM_INFO
	.align		4
.L_881:
        /*00b8*/ 	.byte	0x04, 0x17
        /*00ba*/ 	.short	(.L_883 - .L_882)
.L_882:
        /*00bc*/ 	.word	0x00000000
        /*00c0*/ 	.short	0x0008
        /*00c2*/ 	.short	0x0034
        /*00c4*/ 	.byte	0x00, 0xf0, 0x11, 0x00


	//----- nvinfo : EIATTR_KPARAM_INFO
	.align		4
.L_883:
        /*00c8*/ 	.byte	0x04, 0x17
        /*00ca*/ 	.short	(.L_885 - .L_884)
.L_884:
        /*00cc*/ 	.word	0x00000000
        /*00d0*/ 	.short	0x0007
        /*00d2*/ 	.short	0x0030
        /*00d4*/ 	.byte	0x00, 0xf0, 0x11, 0x00


	//----- nvinfo : EIATTR_KPARAM_INFO
	.align		4
.L_885:
        /*00d8*/ 	.byte	0x04, 0x17
        /*00da*/ 	.short	(.L_887 - .L_886)
.L_886:
        /*00dc*/ 	.word	0x00000000
        /*00e0*/ 	.short	0x0006
        /*00e2*/ 	.short	0x002c
        /*00e4*/ 	.byte	0x00, 0xf0, 0x11, 0x00


	//----- nvinfo : EIATTR_KPARAM_INFO
	.align		4
.L_887:
        /*00e8*/ 	.byte	0x04, 0x17
        /*00ea*/ 	.short	(.L_889 - .L_888)
.L_888:
        /*00ec*/ 	.word	0x00000000
        /*00f0*/ 	.short	0x0005
        /*00f2*/ 	.short	0x0028
        /*00f4*/ 	.byte	0x00, 0xf0, 0x11, 0x00


	//----- nvinfo : EIATTR_KPARAM_INFO
	.align		4
.L_889:
        /*00f8*/ 	.byte	0x04, 0x17
        /*00fa*/ 	.short	(.L_891 - .L_890)
.L_890:
        /*00fc*/ 	.word	0x00000000
        /*0100*/ 	.short	0x0004
        /*0102*/ 	.short	0x0020
        /*0104*/ 	.byte	0x00, 0xf0, 0x21, 0x00


	//----- nvinfo : EIATTR_KPARAM_INFO
	.align		4
.L_891:
        /*0108*/ 	.byte	0x04, 0x17
        /*010a*/ 	.short	(.L_893 - .L_892)
.L_892:
        /*010c*/ 	.word	0x00000000
        /*0110*/ 	.short	0x0003
        /*0112*/ 	.short	0x0018
        /*0114*/ 	.byte	0x00, 0xf0, 0x21, 0x00


	//----- nvinfo : EIATTR_KPARAM_INFO
	.align		4
.L_893:
        /*0118*/ 	.byte	0x04, 0x17
        /*011a*/ 	.short	(.L_895 - .L_894)
.L_894:
        /*011c*/ 	.word	0x00000000
        /*0120*/ 	.short	0x0002
        /*0122*/ 	.short	0x0010
        /*0124*/ 	.byte	0x00, 0xf0, 0x21, 0x00


	//----- nvinfo : EIATTR_KPARAM_INFO
	.align		4
.L_895:
        /*0128*/ 	.byte	0x04, 0x17
        /*012a*/ 	.short	(.L_897 - .L_896)
.L_896:
        /*012c*/ 	.word	0x00000000
        /*0130*/ 	.short	0x0001
        /*0132*/ 	.short	0x0008
        /*0134*/ 	.byte	0x00, 0xf0, 0x21, 0x00


	//----- nvinfo : EIATTR_KPARAM_INFO
	.align		4
.L_897:
        /*0138*/ 	.byte	0x04, 0x17
        /*013a*/ 	.short	(.L_899 - .L_898)
.L_898:
        /*013c*/ 	.word	0x00000000
        /*0140*/ 	.short	0x0000
        /*0142*/ 	.short	0x0000
        /*0144*/ 	.byte	0x00, 0xf0, 0x21, 0x00


	//----- nvinfo : EIATTR_SPARSE_MMA_MASK
	.align		4
.L_899:
        /*0148*/ 	.byte	0x03, 0x50
        /*014a*/ 	.short	0x0000


	//----- nvinfo : EIATTR_MAXREG_COUNT
	.align		4
        /*014c*/ 	.byte	0x03, 0x1b
        /*014e*/ 	.short	0x00ff


	//----- nvinfo : EIATTR_NUM_BARRIERS
	.align		4
        /*0150*/ 	.byte	0x02, 0x4c
        /*0152*/ 	.byte	0x01
	.zero		1


	//----- nvinfo : EIATTR_MERCURY_ISA_VERSION
	.align		4
        /*0154*/ 	.byte	0x03, 0x5f
        /*0156*/ 	.short	0x0101


	//----- nvinfo : EIATTR_EXIT_INSTR_OFFSETS
	.align		4
        /*0158*/ 	.byte	0x04, 0x1c
        /*015a*/ 	.short	(.L_901 - .L_900)


	//   ....[0]....
.L_900:
        /*015c*/ 	.word	0x00000330


	//   ....[1]....
        /*0160*/ 	.word	0x00000a40


	//   ....[2]....
        /*0164*/ 	.word	0x000039c0


	//   ....[3]....
        /*0168*/ 	.word	0x00003ca0


	//   ....[4]....
        /*016c*/ 	.word	0x00003f00


	//   ....[5]....
        /*0170*/ 	.word	0x00004160


	//   ....[6]....
        /*0174*/ 	.word	0x000042a0


	//   ....[7]....
        /*0178*/ 	.word	0x00004350


	//   ....[8]....
        /*017c*/ 	.word	0x00004390


	//----- nvinfo : EIATTR_CRS_STACK_SIZE
	.align		4
.L_901:
        /*0180*/ 	.byte	0x04, 0x1e
        /*0182*/ 	.short	(.L_903 - .L_902)
.L_902:
        /*0184*/ 	.word	0x00000000


	//----- nvinfo : EIATTR_CBANK_PARAM_SIZE
	.align		4
.L_903:
        /*0188*/ 	.byte	0x03, 0x19
        /*018a*/ 	.short	0x0074


	//----- nvinfo : EIATTR_PARAM_CBANK
	.align		4
        /*018c*/ 	.byte	0x04, 0x0a
        /*018e*/ 	.short	(.L_905 - .L_904)
	.align		4
.L_904:
        /*0190*/ 	.word	index@(.nv.constant0._Z23gemm_half_q_half_kernelILi4ELi4ELb1ELb0ELi64EEvPK6__halfPKjS4_S2_PS0_iiiiPKtS7_iiiiiibS2_i)
        /*0194*/ 	.short	0x0210
        /*0196*/ 	.short	0x0074


	//----- nvinfo : EIATTR_SW_WAR
	.align		4
.L_905:
        /*0198*/ 	.byte	0x04, 0x36
        /*019a*/ 	.short	(.L_907 - .L_906)
.L_906:
        /*019c*/ 	.word	0x00000008
.L_907:


//--------------------- .nv.info._Z23gemm_half_q_half_kernelILi4ELi6ELb1ELb0ELi64EEvPK6__halfPKjS4_S2_PS0_iiiiPKtS7_iiiiiibS2_i --------------------------
	.section	.nv.info._Z23gemm_half_q_half_kernelILi4ELi6ELb1ELb0ELi64EEvPK6__halfPKjS4_S2_PS0_iiiiPKtS7_iiiiiibS2_i,"",@"SHT_CUDA_INFO"
	.sectionflags	@""
	.align	4


	//----- nvinfo : EIATTR_CUDA_API_VERSION
	.align		4
        /*0000*/ 	.byte	0x04, 0x37
        /*0002*/ 	.short	(.L_909 - .L_908)
.L_908:
        /*0004*/ 	.word	0x00000082


	//----- nvinfo : EIATTR_KPARAM_INFO
	.align		4
.L_909:
        /*0008*/ 	.byte	0x04, 0x17
        /*000a*/ 	.short	(.L_911 - .L_910)
.L_910:
        /*000c*/ 	.word	0x00000000
        /*0010*/ 	.short	0x0013
        /*0012*/ 	.short	0x0070
        /*0014*/ 	.byte	0x00, 0xf0, 0x11, 0x00


	//----- nvinfo : EIATTR_KPARAM_INFO
	.align		4
.L_911:
        /*0018*/ 	.byte	0x04, 0x17
        /*001a*/ 	.short	(.L_913 - .L_912)
.L_912:
        /*001c*/ 	.word	0x00000000
        /*0020*/ 	.short	0x0012
        /*0022*/ 	.short	0x0068
        /*0024*/ 	.byte	0x00, 0xf0, 0x21, 0x00


	//----- nvinfo : EIATTR_KPARAM_INFO
	.align		4
.L_913:
        /*0028*/ 	.byte	0x04, 0x17
        /*002a*/ 	.short	(.L_915 - .L_914)
.L_914:
        /*002c*/ 	.word	0x00000000
        /*0030*/ 	.short	0x0011
        /*0032*/ 	.short	0x0060
        /*0034*/ 	.byte	0x00, 0xf0, 0x05, 0x00


	//----- nvinfo : EIATTR_KPARAM_INFO
	.align		4
.L_915:
        /*0038*/ 	.byte	0x04, 0x17
        /*003a*/ 	.short	(.L_917 - .L_916)
.L_916:
        /*003c*/ 	.word	0x00000000
        /*0040*/ 	.short	0x0010
        /*0042*/ 	.short	0x005c
        /*0044*/ 	.byte	0x00, 0xf0, 0x11, 0x00


	//----- nvinfo : EIATTR_KPARAM_INFO
	.align		4
.L_917:
        /*0048*/ 	.byte	0x04, 0x17
        /*004a*/ 	.short	(.L_919 - .L_918)
.L_918:
        /*004c*/ 	.word	0x00000000
        /*0050*/ 	.short	0x000f
        /*0052*/ 	.short	0x0058
        /*0054*/ 	.byte	0x00, 0xf0, 0x11, 0x00


	//----- nvinfo : EIATTR_KPARAM_INFO
	.align		4
.L_919:
        /*0058*/ 	.byte	0x04, 0x17
        /*005a*/ 	.short	(.L_921 - .L_920)
.L_920:
        /*005c*/ 	.word	0x00000000
        /*0060*/ 	.short	0x000e
        /*0062*/ 	.short	0x0054
        /*0064*/ 	.byte	0x00, 0xf0, 0x11, 0x00


	//----- nvinfo : EIATTR_KPARAM_INFO
	.align		4
.L_921:
        /*0068*/ 	.byte	0x04, 0x17
        /*006a*/ 	.short	(.L_923 - .L_922)
.L_922:
        /*006c*/ 	.word	0x00000000
        /*0070*/ 	.short	0x000d
        /*0072*/ 	.short	0x0050
        /*0074*/ 	.byte	0x00, 0xf0, 0x11, 0x00


	//----- nvinfo : EIATTR_KPARAM_INFO
	.align		4
.L_923:
        /*0078*/ 	.byte	0x04, 0x17
        /*007a*/ 	.short	(.L_925 - .L_924)
.L_924:
        /*007c*/ 	.word	0x00000000
        /*0080*/ 	.short	0x000c
        /*0082*/ 	.short	0x004c
        /*0084*/ 	.byte	0x00, 0xf0, 0x11, 0x00


	//----- nvinfo : EIATTR_KPARAM_INFO
	.align		4
.L_925:
        /*0088*/ 	.byte	0x04, 0x17
        /*008a*/ 	.short	(.L_927 - .L_926)
.L_926:
        /*008c*/ 	.word	0x00000000
        /*0090*/ 	.short	0x000b
        /*0092*/ 	.short	0x0048
        /*0094*/ 	.byte	0x00, 0xf0, 0x11, 0x00


	//----- nvinfo : EIATTR_KPARAM_INFO
	.align		4
.L_927:
        /*0098*/ 	.byte	0x04, 0x17
        /*009a*/ 	.short	(.L_929 - .L_928)
.L_928:
        /*009c*/ 	.word	0x00000000
        /*00a0*/ 	.short	0x000a
        /*00a2*/ 	.short	0x0040
        /*00a4*/ 	.byte	0x00, 0xf0, 0x21, 0x00


	//----- nvinfo : EIATTR_KPARAM_INFO
	.align		4
.L_929:
        /*00a8*/ 	.byte	0x04, 0x17
        /*00aa*/ 	.short	(.L_931 - .L_930)
.L_930:
        /*00ac*/ 	.word	0x00000000
        /*00b0*/ 	.short	0x0009
        /*00b2*/ 	.short	0x0038
        /*00b4*/ 	.byte	0x00, 0xf0, 0x21, 0x00


	//----- nvinfo : EIATTR_KPARAM_INFO
	.align		4
.L_931:
        /*00b8*/ 	.byte	0x04, 0x17
        /*00ba*/ 	.short	(.L_933 - .L_932)
.L_932:
        /*00bc*/ 	.word	0x00000000
        /*00c0*/ 	.short	0x0008
        /*00c2*/ 	.short	0x0034
        /*00c4*/ 	.byte	0x00, 0xf0, 0x11, 0x00


	//----- nvinfo : EIATTR_KPARAM_INFO
	.align		4
.L_933:
        /*00c8*/ 	.byte	0x04, 0x17
        /*00ca*/ 	.short	(.L_935 - .L_934)
.L_934:
        /*00cc*/ 	.word	0x00000000
        /*00d0*/ 	.short	0x0007
        /*00d2*/ 	.short	0x0030
        /*00d4*/ 	.byte	0x00, 0xf0, 0x11, 0x00


	//----- nvinfo : EIATTR_KPARAM_INFO
	.align		4
.L_935:
        /*00d8*/ 	.byte	0x04, 0x17
        /*00da*/ 	.short	(.L_937 - .L_936)
.L_936:
        /*00dc*/ 	.word	0x00000000
        /*00e0*/ 	.short	0x0006
        /*00e2*/ 	.short	0x002c
        /*00e4*/ 	.byte	0x00, 0xf0, 0x11, 0x00


	//----- nvinfo : EIATTR_KPARAM_INFO
	.align		4
.L_937:
        /*00e8*/ 	.byte	0x04, 0x17
        /*00ea*/ 	.short	(.L_939 - .L_938)
.L_938:
        /*00ec*/ 	.word	0x00000000
        /*00f0*/ 	.short	0x0005
        /*00f2*/ 	.short	0x0028
        /*00f4*/ 	.byte	0x00, 0xf0, 0x11, 0x00


	//----- nvinfo : EIATTR_KPARAM_INFO
	.align		4
.L_939:
        /*00f8*/ 	.byte	0x04, 0x17
        /*00fa*/ 	.short	(.L_941 - .L_940)
.L_940:
        /*00fc*/ 	.word	0x00000000
        /*0100*/ 	.short	0x0004
        /*0102*/ 	.short	0x0020
        /*0104*/ 	.byte	0x00, 0xf0, 0x21, 0x00


	//----- nvinfo : EIATTR_KPARAM_INFO
	.align		4
.L_941:
        /*0108*/ 	.byte	0x04, 0x17
        /*010a*/ 	.short	(.L_943 - .L_942)
.L_942:
        /*010c*/ 	.word	0x00000000
        /*0110*/ 	.short	0x0003
        /*0112*/ 	.short	0x0018
        /*0114*/ 	.byte	0x00, 0xf0, 0x21, 0x00


	//----- nvinfo : EIATTR_KPARAM_INFO
	.align		4
.L_943:
        /*0118*/ 	.byte	0x04, 0x17
        /*011a*/ 	.short	(.L_945 - .L_944)
.L_944:
        /*011c*/ 	.word	0x00000000
        /*0120*/ 	.short	0x0002
        /*0122*/ 	.short	0x0010
        /*0124*/ 	.byte	0x00, 0xf0, 0x21, 0x00


	//----- nvinfo : EIATTR_KPARAM_INFO
	.align		4
.L_945:
        /*0128*/ 	.byte	0x04, 0x17
        /*012a*/ 	.short	(.L_947 - .L_946)
.L_946:
        /*012c*/ 	.word	0x00000000
        /*0130*/ 	.short	0x0001
        /*0132*/ 	.short	0x0008
        /*0134*/ 	.byte	0x00, 0xf0, 0x21, 0x00


	//----- nvinfo : EIATTR_KPARAM_INFO
	.align		4
.L_947:
        /*0138*/ 	.byte	0x04, 0x17
        /*013a*/ 	.short	(.L_949 - .L_948)
.L_948:
        /*013c*/ 	.word	0x00000000
        /*0140*/ 	.short	0x0000
        /*0142*/ 	.short	0x0000
        /*0144*/ 	.byte	0x00, 0xf0, 0x21, 0x00


	//----- nvinfo : EIATTR_SPARSE_MMA_MASK
	.align		4
.L_949:
        /*0148*/ 	.byte	0x03, 0x50
        /*014a*/ 	.short	0x0000


	//----- nvinfo : EIATTR_MAXREG_COUNT
	.align		4
        /*014c*/ 	.byte	0x03, 0x1b
        /*014e*/ 	.short	0x00ff


	//----- nvinfo : EIATTR_NUM_BARRIERS
	.align		4
        /*0150*/ 	.byte	0x02, 0x4c
        /*0152*/ 	.byte	0x01
	.zero		1


	//----- nvinfo : EIATTR_MERCURY_ISA_VERSION
	.align		4
        /*0154*/ 	.byte	0x03, 0x5f
        /*0156*/ 	.short	0x0101


	//----- nvinfo : EIATTR_EXIT_INSTR_OFFSETS
	.align		4
        /*0158*/ 	.byte	0x04, 0x1c
        /*015a*/ 	.short	(.L_951 - .L_950)


	//   ....[0]....
.L_950:
        /*015c*/ 	.word	0x00000330


	//   ....[1]....
        /*0160*/ 	.word	0x00000a40


	//   ....[2]....
        /*0164*/ 	.word	0x00004e50


	//   ....[3]....
        /*0168*/ 	.word	0x00005140


	//   ....[4]....
        /*016c*/ 	.word	0x000053a0


	//   ....[5]....
        /*0170*/ 	.word	0x00005600


	//   ....[6]....
        /*0174*/ 	.word	0x00005740


	//   ....[7]....
        /*0178*/ 	.word	0x000057e0


	//   ....[8]....
        /*017c*/ 	.word	0x00005820


	//----- nvinfo : EIATTR_CRS_STACK_SIZE
	.align		4
.L_951:
        /*0180*/ 	.byte	0x04, 0x1e
        /*0182*/ 	.short	(.L_953 - .L_952)
.L_952:
        /*0184*/ 	.word	0x00000000


	//----- nvinfo : EIATTR_CBANK_PARAM_SIZE
	.align		4
.L_953:
        /*0188*/ 	.byte	0x03, 0x19
        /*018a*/ 	.short	0x0074


	//----- nvinfo : EIATTR_PARAM_CBANK
	.align		4
        /*018c*/ 	.byte	0x04, 0x0a
        /*018e*/ 	.short	(.L_955 - .L_954)
	.align		4
.L_954:
        /*0190*/ 	.word	index@(.nv.constant0._Z23gemm_half_q_half_kernelILi4ELi6ELb1ELb0ELi64EEvPK6__halfPKjS4_S2_PS0_iiiiPKtS7_iiiiiibS2_i)
        /*0194*/ 	.short	0x0210
        /*0196*/ 	.short	0x0074


	//----- nvinfo : EIATTR_SW_WAR
	.align		4
.L_955:
        /*0198*/ 	.byte	0x04, 0x36
        /*019a*/ 	.short	(.L_957 - .L_956)
.L_956:
        /*019c*/ 	.word	0x00000008
.L_957:


//--------------------- .nv.info._Z23gemm_half_q_half_kernelILi4ELi2ELb1ELb0ELi64EEvPK6__halfPKjS4_S2_PS0_iiiiPKtS7_iiiiiibS2_i --------------------------
	.section	.nv.info._Z23gemm_half_q_half_kernelILi4ELi2ELb1ELb0ELi64EEvPK6__halfPKjS4_S2_PS0_iiiiPKtS7_iiiiiibS2_i,"",@"SHT_CUDA_INFO"
	.sectionflags	@""
	.align	4


	//----- nvinfo : EIATTR_CUDA_API_VERSION
	.align		4
        /*0000*/ 	.byte	0x04, 0x37
        /*0002*/ 	.short	(.L_959 - .L_958)
.L_958:
        /*0004*/ 	.word	0x00000082


	//----- nvinfo : EIATTR_KPARAM_INFO
	.align		4
.L_959:
        /*0008*/ 	.byte	0x04, 0x17
        /*000a*/ 	.short	(.L_961 - .L_960)
.L_960:
        /*000c*/ 	.word	0x00000000
        /*0010*/ 	.short	0x0013
        /*0012*/ 	.short	0x0070
        /*0014*/ 	.byte	0x00, 0xf0, 0x11, 0x00


	//----- nvinfo : EIATTR_KPARAM_INFO
	.align		4
.L_961:
        /*0018*/ 	.byte	0x04, 0x17
        /*001a*/ 	.short	(.L_963 - .L_962)
.L_962:
        /*001c*/ 	.word	0x00000000
        /*0020*/ 	.short	0x0012
        /*0022*/ 	.short	0x0068
        /*0024*/ 	.byte	0x00, 0xf0, 0x21, 0x00


	//----- nvinfo : EIATTR_KPARAM_INFO
	.align		4
.L_963:
        /*0028*/ 	.byte	0x04, 0x17
        /*002a*/ 	.short	(.L_965 - .L_964)
.L_964:
        /*002c*/ 	.word	0x00000000
        /*0030*/ 	.short	0x0011
        /*0032*/ 	.short	0x0060
        /*0034*/ 	.byte	0x00, 0xf0, 0x05, 0x00


	//----- nvinfo : EIATTR_KPARAM_INFO
	.align		4
.L_965:
        /*0038*/ 	.byte	0x04, 0x17
        /*003a*/ 	.short	(.L_967 - .L_966)
.L_966:
        /*003c*/ 	.word	0x00000000
        /*0040*/ 	.short	0x0010
        /*0042*/ 	.short	0x005c
        /*0044*/ 	.byte	0x00, 0xf0, 0x11, 0x00


	//----- nvinfo : EIATTR_KPARAM_INFO
	.align		4
.L_967:
        /*0048*/ 	.byte	0x04, 0x17
        /*004a*/ 	.short	(.L_969 - .L_968)
.L_968:
        /*004c*/ 	.word	0x00000000
        /*0050*/ 	.short	0x000f
        /*0052*/ 	.short	0x0058
        /*0054*/ 	.byte	0x00, 0xf0, 0x11, 0x00


	//----- nvinfo : EIATTR_KPARAM_INFO
	.align		4
.L_969:
        /*0058*/ 	.byte	0x04, 0x17
        /*005a*/ 	.short	(.L_971 - .L_970)
.L_970:
        /*005c*/ 	.word	0x00000000
        /*0060*/ 	.short	0x000e
        /*0062*/ 	.short	0x0054
        /*0064*/ 	.byte	0x00, 0xf0, 0x11, 0x00


	//----- nvinfo : EIATTR_KPARAM_INFO
	.align		4
.L_971:
        /*0068*/ 	.byte	0x04, 0x17
        /*006a*/ 	.short	(.L_973 - .L_972)
.L_972:
        /*006c*/ 	.word	0x00000000
        /*0070*/ 	.short	0x000d
        /*0072*/ 	.short	0x0050
        /*0074*/ 	.byte	0x00, 0xf0, 0x11, 0x00


	//----- nvinfo : EIATTR_KPARAM_INFO
	.align		4
.L_973:
        /*0078*/ 	.byte	0x04, 0x17
        /*007a*/ 	.short	(.L_975 - .L_974)
.L_974:
        /*007c*/ 	.word	0x00000000
        /*0080*/ 	.short	0x000c
        /*0082*/ 	.short	0x004c
        /*0084*/ 	.byte	0x00, 0xf0, 0x11, 0x00


	//----- nvinfo : EIATTR_KPARAM_INFO
	.align		4
.L_975:
        /*0088*/ 	.byte	0x04, 0x17
        /*008a*/ 	.short	(.L_977 - .L_976)
.L_976:
        /*008c*/ 	.word	0x00000000
        /*0090*/ 	.short	0x000b
        /*0092*/ 	.short	0x0048
        /*0094*/ 	.byte	0x00, 0xf0, 0x11, 0x00


	//----- nvinfo : EIATTR_KPARAM_INFO
	.align		4
.L_977:
        /*0098*/ 	.byte	0x04, 0x17
        /*009a*/ 	.short	(.L_979 - .L_978)
.L_978:
        /*009c*/ 	.word	0x00000000
        /*00a0*/ 	.short	0x000a
        /*00a2*/ 	.short	0x0040
        /*00a4*/ 	.byte	0x00, 0xf0, 0x21, 0x00


	//----- nvinfo : EIATTR_KPARAM_INFO
	.align		4
.L_979:
        /*00a8*/ 	.byte	0x04, 0x17
        /*00aa*/ 	.short	(.L_981 - .L_980)
.L_980:
        /*00ac*/ 	.word	0x00000000
        /*00b0*/ 	.short	0x0009
        /*00b2*/ 	.short	0x0038
        /*00b4*/ 	.byte	0x00, 0xf0, 0x21, 0x00


	//----- nvinfo : EIATTR_KPARAM_INFO
	.align		4
.L_981:
        /*00b8*/ 	.byte	0x04, 0x17
        /*00ba*/ 	.short	(.L_983 - .L_982)
.L_982:
        /*00bc*/ 	.word	0x00000000
        /*00c0*/ 	.short	0x0008
        /*00c2*/ 	.short	0x0034
        /*00c4*/ 	.byte	0x00, 0xf0, 0x11, 0x00


	//----- nvinfo : EIATTR_KPARAM_INFO
	.align		4
.L_983:
        /*00c8*/ 	.byte	0x04, 0x17
        /*00ca*/ 	.short	(.L_985 - .L_984)
.L_984:
        /*00cc*/ 	.word	0x00000000
        /*00d0*/ 	.short	0x0007
        /*00d2*/ 	.short	0x0030
        /*00d4*/ 	.byte	0x00, 0xf0, 0x11, 0x00


	//----- nvinfo : EIATTR_KPARAM_INFO
	.align		4
.L_985:
        /*00d8*/ 	.byte	0x04, 0x17
        /*00da*/ 	.short	(.L_987 - .L_986)
.L_986:
        /*00dc*/ 	.word	0x00000000
        /*00e0*/ 	.short	0x0006
        /*00e2*/ 	.short	0x002c
        /*00e4*/ 	.byte	0x00, 0xf0, 0x11, 0x00


	//----- nvinfo : EIATTR_KPARAM_INFO
	.align		4
.L_987:
        /*00e8*/ 	.byte	0x04, 0x17
        /*00ea*/ 	.short	(.L_989 - .L_988)
.L_988:
        /*00ec*/ 	.word	0x00000000
        /*00f0*/ 	.short	0x0005
        /*00f2*/ 	.short	0x0028
        /*00f4*/ 	.byte	0x00, 0xf0, 0x11, 0x00


	//----- nvinfo : EIATTR_KPARAM_INFO
	.align		4
.L_989:
        /*00f8*/ 	.byte	0x04, 0x17
        /*00fa*/ 	.short	(.L_991 - .L_990)
.L_990:
        /*00fc*/ 	.word	0x00000000
        /*0100*/ 	.short	0x0004
        /*0102*/ 	.short	0x0020
        /*0104*/ 	.byte	0x00, 0xf0, 0x21, 0x00


	//----- nvinfo : EIATTR_KPARAM_INFO
	.align		4
.L_991:
        /*0108*/ 	.byte	0x04, 0x17
        /*010a*/ 	.short	(.L_993 - .L_992)
.L_992:
        /*010c*/ 	.word	0x00000000
        /*0110*/ 	.short	0x0003
        /*0112*/ 	.short	0x0018
        /*0114*/ 	.byte	0x00, 0xf0, 0x21, 0x00


	//----- nvinfo : EIATTR_KPARAM_INFO
	.align		4
.L_993:
        /*0118*/ 	.byte	0x04, 0x17
        /*011a*/ 	.short	(.L_995 - .L_994)
.L_994:
        /*011c*/ 	.word	0x00000000
        /*0120*/ 	.short	0x0002
        /*0122*/ 	.short	0x0010
        /*0124*/ 	.byte	0x00, 0xf0, 0x21, 0x00


	//----- nvinfo : EIATTR_KPARAM_INFO
	.align		4
.L_995:
        /*0128*/ 	.byte	0x04, 0x17
        /*012a*/ 	.short	(.L_997 - .L_996)
.L_996:
        /*012c*/ 	.word	0x00000000
        /*0130*/ 	.short	0x0001
        /*0132*/ 	.short	0x0008
        /*0134*/ 	.byte	0x00, 0xf0, 0x21, 0x00


	//----- nvinfo : EIATTR_KPARAM_INFO
	.align		4
.L_997:
        /*0138*/ 	.byte	0x04, 0x17
        /*013a*/ 	.short	(.L_999 - .L_998)
.L_998:
        /*013c*/ 	.word	0x00000000
        /*0140*/ 	.short	0x0000
        /*0142*/ 	.short	0x0000
        /*0144*/ 	.byte	0x00, 0xf0, 0x21, 0x00


	//----- nvinfo : EIATTR_SPARSE_MMA_MASK
	.align		4
.L_999:
        /*0148*/ 	.byte	0x03, 0x50
        /*014a*/ 	.short	0x0000


	//----- nvinfo : EIATTR_MAXREG_COUNT
	.align		4
        /*014c*/ 	.byte	0x03, 0x1b
        /*014e*/ 	.short	0x00ff


	//----- nvinfo : EIATTR_NUM_BARRIERS
	.align		4
        /*0150*/ 	.byte	0x02, 0x4c
        /*0152*/ 	.byte	0x01
	.zero		1


	//----- nvinfo : EIATTR_MERCURY_ISA_VERSION
	.align		4
        /*0154*/ 	.byte	0x03, 0x5f
        /*0156*/ 	.short	0x0101


	//----- nvinfo : EIATTR_EXIT_INSTR_OFFSETS
	.align		4
        /*0158*/ 	.byte	0x04, 0x1c
        /*015a*/ 	.short	(.L_1001 - .L_1000)


	//   ....[0]....
.L_1000:
        /*015c*/ 	.word	0x00000330


	//   ....[1]....
        /*0160*/ 	.word	0x00000a30


	//   ....[2]....
        /*0164*/ 	.word	0x00002990


	//   ....[3]....
        /*0168*/ 	.word	0x00002c70


	//   ....[4]....
        /*016c*/ 	.word	0x00002ed0


	//   ....[5]....
        /*0170*/ 	.word	0x00003130


	//   ....[6]....
        /*0174*/ 	.word	0x00003270


	//   ....[7]....
        /*0178*/ 	.word	0x00003300


	//   ....[8]....
        /*017c*/ 	.word	0x00003340


	//----- nvinfo : EIATTR_CRS_STACK_SIZE
	.align		4
.L_1001:
        /*0180*/ 	.byte	0x04, 0x1e
        /*0182*/ 	.short	(.L_1003 - .L_1002)
.L_1002:
        /*0184*/ 	.word	0x00000000


	//----- nvinfo : EIATTR_CBANK_PARAM_SIZE
	.align		4
.L_1003:
        /*0188*/ 	.byte	0x03, 0x19
        /*018a*/ 	.short	0x0074


	//----- nvinfo : EIATTR_PARAM_CBANK
	.align		4
        /*018c*/ 	.byte	0x04, 0x0a
        /*018e*/ 	.short	(.L_1005 - .L_1004)
	.align		4
.L_1004:
        /*0190*/ 	.word	index@(.nv.constant0._Z23gemm_half_q_half_kernelILi4ELi2ELb1ELb0ELi64EEvPK6__halfPKjS4_S2_PS0_iiiiPKtS7_iiiiiibS2_i)
        /*0194*/ 	.short	0x0210
        /*0196*/ 	.short	0x0074


	//----- nvinfo : EIATTR_SW_WAR
	.align		4
.L_1005:
        /*0198*/ 	.byte	0x04, 0x36
        /*019a*/ 	.short	(.L_1007 - .L_1006)
.L_1006:
        /*019c*/ 	.word	0x00000008
.L_1007:


//--------------------- .nv.info._Z23gemm_half_q_half_kernelILi4ELi32ELb1ELb0ELi32EEvPK6__halfPKjS4_S2_PS0_iiiiPKtS7_iiiiiibS2_i --------------------------
	.section	.nv.info._Z23gemm_half_q_half_kernelILi4ELi32ELb1ELb0ELi32EEvPK6__halfPKjS4_S2_PS0_iiiiPKtS7_iiiiiibS2_i,"",@"SHT_CUDA_INFO"
	.sectionflags	@""
	.align	4


	//----- nvinfo : EIATTR_CUDA_API_VERSION
	.align		4
        /*0000*/ 	.byte	0x04, 0x37
        /*0002*/ 	.short	(.L_1009 - .L_1008)
.L_1008:
        /*0004*/ 	.word	0x00000082


	//----- nvinfo : EIATTR_KPARAM_INFO
	.align		4
.L_1009:
        /*0008*/ 	.byte	0x04, 0x17
        /*000a*/ 	.short	(.L_1011 - .L_1010)
.L_1010:
        /*000c*/ 	.word	0x00000000
        /*0010*/ 	.short	0x0013
        /*0012*/ 	.short	0x0070
        /*0014*/ 	.byte	0x00, 0xf0, 0x11, 0x00


	//----- nvinfo : EIATTR_KPARAM_INFO
	.align		4
.L_1011:
        /*0018*/ 	.byte	0x04, 0x17
        /*001a*/ 	.short	(.L_1013 - .L_1012)
.L_1012:
        /*001c*/ 	.word	0x00000000
        /*0020*/ 	.short	0x0012
        /*0022*/ 	.short	0x0068
        /*0024*/ 	.byte	0x00, 0xf0, 0x21, 0x00


	//----- nvinfo : EIATTR_KPARAM_INFO
	.align		4
.L_1013:
        /*0028*/ 	.byte	0x04, 0x17
        /*002a*/ 	.short	(.L_1015 - .L_1014)
.L_1014:
        /*002c*/ 	.word	0x00000000
        /*0030*/ 	.short	0x0011
        /*0032*/ 	.short	0x0060
        /*0034*/ 	.byte	0x00, 0xf0, 0x05, 0x00


	//----- nvinfo : EIATTR_KPARAM_INFO
	.align		4
.L_1015:
        /*0038*/ 	.byte	0x04, 0x17
        /*003a*/ 	.short	(.L_1017 - .L_1016)
.L_1016:
        /*003c*/ 	.word	0x00000000
        /*0040*/ 	.short	0x0010
        /*0042*/ 	.short	0x005c
        /*0044*/ 	.byte	0x00, 0xf0, 0x11, 0x00


	//----- nvinfo : EIATTR_KPARAM_INFO
	.align		4
.L_1017:
        /*0048*/ 	.byte	0x04, 0x17
        /*004a*/ 	.short	(.L_1019 - .L_1018)
.L_1018:
        /*004c*/ 	.word	0x00000000
        /*0050*/ 	.short	0x000f
        /*0052*/ 	.short	0x0058
        /*0054*/ 	.byte	0x00, 0xf0, 0x11, 0x00


	//----- nvinfo : EIATTR_KPARAM_INFO
	.align		4
.L_1019:
        /*0058*/ 	.byte	0x04, 0x17
        /*005a*/ 	.short	(.L_1021 - .L_1020)
.L_1020:
        /*005c*/ 	.word	0x00000000
        /*0060*/ 	.short	0x000e
        /*0062*/ 	.short	0x0054
        /*0064*/ 	.byte	0x00, 0xf0, 0x11, 0x00


	//----- nvinfo : EIATTR_KPARAM_INFO
	.align		4
.L_1021:
        /*0068*/ 	.byte	0x04, 0x17
        /*006a*/ 	.short	(.L_1023 - .L_1022)
.L_1022:
        /*006c*/ 	.word	0x00000000
        /*0070*/ 	.short	0x000d
        /*0072*/ 	.short	0x0050
        /*0074*/ 	.byte	0x00, 0xf0, 0x11, 0x00


	//----- nvinfo : EIATTR_KPARAM_INFO
	.align		4
.L_1023:
        /*0078*/ 	.byte	0x04, 0x17
        /*007a*/ 	.short	(.L_1025 - .L_1024)
.L_1024:
        /*007c*/ 	.word	0x00000000
        /*0080*/ 	.short	0x000c
        /*0082*/ 	.short	0x004c
        /*0084*/ 	.byte	0x00, 0xf0, 0x11, 0x00


	//----- nvinfo : EIATTR_KPARAM_INFO
	.align		4
.L_1025:
        /*0088*/ 	.byte	0x04, 0x17
        /*008a*/ 	.short	(.L_1027 - .L_1026)
.L_1026:
        /*008c*/ 	.word	0x00000000
        /*0090*/ 	.short	0x000b
        /*0092*/ 	.short	0x0048
        /*0094*/ 	.byte	0x00, 0xf0, 0x11, 0x00


	//----- nvinfo : EIATTR_KPARAM_INFO
	.align		4
.L_1027:
        /*0098*/ 	.byte	0x04, 0x17
        /*009a*/ 	.short	(.L_1029 - .L_1028)
.L_1028:
        /*009c*/ 	.word	0x00000000
        /*00a0*/ 	.short	0x000a
        /*00a2*/ 	.short	0x0040
        /*00a4*/ 	.byte	0x00, 0xf0, 0x21, 0x00


	//----- nvinfo : EIATTR_KPARAM_INFO
	.align		4
.L_1029:
        /*00a8*/ 	.byte	0x04, 0x17
        /*00aa*/ 	.short	(.L_1031 - .L_1030)
.L_1030:
        /*00ac*/ 	.word	0x00000000
        /*00b0*/ 	.short	0x0009
        /*00b2*/ 	.short	0x0038
        /*00b4*/ 	.byte	0x00, 0xf0, 0x21, 0x00


	//----- nvinfo : EIATTR_KPARAM_INFO
	.align		4
.L_1031:
        /*00b8*/ 	.byte	0x04, 0x17
        /*00ba*/ 	.short	(.L_1033 - .L_1032)
.L_1032:
        /*00bc*/ 	.word	0x00000000
        /*00c0*/ 	.short	0x0008
        /*00c2*/ 	.short	0x0034
        /*00c4*/ 	.byte	0x00, 0xf0, 0x11, 0x00


	//----- nvinfo : EIATTR_KPARAM_INFO
	.align		4
.L_1033:
        /*00c8*/ 	.byte	0x04, 0x17
        /*00ca*/ 	.short	(.L_1035 - .L_1034)
.L_1034:
        /*00cc*/ 	.word	0x00000000
        /*00d0*/ 	.short	0x0007
        /*00d2*/ 	.short	0x0030
        /*00d4*/ 	.byte	0x00, 0xf0, 0x11, 0x00


	//----- nvinfo : EIATTR_KPARAM_INFO
	.align		4
.L_1035:
        /*00d8*/ 	.byte	0x04, 0x17
        /*00da*/ 	.short	(.L_1037 - .L_1036)
.L_1036:
        /*00dc*/ 	.word	0x00000000
        /*00e0*/ 	.short	0x0006
        /*00e2*/ 	.short	0x002c
        /*00e4*/ 	.byte	0x00, 0xf0, 0x11, 0x00


	//----- nvinfo : EIATTR_KPARAM_INFO
	.align		4
.L_1037:
        /*00e8*/ 	.byte	0x04, 0x17
        /*00ea*/ 	.short	(.L_1039 - .L_1038)
.L_1038:
        /*00ec*/ 	.word	0x00000000
        /*00f0*/ 	.short	0x0005
        /*00f2*/ 	.short	0x0028
        /*00f4*/ 	.byte	0x00, 0xf0, 0x11, 0x00


	//----- nvinfo : EIATTR_KPARAM_INFO
	.align		4
.L_1039:
        /*00f8*/ 	.byte	0x04, 0x17
        /*00fa*/ 	.short	(.L_1041 - .L_1040)
.L_1040:
        /*00fc*/ 	.word	0x00000000
        /*0100*/ 	.short	0x0004
        /*0102*/ 	.short	0x0020
        /*0104*/ 	.byte	0x00, 0xf0, 0x21, 0x00


	//----- nvinfo : EIATTR_KPARAM_INFO
	.align		4
.L_1041:
        /*0108*/ 	.byte	0x04, 0x17
        /*010a*/ 	.short	(.L_1043 - .L_1042)
.L_1042:
        /*010c*/ 	.word	0x00000000
        /*0110*/ 	.short	0x0003
        /*0112*/ 	.short	0x0018
        /*0114*/ 	.byte	0x00, 0xf0, 0x21, 0x00


	//----- nvinfo : EIATTR_KPARAM_INFO
	.align		4
.L_1043:
        /*0118*/ 	.byte	0x04, 0x17
        /*011a*/ 	.short	(.L_1045 - .L_1044)
.L_1044:
        /*011c*/ 	.word	0x00000000
        /*0120*/ 	.short	0x0002
        /*0122*/ 	.short	0x0010
        /*0124*/ 	.byte	0x00, 0xf0, 0x21, 0x00


	//----- nvinfo : EIATTR_KPARAM_INFO
	.align		4
.L_1045:
        /*0128*/ 	.byte	0x04, 0x17
        /*012a*/ 	.short	(.L_1047 - .L_1046)
.L_1046:
        /*012c*/ 	.word	0x00000000
        /*0130*/ 	.short	0x0001
        /*0132*/ 	.short	0x0008
        /*0134*/ 	.byte	0x00, 0xf0, 0x21, 0x00


	//----- nvinfo : EIATTR_KPARAM_INFO
	.align		4
.L_1047:
        /*0138*/ 	.byte	0x04, 0x17
        /*013a*/ 	.short	(.L_1049 - .L_1048)
.L_1048:
        /*013c*/ 	.word	0x00000000
        /*0140*/ 	.short	0x0000
        /*0142*/ 	.short	0x0000
        /*0144*/ 	.byte	0x00, 0xf0, 0x21, 0x00


	//----- nvinfo : EIATTR_SPARSE_MMA_MASK
	.align		4
.L_1049:
        /*0148*/ 	.byte	0x03, 0x50
        /*014a*/ 	.short	0x0000


	//----- nvinfo : EIATTR_MAXREG_COUNT
	.align		4
        /*014c*/ 	.byte	0x03, 0x1b
        /*014e*/ 	.short	0x00ff


	//----- nvinfo : EIATTR_NUM_BARRIERS
	.align		4
        /*0150*/ 	.byte	0x02, 0x4c
        /*0152*/ 	.byte	0x01
	.zero		1


	//----- nvinfo : EIATTR_MERCURY_ISA_VERSION
	.align		4
        /*0154*/ 	.byte	0x03, 0x5f
        /*0156*/ 	.short	0x0101


	//----- nvinfo : EIATTR_EXIT_INSTR_OFFSETS
	.align		4
        /*0158*/ 	.byte	0x04, 0x1c
        /*015a*/ 	.short	(.L_1051 - .L_1050)


	//   ....[0]....
.L_1050:
        /*015c*/ 	.word	0x00000320


	//   ....[1]....
        /*0160*/ 	.word	0x00000a30


	//   ....[2]....
        /*0164*/ 	.word	0x00003f90


	//   ....[3]....
        /*0168*/ 	.word	0x00004260


	//   ....[4]....
        /*016c*/ 	.word	0x000044b0


	//   ....[5]....
        /*0170*/ 	.word	0x00004700


	//   ....[6]....
        /*0174*/ 	.word	0x00004840


	//   ....[7]....
        /*0178*/ 	.word	0x000048e0


	//   ....[8]....
        /*017c*/ 	.word	0x00004920


	//----- nvinfo : EIATTR_CRS_STACK_SIZE
	.align		4
.L_1051:
        /*0180*/ 	.byte	0x04, 0x1e
        /*0182*/ 	.short	(.L_1053 - .L_1052)
.L_1052:
        /*0184*/ 	.word	0x00000000


	//----- nvinfo : EIATTR_CBANK_PARAM_SIZE
	.align		4
.L_1053:
        /*0188*/ 	.byte	0x03, 0x19
        /*018a*/ 	.short	0x0074


	//----- nvinfo : EIATTR_PARAM_CBANK
	.align		4
        /*018c*/ 	.byte	0x04, 0x0a
        /*018e*/ 	.short	(.L_1055 - .L_1054)
	.align		4
.L_1054:
        /*0190*/ 	.word	index@(.nv.constant0._Z23gemm_half_q_half_kernelILi4ELi32ELb1ELb0ELi32EEvPK6__halfPKjS4_S2_PS0_iiiiPKtS7_iiiiiibS2_i)
        /*0194*/ 	.short	0x0210
        /*0196*/ 	.short	0x0074


	//----- nvinfo : EIATTR_SW_WAR
	.align		4
.L_1055:
        /*0198*/ 	.byte	0x04, 0x36
        /*019a*/ 	.short	(.L_1057 - .L_1056)
.L_1056:
        /*019c*/ 	.word	0x00000008
.L_1057:


//--------------------- .nv.info._Z23gemm_half_q_half_kernelILi4ELi48ELb1ELb0ELi32EEvPK6__halfPKjS4_S2_PS0_iiiiPKtS7_iiiiiibS2_i --------------------------
	.section	.nv.info._Z23gemm_half_q_half_kernelILi4ELi48ELb1ELb0ELi32EEvPK6__halfPKjS4_S2_PS0_iiiiPKtS7_iiiiiibS2_i,"",@"SHT_CUDA_INFO"
	.sectionflags	@""
	.align	4


	//----- nvinfo : EIATTR_CUDA_API_VERSION
	.align		4
        /*0000*/ 	.byte	0x04, 0x37
        /*0002*/ 	.short	(.L_1059 - .L_1058)
.L_1058:
        /*0004*/ 	.word	0x00000082


	//----- nvinfo : EIATTR_KPARAM_INFO
	.align		4
.L_1059:
        /*0008*/ 	.byte	0x04, 0x17
        /*000a*/ 	.short	(.L_1061 - .L_1060)
.L_1060:
        /*000c*/ 	.word	0x00000000
        /*0010*/ 	.short	0x0013
        /*0012*/ 	.short	0x0070
        /*0014*/ 	.byte	0x00, 0xf0, 0x11, 0x00


	//----- nvinfo : EIATTR_KPARAM_INFO
	.align		4
.L_1061:
        /*0018*/ 	.byte	0x04, 0x17
        /*001a*/ 	.short	(.L_1063 - .L_1062)
.L_1062:
        /*001c*/ 	.word	0x00000000
        /*0020*/ 	.short	0x0012
        /*0022*/ 	.short	0x0068
        /*0024*/ 	.byte	0x00, 0xf0, 0x21, 0x00


	//----- nvinfo : EIATTR_KPARAM_INFO
	.align		4
.L_1063:
        /*0028*/ 	.byte	0x04, 0x17
        /*002a*/ 	.short	(.L_1065 - .L_1064)
.L_1064:
        /*002c*/ 	.word	0x00000000
        /*0030*/ 	.short	0x0011
        /*0032*/ 	.short	0x0060
        /*0034*/ 	.byte	0x00, 0xf0, 0x05, 0x00


	//----- nvinfo : EIATTR_KPARAM_INFO
	.align		4
.L_1065:
        /*0038*/ 	.byte	0x04, 0x17
        /*003a*/ 	.short	(.L_1067 - .L_1066)
.L_1066:
        /*003c*/ 	.word	0x00000000
        /*0040*/ 	.short	0x0010
        /*0042*/ 	.short	0x005c
        /*0044*/ 	.byte	0x00, 0xf0, 0x11, 0x00


	//----- nvinfo : EIATTR_KPARAM_INFO
	.align		4
.L_1067:
        /*0048*/ 	.byte	0x04, 0x17
        /*004a*/ 	.short	(.L_1069 - .L_1068)
.L_1068:
        /*004c*/ 	.word	0x00000000
        /*0050*/ 	.short	0x000f
        /*0052*/ 	.short	0x0058
        /*0054*/ 	.byte	0x00, 0xf0, 0x11, 0x00


	//----- nvinfo : EIATTR_KPARAM_INFO
	.align		4
.L_1069:
        /*0058*/ 	.byte	0x04, 0x17
        /*005a*/ 	.short	(.L_1071 - .L_1070)
.L_1070:
        /*005c*/ 	.word	0x00000000
        /*0060*/ 	.short	0x000e
        /*0062*/ 	.short	0x0054
        /*0064*/ 	.byte	0x00, 0xf0, 0x11, 0x00


	//----- nvinfo : EIATTR_KPARAM_INFO
	.align		4
.L_1071:
        /*0068*/ 	.byte	0x04, 0x17
        /*006a*/ 	.short	(.L_1073 - .L_1072)
.L_1072:
        /*006c*/ 	.word	0x00000000
        /*0070*/ 	.short	0x000d
        /*0072*/ 	.short	0x0050
        /*0074*/ 	.byte	0x00, 0xf0, 0x11, 0x00


	//----- nvinfo : EIATTR_KPARAM_INFO
	.align		4
.L_1073:
        /*0078*/ 	.byte	0x04, 0x17
        /*007a*/ 	.short	(.L_1075 - .L_1074)
.L_1074:
        /*007c*/ 	.word	0x00000000
        /*0080*/ 	.short	0x000c
        /*0082*/ 	.short	0x004c
        /*0084*/ 	.byte	0x00, 0xf0, 0x11, 0x00


	//----- nvinfo : EIATTR_KPARAM_INFO
	.align		4
.L_1075:
        /*0088*/ 	.byte	0x04, 0x17
        /*008a*/ 	.short	(.L_1077 - .L_1076)
.L_1076:
        /*008c*/ 	.word	0x00000000
        /*0090*/ 	.short	0x000b
        /*0092*/ 	.short	0x0048
        /*0094*/ 	.byte	0x00, 0xf0, 0x11, 0x00


	//----- nvinfo : EIATTR_KPARAM_INFO
	.align		4
.L_1077:
        /*0098*/ 	.byte	0x04, 0x17
        /*009a*/ 	.short	(.L_1079 - .L_1078)
.L_1078:
        /*009c*/ 	.word	0x00000000
        /*00a0*/ 	.short	0x000a
        /*00a2*/ 	.short	0x0040
        /*00a4*/ 	.byte	0x00, 0xf0, 0x21, 0x00


	//----- nvinfo : EIATTR_KPARAM_INFO
	.align		4
.L_1079:
        /*00a8*/ 	.byte	0x04, 0x17
        /*00aa*/ 	.short	(.L_1081 - .L_1080)
.L_1080:
        /*00ac*/ 	.word	0x00000000
        /*00b0*/ 	.short	0x0009
        /*00b2*/ 	.short	0x0038
        /*00b4*/ 	.byte	0x00, 0xf0, 0x21, 0x00


	//----- nvinfo : EIATTR_KPARAM_INFO
	.align		4
.L_1081:
        /*00b8*/ 	.byte	0x04, 0x17
        /*00ba*/ 	.short	(.L_1083 - .L_1082)
.L_1082:
        /*00bc*/ 	.word	0x00000000
        /*00c0*/ 	.short	0x0008
        /*00c2*/ 	.short	0x0034
        /*00c4*/ 	.byte	0x00, 0xf0, 0x11, 0x00


	//----- nvinfo : EIATTR_KPARAM_INFO
	.align		4
.L_1083:
        /*00c8*/ 	.byte	0x04, 0x17
        /*00ca*/ 	.short	(.L_1085 - .L_1084)
.L_1084:
        /*00cc*/ 	.word	0x00000000
        /*00d0*/ 	.short	0x0007
        /*00d2*/ 	.short	0x0030
        /*00d4*/ 	.byte	0x00, 0xf0, 0x11, 0x00


	//----- nvinfo : EIATTR_KPARAM_INFO
	.align		4
.L_1085:
        /*00d8*/ 	.byte	0x04, 0x17
        /*00da*/ 	.short	(.L_1087 - .L_1086)
.L_1086:
        /*00dc*/ 	.word	0x00000000
        /*00e0*/ 	.short	0x0006
        /*00e2*/ 	.short	0x002c
        /*00e4*/ 	.byte	0x00, 0xf0, 0x11, 0x00


	//----- nvinfo : EIATTR_KPARAM_INFO
	.align		4
.L_1087:
        /*00e8*/ 	.byte	0x04, 0x17
        /*00ea*/ 	.short	(.L_1089 - .L_1088)
.L_1088:
        /*00ec*/ 	.word	0x00000000
        /*00f0*/ 	.short	0x0005
        /*00f2*/ 	.short	0x0028
        /*00f4*/ 	.byte	0x00, 0xf0, 0x11, 0x00


	//----- nvinfo : EIATTR_KPARAM_INFO
	.align		4
.L_1089:
        /*00f8*/ 	.byte	0x04, 0x17
        /*00fa*/ 	.short	(.L_1091 - .L_1090)
.L_1090:
        /*00fc*/ 	.word	0x00000000
        /*0100*/ 	.short	0x0004
        /*0102*/ 	.short	0x0020
        /*0104*/ 	.byte	0x00, 0xf0, 0x21, 0x00


	//----- nvinfo : EIATTR_KPARAM_INFO
	.align		4
.L_1091:
        /*0108*/ 	.byte	0x04, 0x17
        /*010a*/ 	.short	(.L_1093 - .L_1092)
.L_1092:
        /*010c*/ 	.word	0x00000000
        /*0110*/ 	.short	0x0003
        /*0112*/ 	.short	0x0018
        /*0114*/ 	.byte	0x00, 0xf0, 0x21, 0x00


	//----- nvinfo : EIATTR_KPARAM_INFO
	.align		4
.L_1093:
        /*0118*/ 	.byte	0x04, 0x17
        /*011a*/ 	.short	(.L_1095 - .L_1094)
.L_1094:
        /*011c*/ 	.word	0x00000000
        /*0120*/ 	.short	0x0002
        /*0122*/ 	.short	0x0010
        /*0124*/ 	.byte	0x00, 0xf0, 0x21, 0x00


	//----- nvinfo : EIATTR_KPARAM_INFO
	.align		4
.L_1095:
        /*0128*/ 	.byte	0x04, 0x17
        /*012a*/ 	.short	(.L_1097 - .L_1096)
.L_1096:
        /*012c*/ 	.word	0x00000000
        /*0130*/ 	.short	0x0001
        /*0132*/ 	.short	0x0008
        /*0134*/ 	.byte	0x00, 0xf0, 0x21, 0x00


	//----- nvinfo : EIATTR_KPARAM_INFO
	.align		4
.L_1097:
        /*0138*/ 	.byte	0x04, 0x17
        /*013a*/ 	.short	(.L_1099 - .L_1098)
.L_1098:
        /*013c*/ 	.word	0x00000000
        /*0140*/ 	.short	0x0000
        /*0142*/ 	.short	0x0000
        /*0144*/ 	.byte	0x00, 0xf0, 0x21, 0x00


	//----- nvinfo : EIATTR_SPARSE_MMA_MASK
	.align		4
.L_1099:
        /*0148*/ 	.byte	0x03, 0x50
        /*014a*/ 	.short	0x0000


	//----- nvinfo : EIATTR_MAXREG_COUNT
	.align		4
        /*014c*/ 	.byte	0x03, 0x1b
        /*014e*/ 	.short	0x00ff


	//----- nvinfo : EIATTR_NUM_BARRIERS
	.align		4
        /*0150*/ 	.byte	0x02, 0x4c
        /*0152*/ 	.byte	0x01
	.zero		1


	//----- nvinfo : EIATTR_MERCURY_ISA_VERSION
	.align		4
        /*0154*/ 	.byte	0x03, 0x5f
        /*0156*/ 	.short	0x0101


	//----- nvinfo : EIATTR_EXIT_INSTR_OFFSETS
	.align		4
        /*0158*/ 	.byte	0x04, 0x1c
        /*015a*/ 	.short	(.L_1101 - .L_1100)


	//   ....[0]....
.L_1100:
        /*015c*/ 	.word	0x00000320


	//   ....[1]....
        /*0160*/ 	.word	0x00000ec0


	//   ....[2]....
        /*0164*/ 	.word	0x00006aa0


	//   ....[3]....
        /*0168*/ 	.word	0x00006d70


	//   ....[4]....
        /*016c*/ 	.word	0x00006fc0


	//   ....[5]....
        /*0170*/ 	.word	0x00007210


	//   ....[6]....
        /*0174*/ 	.word	0x00007350


	//   ....[7]....
        /*0178*/ 	.word	0x000073f0


	//   ....[8]....
        /*017c*/ 	.word	0x00007430


	//----- nvinfo : EIATTR_CRS_STACK_SIZE
	.align		4
.L_1101:
        /*0180*/ 	.byte	0x04, 0x1e
        /*0182*/ 	.short	(.L_1103 - .L_1102)
.L_1102:
        /*0184*/ 	.word	0x00000000


	//----- nvinfo : EIATTR_CBANK_PARAM_SIZE
	.align		4
.L_1103:
        /*0188*/ 	.byte	0x03, 0x19
        /*018a*/ 	.short	0x0074


	//----- nvinfo : EIATTR_PARAM_CBANK
	.align		4
        /*018c*/ 	.byte	0x04, 0x0a
        /*018e*/ 	.short	(.L_1105 - .L_1104)
	.align		4
.L_1104:
        /*0190*/ 	.word	index@(.nv.constant0._Z23gemm_half_q_half_kernelILi4ELi48ELb1ELb0ELi32EEvPK6__halfPKjS4_S2_PS0_iiiiPKtS7_iiiiiibS2_i)
        /*0194*/ 	.short	0x0210
        /*0196*/ 	.short	0x0074


	//----- nvinfo : EIATTR_SW_WAR
	.align		4
.L_1105:
        /*0198*/ 	.byte	0x04, 0x36
        /*019a*/ 	.short	(.L_1107 - .L_1106)
.L_1106:
        /*019c*/ 	.word	0x00000008
.L_1107:


//--------------------- .nv.info._Z23gemm_half_q_half_kernelILi4ELi16ELb1ELb0ELi32EEvPK6__halfPKjS4_S2_PS0_iiiiPKtS7_iiiiiibS2_i --------------------------
	.section	.nv.info._Z23gemm_half_q_half_kernelILi4ELi16ELb1ELb0ELi32EEvPK6__halfPKjS4_S2_PS0_iiiiPKtS7_iiiiiibS2_i,"",@"SHT_CUDA_INFO"
	.sectionflags	@""
	.align	4


	//----- nvinfo : EIATTR_CUDA_API_VERSION
	.align		4
        /*0000*/ 	.byte	0x04, 0x37
        /*0002*/ 	.short	(.L_1109 - .L_1108)
.L_1108:
        /*0004*/ 	.word	0x00000082


	//----- nvinfo : EIATTR_KPARAM_INFO
	.align		4
.L_1109:
        /*0008*/ 	.byte	0x04, 0x17
        /*000a*/ 	.short	(.L_1111 - .L_1110)
.L_1110:
        /*000c*/ 	.word	0x00000000
        /*0010*/ 	.short	0x0013
        /*0012*/ 	.short	0x0070
        /*0014*/ 	.byte	0x00, 0xf0, 0x11, 0x00


	//----- nvinfo : EIATTR_KPARAM_INFO
	.align		4
.L_1111:
        /*0018*/ 	.byte	0x04, 0x17
        /*001a*/ 	.short	(.L_1113 - .L_1112)
.L_1112:
        /*001c*/ 	.word	0x00000000
        /*0020*/ 	.short	0x0012
        /*0022*/ 	.short	0x0068
        /*0024*/ 	.byte	0x00, 0xf0, 0x21, 0x00


	//----- nvinfo : EIATTR_KPARAM_INFO
	.align		4
.L_1113:
        /*0028*/ 	.byte	0x04, 0x17
        /*002a*/ 	.short	(.L_1115 - .L_1114)
.L_1114:
        /*002c*/ 	.word	0x00000000
        /*0030*/ 	.short	0x0011
        /*0032*/ 	.short	0x0060
        /*0034*/ 	.byte	0x00, 0xf0, 0x05, 0x00


	//----- nvinfo : EIATTR_KPARAM_INFO
	.align		4
.L_1115:
        /*0038*/ 	.byte	0x04, 0x17
        /*003a*/ 	.short	(.L_1117 - .L_1116)
.L_1116:
        /*003c*/ 	.word	0x00000000
        /*0040*/ 	.short	0x0010
        /*0042*/ 	.short	0x005c
        /*0044*/ 	.byte	0x00, 0xf0, 0x11, 0x00


	//----- nvinfo : EIATTR_KPARAM_INFO
	.align		4
.L_1117:
        /*0048*/ 	.byte	0x04, 0x17
        /*004a*/ 	.short	(.L_1119 - .L_1118)
.L_1118:
        /*004c*/ 	.word	0x00000000
        /*0050*/ 	.short	0x000f
        /*0052*/ 	.short	0x0058
        /*0054*/ 	.byte	0x00, 0xf0, 0x11, 0x00


	//----- nvinfo : EIATTR_KPARAM_INFO
	.align		4
.L_1119:
        /*0058*/ 	.byte	0x04, 0x17
        /*005a*/ 	.short	(.L_1121 - .L_1120)
.L_1120:
        /*005c*/ 	.word	0x00000000
        /*0060*/ 	.short	0x000e
        /*0062*/ 	.short	0x0054
        /*0064*/ 	.byte	0x00, 0xf0, 0x11, 0x00


	//----- nvinfo : EIATTR_KPARAM_INFO
	.align		4
.L_1121:
        /*0068*/ 	.byte	0x04, 0x17
        /*006a*/ 	.short	(.L_1123 - .L_1122)
.L_1122:
        /*006c*/ 	.word	0x00000000
        /*0070*/ 	.short	0x000d
        /*0072*/ 	.short	0x0050
        /*0074*/ 	.byte	0x00, 0xf0, 0x11, 0x00


	//----- nvinfo : EIATTR_KPARAM_INFO
	.align		4
.L_1123:
        /*0078*/ 	.byte	0x04, 0x17
        /*007a*/ 	.short	(.L_1125 - .L_1124)
.L_1124:
        /*007c*/ 	.word	0x00000000
        /*0080*/ 	.short	0x000c
        /*0082*/ 	.short	0x004c
        /*0084*/ 	.byte	0x00, 0xf0, 0x11, 0x00


	//----- nvinfo : EIATTR_KPARAM_INFO
	.align		4
.L_1125:
        /*0088*/ 	.byte	0x04, 0x17
        /*008a*/ 	.short	(.L_1127 - .L_1126)
.L_1126:
        /*008c*/ 	.word	0x00000000
        /*0090*/ 	.short	0x000b
        /*0092*/ 	.short	0x0048
        /*0094*/ 	.byte	0x00, 0xf0, 0x11, 0x00


	//----- nvinfo : EIATTR_KPARAM_INFO
	.align		4
.L_1127:
        /*0098*/ 	.byte	0x04, 0x17
        /*009a*/ 	.short	(.L_1129 - .L_1128)
.L_1128:
        /*009c*/ 	.word	0x00000000
        /*00a0*/ 	.short	0x000a
        /*00a2*/ 	.short	0x0040
        /*00a4*/ 	.byte	0x00, 0xf0, 0x21, 0x00


	//----- nvinfo : EIATTR_KPARAM_INFO
	.align		4
.L_1129:
        /*00a8*/ 	.byte	0x04, 0x17
        /*00aa*/ 	.short	(.L_1131 - .L_1130)
.L_1130:
        /*00ac*/ 	.word	0x00000000
        /*00b0*/ 	.short	0x0009
        /*00b2*/ 	.short	0x0038
        /*00b4*/ 	.byte	0x00, 0xf0, 0x21, 0x00


	//----- nvinfo : EIATTR_KPARAM_INFO
	.align		4
.L_1131:
        /*00b8*/ 	.byte	0x04, 0x17
        /*00ba*/ 	.short	(.L_1133 - .L_1132)
.L_1132:
        /*00bc*/ 	.word	0x00000000
        /*00c0*/ 	.short	0x0008
        /*00c2*/ 	.short	0x0034
        /*00c4*/ 	.byte	0x00, 0xf0, 0x11, 0x00


	//----- nvinfo : EIATTR_KPARAM_INFO
	.align		4
.L_1133:
        /*00c8*/ 	.byte	0x04, 0x17
        /*00ca*/ 	.short	(.L_1135 - .L_1134)
.L_1134:
        /*00cc*/ 	.word	0x00000000
        /*00d0*/ 	.short	0x0007
        /*00d2*/ 	.short	0x0030
        /*00d4*/ 	.byte	0x00, 0xf0, 0x11, 0x00


	//----- nvinfo : EIATTR_KPARAM_INFO
	.align		4
.L_1135:
        /*00d8*/ 	.byte	0x04, 0x17
        /*00da*/ 	.short	(.L_1137 - .L_1136)
.L_1136:
        /*00dc*/ 	.word	0x00000000
        /*00e0*/ 	.short	0x0006
        /*00e2*/ 	.short	0x002c
        /*00e4*/ 	.byte	0x00, 0xf0, 0x11, 0x00


	//----- nvinfo : EIATTR_KPARAM_INFO
	.align		4
.L_1137:
        /*00e8*/ 	.byte	0x04, 0x17
        /*00ea*/ 	.short	(.L_1139 - .L_1138)
.L_1138:
        /*00ec*/ 	.word	0x00000000
        /*00f0*/ 	.short	0x0005
        /*00f2*/ 	.short	0x0028
        /*00f4*/ 	.byte	0x00, 0xf0, 0x11, 0x00


	//----- nvinfo : EIATTR_KPARAM_INFO
	.align		4
.L_1139:
        /*00f8*/ 	.byte	0x04, 0x17
        /*00fa*/ 	.short	(.L_1141 - .L_1140)
.L_1140:
        /*00fc*/ 	.word	0x00000000
        /*0100*/ 	.short	0x0004
        /*0102*/ 	.short	0x0020
        /*0104*/ 	.byte	0x00, 0xf0, 0x21, 0x00


	//----- nvinfo : EIATTR_KPARAM_INFO
	.align		4
.L_1141:
        /*0108*/ 	.byte	0x04, 0x17
        /*010a*/ 	.short	(.L_1143 - .L_1142)
.L_1142:
        /*010c*/ 	.word	0x00000000
        /*0110*/ 	.short	0x0003
        /*0112*/ 	.short	0x0018
        /*0114*/ 	.byte	0x00, 0xf0, 0x21, 0x00


	//----- nvinfo : EIATTR_KPARAM_INFO
	.align		4
.L_1143:
        /*0118*/ 	.byte	0x04, 0x17
        /*011a*/ 	.short	(.L_1145 - .L_1144)
.L_1144:
        /*011c*/ 	.word	0x00000000
        /*0120*/ 	.short	0x0002
        /*0122*/ 	.short	0x0010
        /*0124*/ 	.byte	0x00, 0xf0, 0x21, 0x00


	//----- nvinfo : EIATTR_KPARAM_INFO
	.align		4
.L_1145:
        /*0128*/ 	.byte	0x04, 0x17
        /*012a*/ 	.short	(.L_1147 - .L_1146)
.L_1146:
        /*012c*/ 	.word	0x00000000
        /*0130*/ 	.short	0x0001
        /*0132*/ 	.short	0x0008
        /*0134*/ 	.byte	0x00, 0xf0, 0x21, 0x00


	//----- nvinfo : EIATTR_KPARAM_INFO
	.align		4
.L_1147:
        /*0138*/ 	.byte	0x04, 0x17
        /*013a*/ 	.short	(.L_1149 - .L_1148)
.L_1148:
        /*013c*/ 	.word	0x00000000
        /*0140*/ 	.short	0x0000
        /*0142*/ 	.short	0x0000
        /*0144*/ 	.byte	0x00, 0xf0, 0x21, 0x00


	//----- nvinfo : EIATTR_SPARSE_MMA_MASK
	.align		4
.L_1149:
        /*0148*/ 	.byte	0x03, 0x50
        /*014a*/ 	.short	0x0000


	//----- nvinfo : EIATTR_MAXREG_COUNT
	.align		4
        /*014c*/ 	.byte	0x03, 0x1b
        /*014e*/ 	.short	0x00ff


	//----- nvinfo : EIATTR_NUM_BARRIERS
	.align		4
        /*0150*/ 	.byte	0x02, 0x4c
        /*0152*/ 	.byte	0x01
	.zero		1


	//----- nvinfo : EIATTR_MERCURY_ISA_VERSION
	.align		4
        /*0154*/ 	.byte	0x03, 0x5f
        /*0156*/ 	.short	0x0101


	//----- nvinfo : EIATTR_EXIT_INSTR_OFFSETS
	.align		4
        /*0158*/ 	.byte	0x04, 0x1c
        /*015a*/ 	.short	(.L_1151 - .L_1150)


	//   ....[0]....
.L_1150:
        /*015c*/ 	.word	0x00000320


	//   ....[1]....
        /*0160*/ 	.word	0x00000a30


	//   ....[2]....
        /*0164*/ 	.word	0x00003ad0


	//   ....[3]....
        /*0168*/ 	.word	0x00003da0


	//   ....[4]....
        /*016c*/ 	.word	0x00003ff0


	//   ....[5]....
        /*0170*/ 	.word	0x00004240


	//   ....[6]....
        /*0174*/ 	.word	0x00004380


	//   ....[7]....
        /*0178*/ 	.word	0x00004420


	//   ....[8]....
        /*017c*/ 	.word	0x00004460


	//----- nvinfo : EIATTR_CRS_STACK_SIZE
	.align		4
.L_1151:
        /*0180*/ 	.byte	0x04, 0x1e
        /*0182*/ 	.short	(.L_1153 - .L_1152)
.L_1152:
        /*0184*/ 	.word	0x00000000


	//----- nvinfo : EIATTR_CBANK_PARAM_SIZE
	.align		4
.L_1153:
        /*0188*/ 	.byte	0x03, 0x19
        /*018a*/ 	.short	0x0074


	//----- nvinfo : EIATTR_PARAM_CBANK
	.align		4
        /*018c*/ 	.byte	0x04, 0x0a
        /*018e*/ 	.short	(.L_1155 - .L_1154)
	.align		4
.L_1154:
        /*0190*/ 	.word	index@(.nv.constant0._Z23gemm_half_q_half_kernelILi4ELi16ELb1ELb0ELi32EEvPK6__halfPKjS4_S2_PS0_iiiiPKtS7_iiiiiibS2_i)
        /*0194*/ 	.short	0x0210
        /*0196*/ 	.short	0x0074


	//----- nvinfo : EIATTR_SW_WAR
	.align		4
.L_1155:
        /*0198*/ 	.byte	0x04, 0x36
        /*019a*/ 	.short	(.L_1157 - .L_1156)
.L_1156:
        /*019c*/ 	.word	0x00000008
.L_1157:


//--------------------- .nv.info._Z23gemm_half_q_half_kernelILi4ELi24ELb1ELb0ELi32EEvPK6__halfPKjS4_S2_PS0_iiiiPKtS7_iiiiiibS2_i --------------------------
	.section	.nv.info._Z23gemm_half_q_half_kernelILi4ELi24ELb1ELb0ELi32EEvPK6__halfPKjS4_S2_PS0_iiiiPKtS7_iiiiiibS2_i,"",@"SHT_CUDA_INFO"
	.sectionflags	@""
	.align	4


	//----- nvinfo : EIATTR_CUDA_API_VERSION
	.align		4
        /*0000*/ 	.byte	0x04, 0x37
        /*0002*/ 	.short	(.L_1159 - .L_1158)
.L_1158:
        /*0004*/ 	.word	0x00000082


	//----- nvinfo : EIATTR_KPARAM_INFO
	.align		4
.L_1159:
        /*0008*/ 	.byte	0x04, 0x17
        /*000a*/ 	.short	(.L_1161 - .L_1160)
.L_1160:
        /*000c*/ 	.word	0x00000000
        /*0010*/ 	.short	0x0013
        /*0012*/ 	.short	0x0070
        /*0014*/ 	.byte	0x00, 0xf0, 0x11, 0x00


	//----- nvinfo : EIATTR_KPARAM_INFO
	.align		4
.L_1161:
        /*0018*/ 	.byte	0x04, 0x17
        /*001a*/ 	.short	(.L_1163 - .L_1162)
.L_1162:
        /*001c*/ 	.word	0x00000000
        /*0020*/ 	.short	0x0012
        /*0022*/ 	.short	0x0068
        /*0024*/ 	.byte	0x00, 0xf0, 0x21, 0x00


	//----- nvinfo : EIATTR_KPARAM_INFO
	.align		4
.L_1163:
        /*0028*/ 	.byte	0x04, 0x17
        /*002a*/ 	.short	(.L_1165 - .L_1164)
.L_1164:
        /*002c*/ 	.word	0x00000000
        /*0030*/ 	.short	0x0011
        /*0032*/ 	.short	0x0060
        /*0034*/ 	.byte	0x00, 0xf0, 0x05, 0x00


	//----- nvinfo : EIATTR_KPARAM_INFO
	.align		4
.L_1165:
        /*0038*/ 	.byte	0x04, 0x17
        /*003a*/ 	.short	(.L_1167 - .L_1166)
.L_1166:
        /*003c*/ 	.word	0x00000000
        /*0040*/ 	.short	0x0010
        /*0042*/ 	.short	0x005c
        /*0044*/ 	.byte	0x00, 0xf0, 0x11, 0x00


	//----- nvinfo : EIATTR_KPARAM_INFO
	.align		4
.L_1167:
        /*0048*/ 	.byte	0x04, 0x17
        /*004a*/ 	.short	(.L_1169 - .L_1168)
.L_1168:
        /*004c*/ 	.word	0x00000000
        /*0050*/ 	.short	0x000f
        /*0052*/ 	.short	0x0058
        /*0054*/ 	.byte	0x00, 0xf0, 0x11, 0x00


	//----- nvinfo : EIATTR_KPARAM_INFO
	.align		4
.L_1169:
        /*0058*/ 	.byte	0x04, 0x17
        /*005a*/ 	.short	(.L_1171 - .L_1170)
.L_1170:
        /*005c*/ 	.word	0x00000000
        /*0060*/ 	.short	0x000e
        /*0062*/ 	.short	0x0054
        /*0064*/ 	.byte	0x00, 0xf0, 0x11, 0x00


	//----- nvinfo : EIATTR_KPARAM_INFO
	.align		4
.L_1171:
        /*0068*/ 	.byte	0x04, 0x17
        /*006a*/ 	.short	(.L_1173 - .L_1172)
.L_1172:
        /*006c*/ 	.word	0x00000000
        /*0070*/ 	.short	0x000d
        /*0072*/ 	.short	0x0050
        /*0074*/ 	.byte	0x00, 0xf0, 0x11, 0x00


	//----- nvinfo : EIATTR_KPARAM_INFO
	.align		4
.L_1173:
        /*0078*/ 	.byte	0x04, 0x17
        /*007a*/ 	.short	(.L_1175 - .L_1174)
.L_1174:
        /*007c*/ 	.word	0x00000000
        /*0080*/ 	.short	0x000c
        /*0082*/ 	.short	0x004c
        /*0084*/ 	.byte	0x00, 0xf0, 0x11, 0x00


	//----- nvinfo : EIATTR_KPARAM_INFO
	.align		4
.L_1175:
        /*0088*/ 	.byte	0x04, 0x17
        /*008a*/ 	.short	(.L_1177 - .L_1176)
.L_1176:
        /*008c*/ 	.word	0x00000000
        /*0090*/ 	.short	0x000b
        /*0092*/ 	.short	0x0048
        /*0094*/ 	.byte	0x00, 0xf0, 0x11, 0x00


	//----- nvinfo : EIATTR_KPARAM_INFO
	.align		4
.L_1177:
        /*0098*/ 	.byte	0x04, 0x17
        /*009a*/ 	.short	(.L_1179 - .L_1178)
.L_1178:
        /*009c*/ 	.word	0x00000000
        /*00a0*/ 	.short	0x000a
        /*00a2*/ 	.short	0x0040
        /*00a4*/ 	.byte	0x00, 0xf0, 0x21, 0x00


	//----- nvinfo : EIATTR_KPARAM_INFO
	.align		4
.L_1179:
        /*00a8*/ 	.byte	0x04, 0x17
        /*00aa*/ 	.short	(.L_1181 - .L_1180)
.L_1180:
        /*00ac*/ 	.word	0x00000000
        /*00b0*/ 	.short	0x0009
        /*00b2*/ 	.short	0x0038
        /*00b4*/ 	.byte	0x00, 0xf0, 0x21, 0x00


	//----- nvinfo : EIATTR_KPARAM_INFO
	.align		4
.L_1181:
        /*00b8*/ 	.byte	0x04, 0x17
        /*00ba*/ 	.short	(.L_1183 - .L_1182)
.L_1182:
        /*00bc*/ 	.word	0x00000000
        /*00c0*/ 	.short	0x0008
        /*00c2*/ 	.short	0x0034
        /*00c4*/ 	.byte	0x00, 0xf0, 0x11, 0x00


	//----- nvinfo : EIATTR_KPARAM_INFO
	.align		4
.L_1183:
        /*00c8*/ 	.byte	0x04, 0x17
        /*00ca*/ 	.short	(.L_1185 - .L_1184)
.L_1184:
        /*00cc*/ 	.word	0x00000000
        /*00d0*/ 	.short	0x0007
        /*00d2*/ 	.short	0x0030
        /*00d4*/ 	.byte	0x00, 0xf0, 0x11, 0x00


	//----- nvinfo : EIATTR_KPARAM_INFO
	.align		4
.L_1185:
        /*00d8*/ 	.byte	0x04, 0x17
        /*00da*/ 	.short	(.L_1187 - .L_1186)
.L_1186:
        /*00dc*/ 	.word	0x00000000
        /*00e0*/ 	.short	0x0006
        /*00e2*/ 	.short	0x002c
        /*00e4*/ 	.byte	0x00, 0xf0, 0x11, 0x00


	//----- nvinfo : EIATTR_KPARAM_INFO
	.align		4
.L_1187:
        /*00e8*/ 	.byte	0x04, 0x17
        /*00ea*/ 	.short	(.L_1189 - .L_1188)
.L_1188:
        /*00ec*/ 	.word	0x00000000
        /*00f0*/ 	.short	0x0005
        /*00f2*/ 	.short	0x0028
        /*00f4*/ 	.byte	0x00, 0xf0, 0x11, 0x00


	//----- nvinfo : EIATTR_KPARAM_INFO
	.align		4
.L_1189:
        /*00f8*/ 	.byte	0x04, 0x17
        /*00fa*/ 	.short	(.L_1191 - .L_1190)
.L_1190:
        /*00fc*/ 	.word	0x00000000
        /*0100*/ 	.short	0x0004
        /*0102*/ 	.short	0x0020
        /*0104*/ 	.byte	0x00, 0xf0, 0x21, 0x00


	//----- nvinfo : EIATTR_KPARAM_INFO
	.align		4
.L_1191:
        /*0108*/ 	.byte	0x04, 0x17
        /*010a*/ 	.short	(.L_1193 - .L_1192)
.L_1192:
        /*010c*/ 	.word	0x00000000
        /*0110*/ 	.short	0x0003
        /*0112*/ 	.short	0x0018
        /*0114*/ 	.byte	0x00, 0xf0, 0x21, 0x00


	//----- nvinfo : EIATTR_KPARAM_INFO
	.align		4
.L_1193:
        /*0118*/ 	.byte	0x04, 0x17
        /*011a*/ 	.short	(.L_1195 - .L_1194)
.L_1194:
        /*011c*/ 	.word	0x00000000
        /*0120*/ 	.short	0x0002
        /*0122*/ 	.short	0x0010
        /*0124*/ 	.byte	0x00, 0xf0, 0x21, 0x00


	//----- nvinfo : EIATTR_KPARAM_INFO
	.align		4
.L_1195:
        /*0128*/ 	.byte	0x04, 0x17
        /*012a*/ 	.short	(.L_1197 - .L_1196)
.L_1196:
        /*012c*/ 	.word	0x00000000
        /*0130*/ 	.short	0x0001
        /*0132*/ 	.short	0x0008
        /*0134*/ 	.byte	0x00, 0xf0, 0x21, 0x00


	//----- nvinfo : EIATTR_KPARAM_INFO
	.align		4
.L_1197:
        /*0138*/ 	.byte	0x04, 0x17
        /*013a*/ 	.short	(.L_1199 - .L_1198)
.L_1198:
        /*013c*/ 	.word	0x00000000
        /*0140*/ 	.short	0x0000
        /*0142*/ 	.short	0x0000
        /*0144*/ 	.byte	0x00, 0xf0, 0x21, 0x00


	//----- nvinfo : EIATTR_SPARSE_MMA_MASK
	.align		4
.L_1199:
        /*0148*/ 	.byte	0x03, 0x50
        /*014a*/ 	.short	0x0000


	//----- nvinfo : EIATTR_MAXREG_COUNT
	.align		4
        /*014c*/ 	.byte	0x03, 0x1b
        /*014e*/ 	.short	0x00ff


	//----- nvinfo : EIATTR_NUM_BARRIERS
	.align		4
        /*0150*/ 	.byte	0x02, 0x4c
        /*0152*/ 	.byte	0x01
	.zero		1


	//----- nvinfo : EIATTR_MERCURY_ISA_VERSION
	.align		4
        /*0154*/ 	.byte	0x03, 0x5f
        /*0156*/ 	.short	0x0101


	//----- nvinfo : EIATTR_EXIT_INSTR_OFFSETS
	.align		4
        /*0158*/ 	.byte	0x04, 0x1c
        /*015a*/ 	.short	(.L_1201 - .L_1200)


	//   ....[0]....
.L_1200:
        /*015c*/ 	.word	0x00000320


	//   ....[1]....
        /*0160*/ 	.word	0x00000ec0


	//   ....[2]....
        /*0164*/ 	.word	0x0000a7e0


	//   ....[3]....
        /*0168*/ 	.word	0x0000aab0


	//   ....[4]....
        /*016c*/ 	.word	0x0000ad00


	//   ....[5]....
        /*0170*/ 	.word	0x0000af50


	//   ....[6]....
        /*0174*/ 	.word	0x0000b090


	//   ....[7]....
        /*0178*/ 	.word	0x0000b130


	//   ....[8]....
        /*017c*/ 	.word	0x0000b170


	//----- nvinfo : EIATTR_CRS_STACK_SIZE
	.align		4
.L_1201:
        /*0180*/ 	.byte	0x04, 0x1e
        /*0182*/ 	.short	(.L_1203 - .L_1202)
.L_1202:
        /*0184*/ 	.word	0x00000000


	//----- nvinfo : EIATTR_CBANK_PARAM_SIZE
	.align		4
.L_1203:
        /*0188*/ 	.byte	0x03, 0x19
        /*018a*/ 	.short	0x0074


	//----- nvinfo : EIATTR_PARAM_CBANK
	.align		4
        /*018c*/ 	.byte	0x04, 0x0a
        /*018e*/ 	.short	(.L_1205 - .L_1204)
	.align		4
.L_1204:
        /*0190*/ 	.word	index@(.nv.constant0._Z23gemm_half_q_half_kernelILi4ELi24ELb1ELb0ELi32EEvPK6__halfPKjS4_S2_PS0_iiiiPKtS7_iiiiiibS2_i)
        /*0194*/ 	.short	0x0210
        /*0196*/ 	.short	0x0074


	//----- nvinfo : EIATTR_SW_WAR
	.align		4
.L_1205:
        /*0198*/ 	.byte	0x04, 0x36
        /*019a*/ 	.short	(.L_1207 - .L_1206)
.L_1206:
        /*019c*/ 	.word	0x00000008
.L_1207:


//--------------------- .nv.info._Z23gemm_half_q_half_kernelILi4ELi8ELb1ELb0ELi32EEvPK6__halfPKjS4_S2_PS0_iiiiPKtS7_iiiiiibS2_i --------------------------
	.section	.nv.info._Z23gemm_half_q_half_kernelILi4ELi8ELb1ELb0ELi32EEvPK6__halfPKjS4_S2_PS0_iiiiPKtS7_iiiiiibS2_i,"",@"SHT_CUDA_INFO"
	.sectionflags	@""
	.align	4


	//----- nvinfo : EIATTR_CUDA_API_VERSION
	.align		4
        /*0000*/ 	.byte	0x04, 0x37
        /*0002*/ 	.short	(.L_1209 - .L_1208)
.L_1208:
        /*0004*/ 	.word	0x00000082


	//----- nvinfo : EIATTR_KPARAM_INFO
	.align		4
.L_1209:
        /*0008*/ 	.byte	0x04, 0x17
        /*000a*/ 	.short	(.L_1211 - .L_1210)
.L_1210:
        /*000c*/ 	.word	0x00000000
        /*0010*/ 	.short	0x0013
        /*0012*/ 	.short	0x0070
        /*0014*/ 	.byte	0x00, 0xf0, 0x11, 0x00


	//----- nvinfo : EIATTR_KPARAM_INFO
	.align		4
.L_1211:
        /*0018*/ 	.byte	0x04, 0x17
        /*001a*/ 	.short	(.L_1213 - .L_1212)
.L_1212:
        /*001c*/ 	.word	0x00000000
        /*0020*/ 	.short	0x0012
        /*0022*/ 	.short	0x0068
        /*0024*/ 	.byte	0x00, 0xf0, 0x21, 0x00


	//----- nvinfo : EIATTR_KPARAM_INFO
	.align		4
.L_1213:
        /*0028*/ 	.byte	0x04, 0x17
        /*002a*/ 	.short	(.L_1215 - .L_1214)
.L_1214:
        /*002c*/ 	.word	0x00000000
        /*0030*/ 	.short	0x0011
        /*0032*/ 	.short	0x0060
        /*0034*/ 	.byte	0x00, 0xf0, 0x05, 0x00


	//----- nvinfo : EIATTR_KPARAM_INFO
	.align		4
.L_1215:
        /*0038*/ 	.byte	0x04, 0x17
        /*003a*/ 	.short	(.L_1217 - .L_1216)
.L_1216:
        /*003c*/ 	.word	0x00000000
        /*0040*/ 	.short	0x0010
        /*0042*/ 	.short	0x005c
        /*0044*/ 	.byte	0x00, 0xf0, 0x11, 0x00


	//----- nvinfo : EIATTR_KPARAM_INFO
	.align		4
.L_1217:
        /*0048*/ 	.byte	0x04, 0x17
        /*004a*/ 	.short	(.L_1219 - .L_1218)
.L_1218:
        /*004c*/ 	.word	0x00000000
        /*0050*/ 	.short	0x000f
        /*0052*/ 	.short	0x0058
        /*0054*/ 	.byte	0x00, 0xf0, 0x11, 0x00


	//----- nvinfo : EIATTR_KPARAM_INFO
	.align		4
.L_1219:
        /*0058*/ 	.byte	0x04, 0x17
        /*005a*/ 	.short	(.L_1221 - .L_1220)
.L_1220:
        /*005c*/ 	.word	0x00000000
        /*0060*/ 	.short	0x000e
        /*0062*/ 	.short	0x0054
        /*0064*/ 	.byte	0x00, 0xf0, 0x11, 0x00


	//----- nvinfo : EIATTR_KPARAM_INFO
	.align		4
.L_1221:
        /*0068*/ 	.byte	0x04, 0x17
        /*006a*/ 	.short	(.L_1223 - .L_1222)
.L_1222:
        /*006c*/ 	.word	0x00000000
        /*0070*/ 	.short	0x000d
        /*0072*/ 	.short	0x0050
        /*0074*/ 	.byte	0x00, 0xf0, 0x11, 0x00


	//----- nvinfo : EIATTR_KPARAM_INFO
	.align		4
.L_1223:
        /*0078*/ 	.byte	0x04, 0x17
        /*007a*/ 	.short	(.L_1225 - .L_1224)
.L_1224:
        /*007c*/ 	.word	0x00000000
        /*0080*/ 	.short	0x000c
        /*0082*/ 	.short	0x004c
        /*0084*/ 	.byte	0x00, 0xf0, 0x11, 0x00


	//----- nvinfo : EIATTR_KPARAM_INFO
	.align		4
.L_1225:
        /*0088*/ 	.byte	0x04, 0x17
        /*008a*/ 	.short	(.L_1227 - .L_1226)
.L_1226:
        /*008c*/ 	.word	0x00000000
        /*0090*/ 	.short	0x000b
        /*0092*/ 	.short	0x0048
        /*0094*/ 	.byte	0x00, 0xf0, 0x11, 0x00


	//----- nvinfo : EIATTR_KPARAM_INFO
	.align		4
.L_1227:
        /*0098*/ 	.byte	0x04, 0x17
        /*009a*/ 	.short	(.L_1229 - .L_1228)
.L_1228:
        /*009c*/ 	.word	0x00000000
        /*00a0*/ 	.short	0x000a
        /*00a2*/ 	.short	0x0040
        /*00a4*/ 	.byte	0x00, 0xf0, 0x21, 0x00


	//----- nvinfo : EIATTR_KPARAM_INFO
	.align		4
.L_1229:
        /*00a8*/ 	.byte	0x04, 0x17
        /*00aa*/ 	.short	(.L_1231 - .L_1230)
.L_1230:
        /*00ac*/ 	.word	0x00000000
        /*00b0*/ 	.short	0x0009
        /*00b2*/ 	.short	0x0038
        /*00b4*/ 	.byte	0x00, 0xf0, 0x21, 0x00


	//----- nvinfo : EIATTR_KPARAM_INFO
	.align		4
.L_1231:
        /*00b8*/ 	.byte	0x04, 0x17
        /*00ba*/ 	.short	(.L_1233 - .L_1232)
.L_1232:
        /*00bc*/ 	.word	0x00000000
        /*00c0*/ 	.short	0x0008
        /*00c2*/ 	.short	0x0034
        /*00c4*/ 	.byte	0x00, 0xf0, 0x11, 0x00


	//----- nvinfo : EIATTR_KPARAM_INFO
	.align		4
.L_1233:
        /*00c8*/ 	.byte	0x04, 0x17
        /*00ca*/ 	.short	(.L_1235 - .L_1234)
.L_1234:
        /*00cc*/ 	.word	0x00000000
        /*00d0*/ 	.short	0x0007
        /*00d2*/ 	.short	0x0030
        /*00d4*/ 	.byte	0x00, 0xf0, 0x11, 0x00


	//----- nvinfo : EIATTR_KPARAM_INFO
	.align		4
.L_1235:
        /*00d8*/ 	.byte	0x04, 0x17
        /*00da*/ 	.short	(.L_1237 - .L_1236)
.L_1236:
        /*00dc*/ 	.word	0x00000000
        /*00e0*/ 	.short	0x0006
        /*00e2*/ 	.short	0x002c
        /*00e4*/ 	.byte	0x00, 0xf0, 0x11, 0x00


	//----- nvinfo : EIATTR_KPARAM_INFO
	.align		4
.L_1237:
        /*00e8*/ 	.byte	0x04, 0x17
        /*00ea*/ 	.short	(.L_1239 - .L_1238)
.L_1238:
        /*00ec*/ 	.word	0x00000000
        /*00f0*/ 	.short	0x0005
        /*00f2*/ 	.short	0x0028
        /*00f4*/ 	.byte	0x00, 0xf0, 0x11, 0x00


	//----- nvinfo : EIATTR_KPARAM_INFO
	.align		4
.L_1239:
        /*00f8*/ 	.byte	0x04, 0x17
        /*00fa*/ 	.short	(.L_1241 - .L_1240)
.L_1240:
        /*00fc*/ 	.word	0x00000000
        /*0100*/ 	.short	0x0004
        /*0102*/ 	.short	0x0020
        /*0104*/ 	.byte	0x00, 0xf0, 0x21, 0x00


	//----- nvinfo : EIATTR_KPARAM_INFO
	.align		4
.L_1241:
        /*0108*/ 	.byte	0x04, 0x17
        /*010a*/ 	.short	(.L_1243 - .L_1242)
.L_1242:
        /*010c*/ 	.word	0x00000000
        /*0110*/ 	.short	0x0003
        /*0112*/ 	.short	0x0018
        /*0114*/ 	.byte	0x00, 0xf0, 0x21, 0x00


	//----- nvinfo : EIATTR_KPARAM_INFO
	.align		4
.L_1243:
        /*0118*/ 	.byte	0x04, 0x17
        /*011a*/ 	.short	(.L_1245 - .L_1244)
.L_1244:
        /*011c*/ 	.word	0x00000000
        /*0120*/ 	.short	0x0002
        /*0122*/ 	.short	0x0010
        /*0124*/ 	.byte	0x00, 0xf0, 0x21, 0x00


	//----- nvinfo : EIATTR_KPARAM_INFO
	.align		4
.L_1245:
        /*0128*/ 	.byte	0x04, 0x17
        /*012a*/ 	.short	(.L_1247 - .L_1246)
.L_1246:
        /*012c*/ 	.word	0x00000000
        /*0130*/ 	.short	0x0001
        /*0132*/ 	.short	0x0008
        /*0134*/ 	.byte	0x00, 0xf0, 0x21, 0x00


	//----- nvinfo : EIATTR_KPARAM_INFO
	.align		4
.L_1247:
        /*0138*/ 	.byte	0x04, 0x17
        /*013a*/ 	.short	(.L_1249 - .L_1248)
.L_1248:
        /*013c*/ 	.word	0x00000000
        /*0140*/ 	.short	0x0000
        /*0142*/ 	.short	0x0000
        /*0144*/ 	.byte	0x00, 0xf0, 0x21, 0x00


	//----- nvinfo : EIATTR_SPARSE_MMA_MASK
	.align		4
.L_1249:
        /*0148*/ 	.byte	0x03, 0x50
        /*014a*/ 	.short	0x0000


	//----- nvinfo : EIATTR_MAXREG_COUNT
	.align		4
        /*014c*/ 	.byte	0x03, 0x1b
        /*014e*/ 	.short	0x00ff


	//----- nvinfo : EIATTR_NUM_BARRIERS
	.align		4
        /*0150*/ 	.byte	0x02, 0x4c
        /*0152*/ 	.byte	0x01
	.zero		1


	//----- nvinfo : EIATTR_MERCURY_ISA_VERSION
	.align		4
        /*0154*/ 	.byte	0x03, 0x5f
        /*0156*/ 	.short	0x0101


	//----- nvinfo : EIATTR_EXIT_INSTR_OFFSETS
	.align		4
        /*0158*/ 	.byte	0x04, 0x1c
        /*015a*/ 	.short	(.L_1251 - .L_1250)


	//   ....[0]....
.L_1250:
        /*015c*/ 	.word	0x00000330


	//   ....[1]....
        /*0160*/ 	.word	0x00000a30


	//   ....[2]....
        /*0164*/ 	.word	0x00007ce0


	//   ....[3]....
        /*0168*/ 	.word	0x00007fb0


	//   ....[4]....
        /*016c*/ 	.word	0x00008200


	//   ....[5]....
        /*0170*/ 	.word	0x00008450


	//   ....[6]....
        /*0174*/ 	.word	0x00008590


	//   ....[7]....
        /*0178*/ 	.word	0x00008630


	//   ....[8]....
        /*017c*/ 	.word	0x00008670


	//----- nvinfo : EIATTR_CRS_STACK_SIZE
	.align		4
.L_1251:
        /*0180*/ 	.byte	0x04, 0x1e
        /*0182*/ 	.short	(.L_1253 - .L_1252)
.L_1252:
        /*0184*/ 	.word	0x00000000


	//----- nvinfo : EIATTR_CBANK_PARAM_SIZE
	.align		4
.L_1253:
        /*0188*/ 	.byte	0x03, 0x19
        /*018a*/ 	.short	0x0074


	//----- nvinfo : EIATTR_PARAM_CBANK
	.align		4
        /*018c*/ 	.byte	0x04, 0x0a
        /*018e*/ 	.short	(.L_1255 - .L_1254)
	.align		4
.L_1254:
        /*0190*/ 	.word	index@(.nv.constant0._Z23gemm_half_q_half_kernelILi4ELi8ELb1ELb0ELi32EEvPK6__halfPKjS4_S2_PS0_iiiiPKtS7_iiiiiibS2_i)
        /*0194*/ 	.short	0x0210
        /*0196*/ 	.short	0x0074


	//----- nvinfo : EIATTR_SW_WAR
	.align		4
.L_1255:
        /*0198*/ 	.byte	0x04, 0x36
        /*019a*/ 	.short	(.L_1257 - .L_1256)
.L_1256:
        /*019c*/ 	.word	0x00000008
.L_1257:


//--------------------- .nv.info._Z23gemm_half_q_half_kernelILi4ELi12ELb1ELb0ELi32EEvPK6__halfPKjS4_S2_PS0_iiiiPKtS7_iiiiiibS2_i --------------------------
	.section	.nv.info._Z23gemm_half_q_half_kernelILi4ELi12ELb1ELb0ELi32EEvPK6__halfPKjS4_S2_PS0_iiiiPKtS7_iiiiiibS2_i,"",@"SHT_CUDA_INFO"
	.sectionflags	@""
	.align	4


	//----- nvinfo : EIATTR_CUDA_API_VERSION
	.align		4
        /*0000*/ 	.byte	0x04, 0x37
        /*0002*/ 	.short	(.L_1259 - .L_1258)
.L_1258:
        /*0004*/ 	.word	0x00000082


	//----- nvinfo : EIATTR_KPARAM_INFO
	.align		4
.L_1259:
        /*0008*/ 	.byte	0x04, 0x17
        /*000a*/ 	.short	(.L_1261 - .L_1260)
.L_1260:
        /*000c*/ 	.word	0x00000000
        /*0010*/ 	.short	0x0013
        /*0012*/ 	.short	0x0070
        /*0014*/ 	.byte	0x00, 0xf0, 0x11, 0x00


	//----- nvinfo : EIATTR_KPARAM_INFO
	.align		4
.L_1261:
        /*0018*/ 	.byte	0x04, 0x17
        /*001a*/ 	.short	(.L_1263 - .L_1262)
.L_1262:
        /*001c*/ 	.word	0x00000000
        /*0020*/ 	.short	0x0012
        /*0022*/ 	.short	0x0068
        /*0024*/ 	.byte	0x00, 0xf0, 0x21, 0x00


	//----- nvinfo : EIATTR_KPARAM_INFO
	.align		4
.L_1263:
        /*0028*/ 	.byte	0x04, 0x17
        /*002a*/ 	.short	(.L_1265 - .L_1264)
.L_1264:
        /*002c*/ 	.word	0x00000000
        /*0030*/ 	.short	0x0011
        /*0032*/ 	.short	0x0060
        /*0034*/ 	.byte	0x00, 0xf0, 0x05, 0x00


	//----- nvinfo : EIATTR_KPARAM_INFO
	.align		4
.L_1265:
        /*0038*/ 	.byte	0x04, 0x17
        /*003a*/ 	.short	(.L_1267 - .L_1266)
.L_1266:
        /*003c*/ 	.word	0x00000000
        /*0040*/ 	.short	0x0010
        /*0042*/ 	.short	0x005c
        /*0044*/ 	.byte	0x00, 0xf0, 0x11, 0x00


	//----- nvinfo : EIATTR_KPARAM_INFO
	.align		4
.L_1267:
        /*0048*/ 	.byte	0x04, 0x17
        /*004a*/ 	.short	(.L_1269 - .L_1268)
.L_1268:
        /*004c*/ 	.word	0x00000000
        /*0050*/ 	.short	0x000f
        /*0052*/ 	.short	0x0058
        /*0054*/ 	.byte	0x00, 0xf0, 0x11, 0x00


	//----- nvinfo : EIATTR_KPARAM_INFO
	.align		4
.L_1269:
        /*0058*/ 	.byte	0x04, 0x17
        /*005a*/ 	.short	(.L_1271 - .L_1270)
.L_1270:
        /*005c*/ 	.word	0x00000000
        /*0060*/ 	.short	0x000e
        /*0062*/ 	.short	0x0054
        /*0064*/ 	.byte	0x00, 0xf0, 0x11, 0x00


	//----- nvinfo : EIATTR_KPARAM_INFO
	.align		4
.L_1271:
        /*0068*/ 	.byte	0x04, 0x17
        /*006a*/ 	.short	(.L_1273 - .L_1272)
.L_1272:
        /*006c*/ 	.word	0x00000000
        /*0070*/ 	.short	0x000d
        /*0072*/ 	.short	0x0050
        /*0074*/ 	.byte	0x00, 0xf0, 0x11, 0x00


	//----- nvinfo : EIATTR_KPARAM_INFO
	.align		4
.L_1273:
        /*0078*/ 	.byte	0x04, 0x17
        /*007a*/ 	.short	(.L_1275 - .L_1274)
.L_1274:
        /*007c*/ 	.word	0x00000000
        /*0080*/ 	.short	0x000c
        /*0082*/ 	.short	0x004c
        /*0084*/ 	.byte	0x00, 0xf0, 0x11, 0x00


	//----- nvinfo : EIATTR_KPARAM_INFO
	.align		4
.L_1275:
        /*0088*/ 	.byte	0x04, 0x17
        /*008a*/ 	.short	(.L_1277 - .L_1276)
.L_1276:
        /*008c*/ 	.word	0x00000000
        /*0090*/ 	.short	0x000b
        /*0092*/ 	.short	0x0048
        /*0094*/ 	.byte	0x00, 0xf0, 0x11, 0x00


	//----- nvinfo : EIATTR_KPARAM_INFO
	.align		4
.L_1277:
        /*0098*/ 	.byte	0x04, 0x17
        /*009a*/ 	.short	(.L_1279 - .L_1278)
.L_1278:
        /*009c*/ 	.word	0x00000000
        /*00a0*/ 	.short	0x000a
        /*00a2*/ 	.short	0x0040
        /*00a4*/ 	.byte	0x00, 0xf0, 0x21, 0x00


	//----- nvinfo : EIATTR_KPARAM_INFO
	.align		4
.L_1279:
        /*00a8*/ 	.byte	0x04, 0x17
        /*00aa*/ 	.short	(.L_1281 - .L_1280)
.L_1280:
        /*00ac*/ 	.word	0x00000000
        /*00b0*/ 	.short	0x0009
        /*00b2*/ 	.short	0x0038
        /*00b4*/ 	.byte	0x00, 0xf0, 0x21, 0x00


	//----- nvinfo : EIATTR_KPARAM_INFO
	.align		4
.L_1281:
        /*00b8*/ 	.byte	0x04, 0x17
        /*00ba*/ 	.short	(.L_1283 - .L_1282)
.L_1282:
        /*00bc*/ 	.word	0x00000000
        /*00c0*/ 	.short	0x0008
        /*00c2*/ 	.short	0x0034
        /*00c4*/ 	.byte	0x00, 0xf0, 0x11, 0x00


	//----- nvinfo : EIATTR_KPARAM_INFO
	.align		4
.L_1283:
        /*00c8*/ 	.byte	0x04, 0x17
        /*00ca*/ 	.short	(.L_1285 - .L_1284)
.L_1284:
        /*00cc*/ 	.word	0x00000000
        /*00d0*/ 	.short	0x0007
        /*00d2*/ 	.short	0x0030
        /*00d4*/ 	.byte	0x00, 0xf0, 0x11, 0x00


	//----- nvinfo : EIATTR_KPARAM_INFO
	.align		4
.L_1285:
        /*00d8*/ 	.byte	0x04, 0x17
        /*00da*/ 	.short	(.L_1287 - .L_1286)
.L_1286:
        /*00dc*/ 	.word	0x00000000
        /*00e0*/ 	.short	0x0006
        /*00e2*/ 	.short	0x002c
        /*00e4*/ 	.byte	0x00, 0xf0, 0x11, 0x00


	//----- nvinfo : EIATTR_KPARAM_INFO
	.align		4
.L_1287:
        /*00e8*/ 	.byte	0x04, 0x17
        /*00ea*/ 	.short	(.L_1289 - .L_1288)
.L_1288:
        /*00ec*/ 	.word	0x00000000
        /*00f0*/ 	.short	0x0005
        /*00f2*/ 	.short	0x0028
        /*00f4*/ 	.byte	0x00, 0xf0, 0x11, 0x00


	//----- nvinfo : EIATTR_KPARAM_INFO
	.align		4
.L_1289:
        /*00f8*/ 	.byte	0x04, 0x17
        /*00fa*/ 	.short	(.L_1291 - .L_1290)
.L_1290:
        /*00fc*/ 	.word	0x00000000
        /*0100*/ 	.short	0x0004
        /*0102*/ 	.short	0x0020
        /*0104*/ 	.byte	0x00, 0xf0, 0x21, 0x00


	//----- nvinfo : EIATTR_KPARAM_INFO
	.align		4
.L_1291:
        /*0108*/ 	.byte	0x04, 0x17
        /*010a*/ 	.short	(.L_1293 - .L_1292)
.L_1292:
        /*010c*/ 	.word	0x00000000
        /*0110*/ 	.short	0x0003
        /*0112*/ 	.short	0x0018
        /*0114*/ 	.byte	0x00, 0xf0, 0x21, 0x00


	//----- nvinfo : EIATTR_KPARAM_INFO
	.align		4
.L_1293:
        /*0118*/ 	.byte	0x04, 0x17
        /*011a*/ 	.short	(.L_1295 - .L_1294)
.L_1294:
        /*011c*/ 	.word	0x00000000
        /*0120*/ 	.short	0x0002
        /*0122*/ 	.short	0x0010
        /*0124*/ 	.byte	0x00, 0xf0, 0x21, 0x00


	//----- nvinfo : EIATTR_KPARAM_INFO
	.align		4
.L_1295:
        /*0128*/ 	.byte	0x04, 0x17
        /*012a*/ 	.short	(.L_1297 - .L_1296)
.L_1296:
        /*012c*/ 	.word	0x00000000
        /*0130*/ 	.short	0x0001
        /*0132*/ 	.short	0x0008
        /*0134*/ 	.byte	0x00, 0xf0, 0x21, 0x00


	//----- nvinfo : EIATTR_KPARAM_INFO
	.align		4
.L_1297:
        /*0138*/ 	.byte	0x04, 0x17
        /*013a*/ 	.short	(.L_1299 - .L_1298)
.L_1298:
        /*013c*/ 	.word	0x00000000
        /*0140*/ 	.short	0x0000
        /*0142*/ 	.short	0x0000
        /*0144*/ 	.byte	0x00, 0xf0, 0x21, 0x00


	//----- nvinfo : EIATTR_SPARSE_MMA_MASK
	.align		4
.L_1299:
        /*0148*/ 	.byte	0x03, 0x50
        /*014a*/ 	.short	0x0000


	//----- nvinfo : EIATTR_MAXREG_COUNT
	.align		4
        /*014c*/ 	.byte	0x03, 0x1b
        /*014e*/ 	.short	0x00ff


	//----- nvinfo : EIATTR_NUM_BARRIERS
	.align		4
        /*0150*/ 	.byte	0x02, 0x4c
        /*0152*/ 	.byte	0x01
	.zero		1


	//----- nvinfo : EIATTR_MERCURY_ISA_VERSION
	.align		4
        /*0154*/ 	.byte	0x03, 0x5f
        /*0156*/ 	.short	0x0101


	//----- nvinfo : EIATTR_EXIT_INSTR_OFFSETS
	.align		4
        /*0158*/ 	.byte	0x04, 0x1c
        /*015a*/ 	.short	(.L_1301 - .L_1300)


	//   ....[0]....
.L_1300:
        /*015c*/ 	.word	0x00000320


	//   ....[1]....
        /*0160*/ 	.word	0x00000ec0


	//   ....[2]....
        /*0164*/ 	.word	0x0000a6e0


	//   ....[3]....
        /*0168*/ 	.word	0x0000a9b0


	//   ....[4]....
        /*016c*/ 	.word	0x0000ac00


	//   ....[5]....
        /*0170*/ 	.word	0x0000ae50


	//   ....[6]....
        /*0174*/ 	.word	0x0000af90


	//   ....[7]....
        /*0178*/ 	.word	0x0000b030


	//   ....[8]....
        /*017c*/ 	.word	0x0000b070


	//----- nvinfo : EIATTR_CRS_STACK_SIZE
	.align		4
.L_1301:
        /*0180*/ 	.byte	0x04, 0x1e
        /*0182*/ 	.short	(.L_1303 - .L_1302)
.L_1302:
        /*0184*/ 	.word	0x00000000


	//----- nvinfo : EIATTR_CBANK_PARAM_SIZE
	.align		4
.L_1303:
        /*0188*/ 	.byte	0x03, 0x19
        /*018a*/ 	.short	0x0074


	//----- nvinfo : EIATTR_PARAM_CBANK
	.align		4
        /*018c*/ 	.byte	0x04, 0x0a
        /*018e*/ 	.short	(.L_1305 - .L_1304)
	.align		4
.L_1304:
        /*0190*/ 	.word	index@(.nv.constant0._Z23gemm_half_q_half_kernelILi4ELi12ELb1ELb0ELi32EEvPK6__halfPKjS4_S2_PS0_iiiiPKtS7_iiiiiibS2_i)
        /*0194*/ 	.short	0x0210
        /*0196*/ 	.short	0x0074


	//----- nvinfo : EIATTR_SW_WAR
	.align		4
.L_1305:
        /*0198*/ 	.byte	0x04, 0x36
        /*019a*/ 	.short	(.L_1307 - .L_1306)
.L_1306:
        /*019c*/ 	.word	0x00000008
.L_1307:


//--------------------- .nv.info._Z23gemm_half_q_half_kernelILi4ELi14ELb1ELb0ELi32EEvPK6__halfPKjS4_S2_PS0_iiiiPKtS7_iiiiiibS2_i --------------------------
	.section	.nv.info._Z23gemm_half_q_half_kernelILi4ELi14ELb1ELb0ELi32EEvPK6__halfPKjS4_S2_PS0_iiiiPKtS7_iiiiiibS2_i,"",@"SHT_CUDA_INFO"
	.sectionflags	@""
	.align	4


	//----- nvinfo : EIATTR_CUDA_API_VERSION
	.align		4
        /*0000*/ 	.byte	0x04, 0x37
        /*0002*/ 	.short	(.L_1309 - .L_1308)
.L_1308:
        /*0004*/ 	.word	0x00000082


	//----- nvinfo : EIATTR_KPARAM_INFO
	.align		4
.L_1309:
        /*0008*/ 	.byte	0x04, 0x17
        /*000a*/ 	.short	(.L_1311 - .L_1310)
.L_1310:
        /*000c*/ 	.word	0x00000000
        /*0010*/ 	.short	0x0013
        /*0012*/ 	.short	0x0070
        /*0014*/ 	.byte	0x00, 0xf0, 0x11, 0x00


	//----- nvinfo : EIATTR_KPARAM_INFO
	.align		4
.L_1311:
        /*0018*/ 	.byte	0x04, 0x17
        /*001a*/ 	.short	(.L_1313 - .L_1312)
.L_1312:
        /*001c*/ 	.word	0x00000000
        /*0020*/ 	.short	0x0012
        /*0022*/ 	.short	0x0068
        /*0024*/ 	.byte	0x00, 0xf0, 0x21, 0x00


	//----- nvinfo : EIATTR_KPARAM_INFO
	.align		4
.L_1313:
        /*0028*/ 	.byte	0x04, 0x17
        /*002a*/ 	.short	(.L_1315 - .L_1314)
.L_1314:
        /*002c*/ 	.word	0x00000000
        /*0030*/ 	.short	0x0011
        /*0032*/ 	.short	0x0060
        /*0034*/ 	.byte	0x00, 0xf0, 0x05, 0x00


	//----- nvinfo : EIATTR_KPARAM_INFO
	.align		4
.L_1315:
        /*0038*/ 	.byte	0x04, 0x17
        /*003a*/ 	.short	(.L_1317 - .L_1316)
.L_1316:
        /*003c*/ 	.word	0x00000000
        /*0040*/ 	.short	0x0010
        /*0042*/ 	.short	0x005c
        /*0044*/ 	.byte	0x00, 0xf0, 0x11, 0x00


	//----- nvinfo : EIATTR_KPARAM_INFO
	.align		4
.L_1317:
        /*0048*/ 	.byte	0x04, 0x17
        /*004a*/ 	.short	(.L_1319 - .L_1318)
.L_1318:
        /*004c*/ 	.word	0x00000000
        /*0050*/ 	.short	0x000f
        /*0052*/ 	.short	0x0058
        /*0054*/ 	.byte	0x00, 0xf0, 0x11, 0x00


	//----- nvinfo : EIATTR_KPARAM_INFO
	.align		4
.L_1319:
        /*0058*/ 	.byte	0x04, 0x17
        /*005a*/ 	.short	(.L_1321 - .L_1320)
.L_1320:
        /*005c*/ 	.word	0x00000000
        /*0060*/ 	.short	0x000e
        /*0062*/ 	.short	0x0054
        /*0064*/ 	.byte	0x00, 0xf0, 0x11, 0x00


	//----- nvinfo : EIATTR_KPARAM_INFO
	.align		4
.L_1321:
        /*0068*/ 	.byte	0x04, 0x17
        /*006a*/ 	.short	(.L_1323 - .L_1322)
.L_1322:
        /*006c*/ 	.word	0x00000000
        /*0070*/ 	.short	0x000d
        /*0072*/ 	.short	0x0050
        /*0074*/ 	.byte	0x00, 0xf0, 0x11, 0x00


	//----- nvinfo : EIATTR_KPARAM_INFO
	.align		4
.L_1323:
        /*0078*/ 	.byte	0x04, 0x17
        /*007a*/ 	.short	(.L_1325 - .L_1324)
.L_1324:
        /*007c*/ 	.word	0x00000000
        /*0080*/ 	.short	0x000c
        /*0082*/ 	.short	0x004c
        /*0084*/ 	.byte	0x00, 0xf0, 0x11, 0x00


	//----- nvinfo : EIATTR_KPARAM_INFO
	.align		4
.L_1325:
        /*0088*/ 	.byte	0x04, 0x17
        /*008a*/ 	.short	(.L_1327 - .L_1326)
.L_1326:
        /*008c*/ 	.word	0x00000000
        /*0090*/ 	.short	0x000b
        /*0092*/ 	.short	0x0048
        /*0094*/ 	.byte	0x00, 0xf0, 0x11, 0x00


	//----- nvinfo : EIATTR_KPARAM_INFO
	.align		4
.L_1327:
        /*0098*/ 	.byte	0x04, 0x17
        /*009a*/ 	.short	(.L_1329 - .L_1328)
.L_1328:
        /*009c*/ 	.word	0x00000000
        /*00a0*/ 	.short	0x000a
        /*00a2*/ 	.short	0x0040
        /*00a4*/ 	.byte	0x00, 0xf0, 0x21, 0x00


	//----- nvinfo : EIATTR_KPARAM_INFO
	.align		4
.L_1329:
        /*00a8*/ 	.byte	0x04, 0x17
        /*00aa*/ 	.short	(.L_1331 - .L_1330)
.L_1330:
        /*00ac*/ 	.word	0x00000000
        /*00b0*/ 	.short	0x0009
        /*00b2*/ 	.short	0x0038
        /*00b4*/ 	.byte	0x00, 0xf0, 0x21, 0x00


	//----- nvinfo : EIATTR_KPARAM_INFO
	.align		4
.L_1331:
        /*00b8*/ 	.byte	0x04, 0x17
        /*00ba*/ 	.short	(.L_1333 - .L_1332)
.L_1332:
        /*00bc*/ 	.word	0x00000000
        /*00c0*/ 	.short	0x0008
        /*00c2*/ 	.short	0x0034
        /*00c4*/ 	.byte	0x00, 0xf0, 0x11, 0x00


	//----- nvinfo : EIATTR_KPARAM_INFO
	.align		4
.L_1333:
        /*00c8*/ 	.byte	0x04, 0x17
        /*00ca*/ 	.short	(.L_1335 - .L_1334)
.L_1334:
        /*00cc*/ 	.word	0x00000000
        /*00d0*/ 	.short	0x0007
        /*00d2*/ 	.short	0x0030
        /*00d4*/ 	.byte	0x00, 0xf0, 0x11, 0x00


	//----- nvinfo : EIATTR_KPARAM_INFO
	.align		4
.L_1335:
        /*00d8*/ 	.byte	0x04, 0x17
        /*00da*/ 	.short	(.L_1337 - .L_1336)
.L_1336:
        /*00dc*/ 	.word	0x00000000
        /*00e0*/ 	.short	0x0006
        /*00e2*/ 	.short	0x002c
        /*00e4*/ 	.byte	0x00, 0xf0, 0x11, 0x00


	//----- nvinfo : EIATTR_KPARAM_INFO
	.align		4
.L_1337:
        /*00e8*/ 	.byte	0x04, 0x17
        /*00ea*/ 	.short	(.L_1339 - .L_1338)
.L_1338:
        /*00ec*/ 	.word	0x00000000
        /*00f0*/ 	.short	0x0005
        /*00f2*/ 	.short	0x0028
        /*00f4*/ 	.byte	0x00, 0xf0, 0x11, 0x00


	//----- nvinfo : EIATTR_KPARAM_INFO
	.align		4
.L_1339:
        /*00f8*/ 	.byte	0x04, 0x17
        /*00fa*/ 	.short	(.L_1341 - .L_1340)
.L_1340:
        /*00fc*/ 	.word	0x00000000
        /*0100*/ 	.short	0x0004
        /*0102*/ 	.short	0x0020
        /*0104*/ 	.byte	0x00, 0xf0, 0x21, 0x00


	//----- nvinfo : EIATTR_KPARAM_INFO
	.align		4
.L_1341:
        /*0108*/ 	.byte	0x04, 0x17
        /*010a*/ 	.short	(.L_1343 - .L_1342)
.L_1342:
        /*010c*/ 	.word	0x00000000
        /*0110*/ 	.short	0x0003
        /*0112*/ 	.short	0x0018
        /*0114*/ 	.byte	0x00, 0xf0, 0x21, 0x00


	//----- nvinfo : EIATTR_KPARAM_INFO
	.align		4
.L_1343:
        /*0118*/ 	.byte	0x04, 0x17
        /*011a*/ 	.short	(.L_1345 - .L_1344)
.L_1344:
        /*011c*/ 	.word	0x00000000
        /*0120*/ 	.short	0x0002
        /*0122*/ 	.short	0x0010
        /*0124*/ 	.byte	0x00, 0xf0, 0x21, 0x00


	//----- nvinfo : EIATTR_KPARAM_INFO
	.align		4
.L_1345:
        /*0128*/ 	.byte	0x04, 0x17
        /*012a*/ 	.short	(.L_1347 - .L_1346)
.L_1346:
        /*012c*/ 	.word	0x00000000
        /*0130*/ 	.short	0x0001
        /*0132*/ 	.short	0x0008
        /*0134*/ 	.byte	0x00, 0xf0, 0x21, 0x00


	//----- nvinfo : EIATTR_KPARAM_INFO
	.align		4
.L_1347:
        /*0138*/ 	.byte	0x04, 0x17
        /*013a*/ 	.short	(.L_1349 - .L_1348)
.L_1348:
        /*013c*/ 	.word	0x00000000
        /*0140*/ 	.short	0x0000
        /*0142*/ 	.short	0x0000
        /*0144*/ 	.byte	0x00, 0xf0, 0x21, 0x00


	//----- nvinfo : EIATTR_SPARSE_MMA_MASK
	.align		4
.L_1349:
        /*0148*/ 	.byte	0x03, 0x50
        /*014a*/ 	.short	0x0000


	//----- nvinfo : EIATTR_MAXREG_COUNT
	.align		4
        /*014c*/ 	.byte	0x03, 0x1b
        /*014e*/ 	.short	0x00ff


	//----- nvinfo : EIATTR_NUM_BARRIERS
	.align		4
        /*0150*/ 	.byte	0x02, 0x4c
        /*0152*/ 	.byte	0x01
	.zero		1


	//----- nvinfo : EIATTR_MERCURY_ISA_VERSION
	.align		4
        /*0154*/ 	.byte	0x03, 0x5f
        /*0156*/ 	.short	0x0101


	//----- nvinfo : EIATTR_EXIT_INSTR_OFFSETS
	.align		4
        /*0158*/ 	.byte	0x04, 0x1c
        /*015a*/ 	.short	(.L_1351 - .L_1350)


	//   ....[0]....
.L_1350:
        /*015c*/ 	.word	0x00000320


	//   ....[1]....
        /*0160*/ 	.word	0x00000ec0


	//   ....[2]....
        /*0164*/ 	.word	0x0000bb20


	//   ....[3]....
        /*0168*/ 	.word	0x0000be00


	//   ....[4]....
        /*016c*/ 	.word	0x0000c050


	//   ....[5]....
        /*0170*/ 	.word	0x0000c2a0


	//   ....[6]....
        /*0174*/ 	.word	0x0000c3e0


	//   ....[7]....
        /*0178*/ 	.word	0x0000c470


	//   ....[8]....
        /*017c*/ 	.word	0x0000c4b0


	//----- nvinfo : EIATTR_CRS_STACK_SIZE
	.align		4
.L_1351:
        /*0180*/ 	.byte	0x04, 0x1e
        /*0182*/ 	.short	(.L_1353 - .L_1352)
.L_1352:
        /*0184*/ 	.word	0x00000000


	//----- nvinfo : EIATTR_CBANK_PARAM_SIZE
	.align		4
.L_1353:
        /*0188*/ 	.byte	0x03, 0x19
        /*018a*/ 	.short	0x0074


	//----- nvinfo : EIATTR_PARAM_CBANK
	.align		4
        /*018c*/ 	.byte	0x04, 0x0a
        /*018e*/ 	.short	(.L_1355 - .L_1354)
	.align		4
.L_1354:
        /*0190*/ 	.word	index@(.nv.constant0._Z23gemm_half_q_half_kernelILi4ELi14ELb1ELb0ELi32EEvPK6__halfPKjS4_S2_PS0_iiiiPKtS7_iiiiiibS2_i)
        /*0194*/ 	.short	0x0210
        /*0196*/ 	.short	0x0074


	//----- nvinfo : EIATTR_SW_WAR
	.align		4
.L_1355:
        /*0198*/ 	.byte	0x04, 0x36
        /*019a*/ 	.short	(.L_1357 - .L_1356)
.L_1356:
        /*019c*/ 	.word	0x00000008
.L_1357:


//--------------------- .nv.info._Z23gemm_half_q_half_kernelILi4ELi4ELb1ELb0ELi32EEvPK6__halfPKjS4_S2_PS0_iiiiPKtS7_iiiiiibS2_i --------------------------
	.section	.nv.info._Z23gemm_half_q_half_kernelILi4ELi4ELb1ELb0ELi32EEvPK6__halfPKjS4_S2_PS0_iiiiPKtS7_iiiiiibS2_i,"",@"SHT_CUDA_INFO"
	.sectionflags	@""
	.align	4


	//----- nvinfo : EIATTR_CUDA_API_VERSION
	.align		4
        /*0000*/ 	.byte	0x04, 0x37
        /*0002*/ 	.short	(.L_1359 - .L_1358)
.L_1358:
        /*0004*/ 	.word	0x00000082


	//----- nvinfo : EIATTR_KPARAM_INFO
	.align		4
.L_1359:
        /*0008*/ 	.byte	0x04, 0x17
        /*000a*/ 	.short	(.L_1361 - .L_1360)
.L_1360:
        /*000c*/ 	.word	0x00000000
        /*0010*/ 	.short	0x0013
        /*0012*/ 	.short	0x0070
        /*0014*/ 	.byte	0x00, 0xf0, 0x11, 0x00


	//----- nvinfo : EIATTR_KPARAM_INFO
	.align		4
.L_1361:
        /*0018*/ 	.byte	0x04, 0x17
        /*001a*/ 	.short	(.L_1363 - .L_1362)
.L_1362:
        /*001c*/ 	.word	0x00000000
        /*0020*/ 	.short	0x0012
        /*0022*/ 	.short	0x0068
        /*0024*/ 	.byte	0x00, 0xf0, 0x21, 0x00


	//----- nvinfo : EIATTR_KPARAM_INFO
	.align		4
.L_1363:
        /*0028*/ 	.byte	0x04, 0x17
        /*002a*/ 	.short	(.L_1365 - .L_1364)
.L_1364:
        /*002c*/ 	.word	0x00000000
        /*0030*/ 	.short	0x0011
        /*0032*/ 	.short	0x0060
        /*0034*/ 	.byte	0x00, 0xf0, 0x05, 0x00


	//----- nvinfo : EIATTR_KPARAM_INFO
	.align		4
.L_1365:
        /*0038*/ 	.byte	0x04, 0x17
        /*003a*/ 	.short	(.L_1367 - .L_1366)
.L_1366:
        /*003c*/ 	.word	0x00000000
        /*0040*/ 	.short	0x0010
        /*0042*/ 	.short	0x005c
        /*0044*/ 	.byte	0x00, 0xf0, 0x11, 0x00


	//----- nvinfo : EIATTR_KPARAM_INFO
	.align		4
.L_1367:
        /*0048*/ 	.byte	0x04, 0x17
        /*004a*/ 	.short	(.L_1369 - .L_1368)
.L_1368:
        /*004c*/ 	.word	0x00000000
        /*0050*/ 	.short	0x000f
        /*0052*/ 	.short	0x0058
        /*0054*/ 	.byte	0x00, 0xf0, 0x11, 0x00


	//----- nvinfo : EIATTR_KPARAM_INFO
	.align		4
.L_1369:
        /*0058*/ 	.byte	0x04, 0x17
        /*005a*/ 	.short	(.L_1371 - .L_1370)
.L_1370:
        /*005c*/ 	.word	0x00000000
        /*0060*/ 	.short	0x000e
        /*0062*/ 	.short	0x0054
        /*0064*/ 	.byte	0x00, 0xf0, 0x11, 0x00


	//----- nvinfo : EIATTR_KPARAM_INFO
	.align		4
.L_1371:
        /*0068*/ 	.byte	0x04, 0x17
        /*006a*/ 	.short	(.L_1373 - .L_1372)
.L_1372:
        /*006c*/ 	.word	0x00000000
        /*0070*/ 	.short	0x000d
        /*0072*/ 	.short	0x0050
        /*0074*/ 	.byte	0x00, 0xf0, 0x11, 0x00


	//----- nvinfo : EIATTR_KPARAM_INFO
	.align		4
.L_1373:
        /*0078*/ 	.byte	0x04, 0x17
        /*007a*/ 	.short	(.L_1375 - .L_1374)
.L_1374:
        /*007c*/ 	.word	0x00000000
        /*0080*/ 	.short	0x000c
        /*0082*/ 	.short	0x004c
        /*0084*/ 	.byte	0x00, 0xf0, 0x11, 0x00


	//----- nvinfo : EIATTR_KPARAM_INFO
	.align		4
.L_1375:
        /*0088*/ 	.byte	0x04, 0x17
        /*008a*/ 	.short	(.L_1377 - .L_1376)
.L_1376:
        /*008c*/ 	.word	0x00000000
        /*0090*/ 	.short	0x000b
        /*0092*/ 	.short	0x0048
        /*0094*/ 	.byte	0x00, 0xf0, 0x11, 0x00


	//----- nvinfo : EIATTR_KPARAM_INFO
	.align		4
.L_1377:
        /*0098*/ 	.byte	0x04, 0x17
        /*009a*/ 	.short	(.L_1379 - .L_1378)
.L_1378:
        /*009c*/ 	.word	0x00000000
        /*00a0*/ 	.short	0x000a
        /*00a2*/ 	.short	0x0040
        /*00a4*/ 	.byte	0x00, 0xf0, 0x21, 0x00


	//----- nvinfo : EIATTR_KPARAM_INFO
	.align		4
.L_1379:
        /*00a8*/ 	.byte	0x04, 0x17
        /*00aa*/ 	.short	(.L_1381 - .L_1380)
.L_1380:
        /*00ac*/ 	.word	0x00000000
        /*00b0*/ 	.short	0x0009
        /*00b2*/ 	.short	0x0038
        /*00b4*/ 	.byte	0x00, 0xf0, 0x21, 0x00


	//----- nvinfo : EIATTR_KPARAM_INFO
	.align		4
.L_1381:
        /*00b8*/ 	.byte	0x04, 0x17
        /*00ba*/ 	.short	(.L_1383 - .L_1382)
.L_1382:
        /*00bc*/ 	.word	0x00000000
        /*00c0*/ 	.short	0x0008
        /*00c2*/ 	.short	0x0034
        /*00c4*/ 	.byte	0x00, 0xf0, 0x11, 0x00


	//----- nvinfo : EIATTR_KPARAM_INFO
	.align		4
.L_1383:
        /*00c8*/ 	.byte	0x04, 0x17
        /*00ca*/ 	.short	(.L_1385 - .L_1384)
.L_1384:
        /*00cc*/ 	.word	0x00000000
        /*00d0*/ 	.short	0x0007
        /*00d2*/ 	.short	0x0030
        /*00d4*/ 	.byte	0x00, 0xf0, 0x11, 0x00


	//----- nvinfo : EIATTR_KPARAM_INFO
	.align		4
.L_1385:
        /*00d8*/ 	.byte	0x04, 0x17
        /*00da*/ 	.short	(.L_1387 - .L_1386)
.L_1386:
        /*00dc*/ 	.word	0x00000000
        /*00e0*/ 	.short	0x0006
        /*00e2*/ 	.short	0x002c
        /*00e4*/ 	.byte	0x00, 0xf0, 0x11, 0x00


	//----- nvinfo : EIATTR_KPARAM_INFO
	.align		4
.L_1387:
        /*00e8*/ 	.byte	0x04, 0x17
        /*00ea*/ 	.short	(.L_1389 - .L_1388)
.L_1388:
        /*00ec*/ 	.word	0x00000000
        /*00f0*/ 	.short	0x0005
        /*00f2*/ 	.short	0x0028
        /*00f4*/ 	.byte	0x00, 0xf0, 0x11, 0x00


	//----- nvinfo : EIATTR_KPARAM_INFO
	.align		4
.L_1389:
        /*00f8*/ 	.byte	0x04, 0x17
        /*00fa*/ 	.short	(.L_1391 - .L_1390)
.L_1390:
        /*00fc*/ 	.word	0x00000000
        /*0100*/ 	.short	0x0004
        /*0102*/ 	.short	0x0020
        /*0104*/ 	.byte	0x00, 0xf0, 0x21, 0x00


	//----- nvinfo : EIATTR_KPARAM_INFO
	.align		4
.L_1391:
        /*0108*/ 	.byte	0x04, 0x17
        /*010a*/ 	.short	(.L_1393 - .L_1392)
.L_1392:
        /*010c*/ 	.word	0x00000000
        /*0110*/ 	.short	0x0003
        /*0112*/ 	.short	0x0018
        /*0114*/ 	.byte	0x00, 0xf0, 0x21, 0x00


	//----- nvinfo : EIATTR_KPARAM_INFO
	.align		4
.L_1393:
        /*0118*/ 	.byte	0x04, 0x17
        /*011a*/ 	.short	(.L_1395 - .L_1394)
.L_1394:
        /*011c*/ 	.word	0x00000000
        /*0120*/ 	.short	0x0002
        /*0122*/ 	.short	0x0010
        /*0124*/ 	.byte	0x00, 0xf0, 0x21, 0x00


	//----- nvinfo : EIATTR_KPARAM_INFO
	.align		4
.L_1395:
        /*0128*/ 	.byte	0x04, 0x17
        /*012a*/ 	.short	(.L_1397 - .L_1396)
.L_1396:
        /*012c*/ 	.word	0x00000000
        /*0130*/ 	.short	0x0001
        /*0132*/ 	.short	0x0008
        /*0134*/ 	.byte	0x00, 0xf0, 0x21, 0x00


	//----- nvinfo : EIATTR_KPARAM_INFO
	.align		4
.L_1397:
        /*0138*/ 	.byte	0x04, 0x17
        /*013a*/ 	.short	(.L_1399 - .L_1398)
.L_1398:
        /*013c*/ 	.word	0x00000000
        /*0140*/ 	.short	0x0000
        /*0142*/ 	.short	0x0000
        /*0144*/ 	.byte	0x00, 0xf0, 0x21, 0x00


	//----- nvinfo : EIATTR_SPARSE_MMA_MASK
	.align		4
.L_1399:
        /*0148*/ 	.byte	0x03, 0x50
        /*014a*/ 	.short	0x0000


	//----- nvinfo : EIATTR_MAXREG_COUNT
	.align		4
        /*014c*/ 	.byte	0x03, 0x1b
        /*014e*/ 	.short	0x00ff


	//----- nvinfo : EIATTR_NUM_BARRIERS
	.align		4
        /*0150*/ 	.byte	0x02, 0x4c
        /*0152*/ 	.byte	0x01
	.zero		1


	//----- nvinfo : EIATTR_MERCURY_ISA_VERSION
	.align		4
        /*0154*/ 	.byte	0x03, 0x5f
        /*0156*/ 	.short	0x0101


	//----- nvinfo : EIATTR_EXIT_INSTR_OFFSETS
	.align		4
        /*0158*/ 	.byte	0x04, 0x1c
        /*015a*/ 	.short	(.L_1401 - .L_1400)


	//   ....[0]....
.L_1400:
        /*015c*/ 	.word	0x00000320


	//   ....[1]....
        /*0160*/ 	.word	0x00000a30


	//   ....[2]....
        /*0164*/ 	.word	0x00003910


	//   ....[3]....
        /*0168*/ 	.word	0x00003be0


	//   ....[4]....
        /*016c*/ 	.word	0x00003e30


	//   ....[5]....
        /*0170*/ 	.word	0x00004080


	//   ....[6]....
        /*0174*/ 	.word	0x000041c0


	//   ....[7]....
        /*0178*/ 	.word	0x00004260


	//   ....[8]....
        /*017c*/ 	.word	0x000042a0


	//----- nvinfo : EIATTR_CRS_STACK_SIZE
	.align		4
.L_1401:
        /*0180*/ 	.byte	0x04, 0x1e
        /*0182*/ 	.short	(.L_1403 - .L_1402)
.L_1402:
        /*0184*/ 	.word	0x00000000


	//----- nvinfo : EIATTR_CBANK_PARAM_SIZE
	.align		4
.L_1403:
        /*0188*/ 	.byte	0x03, 0x19
        /*018a*/ 	.short	0x0074


	//----- nvinfo : EIATTR_PARAM_CBANK
	.align		4
        /*018c*/ 	.byte	0x04, 0x0a
        /*018e*/ 	.short	(.L_1405 - .L_1404)
	.align		4
.L_1404:
        /*0190*/ 	.word	index@(.nv.constant0._Z23gemm_half_q_half_kernelILi4ELi4ELb1ELb0ELi32EEvPK6__halfPKjS4_S2_PS0_iiiiPKtS7_iiiiiibS2_i)
        /*0194*/ 	.short	0x0210
        /*0196*/ 	.short	0x0074


	//----- nvinfo : EIATTR_SW_WAR
	.align		4
.L_1405:
        /*0198*/ 	.byte	0x04, 0x36
        /*019a*/ 	.short	(.L_1407 - .L_1406)
.L_1406:
        /*019c*/ 	.word	0x00000008
.L_1407:


//--------------------- .nv.info._Z23gemm_half_q_half_kernelILi4ELi6ELb1ELb0ELi32EEvPK6__halfPKjS4_S2_PS0_iiiiPKtS7_iiiiiibS2_i --------------------------
	.section	.nv.info._Z23gemm_half_q_half_kernelILi4ELi6ELb1ELb0ELi32EEvPK6__halfPKjS4_S2_PS0_iiiiPKtS7_iiiiiibS2_i,"",@"SHT_CUDA_INFO"
	.sectionflags	@""
	.align	4


	//----- nvinfo : EIATTR_CUDA_API_VERSION
	.align		4
        /*0000*/ 	.byte	0x04, 0x37
        /*0002*/ 	.short	(.L_1409 - .L_1408)
.L_1408:
        /*0004*/ 	.word	0x00000082


	//----- nvinfo : EIATTR_KPARAM_INFO
	.align		4
.L_1409:
        /*0008*/ 	.byte	0x04, 0x17
        /*000a*/ 	.short	(.L_1411 - .L_1410)
.L_1410:
        /*000c*/ 	.word	0x00000000
        /*0010*/ 	.short	0x0013
        /*0012*/ 	.short	0x0070
        /*0014*/ 	.byte	0x00, 0xf0, 0x11, 0x00


	//----- nvinfo : EIATTR_KPARAM_INFO
	.align		4
.L_1411:
        /*0018*/ 	.byte	0x04, 0x17
        /*001a*/ 	.short	(.L_1413 - .L_1412)
.L_1412:
        /*001c*/ 	.word	0x00000000
        /*0020*/ 	.short	0x0012
        /*0022*/ 	.short	0x0068
        /*0024*/ 	.byte	0x00, 0xf0, 0x21, 0x00


	//----- nvinfo : EIATTR_KPARAM_INFO
	.align		4
.L_1413:
        /*0028*/ 	.byte	0x04, 0x17
        /*002a*/ 	.short	(.L_1415 - .L_1414)
.L_1414:
        /*002c*/ 	.word	0x00000000
        /*0030*/ 	.short	0x0011
        /*0032*/ 	.short	0x0060
        /*0034*/ 	.byte	0x00, 0xf0, 0x05, 0x00


	//----- nvinfo : EIATTR_KPARAM_INFO
	.align		4
.L_1415:
        /*0038*/ 	.byte	0x04, 0x17
        /*003a*/ 	.short	(.L_1417 - .L_1416)
.L_1416:
        /*003c*/ 	.word	0x00000000
        /*0040*/ 	.short	0x0010
        /*0042*/ 	.short	0x005c
        /*0044*/ 	.byte	0x00, 0xf0, 0x11, 0x00


	//----- nvinfo : EIATTR_KPARAM_INFO
	.align		4
.L_1417:
        /*0048*/ 	.byte	0x04, 0x17
        /*004a*/ 	.short	(.L_1419 - .L_1418)
.L_1418:
        /*004c*/ 	.word	0x00000000
        /*0050*/ 	.short	0x000f
        /*0052*/ 	.short	0x0058
        /*0054*/ 	.byte	0x00, 0xf0, 0x11, 0x00


	//----- nvinfo : EIATTR_KPARAM_INFO
	.align		4
.L_1419:
        /*0058*/ 	.byte	0x04, 0x17
        /*005a*/ 	.short	(.L_1421 - .L_1420)
.L_1420:
        /*005c*/ 	.word	0x00000000
        /*0060*/ 	.short	0x000e
        /*0062*/ 	.short	0x0054
        /*0064*/ 	.byte	0x00, 0xf0, 0x11, 0x00


	//----- nvinfo : EIATTR_KPARAM_INFO
	.align		4
.L_1421:
        /*0068*/ 	.byte	0x04, 0x17
        /*006a*/ 	.short	(.L_1423 - .L_1422)
.L_1422:
        /*006c*/ 	.word	0x00000000
        /*0070*/ 	.short	0x000d
        /*0072*/ 	.short	0x0050
        /*0074*/ 	.byte	0x00, 0xf0, 0x11, 0x00


	//----- nvinfo : EIATTR_KPARAM_INFO
	.align		4
.L_1423:
        /*0078*/ 	.byte	0x04, 0x17
        /*007a*/ 	.short	(.L_1425 - .L_1424)
.L_1424:
        /*007c*/ 	.word	0x00000000
        /*0080*/ 	.short	0x000c
        /*0082*/ 	.short	0x004c
        /*0084*/ 	.byte	0x00, 0xf0, 0x11, 0x00


	//----- nvinfo : EIATTR_KPARAM_INFO
	.align		4
.L_1425:
        /*0088*/ 	.byte	0x04, 0x17
        /*008a*/ 	.short	(.L_1427 - .L_1426)
.L_1426:
        /*008c*/ 	.word	0x00000000
        /*0090*/ 	.short	0x000b
        /*0092*/ 	.short	0x0048
        /*0094*/ 	.byte	0x00, 0xf0, 0x11, 0x00


	//----- nvinfo : EIATTR_KPARAM_INFO
	.align		4
.L_1427:
        /*0098*/ 	.byte	0x04, 0x17
        /*009a*/ 	.short	(.L_1429 - .L_1428)
.L_1428:
        /*009c*/ 	.word	0x00000000
        /*00a0*/ 	.short	0x000a
        /*00a2*/ 	.short	0x0040
        /*00a4*/ 	.byte	0x00, 0xf0, 0x21, 0x00


	//----- nvinfo : EIATTR_KPARAM_INFO
	.align		4
.L_1429:
        /*00a8*/ 	.byte	0x04, 0x17
        /*00aa*/ 	.short	(.L_1431 - .L_1430)
.L_1430:
        /*00ac*/ 	.word	0x00000000
        /*00b0*/ 	.short	0x0009
        /*00b2*/ 	.short	0x0038
        /*00b4*/ 	.byte	0x00, 0xf0, 0x21, 0x00


	//----- nvinfo : EIATTR_KPARAM_INFO
	.align		4
.L_1431:
        /*00b8*/ 	.byte	0x04, 0x17
        /*00ba*/ 	.short	(.L_1433 - .L_1432)
.L_1432:
        /*00bc*/ 	.word	0x00000000
        /*00c0*/ 	.short	0x0008
        /*00c2*/ 	.short	0x0034
        /*00c4*/ 	.byte	0x00, 0xf0, 0x11, 0x00


	//----- nvinfo : EIATTR_KPARAM_INFO
	.align		4
.L_1433:
        /*00c8*/ 	.byte	0x04, 0x17
        /*00ca*/ 	.short	(.L_1435 - .L_1434)
.L_1434:
        /*00cc*/ 	.word	0x00000000
        /*00d0*/ 	.short	0x0007
        /*00d2*/ 	.short	0x0030
        /*00d4*/ 	.byte	0x00, 0xf0, 0x11, 0x00


	//----- nvinfo : EIATTR_KPARAM_INFO
	.align		4
.L_1435:
        /*00d8*/ 	.byte	0x04, 0x17
        /*00da*/ 	.short	(.L_1437 - .L_1436)
.L_1436:
        /*00dc*/ 	.word	0x00000000
        /*00e0*/ 	.short	0x0006
        /*00e2*/ 	.short	0x002c
        /*00e4*/ 	.byte	0x00, 0xf0, 0x11, 0x00


	//----- nvinfo : EIATTR_KPARAM_INFO
	.align		4
.L_1437:
        /*00e8*/ 	.byte	0x04, 0x17
        /*00ea*/ 	.short	(.L_1439 - .L_1438)
.L_1438:
        /*00ec*/ 	.word	0x00000000
        /*00f0*/ 	.short	0x0005
        /*00f2*/ 	.short	0x0028
        /*00f4*/ 	.byte	0x00, 0xf0, 0x11, 0x00


	//----- nvinfo : EIATTR_KPARAM_INFO
	.align		4
.L_1439:
        /*00f8*/ 	.byte	0x04, 0x17
        /*00fa*/ 	.short	(.L_1441 - .L_1440)
.L_1440:
        /*00fc*/ 	.word	0x00000000
        /*0100*/ 	.short	0x0004
        /*0102*/ 	.short	0x0020
        /*0104*/ 	.byte	0x00, 0xf0, 0x21, 0x00


	//----- nvinfo : EIATTR_KPARAM_INFO
	.align		4
.L_1441:
        /*0108*/ 	.byte	0x04, 0x17
        /*010a*/ 	.short	(.L_1443 - .L_1442)
.L_1442:
        /*010c*/ 	.word	0x00000000
        /*0110*/ 	.short	0x0003
        /*0112*/ 	.short	0x0018
        /*0114*/ 	.byte	0x00, 0xf0, 0x21, 0x00


	//----- nvinfo : EIATTR_KPARAM_INFO
	.align		4
.L_1443:
        /*0118*/ 	.byte	0x04, 0x17
        /*011a*/ 	.short	(.L_1445 - .L_1444)
.L_1444:
        /*011c*/ 	.word	0x00000000
        /*0120*/ 	.short	0x0002
        /*0122*/ 	.short	0x0010
        /*0124*/ 	.byte	0x00, 0xf0, 0x21, 0x00


	//----- nvinfo : EIATTR_KPARAM_INFO
	.align		4
.L_1445:
        /*0128*/ 	.byte	0x04, 0x17
        /*012a*/ 	.short	(.L_1447 - .L_1446)
.L_1446:
        /*012c*/ 	.word	0x00000000
        /*0130*/ 	.short	0x0001
        /*0132*/ 	.short	0x0008
        /*0134*/ 	.byte	0x00, 0xf0, 0x21, 0x00


	//----- nvinfo : EIATTR_KPARAM_INFO
	.align		4
.L_1447:
        /*0138*/ 	.byte	0x04, 0x17
        /*013a*/ 	.short	(.L_1449 - .L_1448)
.L_1448:
        /*013c*/ 	.word	0x00000000
        /*0140*/ 	.short	0x0000
        /*0142*/ 	.short	0x0000
        /*0144*/ 	.byte	0x00, 0xf0, 0x21, 0x00


	//----- nvinfo : EIATTR_SPARSE_MMA_MASK
	.align		4
.L_1449:
        /*0148*/ 	.byte	0x03, 0x50
        /*014a*/ 	.short	0x0000


	//----- nvinfo : EIATTR_MAXREG_COUNT
	.align		4
        /*014c*/ 	.byte	0x03, 0x1b
        /*014e*/ 	.short	0x00ff


	//----- nvinfo : EIATTR_NUM_BARRIERS
	.align		4
        /*0150*/ 	.byte	0x02, 0x4c
        /*0152*/ 	.byte	0x01
	.zero		1


	//----- nvinfo : EIATTR_MERCURY_ISA_VERSION
	.align		4
        /*0154*/ 	.byte	0x03, 0x5f
        /*0156*/ 	.short	0x0101


	//----- nvinfo : EIATTR_EXIT_INSTR_OFFSETS
	.align		4
        /*0158*/ 	.byte	0x04, 0x1c
        /*015a*/ 	.short	(.L_1451 - .L_1450)


	//   ....[0]....
.L_1450:
        /*015c*/ 	.word	0x00000320


	//   ....[1]....
        /*0160*/ 	.word	0x00000a30


	//   ....[2]....
        /*0164*/ 	.word	0x00004d00


	//   ....[3]....
        /*0168*/ 	.word	0x00004fe0


	//   ....[4]....
        /*016c*/ 	.word	0x00005230


	//   ....[5]....
        /*0170*/ 	.word	0x00005480


	//   ....[6]....
        /*0174*/ 	.word	0x000055c0


	//   ....[7]....
        /*0178*/ 	.word	0x00005650


	//   ....[8]....
        /*017c*/ 	.word	0x00005690


	//----- nvinfo : EIATTR_CRS_STACK_SIZE
	.align		4
.L_1451:
        /*0180*/ 	.byte	0x04, 0x1e
        /*0182*/ 	.short	(.L_1453 - .L_1452)
.L_1452:
        /*0184*/ 	.word	0x00000000


	//----- nvinfo : EIATTR_CBANK_PARAM_SIZE
	.align		4
.L_1453:
        /*0188*/ 	.byte	0x03, 0x19
        /*018a*/ 	.short	0x0074


	//----- nvinfo : EIATTR_PARAM_CBANK
	.align		4
        /*018c*/ 	.byte	0x04, 0x0a
        /*018e*/ 	.short	(.L_1455 - .L_1454)
	.align		4
.L_1454:
        /*0190*/ 	.word	index@(.nv.constant0._Z23gemm_half_q_half_kernelILi4ELi6ELb1ELb0ELi32EEvPK6__halfPKjS4_S2_PS0_iiiiPKtS7_iiiiiibS2_i)
        /*0194*/ 	.short	0x0210
        /*0196*/ 	.short	0x0074


	//----- nvinfo : EIATTR_SW_WAR
	.align		4
.L_1455:
        /*0198*/ 	.byte	0x04, 0x36
        /*019a*/ 	.short	(.L_1457 - .L_1456)
.L_1456:
        /*019c*/ 	.word	0x00000008
.L_1457:


//--------------------- .nv.info._Z23gemm_half_q_half_kernelILi4ELi2ELb1ELb0ELi32EEvPK6__halfPKjS4_S2_PS0_iiiiPKtS7_iiiiiibS2_i --------------------------
	.section	.nv.info._Z23gemm_half_q_half_kernelILi4ELi2ELb1ELb0ELi32EEvPK6__halfPKjS4_S2_PS0_iiiiPKtS7_iiiiiibS2_i,"",@"SHT_CUDA_INFO"
	.sectionflags	@""
	.align	4


	//----- nvinfo : EIATTR_CUDA_API_VERSION
	.align		4
        /*0000*/ 	.byte	0x04, 0x37
        /*0002*/ 	.short	(.L_1459 - .L_1458)
.L_1458:
        /*0004*/ 	.word	0x00000082


	//----- nvinfo : EIATTR_KPARAM_INFO
	.align		4
.L_1459:
        /*0008*/ 	.byte	0x04, 0x17
        /*000a*/ 	.short	(.L_1461 - .L_1460)
.L_1460:
        /*000c*/ 	.word	0x00000000
        /*0010*/ 	.short	0x0013
        /*0012*/ 	.short	0x0070
        /*0014*/ 	.byte	0x00, 0xf0, 0x11, 0x00


	//----- nvinfo : EIATTR_KPARAM_INFO
	.align		4
.L_1461:
        /*0018*/ 	.byte	0x04, 0x17
        /*001a*/ 	.short	(.L_1463 - .L_1462)
.L_1462:
        /*001c*/ 	.word	0x00000000
        /*0020*/ 	.short	0x0012
        /*0022*/ 	.short	0x0068
        /*0024*/ 	.byte	0x00, 0xf0, 0x21, 0x00


	//----- nvinfo : EIATTR_KPARAM_INFO
	.align		4
.L_1463:
        /*0028*/ 	.byte	0x04, 0x17
        /*002a*/ 	.short	(.L_1465 - .L_1464)
.L_1464:
        /*002c*/ 	.word	0x00000000
        /*0030*/ 	.short	0x0011
        /*0032*/ 	.short	0x0060
        /*0034*/ 	.byte	0x00, 0xf0, 0x05, 0x00


	//----- nvinfo : EIATTR_KPARAM_INFO
	.align		4
.L_1465:
        /*0038*/ 	.byte	0x04, 0x17
        /*003a*/ 	.short	(.L_1467 - .L_1466)
.L_1466:
        /*003c*/ 	.word	0x00000000
        /*0040*/ 	.short	0x0010
        /*0042*/ 	.short	0x005c
        /*0044*/ 	.byte	0x00, 0xf0, 0x11, 0x00


	//----- nvinfo : EIATTR_KPARAM_INFO
	.align		4
.L_1467:
        /*0048*/ 	.byte	0x04, 0x17
        /*004a*/ 	.short	(.L_1469 - .L_1468)
.L_1468:
        /*004c*/ 	.word	0x00000000
        /*0050*/ 	.short	0x000f
        /*0052*/ 	.short	0x0058
        /*0054*/ 	.byte	0x00, 0xf0, 0x11, 0x00


	//----- nvinfo : EIATTR_KPARAM_INFO
	.align		4
.L_1469:
        /*0058*/ 	.byte	0x04, 0x17
        /*005a*/ 	.short	(.L_1471 - .L_1470)
.L_1470:
        /*005c*/ 	.word	0x00000000
        /*0060*/ 	.short	0x000e
        /*0062*/ 	.short	0x0054
        /*0064*/ 	.byte	0x00, 0xf0, 0x11, 0x00


	//----- nvinfo : EIATTR_KPARAM_INFO
	.align		4
.L_1471:
        /*0068*/ 	.byte	0x04, 0x17
        /*006a*/ 	.short	(.L_1473 - .L_1472)
.L_1472:
        /*006c*/ 	.word	0x00000000
        /*0070*/ 	.short	0x000d
        /*0072*/ 	.short	0x0050
        /*0074*/ 	.byte	0x00, 0xf0, 0x11, 0x00


	//----- nvinfo : EIATTR_KPARAM_INFO
	.align		4
.L_1473:
        /*0078*/ 	.byte	0x04, 0x17
        /*007a*/ 	.short	(.L_1475 - .L_1474)
.L_1474:
        /*007c*/ 	.word	0x00000000
        /*0080*/ 	.short	0x000c
        /*0082*/ 	.short	0x004c
        /*0084*/ 	.byte	0x00, 0xf0, 0x11, 0x00


	//----- nvinfo : EIATTR_KPARAM_INFO
	.align		4
.L_1475:
        /*0088*/ 	.byte	0x04, 0x17
        /*008a*/ 	.short	(.L_1477 - .L_1476)
.L_1476:
        /*008c*/ 	.word	0x00000000
        /*0090*/ 	.short	0x000b
        /*0092*/ 	.short	0x0048
        /*0094*/ 	.byte	0x00, 0xf0, 0x11, 0x00


	//----- nvinfo : EIATTR_KPARAM_INFO
	.align		4
.L_1477:
        /*0098*/ 	.byte	0x04, 0x17
        /*009a*/ 	.short	(.L_1479 - .L_1478)
.L_1478:
        /*009c*/ 	.word	0x00000000
        /*00a0*/ 	.short	0x000a
        /*00a2*/ 	.short	0x0040
        /*00a4*/ 	.byte	0x00, 0xf0, 0x21, 0x00


	//----- nvinfo : EIATTR_KPARAM_INFO
	.align		4
.L_1479:
        /*00a8*/ 	.byte	0x04, 0x17
        /*00aa*/ 	.short	(.L_1481 - .L_1480)
.L_1480:
        /*00ac*/ 	.word	0x00000000
        /*00b0*/ 	.short	0x0009
        /*00b2*/ 	.short	0x0038
        /*00b4*/ 	.byte	0x00, 0xf0, 0x21, 0x00


	//----- nvinfo : EIATTR_KPARAM_INFO
	.align		4
.L_1481:
        /*00b8*/ 	.byte	0x04, 0x17
        /*00ba*/ 	.short	(.L_1483 - .L_1482)
.L_1482:
        /*00bc*/ 	.word	0x00000000
        /*00c0*/ 	.short	0x0008
        /*00c2*/ 	.short	0x0034
        /*00c4*/ 	.byte	0x00, 0xf0, 0x11, 0x00


	//----- nvinfo : EIATTR_KPARAM_INFO
	.align		4
.L_1483:
        /*00c8*/ 	.byte	0x04, 0x17
        /*00ca*/ 	.short	(.L_1485 - .L_1484)
.L_1484:
        /*00cc*/ 	.word	0x00000000
        /*00d0*/ 	.short	0x0007
        /*00d2*/ 	.short	0x0030
        /*00d4*/ 	.byte	0x00, 0xf0, 0x11, 0x00


	//----- nvinfo : EIATTR_KPARAM_INFO
	.align		4
.L_1485:
        /*00d8*/ 	.byte	0x04, 0x17
        /*00da*/ 	.short	(.L_1487 - .L_1486)
.L_1486:
        /*00dc*/ 	.word	0x00000000
        /*00e0*/ 	.short	0x0006
        /*00e2*/ 	.short	0x002c
        /*00e4*/ 	.byte	0x00, 0xf0, 0x11, 0x00


	//----- nvinfo : EIATTR_KPARAM_INFO
	.align		4
.L_1487:
        /*00e8*/ 	.byte	0x04, 0x17
        /*00ea*/ 	.short	(.L_1489 - .L_1488)
.L_1488:
        /*00ec*/ 	.word	0x00000000
        /*00f0*/ 	.short	0x0005
        /*00f2*/ 	.short	0x0028
        /*00f4*/ 	.byte	0x00, 0xf0, 0x11, 0x00


	//----- nvinfo : EIATTR_KPARAM_INFO
	.align		4
.L_1489:
        /*00f8*/ 	.byte	0x04, 0x17
        /*00fa*/ 	.short	(.L_1491 - .L_1490)
.L_1490:
        /*00fc*/ 	.word	0x00000000
        /*0100*/ 	.short	0x0004
        /*0102*/ 	.short	0x0020
        /*0104*/ 	.byte	0x00, 0xf0, 0x21, 0x00


	//----- nvinfo : EIATTR_KPARAM_INFO
	.align		4
.L_1491:
        /*0108*/ 	.byte	0x04, 0x17
        /*010a*/ 	.short	(.L_1493 - .L_1492)
.L_1492:
        /*010c*/ 	.word	0x00000000
        /*0110*/ 	.short	0x0003
        /*0112*/ 	.short	0x0018
        /*0114*/ 	.byte	0x00, 0xf0, 0x21, 0x00


	//----- nvinfo : EIATTR_KPARAM_INFO
	.align		4
.L_1493:
        /*0118*/ 	.byte	0x04, 0x17
        /*011a*/ 	.short	(.L_1495 - .L_1494)
.L_1494:
        /*011c*/ 	.word	0x00000000
        /*0120*/ 	.short	0x0002
        /*0122*/ 	.short	0x0010
        /*0124*/ 	.byte	0x00, 0xf0, 0x21, 0x00


	//----- nvinfo : EIATTR_KPARAM_INFO
	.align		4
.L_1495:
        /*0128*/ 	.byte	0x04, 0x17
        /*012a*/ 	.short	(.L_1497 - .L_1496)
.L_1496:
        /*012c*/ 	.word	0x00000000
        /*0130*/ 	.short	0x0001
        /*0132*/ 	.short	0x0008
        /*0134*/ 	.byte	0x00, 0xf0, 0x21, 0x00


	//----- nvinfo : EIATTR_KPARAM_INFO
	.align		4
.L_1497:
        /*0138*/ 	.byte	0x04, 0x17
        /*013a*/ 	.short	(.L_1499 - .L_1498)
.L_1498:
        /*013c*/ 	.word	0x00000000
        /*0140*/ 	.short	0x0000
        /*0142*/ 	.short	0x0000
        /*0144*/ 	.byte	0x00, 0xf0, 0x21, 0x00


	//----- nvinfo : EIATTR_SPARSE_MMA_MASK
	.align		4
.L_1499:
        /*0148*/ 	.byte	0x03, 0x50
        /*014a*/ 	.short	0x0000


	//----- nvinfo : EIATTR_MAXREG_COUNT
	.align		4
        /*014c*/ 	.byte	0x03, 0x1b
        /*014e*/ 	.short	0x00ff


	//----- nvinfo : EIATTR_NUM_BARRIERS
	.align		4
        /*0150*/ 	.byte	0x02, 0x4c
        /*0152*/ 	.byte	0x01
	.zero		1


	//----- nvinfo : EIATTR_MERCURY_ISA_VERSION
	.align		4
        /*0154*/ 	.byte	0x03, 0x5f
        /*0156*/ 	.short	0x0101


	//----- nvinfo : EIATTR_EXIT_INSTR_OFFSETS
	.align		4
        /*0158*/ 	.byte	0x04, 0x1c
        /*015a*/ 	.short	(.L_1501 - .L_1500)


	//   ....[0]....
.L_1500:
        /*015c*/ 	.word	0x00000320


	//   ....[1]....
        /*0160*/ 	.word	0x00000a20


	//   ....[2]....
        /*0164*/ 	.word	0x000028c0


	//   ....[3]....
        /*0168*/ 	.word	0x00002ba0


	//   ....[4]....
        /*016c*/ 	.word	0x00002df0


	//   ....[5]....
        /*0170*/ 	.word	0x00003040


	//   ....[6]....
        /*0174*/ 	.word	0x00003180


	//   ....[7]....
        /*0178*/ 	.word	0x00003210


	//   ....[8]....
        /*017c*/ 	.word	0x00003250


	//----- nvinfo : EIATTR_CRS_STACK_SIZE
	.align		4
.L_1501:
        /*0180*/ 	.byte	0x04, 0x1e
        /*0182*/ 	.short	(.L_1503 - .L_1502)
.L_1502:
        /*0184*/ 	.word	0x00000000


	//----- nvinfo : EIATTR_CBANK_PARAM_SIZE
	.align		4
.L_1503:
        /*0188*/ 	.byte	0x03, 0x19
        /*018a*/ 	.short	0x0074


	//----- nvinfo : EIATTR_PARAM_CBANK
	.align		4
        /*018c*/ 	.byte	0x04, 0x0a
        /*018e*/ 	.short	(.L_1505 - .L_1504)
	.align		4
.L_1504:
        /*0190*/ 	.word	index@(.nv.constant0._Z23gemm_half_q_half_kernelILi4ELi2ELb1ELb0ELi32EEvPK6__halfPKjS4_S2_PS0_iiiiPKtS7_iiiiiibS2_i)
        /*0194*/ 	.short	0x0210
        /*0196*/ 	.short	0x0074


	//----- nvinfo : EIATTR_SW_WAR
	.align		4
.L_1505:
        /*0198*/ 	.byte	0x04, 0x36
        /*019a*/ 	.short	(.L_1507 - .L_1506)
.L_1506:
        /*019c*/ 	.word	0x00000008
.L_1507:


//--------------------- .nv.info._Z23gemm_half_q_half_kernelILi3ELi32ELb1ELb0ELi64EEvPK6__halfPKjS4_S2_PS0_iiiiPKtS7_iiiiiibS2_i --------------------------
	.section	.nv.info._Z23gemm_half_q_half_kernelILi3ELi32ELb1ELb0ELi64EEvPK6__halfPKjS4_S2_PS0_iiiiPKtS7_iiiiiibS2_i,"",@"SHT_CUDA_INFO"
	.sectionflags	@""
	.align	4


	//----- nvinfo : EIATTR_CUDA_API_VERSION
	.align		4
        /*0000*/ 	.byte	0x04, 0x37
        /*0002*/ 	.short	(.L_1509 - .L_1508)
.L_1508:
        /*0004*/ 	.word	0x00000082


	//----- nvinfo : EIATTR_KPARAM_INFO
	.align		4
.L_1509:
        /*0008*/ 	.byte	0x04, 0x17
        /*000a*/ 	.short	(.L_1511 - .L_1510)
.L_1510:
        /*000c*/ 	.word	0x00000000
        /*0010*/ 	.short	0x0013
        /*0012*/ 	.short	0x0070
        /*0014*/ 	.byte	0x00, 0xf0, 0x11, 0x00


	//----- nvinfo : EIATTR_KPARAM_INFO
	.align		4
.L_1511:
        /*0018*/ 	.byte	0x04, 0x17
        /*001a*/ 	.short	(.L_1513 - .L_1512)
.L_1512:
        /*001c*/ 	.word	0x00000000
        /*0020*/ 	.short	0x0012
        /*0022*/ 	.short	0x0068
        /*0024*/ 	.byte	0x00, 0xf0, 0x21, 0x00


	//----- nvinfo : EIATTR_KPARAM_INFO
	.align		4
.L_1513:
        /*0028*/ 	.byte	0x04, 0x17
        /*002a*/ 	.short	(.L_1515 - .L_1514)
.L_1514:
        /*002c*/ 	.word	0x00000000
        /*0030*/ 	.short	0x0011
        /*0032*/ 	.short	0x0060
        /*0034*/ 	.byte	0x00, 0xf0, 0x05, 0x00


	//----- nvinfo : EIATTR_KPARAM_INFO
	.align		4
.L_1515:
        /*0038*/ 	.byte	0x04, 0x17
        /*003a*/ 	.short	(.L_1517 - .L_1516)
.L_1516:
        /*003c*/ 	.word	0x00000000
        /*0040*/ 	.short	0x0010
        /*0042*/ 	.short	0x005c
        /*0044*/ 	.byte	0x00, 0xf0, 0x11, 0x00


	//----- nvinfo : EIATTR_KPARAM_INFO
	.align		4
.L_1517:
        /*0048*/ 	.byte	0x04, 0x17
        /*004a*/ 	.short	(.L_1519 - .L_1518)
.L_1518:
        /*004c*/ 	.word	0x00000000
        /*0050*/ 	.short	0x000f
        /*0052*/ 	.short	0x0058
        /*0054*/ 	.byte	0x00, 0xf0, 0x11, 0x00


	//----- nvinfo : EIATTR_KPARAM_INFO
	.align		4
.L_1519:
        /*0058*/ 	.byte	0x04, 0x17
        /*005a*/ 	.short	(.L_1521 - .L_1520)
.L_1520:
        /*005c*/ 	.word	0x00000000
        /*0060*/ 	.short	0x000e
        /*0062*/ 	.short	0x0054
        /*0064*/ 	.byte	0x00, 0xf0, 0x11, 0x00


	//----- nvinfo : EIATTR_KPARAM_INFO
	.align		4
.L_1521:
        /*0068*/ 	.byte	0x04, 0x17
        /*006a*/ 	.short	(.L_1523 - .L_1522)
.L_1522:
        /*006c*/ 	.word	0x00000000
        /*0070*/ 	.short	0x000d
        /*0072*/ 	.short	0x0050
        /*0074*/ 	.byte	0x00, 0xf0, 0x11, 0x00


	//----- nvinfo : EIATTR_KPARAM_INFO
	.align		4
.L_1523:
        /*0078*/ 	.byte	0x04, 0x17
        /*007a*/ 	.short	(.L_1525 - .L_1524)
.L_1524:
        /*007c*/ 	.word	0x00000000
        /*0080*/ 	.short	0x000c
        /*0082*/ 	.short	0x004c
        /*0084*/ 	.byte	0x00, 0xf0, 0x11, 0x00


	//----- nvinfo : EIATTR_KPARAM_INFO
	.align		4
.L_1525:
        /*0088*/ 	.byte	0x04, 0x17
        /*008a*/ 	.short	(.L_1527 - .L_1526)
.L_1526:
        /*008c*/ 	.word	0x00000000
        /*0090*/ 	.short	0x000b
        /*0092*/ 	.short	0x0048
        /*0094*/ 	.byte	0x00, 0xf0, 0x11, 0x00


	//----- nvinfo : EIATTR_KPARAM_INFO
	.align		4
.L_1527:
        /*0098*/ 	.byte	0x04, 0x17
        /*009a*/ 	.short	(.L_1529 - .L_1528)
.L_1528:
        /*009c*/ 	.word	0x00000000
        /*00a0*/ 	.short	0x000a
        /*00a2*/ 	.short	0x0040
        /*00a4*/ 	.byte	0x00, 0xf0, 0x21, 0x00


	//----- nvinfo : EIATTR_KPARAM_INFO
	.align		4
.L_1529:
        /*00a8*/ 	.byte	0x04, 0x17
        /*00aa*/ 	.short	(.L_1531 - .L_1530)
.L_1530:
        /*00ac*/ 	.word	0x00000000
        /*00b0*/ 	.short	0x0009
        /*00b2*/ 	.short	0x0038
        /*00b4*/ 	.byte	0x00, 0xf0, 0x21, 0x00


	//----- nvinfo : EIATTR_KPARAM_INFO
	.align		4
.L_1531:
        /*00b8*/ 	.byte	0x04, 0x17
        /*00ba*/ 	.short	(.L_1533 - .L_1532)
.L_1532:
        /*00bc*/ 	.word	0x00000000
        /*00c0*/ 	.short	0x0008
        /*00c2*/ 	.short	0x0034
        /*00c4*/ 	.byte	0x00, 0xf0, 0x11, 0x00


	//----- nvinfo : EIATTR_KPARAM_INFO
	.align		4
.L_1533:
        /*00c8*/ 	.byte	0x04, 0x17
        /*00ca*/ 	.short	(.L_1535 - .L_1534)
.L_1534:
        /*00cc*/ 	.word	0x00000000
        /*00d0*/ 	.short	0x0007
        /*00d2*/ 	.short	0x0030
        /*00d4*/ 	.byte	0x00, 0xf0, 0x11, 0x00


	//----- nvinfo : EIATTR_KPARAM_INFO
	.align		4
.L_1535:
        /*00d8*/ 	.byte	0x04, 0x17
        /*00da*/ 	.short	(.L_1537 - .L_1536)
.L_1536:
        /*00dc*/ 	.word	0x00000000
        /*00e0*/ 	.short	0x0006
        /*00e2*/ 	.short	0x002c
        /*00e4*/ 	.byte	0x00, 0xf0, 0x11, 0x00


	//----- nvinfo : EIATTR_KPARAM_INFO
	.align		4
.L_1537:
        /*00e8*/ 	.byte	0x04, 0x17
        /*00ea*/ 	.short	(.L_1539 - .L_1538)
.L_1538:
        /*00ec*/ 	.word	0x00000000
        /*00f0*/ 	.short	0x0005
        /*00f2*/ 	.short	0x0028
        /*00f4*/ 	.byte	0x00, 0xf0, 0x11, 0x00


	//----- nvinfo : EIATTR_KPARAM_INFO
	.align		4
.L_1539:
        /*00f8*/ 	.byte	0x04, 0x17
        /*00fa*/ 	.short	(.L_1541 - .L_1540)
.L_1540:
        /*00fc*/ 	.word	0x00000000
        /*0100*/ 	.short	0x0004
        /*0102*/ 	.short	0x0020
        /*0104*/ 	.byte	0x00, 0xf0, 0x21, 0x00


	//----- nvinfo : EIATTR_KPARAM_INFO
	.align		4
.L_1541:
        /*0108*/ 	.byte	0x04, 0x17
        /*010a*/ 	.short	(.L_1543 - .L_1542)
.L_1542:
        /*010c*/ 	.word	0x00000000
        /*0110*/ 	.short	0x0003
        /*0112*/ 	.short	0x0018
        /*0114*/ 	.byte	0x00, 0xf0, 0x21, 0x00


	//----- nvinfo : EIATTR_KPARAM_INFO
	.align		4
.L_1543:
        /*0118*/ 	.byte	0x04, 0x17
        /*011a*/ 	.short	(.L_1545 - .L_1544)
.L_1544:
        /*011c*/ 	.word	0x00000000
        /*0120*/ 	.short	0x0002
        /*0122*/ 	.short	0x0010
        /*0124*/ 	.byte	0x00, 0xf0, 0x21, 0x00


	//----- nvinfo : EIATTR_KPARAM_INFO
	.align		4
.L_1545:
        /*0128*/ 	.byte	0x04, 0x17
        /*012a*/ 	.short	(.L_1547 - .L_1546)
.L_1546:
        /*012c*/ 	.word	0x00000000
        /*0130*/ 	.short	0x0001
        /*0132*/ 	.short	0x0008
        /*0134*/ 	.byte	0x00, 0xf0, 0x21, 0x00


	//----- nvinfo : EIATTR_KPARAM_INFO
	.align		4
.L_1547:
        /*0138*/ 	.byte	0x04, 0x17
        /*013a*/ 	.short	(.L_1549 - .L_1548)
.L_1548:
        /*013c*/ 	.word	0x00000000
        /*0140*/ 	.short	0x0000
        /*0142*/ 	.short	0x0000
        /*0144*/ 	.byte	0x00, 0xf0, 0x21, 0x00


	//----- nvinfo : EIATTR_SPARSE_MMA_MASK
	.align		4
.L_1549:
        /*0148*/ 	.byte	0x03, 0x50
        /*014a*/ 	.short	0x0000


	//----- nvinfo : EIATTR_MAXREG_COUNT
	.align		4
        /*014c*/ 	.byte	0x03, 0x1b
        /*014e*/ 	.short	0x00ff


	//----- nvinfo : EIATTR_NUM_BARRIERS
	.align		4
        /*0150*/ 	.byte	0x02, 0x4c
        /*0152*/ 	.byte	0x01
	.zero		1


	//----- nvinfo : EIATTR_MERCURY_ISA_VERSION
	.align		4
        /*0154*/ 	.byte	0x03, 0x5f
        /*0156*/ 	.short	0x0101


	//----- nvinfo : EIATTR_EXIT_INSTR_OFFSETS
	.align		4
        /*0158*/ 	.byte	0x04, 0x1c
        /*015a*/ 	.short	(.L_1551 - .L_1550)


	//   ....[0]....
.L_1550:
        /*015c*/ 	.word	0x00000290


	//   ....[1]....
        /*0160*/ 	.word	0x000009b0


	//   ....[2]....
        /*0164*/ 	.word	0x00003940


	//   ....[3]....
        /*0168*/ 	.word	0x00003c20


	//   ....[4]....
        /*016c*/ 	.word	0x00003e80


	//   ....[5]....
        /*0170*/ 	.word	0x00003fd0


	//   ....[6]....
        /*0174*/ 	.word	0x00004070


	//   ....[7]....
        /*0178*/ 	.word	0x000040b0


	//----- nvinfo : EIATTR_CRS_STACK_SIZE
	.align		4
.L_1551:
        /*017c*/ 	.byte	0x04, 0x1e
        /*017e*/ 	.short	(.L_1553 - .L_1552)
.L_1552:
        /*0180*/ 	.word	0x00000000


	//----- nvinfo : EIATTR_CBANK_PARAM_SIZE
	.align		4
.L_1553:
        /*0184*/ 	.byte	0x03, 0x19
        /*0186*/ 	.short	0x0074


	//----- nvinfo : EIATTR_PARAM_CBANK
	.align		4
        /*0188*/ 	.byte	0x04, 0x0a
        /*018a*/ 	.short	(.L_1555 - .L_1554)
	.align		4
.L_1554:
        /*018c*/ 	.word	index@(.nv.constant0._Z23gemm_half_q_half_kernelILi3ELi32ELb1ELb0ELi64EEvPK6__halfPKjS4_S2_PS0_iiiiPKtS7_iiiiiibS2_i)
        /*0190*/ 	.short	0x0210
        /*0192*/ 	.short	0x0074


	//----- nvinfo : EIATTR_SW_WAR
	.align		4
.L_1555:
        /*0194*/ 	.byte	0x04, 0x36
        /*0196*/ 	.short	(.L_1557 - .L_1556)
.L_1556:
        /*0198*/ 	.word	0x00000008
.L_1557:


//--------------------- .nv.info._Z23gemm_half_q_half_kernelILi3ELi48ELb1ELb0ELi64EEvPK6__halfPKjS4_S2_PS0_iiiiPKtS7_iiiiiibS2_i --------------------------
	.section	.nv.info._Z23gemm_half_q_half_kernelILi3ELi48ELb1ELb0ELi64EEvPK6__halfPKjS4_S2_PS0_iiiiPKtS7_iiiiiibS2_i,"",@"SHT_CUDA_INFO"
	.sectionflags	@""
	.align	4


	//----- nvinfo : EIATTR_CUDA_API_VERSION
	.align		4
        /*0000*/ 	.byte	0x04, 0x37
        /*0002*/ 	.short	(.L_1559 - .L_1558)
.L_1558:
        /*0004*/ 	.word	0x00000082


	//----- nvinfo : EIATTR_KPARAM_INFO
	.align		4
.L_1559:
        /*0008*/ 	.byte	0x04, 0x17
        /*000a*/ 	.short	(.L_1561 - .L_1560)
.L_1560:
        /*000c*/ 	.word	0x00000000
        /*0010*/ 	.short	0x0013
        /*0012*/ 	.short	0x0070
        /*0014*/ 	.byte	0x00, 0xf0, 0x11, 0x00


	//----- nvinfo : EIATTR_KPARAM_INFO
	.align		4
.L_1561:
        /*0018*/ 	.byte	0x04, 0x17
        /*001a*/ 	.short	(.L_1563 - .L_1562)
.L_1562:
        /*001c*/ 	.word	0x00000000
        /*0020*/ 	.short	0x0012
        /*0022*/ 	.short	0x0068
        /*0024*/ 	.byte	0x00, 0xf0, 0x21, 0x00


	//----- nvinfo : EIATTR_KPARAM_INFO
	.align		4
.L_1563:
        /*0028*/ 	.byte	0x04, 0x17
        /*002a*/ 	.short	(.L_1565 - .L_1564)
.L_1564:
        /*002c*/ 	.word	0x00000000
        /*0030*/ 	.short	0x0011
        /*0032*/ 	.short	0x0060
        /*0034*/ 	.byte	0x00, 0xf0, 0x05, 0x00


	//----- nvinfo : EIATTR_KPARAM_INFO
	.align		4
.L_1565:
        /*0038*/ 	.byte	0x04, 0x17
        /*003a*/ 	.short	(.L_1567 - .L_1566)
.L_1566:
        /*003c*/ 	.word	0x00000000
        /*0040*/ 	.short	0x0010
        /*0042*/ 	.short	0x005c
        /*0044*/ 	.byte	0x00, 0xf0, 0x11, 0x00


	//----- nvinfo : EIATTR_KPARAM_INFO
	.align		4
.L_1567:
        /*0048*/ 	.byte	0x04, 0x17
        /*004a*/ 	.short	(.L_1569 - .L_1568)
.L_1568:
        /*004c*/ 	.word	0x00000000
        /*0050*/ 	.short	0x000f
        /*0052*/ 	.short	0x0058
        /*0054*/ 	.byte	0x00, 0xf0, 0x11, 0x00


	//----- nvinfo : EIATTR_KPARAM_INFO
	.align		4
.L_1569:
        /*0058*/ 	.byte	0x04, 0x17
        /*005a*/ 	.short	(.L_1571 - .L_1570)
.L_1570:
        /*005c*/ 	.word	0x00000000
        /*0060*/ 	.short	0x000e
        /*0062*/ 	.short	0x0054
        /*0064*/ 	.byte	0x00, 0xf0, 0x11, 0x00


	//----- nvinfo : EIATTR_KPARAM_INFO
	.align		4
.L_1571:
        /*0068*/ 	.byte	0x04, 0x17
        /*006a*/ 	.short	(.L_1573 - .L_1572)
.L_1572:
        /*006c*/ 	.word	0x00000000
        /*0070*/ 	.short	0x000d
        /*0072*/ 	.short	0x0050
        /*0074*/ 	.byte	0x00, 0xf0, 0x11, 0x00


	//----- nvinfo : EIATTR_KPARAM_INFO
	.align		4
.L_1573:
        /*0078*/ 	.byte	0x04, 0x17
        /*007a*/ 	.short	(.L_1575 - .L_1574)
.L_1574:
        /*007c*/ 	.word	0x00000000
        /*0080*/ 	.short	0x000c
        /*0082*/ 	.short	0x004c
        /*0084*/ 	.byte	0x00, 0xf0, 0x11, 0x00


	//----- nvinfo : EIATTR_KPARAM_INFO
	.align		4
.L_1575:
        /*0088*/ 	.byte	0x04, 0x17
        /*008a*/ 	.short	(.L_1577 - .L_1576)
.L_1576:
        /*008c*/ 	.word	0x00000000
        /*0090*/ 	.short	0x000b
        /*0092*/ 	.short	0x0048
        /*0094*/ 	.byte	0x00, 0xf0, 0x11, 0x00


	//----- nvinfo : EIATTR_KPARAM_INFO
	.align		4
.L_1577:
        /*0098*/ 	.byte	0x04, 0x17
        /*009a*/ 	.short	(.L_1579 - .L_1578)
.L_1578:
        /*009c*/ 	.word	0x00000000
        /*00a0*/ 	.short	0x000a
        /*00a2*/ 	.short	0x0040
        /*00a4*/ 	.byte	0x00, 0xf0, 0x21, 0x00


	//----- nvinfo : EIATTR_KPARAM_INFO
	.align		4
.L_1579:
        /*00a8*/ 	.byte	0x04, 0x17
        /*00aa*/ 	.short	(.L_1581 - .L_1580)
.L_1580:
        /*00ac*/ 	.word	0x00000000
        /*00b0*/ 	.short	0x0009
        /*00b2*/ 	.short	0x0038
        /*00b4*/ 	.byte	0x00, 0xf0, 0x21, 0x00


	//----- nvinfo : EIATTR_KPARAM_INFO
	.align		4
.L_1581:
        /*00b8*/ 	.byte	0x04, 0x17
        /*00ba*/ 	.short	(.L_1583 - .L_1582)
.L_1582:
        /*00bc*/ 	.word	0x00000000
        /*00c0*/ 	.short	0x0008
        /*00c2*/ 	.short	0x0034
        /*00c4*/ 	.byte	0x00, 0xf0, 0x11, 0x00


	//----- nvinfo : EIATTR_KPARAM_INFO
	.align		4
.L_1583:
        /*00c8*/ 	.byte	0x04, 0x17
        /*00ca*/ 	.short	(.L_1585 - .L_1584)
.L_1584:
        /*00cc*/ 	.word	0x00000000
        /*00d0*/ 	.short	0x0007
        /*00d2*/ 	.short	0x0030
        /*00d4*/ 	.byte	0x00, 0xf0, 0x11, 0x00


	//----- nvinfo : EIATTR_KPARAM_INFO
	.align		4
.L_1585:
        /*00d8*/ 	.byte	0x04, 0x17
        /*00da*/ 	.short	(.L_1587 - .L_1586)
.L_1586:
        /*00dc*/ 	.word	0x00000000
        /*00e0*/ 	.short	0x0006
        /*00e2*/ 	.short	0x002c
        /*00e4*/ 	.byte	0x00, 0xf0, 0x11, 0x00


	//----- nvinfo : EIATTR_KPARAM_INFO
	.align		4
.L_1587:
        /*00e8*/ 	.byte	0x04, 0x17
        /*00ea*/ 	.short	(.L_1589 - .L_1588)
.L_1588:
        /*00ec*/ 	.word	0x00000000
        /*00f0*/ 	.short	0x0005
        /*00f2*/ 	.short	0x0028
        /*00f4*/ 	.byte	0x00, 0xf0, 0x11, 0x00


	//----- nvinfo : EIATTR_KPARAM_INFO
	.align		4
.L_1589:
        /*00f8*/ 	.byte	0x04, 0x17
        /*00fa*/ 	.short	(.L_1591 - .L_1590)
.L_1590:
        /*00fc*/ 	.word	0x00000000
        /*0100*/ 	.short	0x0004
        /*0102*/ 	.short	0x0020
        /*0104*/ 	.byte	0x00, 0xf0, 0x21, 0x00


	//----- nvinfo : EIATTR_KPARAM_INFO
	.align		4
.L_1591:
        /*0108*/ 	.byte	0x04, 0x17
        /*010a*/ 	.short	(.L_1593 - .L_1592)
.L_1592:
        /*010c*/ 	.word	0x00000000
        /*0110*/ 	.short	0x0003
        /*0112*/ 	.short	0x0018
        /*0114*/ 	.byte	0x00, 0xf0, 0x21, 0x00


	//----- nvinfo : EIATTR_KPARAM_INFO
	.align		4
.L_1593:
        /*0118*/ 	.byte	0x04, 0x17
        /*011a*/ 	.short	(.L_1595 - .L_1594)
.L_1594:
        /*011c*/ 	.word	0x00000000
        /*0120*/ 	.short	0x0002
        /*0122*/ 	.short	0x0010
        /*0124*/ 	.byte	0x00, 0xf0, 0x21, 0x00


	//----- nvinfo : EIATTR_KPARAM_INFO
	.align		4
.L_1595:
        /*0128*/ 	.byte	0x04, 0x17
        /*012a*/ 	.short	(.L_1597 - .L_1596)
.L_1596:
        /*012c*/ 	.word	0x00000000
        /*0130*/ 	.short	0x0001
        /*0132*/ 	.short	0x0008
        /*0134*/ 	.byte	0x00, 0xf0, 0x21, 0x00


	//----- nvinfo : EIATTR_KPARAM_INFO
	.align		4
.L_1597:
        /*0138*/ 	.byte	0x04, 0x17
        /*013a*/ 	.short	(.L_1599 - .L_1598)
.L_1598:
        /*013c*/ 	.word	0x00000000
        /*0140*/ 	.short	0x0000
        /*0142*/ 	.short	0x0000
        /*0144*/ 	.byte	0x00, 0xf0, 0x21, 0x00


	//----- nvinfo : EIATTR_SPARSE_MMA_MASK
	.align		4
.L_1599:
        /*0148*/ 	.byte	0x03, 0x50
        /*014a*/ 	.short	0x0000


	//----- nvinfo : EIATTR_MAXREG_COUNT
	.align		4
        /*014c*/ 	.byte	0x03, 0x1b
        /*014e*/ 	.short	0x00ff


	//----- nvinfo : EIATTR_NUM_BARRIERS
	.align		4
        /*0150*/ 	.byte	0x02, 0x4c
        /*0152*/ 	.byte	0x01
	.zero		1


	//----- nvinfo : EIATTR_MERCURY_ISA_VERSION
	.align		4
        /*0154*/ 	.byte	0x03, 0x5f
        /*0156*/ 	.short	0x0101


	//----- nvinfo : EIATTR_EXIT_INSTR_OFFSETS
	.align		4
        /*0158*/ 	.byte	0x04, 0x1c
        /*015a*/ 	.short	(.L_1601 - .L_1600)


	//   ....[0]....
.L_1600:
        /*015c*/ 	.word	0x00000290


	//   ....[1]....
        /*0160*/ 	.word	0x000009b0


	//   ....[2]....
        /*0164*/ 	.word	0x00005a90


	//   ....[3]....
        /*0168*/ 	.word	0x00005d60


	//   ....[4]....
        /*016c*/ 	.word	0x00005fc0


	//   ....[5]....
        /*0170*/ 	.word	0x00006110


	//   ....[6]....
        /*0174*/ 	.word	0x000061b0


	//   ....[7]....
        /*0178*/ 	.word	0x000061f0


	//----- nvinfo : EIATTR_CRS_STACK_SIZE
	.align		4
.L_1601:
        /*017c*/ 	.byte	0x04, 0x1e
        /*017e*/ 	.short	(.L_1603 - .L_1602)
.L_1602:
        /*0180*/ 	.word	0x00000000


	//----- nvinfo : EIATTR_CBANK_PARAM_SIZE
	.align		4
.L_1603:
        /*0184*/ 	.byte	0x03, 0x19
        /*0186*/ 	.short	0x0074


	//----- nvinfo : EIATTR_PARAM_CBANK
	.align		4
        /*0188*/ 	.byte	0x04, 0x0a
        /*018a*/ 	.short	(.L_1605 - .L_1604)
	.align		4
.L_1604:
        /*018c*/ 	.word	index@(.nv.constant0._Z23gemm_half_q_half_kernelILi3ELi48ELb1ELb0ELi64EEvPK6__halfPKjS4_S2_PS0_iiiiPKtS7_iiiiiibS2_i)
        /*0190*/ 	.short	0x0210
        /*0192*/ 	.short	0x0074


	//----- nvinfo : EIATTR_SW_WAR
	.align		4
.L_1605:
        /*0194*/ 	.byte	0x04, 0x36
        /*0196*/ 	.short	(.L_1607 - .L_1606)
.L_1606:
        /*0198*/ 	.word	0x00000008
.L_1607:


//--------------------- .nv.info._Z23gemm_half_q_half_kernelILi3ELi16ELb1ELb0ELi64EEvPK6__halfPKjS4_S2_PS0_iiiiPKtS7_iiiiiibS2_i --------------------------
	.section	.nv.info._Z23gemm_half_q_half_kernelILi3ELi16ELb1ELb0ELi64EEvPK6__halfPKjS4_S2_PS0_iiiiPKtS7_iiiiiibS2_i,"",@"SHT_CUDA_INFO"
	.sectionflags	@""
	.align	4


	//----- nvinfo : EIATTR_CUDA_API_VERSION
	.align		4
        /*0000*/ 	.byte	0x04, 0x37
        /*0002*/ 	.short	(.L_1609 - .L_1608)
.L_1608:
        /*0004*/ 	.word	0x00000082


	//----- nvinfo : EIATTR_KPARAM_INFO
	.align		4
.L_1609:
        /*0008*/ 	.byte	0x04, 0x17
        /*000a*/ 	.short	(.L_1611 - .L_1610)
.L_1610:
        /*000c*/ 	.word	0x00000000
        /*0010*/ 	.short	0x0013
        /*0012*/ 	.short	0x0070
        /*0014*/ 	.byte	0x00, 0xf0, 0x11, 0x00


	//----- nvinfo : EIATTR_KPARAM_INFO
	.align		4
.L_1611:
        /*0018*/ 	.byte	0x04, 0x17
        /*001a*/ 	.short	(.L_1613 - .L_1612)
.L_1612:
        /*001c*/ 	.word	0x00000000
        /*0020*/ 	.short	0x0012
        /*0022*/ 	.short	0x0068
        /*0024*/ 	.byte	0x00, 0xf0, 0x21, 0x00


	//----- nvinfo : EIATTR_KPARAM_INFO
	.align		4
.L_1613:
        /*0028*/ 	.byte	0x04, 0x17
        /*002a*/ 	.short	(.L_1615 - .L_1614)
.L_1614:
        /*002c*/ 	.word	0x00000000
        /*0030*/ 	.short	0x0011
        /*0032*/ 	.short	0x0060
        /*0034*/ 	.byte	0x00, 0xf0, 0x05, 0x00


	//----- nvinfo : EIATTR_KPARAM_INFO
	.align		4
.L_1615:
        /*0038*/ 	.byte	0x04, 0x17
        /*003a*/ 	.short	(.L_1617 - .L_1616)
.L_1616:
        /*003c*/ 	.word	0x00000000
        /*0040*/ 	.short	0x0010
        /*0042*/ 	.short	0x005c
        /*0044*/ 	.byte	0x00, 0xf0, 0x11, 0x00


	//----- nvinfo : EIATTR_KPARAM_INFO
	.align		4
.L_1617:
        /*0048*/ 	.byte	0x04, 0x17
        /*004a*/ 	.short	(.L_1619 - .L_1618)
.L_1618:
        /*004c*/ 	.word	0x00000000
        /*0050*/ 	.short	0x000f
        /*0052*/ 	.short	0x0058
        /*0054*/ 	.byte	0x00, 0xf0, 0x11, 0x00


	//----- nvinfo : EIATTR_KPARAM_INFO
	.align		4
.L_1619:
        /*0058*/ 	.byte	0x04, 0x17
        /*005a*/ 	.short	(.L_1621 - .L_1620)
.L_1620:
        /*005c*/ 	.word	0x00000000
        /*0060*/ 	.short	0x000e
        /*0062*/ 	.short	0x0054
        /*0064*/ 	.byte	0x00, 0xf0, 0x11, 0x00


	//----- nvinfo : EIATTR_KPARAM_INFO
	.align		4
.L_1621:
        /*0068*/ 	.byte	0x04, 0x17
        /*006a*/ 	.short	(.L_1623 - .L_1622)
.L_1622:
        /*006c*/ 	.word	0x00000000
        /*0070*/ 	.short	0x000d
        /*0072*/ 	.short	0x0050
        /*0074*/ 	.byte	0x00, 0xf0, 0x11, 0x00


	//----- nvinfo : EIATTR_KPARAM_INFO
	.align		4
.L_1623:
        /*0078*/ 	.byte	0x04, 0x17
        /*007a*/ 	.short	(.L_1625 - .L_1624)
.L_1624:
        /*007c*/ 	.word	0x00000000
        /*0080*/ 	.short	0x000c
        /*0082*/ 	.short	0x004c
        /*0084*/ 	.byte	0x00, 0xf0, 0x11, 0x00


	//----- nvinfo : EIATTR_KPARAM_INFO
	.align		4
.L_1625:
        /*0088*/ 	.byte	0x04, 0x17
        /*008a*/ 	.short	(.L_1627 - .L_1626)
.L_1626:
        /*008c*/ 	.word	0x00000000
        /*0090*/ 	.short	0x000b
        /*0092*/ 	.short	0x0048
        /*0094*/ 	.byte	0x00, 0xf0, 0x11, 0x00


	//----- nvinfo : EIATTR_KPARAM_INFO
	.align		4
.L_1627:
        /*0098*/ 	.byte	0x04, 0x17
        /*009a*/ 	.short	(.L_1629 - .L_1628)
.L_1628:
        /*009c*/ 	.word	0x00000000
        /*00a0*/ 	.short	0x000a
        /*00a2*/ 	.short	0x0040
        /*00a4*/ 	.byte	0x00, 0xf0, 0x21, 0x00


	//----- nvinfo : EIATTR_KPARAM_INFO
	.align		4
.L_1629:
        /*00a8*/ 	.byte	0x04, 0x17
        /*00aa*/ 	.short	(.L_1631 - .L_1630)
.L_1630:
        /*00ac*/ 	.word	0x00000000
        /*00b0*/ 	.short	0x0009
        /*00b2*/ 	.short	0x0038
        /*00b4*/ 	.byte	0x00, 0xf0, 0x21, 0x00


	//----- nvinfo : EIATTR_KPARAM_INFO
	.align		4
.L_1631:
        /*00b8*/ 	.byte	0x04, 0x17
        /*00ba*/ 	.short	(.L_1633 - .L_1632)
.L_1632:
        /*00bc*/ 	.word	0x00000000
        /*00c0*/ 	.short	0x0008
        /*00c2*/ 	.short	0x0034
        /*00c4*/ 	.byte	0x00, 0xf0, 0x11, 0x00


	//----- nvinfo : EIATTR_KPARAM_INFO
	.align		4
.L_1633:
        /*00c8*/ 	.byte	0x04, 0x17
        /*00ca*/ 	.short	(.L_1635 - .L_1634)
.L_1634:
        /*00cc*/ 	.word	0x00000000
        /*00d0*/ 	.short	0x0007
        /*00d2*/ 	.short	0x0030
        /*00d4*/ 	.byte	0x00, 0xf0, 0x11, 0x00


	//----- nvinfo : EIATTR_KPARAM_INFO
	.align		4
.L_1635:
        /*00d8*/ 	.byte	0x04, 0x17
        /*00da*/ 	.short	(.L_1637 - .L_1636)
.L_1636:
        /*00dc*/ 	.word	0x00000000
        /*00e0*/ 	.short	0x0006
        /*00e2*/ 	.short	0x002c
        /*00e4*/ 	.byte	0x00, 0xf0, 0x11, 0x00


	//----- nvinfo : EIATTR_KPARAM_INFO
	.align		4
.L_1637:
        /*00e8*/ 	.byte	0x04, 0x17
        /*00ea*/ 	.short	(.L_1639 - .L_1638)
.L_1638:
        /*00ec*/ 	.word	0x00000000
        /*00f0*/ 	.short	0x0005
        /*00f2*/ 	.short	0x0028
        /*00f4*/ 	.byte	0x00, 0xf0, 0x11, 0x00


	//----- nvinfo : EIATTR_KPARAM_INFO
	.align		4
.L_1639:
        /*00f8*/ 	.byte	0x04, 0x17
        /*00fa*/ 	.short	(.L_1641 - .L_1640)
.L_1640:
        /*00fc*/ 	.word	0x00000000
        /*0100*/ 	.short	0x0004
        /*0102*/ 	.short	0x0020
        /*0104*/ 	.byte	0x00, 0xf0, 0x21, 0x00


	//----- nvinfo : EIATTR_KPARAM_INFO
	.align		4
.L_1641:
        /*0108*/ 	.byte	0x04, 0x17
        /*010a*/ 	.short	(.L_1643 - .L_1642)
.L_1642:
        /*010c*/ 	.word	0x00000000
        /*0110*/ 	.short	0x0003
        /*0112*/ 	.short	0x0018
        /*0114*/ 	.byte	0x00, 0xf0, 0x21, 0x00


	//----- nvinfo : EIATTR_KPARAM_INFO
	.align		4
.L_1643:
        /*0118*/ 	.byte	0x04, 0x17
        /*011a*/ 	.short	(.L_1645 - .L_1644)
.L_1644:
        /*011c*/ 	.word	0x00000000
        /*0120*/ 	.short	0x0002
        /*0122*/ 	.short	0x0010
        /*0124*/ 	.byte	0x00, 0xf0, 0x21, 0x00


	//----- nvinfo : EIATTR_KPARAM_INFO
	.align		4
.L_1645:
        /*0128*/ 	.byte	0x04, 0x17
        /*012a*/ 	.short	(.L_1647 - .L_1646)
.L_1646:
        /*012c*/ 	.word	0x00000000
        /*0130*/ 	.short	0x0001
        /*0132*/ 	.short	0x0008
        /*0134*/ 	.byte	0x00, 0xf0, 0x21, 0x00


	//----- nvinfo : EIATTR_KPARAM_INFO
	.align		4
.L_1647:
        /*0138*/ 	.byte	0x04, 0x17
        /*013a*/ 	.short	(.L_1649 - .L_1648)
.L_1648:
        /*013c*/ 	.word	0x00000000
        /*0140*/ 	.short	0x0000
        /*0142*/ 	.short	0x0000
        /*0144*/ 	.byte	0x00, 0xf0, 0x21, 0x00


	//----- nvinfo : EIATTR_SPARSE_MMA_MASK
	.align		4
.L_1649:
        /*0148*/ 	.byte	0x03, 0x50
        /*014a*/ 	.short	0x0000


	//----- nvinfo : EIATTR_MAXREG_COUNT
	.align		4
        /*014c*/ 	.byte	0x03, 0x1b
        /*014e*/ 	.short	0x00ff


	//----- nvinfo : EIATTR_NUM_BARRIERS
	.align		4
        /*0150*/ 	.byte	0x02, 0x4c
        /*0152*/ 	.byte	0x01
	.zero		1


	//----- nvinfo : EIATTR_MERCURY_ISA_VERSION
	.align		4
        /*0154*/ 	.byte	0x03, 0x5f
        /*0156*/ 	.short	0x0101


	//----- nvinfo : EIATTR_EXIT_INSTR_OFFSETS
	.align		4
        /*0158*/ 	.byte	0x04, 0x1c
        /*015a*/ 	.short	(.L_1651 - .L_1650)


	//   ....[0]....
.L_1650:
        /*015c*/ 	.word	0x00000290


	//   ....[1]....
        /*0160*/ 	.word	0x000009b0


	//   ....[2]....
        /*0164*/ 	.word	0x000035d0


	//   ....[3]....
        /*0168*/ 	.word	0x000038a0


	//   ....[4]....
        /*016c*/ 	.word	0x00003b00


	//   ....[5]....
        /*0170*/ 	.word	0x00003c50


	//   ....[6]....
        /*0174*/ 	.word	0x00003cf0


	//   ....[7]....
        /*0178*/ 	.word	0x00003d30


	//----- nvinfo : EIATTR_CRS_STACK_SIZE
	.align		4
.L_1651:
        /*017c*/ 	.byte	0x04, 0x1e
        /*017e*/ 	.short	(.L_1653 - .L_1652)
.L_1652:
        /*0180*/ 	.word	0x00000000


	//----- nvinfo : EIATTR_CBANK_PARAM_SIZE
	.align		4
.L_1653:
        /*0184*/ 	.byte	0x03, 0x19
        /*0186*/ 	.short	0x0074


	//----- nvinfo : EIATTR_PARAM_CBANK
	.align		4
        /*0188*/ 	.byte	0x04, 0x0a
        /*018a*/ 	.short	(.L_1655 - .L_1654)
	.align		4
.L_1654:
        /*018c*/ 	.word	index@(.nv.constant0._Z23gemm_half_q_half_kernelILi3ELi16ELb1ELb0ELi64EEvPK6__halfPKjS4_S2_PS0_iiiiPKtS7_iiiiiibS2_i)
        /*0190*/ 	.short	0x0210
        /*0192*/ 	.short	0x0074


	//----- nvinfo : EIATTR_SW_WAR
	.align		4
.L_1655:
        /*0194*/ 	.byte	0x04, 0x36
        /*0196*/ 	.short	(.L_1657 - .L_1656)
.L_1656:
        /*0198*/ 	.word	0x00000008
.L_1657:


//--------------------- .nv.info._Z23gemm_half_q_half_kernelILi3ELi24ELb1ELb0ELi64EEvPK6__halfPKjS4_S2_PS0_iiiiPKtS7_iiiiiibS2_i --------------------------
	.section	.nv.info._Z23gemm_half_q_half_kernelILi3ELi24ELb1ELb0ELi64EEvPK6__halfPKjS4_S2_PS0_iiiiPKtS7_iiiiiibS2_i,"",@"SHT_CUDA_INFO"
	.sectionflags	@""
	.align	4


	//----- nvinfo : EIATTR_CUDA_API_VERSION
	.align		4
        /*0000*/ 	.byte	0x04, 0x37
        /*0002*/ 	.short	(.L_1659 - .L_1658)
.L_1658:
        /*0004*/ 	.word	0x00000082


	//----- nvinfo : EIATTR_KPARAM_INFO
	.align		4
.L_1659:
        /*0008*/ 	.byte	0x04, 0x17
        /*000a*/ 	.short	(.L_1661 - .L_1660)
.L_1660:
        /*000c*/ 	.word	0x00000000
        /*0010*/ 	.short	0x0013
        /*0012*/ 	.short	0x0070
        /*0014*/ 	.byte	0x00, 0xf0, 0x11, 0x00


	//----- nvinfo : EIATTR_KPARAM_INFO
	.align		4
.L_1661:
        /*0018*/ 	.byte	0x04, 0x17
        /*001a*/ 	.short	(.L_1663 - .L_1662)
.L_1662:
        /*001c*/ 	.word	0x00000000
        /*0020*/ 	.short	0x0012
        /*0022*/ 	.short	0x0068
        /*0024*/ 	.byte	0x00, 0xf0, 0x21, 0x00


	//----- nvinfo : EIATTR_KPARAM_INFO
	.align		4
.L_1663:
        /*0028*/ 	.byte	0x04, 0x17
        /*002a*/ 	.short	(.L_1665 - .L_1664)
.L_1664:
        /*002c*/ 	.word	0x00000000
        /*0030*/ 	.short	0x0011
        /*0032*/ 	.short	0x0060
        /*0034*/ 	.byte	0x00, 0xf0, 0x05, 0x00


	//----- nvinfo : EIATTR_KPARAM_INFO
	.align		4
.L_1665:
        /*0038*/ 	.byte	0x04, 0x17
        /*003a*/ 	.short	(.L_1667 - .L_1666)
.L_1666:
        /*003c*/ 	.word	0x00000000
        /*0040*/ 	.short	0x0010
        /*0042*/ 	.short	0x005c
        /*0044*/ 	.byte	0x00, 0xf0, 0x11, 0x00


	//----- nvinfo : EIATTR_KPARAM_INFO
	.align		4
.L_1667:
        /*0048*/ 	.byte	0x04, 0x17
        /*004a*/ 	.short	(.L_1669 - .L_1668)
.L_1668:
        /*004c*/ 	.word	0x00000000
        /*0050*/ 	.short	0x000f
        /*0052*/ 	.short	0x0058
        /*0054*/ 	.byte	0x00, 0xf0, 0x11, 0x00


	//----- nvinfo : EIATTR_KPARAM_INFO
	.align		4
.L_1669:
        /*0058*/ 	.byte	0x04, 0x17
        /*005a*/ 	.short	(.L_1671 - .L_1670)
.L_1670:
        /*005c*/ 	.word	0x00000000
        /*0060*/ 	.short	0x000e
        /*0062*/ 	.short	0x0054
        /*0064*/ 	.byte	0x00, 0xf0, 0x11, 0x00


	//----- nvinfo : EIATTR_KPARAM_INFO
	.align		4
.L_1671:
        /*0068*/ 	.byte	0x04, 0x17
        /*006a*/ 	.short	(.L_1673 - .L_1672)
.L_1672:
        /*006c*/ 	.word	0x00000000
        /*0070*/ 	.short	0x000d
        /*0072*/ 	.short	0x0050
        /*0074*/ 	.byte	0x00, 0xf0, 0x11, 0x00


	//----- nvinfo : EIATTR_KPARAM_INFO
	.align		4
.L_1673:
        /*0078*/ 	.byte	0x04, 0x17
        /*007a*/ 	.short	(.L_1675 - .L_1674)
.L_1674:
        /*007c*/ 	.word	0x00000000
        /*0080*/ 	.short	0x000c
        /*0082*/ 	.short	0x004c
        /*0084*/ 	.byte	0x00, 0xf0, 0x11, 0x00


	//----- nvinfo : EIATTR_KPARAM_INFO
	.align		4
.L_1675:
        /*0088*/ 	.byte	0x04, 0x17
        /*008a*/ 	.short	(.L_1677 - .L_1676)
.L_1676:
        /*008c*/ 	.word	0x00000000
        /*0090*/ 	.short	0x000b
        /*0092*/ 	.short	0x0048
        /*0094*/ 	.byte	0x00, 0xf0, 0x11, 0x00


	//----- nvinfo : EIATTR_KPARAM_INFO
	.align		4
.L_1677:
        /*0098*/ 	.byte	0x04, 0x17
        /*009a*/ 	.short	(.L_1679 - .L_1678)
.L_1678:
        /*009c*/ 	.word	0x00000000
        /*00a0*/ 	.short	0x000a
        /*00a2*/ 	.short	0x0040
        /*00a4*/ 	.byte	0x00, 0xf0, 0x21, 0x00


	//----- nvinfo : EIATTR_KPARAM_INFO
	.align		4
.L_1679:
        /*00a8*/ 	.byte	0x04, 0x17
        /*00aa*/ 	.short	(.L_1681 - .L_1680)
.L_1680:
        /*00ac*/ 	.word	0x00000000
        /*00b0*/ 	.short	0x0009
        /*00b2*/ 	.short	0x0038
        /*00b4*/ 	.byte	0x00, 0xf0, 0x21, 0x00


	//----- nvinfo : EIATTR_KPARAM_INFO
	.align		4
.L_1681:
        /*00b8*/ 	.byte	0x04, 0x17
        /*00ba*/ 	.short	(.L_1683 - .L_1682)
.L_1682:
        /*00bc*/ 	.word	0x00000000
        /*00c0*/ 	.short	0x0008
        /*00c2*/ 	.short	0x0034
        /*00c4*/ 	.byte	0x00, 0xf0, 0x11, 0x00


	//----- nvinfo : EIATTR_KPARAM_INFO
	.align		4
.L_1683:
        /*00c8*/ 	.byte	0x04, 0x17
        /*00ca*/ 	.short	(.L_1685 - .L_1684)
.L_1684:
        /*00cc*/ 	.word	0x00000000
        /*00d0*/ 	.short	0x0007
        /*00d2*/ 	.short	0x0030
        /*00d4*/ 	.byte	0x00, 0xf0, 0x11, 0x00


	//----- nvinfo : EIATTR_KPARAM_INFO
	.align		4
.L_1685:
        /*00d8*/ 	.byte	0x04, 0x17
        /*00da*/ 	.short	(.L_1687 - .L_1686)
.L_1686:
        /*00dc*/ 	.word	0x00000000
        /*00e0*/ 	.short	0x0006
        /*00e2*/ 	.short	0x002c
        /*00e4*/ 	.byte	0x00, 0xf0, 0x11, 0x00


	//----- nvinfo : EIATTR_KPARAM_INFO
	.align		4
.L_1687:
        /*00e8*/ 	.byte	0x04, 0x17
        /*00ea*/ 	.short	(.L_1689 - .L_1688)
.L_1688:
        /*00ec*/ 	.word	0x00000000
        /*00f0*/ 	.short	0x0005
        /*00f2*/ 	.short	0x0028
        /*00f4*/ 	.byte	0x00, 0xf0, 0x11, 0x00


	//----- nvinfo : EIATTR_KPARAM_INFO
	.align		4
.L_1689:
        /*00f8*/ 	.byte	0x04, 0x17
        /*00fa*/ 	.short	(.L_1691 - .L_1690)
.L_1690:
        /*00fc*/ 	.word	0x00000000
        /*0100*/ 	.short	0x0004
        /*0102*/ 	.short	0x0020
        /*0104*/ 	.byte	0x00, 0xf0, 0x21, 0x00


	//----- nvinfo : EIATTR_KPARAM_INFO
	.align		4
.L_1691:
        /*0108*/ 	.byte	0x04, 0x17
        /*010a*/ 	.short	(.L_1693 - .L_1692)
.L_1692:
        /*010c*/ 	.word	0x00000000
        /*0110*/ 	.short	0x0003
        /*0112*/ 	.short	0x0018
        /*0114*/ 	.byte	0x00, 0xf0, 0x21, 0x00


	//----- nvinfo : EIATTR_KPARAM_INFO
	.align		4
.L_1693:
        /*0118*/ 	.byte	0x04, 0x17
        /*011a*/ 	.short	(.L_1695 - .L_1694)
.L_1694:
        /*011c*/ 	.word	0x00000000
        /*0120*/ 	.short	0x0002
        /*0122*/ 	.short	0x0010
        /*0124*/ 	.byte	0x00, 0xf0, 0x21, 0x00


	//----- nvinfo : EIATTR_KPARAM_INFO
	.align		4
.L_1695:
        /*0128*/ 	.byte	0x04, 0x17
        /*012a*/ 	.short	(.L_1697 - .L_1696)
.L_1696:
        /*012c*/ 	.word	0x00000000
        /*0130*/ 	.short	0x0001
        /*0132*/ 	.short	0x0008
        /*0134*/ 	.byte	0x00, 0xf0, 0x21, 0x00


	//----- nvinfo : EIATTR_KPARAM_INFO
	.align		4
.L_1697:
        /*0138*/ 	.byte	0x04, 0x17
        /*013a*/ 	.short	(.L_1699 - .L_1698)
.L_1698:
        /*013c*/ 	.word	0x00000000
        /*0140*/ 	.short	0x0000
        /*0142*/ 	.short	0x0000
        /*0144*/ 	.byte	0x00, 0xf0, 0x21, 0x00


	//----- nvinfo : EIATTR_SPARSE_MMA_MASK
	.align		4
.L_1699:
        /*0148*/ 	.byte	0x03, 0x50
        /*014a*/ 	.short	0x0000


	//----- nvinfo : EIATTR_MAXREG_COUNT
	.align		4
        /*014c*/ 	.byte	0x03, 0x1b
        /*014e*/ 	.short	0x00ff


	//----- nvinfo : EIATTR_NUM_BARRIERS
	.align		4
        /*0150*/ 	.byte	0x02, 0x4c
        /*0152*/ 	.byte	0x01
	.zero		1


	//----- nvinfo : EIATTR_MERCURY_ISA_VERSION
	.align		4
        /*0154*/ 	.byte	0x03, 0x5f
        /*0156*/ 	.short	0x0101


	//----- nvinfo : EIATTR_EXIT_INSTR_OFFSETS
	.align		4
        /*0158*/ 	.byte	0x04, 0x1c
        /*015a*/ 	.short	(.L_1701 - .L_1700)


	//   ....[0]....
.L_1700:
        /*015c*/ 	.word	0x00000290


	//   ....[1]....
        /*0160*/ 	.word	0x000009b0


	//   ....[2]....
        /*0164*/ 	.word	0x00008a70


	//   ....[3]....
        /*0168*/ 	.word	0x00008d40


	//   ....[4]....
        /*016c*/ 	.word	0x00008fa0


	//   ....[5]....
        /*0170*/ 	.word	0x000090f0


	//   ....[6]....
        /*0174*/ 	.word	0x00009190


	//   ....[7]....
        /*0178*/ 	.word	0x000091d0


	//----- nvinfo : EIATTR_CRS_STACK_SIZE
	.align		4
.L_1701:
        /*017c*/ 	.byte	0x04, 0x1e
        /*017e*/ 	.short	(.L_1703 - .L_1702)
.L_1702:
        /*0180*/ 	.word	0x00000000


	//----- nvinfo : EIATTR_CBANK_PARAM_SIZE
	.align		4
.L_1703:
        /*0184*/ 	.byte	0x03, 0x19
        /*0186*/ 	.short	0x0074


	//----- nvinfo : EIATTR_PARAM_CBANK
	.align		4
        /*0188*/ 	.byte	0x04, 0x0a
        /*018a*/ 	.short	(.L_1705 - .L_1704)
	.align		4
.L_1704:
        /*018c*/ 	.word	index@(.nv.constant0._Z23gemm_half_q_half_kernelILi3ELi24ELb1ELb0ELi64EEvPK6__halfPKjS4_S2_PS0_iiiiPKtS7_iiiiiibS2_i)
        /*0190*/ 	.short	0x0210
        /*0192*/ 	.short	0x0074


	//----- nvinfo : EIATTR_SW_WAR
	.align		4
.L_1705:
        /*0194*/ 	.byte	0x04, 0x36
        /*0196*/ 	.short	(.L_1707 - .L_1706)
.L_1706:
        /*0198*/ 	.word	0x00000008
.L_1707:


//--------------------- .nv.info._Z23gemm_half_q_half_kernelILi3ELi8ELb1ELb0ELi64EEvPK6__halfPKjS4_S2_PS0_iiiiPKtS7_iiiiiibS2_i --------------------------
	.section	.nv.info._Z23gemm_half_q_half_kernelILi3ELi8ELb1ELb0ELi64EEvPK6__halfPKjS4_S2_PS0_iiiiPKtS7_iiiiiibS2_i,"",@"SHT_CUDA_INFO"
	.sectionflags	@""
	.align	4


	//----- nvinfo : EIATTR_CUDA_API_VERSION
	.align		4
        /*0000*/ 	.byte	0x04, 0x37
        /*0002*/ 	.short	(.L_1709 - .L_1708)
.L_1708:
        /*0004*/ 	.word	0x00000082


	//----- nvinfo : EIATTR_KPARAM_INFO
	.align		4
.L_1709:
        /*0008*/ 	.byte	0x04, 0x17
        /*000a*/ 	.short	(.L_1711 - .L_1710)
.L_1710:
        /*000c*/ 	.word	0x00000000
        /*0010*/ 	.short	0x0013
        /*0012*/ 	.short	0x0070
        /*0014*/ 	.byte	0x00, 0xf0, 0x11, 0x00


	//----- nvinfo : EIATTR_KPARAM_INFO
	.align		4
.L_1711:
        /*0018*/ 	.byte	0x04, 0x17
        /*001a*/ 	.short	(.L_1713 - .L_1712)
.L_1712:
        /*001c*/ 	.word	0x00000000
        /*0020*/ 	.short	0x0012
        /*0022*/ 	.short	0x0068
        /*0024*/ 	.byte	0x00, 0xf0, 0x21, 0x00


	//----- nvinfo : EIATTR_KPARAM_INFO
	.align		4
.L_1713:
        /*0028*/ 	.byte	0x04, 0x17
        /*002a*/ 	.short	(.L_1715 - .L_1714)
.L_1714:
        /*002c*/ 	.word	0x00000000
        /*0030*/ 	.short	0x0011
        /*0032*/ 	.short	0x0060
        /*0034*/ 	.byte	0x00, 0xf0, 0x05, 0x00


	//----- nvinfo : EIATTR_KPARAM_INFO
	.align		4
.L_1715:
        /*0038*/ 	.byte	0x04, 0x17
        /*003a*/ 	.short	(.L_1717 - .L_1716)
.L_1716:
        /*003c*/ 	.word	0x00000000
        /*0040*/ 	.short	0x0010
        /*0042*/ 	.short	0x005c
        /*0044*/ 	.byte	0x00, 0xf0, 0x11, 0x00


	//----- nvinfo : EIATTR_KPARAM_INFO
	.align		4
.L_1717:
        /*0048*/ 	.byte	0x04, 0x17
        /*004a*/ 	.short	(.L_1719 - .L_1718)
.L_1718:
        /*004c*/ 	.word	0x00000000
        /*0050*/ 	.short	0x000f
        /*0052*/ 	.short	0x0058
        /*0054*/ 	.byte	0x00, 0xf0, 0x11, 0x00


	//----- nvinfo : EIATTR_KPARAM_INFO
	.align		4
.L_1719:
        /*0058*/ 	.byte	0x04, 0x17
        /*005a*/ 	.short	(.L_1721 - .L_1720)
.L_1720:
        /*005c*/ 	.word	0x00000000
        /*0060*/ 	.short	0x000e
        /*0062*/ 	.short	0x0054
        /*0064*/ 	.byte	0x00, 0xf0, 0x11, 0x00


	//----- nvinfo : EIATTR_KPARAM_INFO
	.align		4
.L_1721:
        /*0068*/ 	.byte	0x04, 0x17
        /*006a*/ 	.short	(.L_1723 - .L_1722)
.L_1722:
        /*006c*/ 	.word	0x00000000
        /*0070*/ 	.short	0x000d
        /*0072*/ 	.short	0x0050
        /*0074*/ 	.byte	0x00, 0xf0, 0x11, 0x00


	//----- nvinfo : EIATTR_KPARAM_INFO
	.align		4
.L_1723:
        /*0078*/ 	.byte	0x04, 0x17
        /*007a*/ 	.short	(.L_1725 - .L_1724)
.L_1724:
        /*007c*/ 	.word	0x00000000
        /*0080*/ 	.short	0x000c
        /*0082*/ 	.short	0x004c
        /*0084*/ 	.byte	0x00, 0xf0, 0x11, 0x00


	//----- nvinfo : EIATTR_KPARAM_INFO
	.align		4
.L_1725:
        /*0088*/ 	.byte	0x04, 0x17
        /*008a*/ 	.short	(.L_1727 - .L_1726)
.L_1726:
        /*008c*/ 	.word	0x00000000
        /*0090*/ 	.short	0x000b
        /*0092*/ 	.short	0x0048
        /*0094*/ 	.byte	0x00, 0xf0, 0x11, 0x00


	//----- nvinfo : EIATTR_KPARAM_INFO
	.align		4
.L_1727:
        /*0098*/ 	.byte	0x04, 0x17
        /*009a*/ 	.short	(.L_1729 - .L_1728)
.L_1728:
        /*009c*/ 	.word	0x00000000
        /*00a0*/ 	.short	0x000a
        /*00a2*/ 	.short	0x0040
        /*00a4*/ 	.byte	0x00, 0xf0, 0x21, 0x00


	//----- nvinfo : EIATTR_KPARAM_INFO
	.align		4
.L_1729:
        /*00a8*/ 	.byte	0x04, 0x17
        /*00aa*/ 	.short	(.L_1731 - .L_1730)
.L_1730:
        /*00ac*/ 	.word	0x00000000
        /*00b0*/ 	.short	0x0009
        /*00b2*/ 	.short	0x0038
        /*00b4*/ 	.byte	0x00, 0xf0, 0x21, 0x00


	//----- nvinfo : EIATTR_KPARAM_INFO
	.align		4
.L_1731:
        /*00b8*/ 	.byte	0x04, 0x17
        /*00ba*/ 	.short	(.L_1733 - .L_1732)
.L_1732:
        /*00bc*/ 	.word	0x00000000
        /*00c0*/ 	.short	0x0008
        /*00c2*/ 	.short	0x0034
        /*00c4*/ 	.byte	0x00, 0xf0, 0x11, 0x00


	//----- nvinfo : EIATTR_KPARAM_INFO
	.align		4
.L_1733:
        /*00c8*/ 	.byte	0x04, 0x17
        /*00ca*/ 	.short	(.L_1735 - .L_1734)
.L_1734:
        /*00cc*/ 	.word	0x00000000
        /*00d0*/ 	.short	0x0007
        /*00d2*/ 	.short	0x0030
        /*00d4*/ 	.byte	0x00, 0xf0, 0x11, 0x00


	//----- nvinfo : EIATTR_KPARAM_INFO
	.align		4
.L_1735:
        /*00d8*/ 	.byte	0x04, 0x17
        /*00da*/ 	.short	(.L_1737 - .L_1736)
.L_1736:
        /*00dc*/ 	.word	0x00000000
        /*00e0*/ 	.short	0x0006
        /*00e2*/ 	.short	0x002c
        /*00e4*/ 	.byte	0x00, 0xf0, 0x11, 0x00


	//----- nvinfo : EIATTR_KPARAM_INFO
	.align		4
.L_1737:
        /*00e8*/ 	.byte	0x04, 0x17
        /*00ea*/ 	.short	(.L_1739 - .L_1738)
.L_1738:
        /*00ec*/ 	.word	0x00000000
        /*00f0*/ 	.short	0x0005
        /*00f2*/ 	.short	0x0028
        /*00f4*/ 	.byte	0x00, 0xf0, 0x11, 0x00


	//----- nvinfo : EIATTR_KPARAM_INFO
	.align		4
.L_1739:
        /*00f8*/ 	.byte	0x04, 0x17
        /*00fa*/ 	.short	(.L_1741 - .L_1740)
.L_1740:
        /*00fc*/ 	.word	0x00000000
        /*0100*/ 	.short	0x0004
        /*0102*/ 	.short	0x0020
        /*0104*/ 	.byte	0x00, 0xf0, 0x21, 0x00


	//----- nvinfo : EIATTR_KPARAM_INFO
	.align		4
.L_1741:
        /*0108*/ 	.byte	0x04, 0x17
        /*010a*/ 	.short	(.L_1743 - .L_1742)
.L_1742:
        /*010c*/ 	.word	0x00000000
        /*0110*/ 	.short	0x0003
        /*0112*/ 	.short	0x0018
        /*0114*/ 	.byte	0x00, 0xf0, 0x21, 0x00


	//----- nvinfo : EIATTR_KPARAM_INFO
	.align		4
.L_1743:
        /*0118*/ 	.byte	0x04, 0x17
        /*011a*/ 	.short	(.L_1745 - .L_1744)
.L_1744:
        /*011c*/ 	.word	0x00000000
        /*0120*/ 	.short	0x0002
        /*0122*/ 	.short	0x0010
        /*0124*/ 	.byte	0x00, 0xf0, 0x21, 0x00


	//----- nvinfo : EIATTR_KPARAM_INFO
	.align		4
.L_1745:
        /*0128*/ 	.byte	0x04, 0x17
        /*012a*/ 	.short	(.L_1747 - .L_1746)
.L_1746:
        /*012c*/ 	.word	0x00000000
        /*0130*/ 	.short	0x0001
        /*0132*/ 	.short	0x0008
        /*0134*/ 	.byte	0x00, 0xf0, 0x21, 0x00


	//----- nvinfo : EIATTR_KPARAM_INFO
	.align		4
.L_1747:
        /*0138*/ 	.byte	0x04, 0x17
        /*013a*/ 	.short	(.L_1749 - .L_1748)
.L_1748:
        /*013c*/ 	.word	0x00000000
        /*0140*/ 	.short	0x0000
        /*0142*/ 	.short	0x0000
        /*0144*/ 	.byte	0x00, 0xf0, 0x21, 0x00


	//----- nvinfo : EIATTR_SPARSE_MMA_MASK
	.align		4
.L_1749:
        /*0148*/ 	.byte	0x03, 0x50
        /*014a*/ 	.short	0x0000


	//----- nvinfo : EIATTR_MAXREG_COUNT
	.align		4
        /*014c*/ 	.byte	0x03, 0x1b
        /*014e*/ 	.short	0x00ff


	//----- nvinfo : EIATTR_NUM_BARRIERS
	.align		4
        /*0150*/ 	.byte	0x02, 0x4c
        /*0152*/ 	.byte	0x01
	.zero		1


	//----- nvinfo : EIATTR_MERCURY_ISA_VERSION
	.align		4
        /*0154*/ 	.byte	0x03, 0x5f
        /*0156*/ 	.short	0x0101


	//----- nvinfo : EIATTR_EXIT_INSTR_OFFSETS
	.align		4
        /*0158*/ 	.byte	0x04, 0x1c
        /*015a*/ 	.short	(.L_1751 - .L_1750)


	//   ....[0]....
.L_1750:
        /*015c*/ 	.word	0x00000290


	//   ....[1]....
        /*0160*/ 	.word	0x000009b0


	//   ....[2]....
        /*0164*/ 	.word	0x000069d0


	//   ....[3]....
        /*0168*/ 	.word	0x00006ca0


	//   ....[4]....
        /*016c*/ 	.word	0x00006f00


	//   ....[5]....
        /*0170*/ 	.word	0x00007050


	//   ....[6]....
        /*0174*/ 	.word	0x000070f0


	//   ....[7]....
        /*0178*/ 	.word	0x00007130


	//----- nvinfo : EIATTR_CRS_STACK_SIZE
	.align		4
.L_1751:
        /*017c*/ 	.byte	0x04, 0x1e
        /*017e*/ 	.short	(.L_1753 - .L_1752)
.L_1752:
        /*0180*/ 	.word	0x00000000


	//----- nvinfo : EIATTR_CBANK_PARAM_SIZE
	.align		4
.L_1753:
        /*0184*/ 	.byte	0x03, 0x19
        /*0186*/ 	.short	0x0074


	//----- nvinfo : EIATTR_PARAM_CBANK
	.align		4
        /*0188*/ 	.byte	0x04, 0x0a
        /*018a*/ 	.short	(.L_1755 - .L_1754)
	.align		4
.L_1754:
        /*018c*/ 	.word	index@(.nv.constant0._Z23gemm_half_q_half_kernelILi3ELi8ELb1ELb0ELi64EEvPK6__halfPKjS4_S2_PS0_iiiiPKtS7_iiiiiibS2_i)
        /*0190*/ 	.short	0x0210
        /*0192*/ 	.short	0x0074


	//----- nvinfo : EIATTR_SW_WAR
	.align		4
.L_1755:
        /*0194*/ 	.byte	0x04, 0x36
        /*0196*/ 	.short	(.L_1757 - .L_1756)
.L_1756:
        /*0198*/ 	.word	0x00000008
.L_1757:


//--------------------- .nv.info._Z23gemm_half_q_half_kernelILi3ELi12ELb1ELb0ELi64EEvPK6__halfPKjS4_S2_PS0_iiiiPKtS7_iiiiiibS2_i --------------------------
	.section	.nv.info._Z23gemm_half_q_half_kernelILi3ELi12ELb1ELb0ELi64EEvPK6__halfPKjS4_S2_PS0_iiiiPKtS7_iiiiiibS2_i,"",@"SHT_CUDA_INFO"
	.sectionflags	@""
	.align	4


	//----- nvinfo : EIATTR_CUDA_API_VERSION
	.align		4
        /*0000*/ 	.byte	0x04, 0x37
        /*0002*/ 	.short	(.L_1759 - .L_1758)
.L_1758:
        /*0004*/ 	.word	0x00000082


	//----- nvinfo : EIATTR_KPARAM_INFO
	.align		4
.L_1759:
        /*0008*/ 	.byte	0x04, 0x17
        /*000a*/ 	.short	(.L_1761 - .L_1760)
.L_1760:
        /*000c*/ 	.word	0x00000000
        /*0010*/ 	.short	0x0013
        /*0012*/ 	.short	0x0070
        /*0014*/ 	.byte	0x00, 0xf0, 0x11, 0x00


	//----- nvinfo : EIATTR_KPARAM_INFO
	.align		4
.L_1761:
        /*0018*/ 	.byte	0x04, 0x17
        /*001a*/ 	.short	(.L_1763 - .L_1762)
.L_1762:
        /*001c*/ 	.word	0x00000000
        /*0020*/ 	.short	0x0012
        /*0022*/ 	.short	0x0068
        /*0024*/ 	.byte	0x00, 0xf0, 0x21, 0x00


	//----- nvinfo : EIATTR_KPARAM_INFO
	.align		4
.L_1763:
        /*0028*/ 	.byte	0x04, 0x17
        /*002a*/ 	.short	(.L_1765 - .L_1764)
.L_1764:
        /*002c*/ 	.word	0x00000000
        /*0030*/ 	.short	0x0011
        /*0032*/ 	.short	0x0060
        /*0034*/ 	.byte	0x00, 0xf0, 0x05, 0x00


	//----- nvinfo : EIATTR_KPARAM_INFO
	.align		4
.L_1765:
        /*0038*/ 	.byte	0x04, 0x17
        /*003a*/ 	.short	(.L_1767 - .L_1766)
.L_1766:
        /*003c*/ 	.word	0x00000000
        /*0040*/ 	.short	0x0010
        /*0042*/ 	.short	0x005c
        /*0044*/ 	.byte	0x00, 0xf0, 0x11, 0x00


	//----- nvinfo : EIATTR_KPARAM_INFO
	.align		4
.L_1767:
        /*0048*/ 	.byte	0x04, 0x17
        /*004a*/ 	.short	(.L_1769 - .L_1768)
.L_1768:
        /*004c*/ 	.word	0x00000000
        /*0050*/ 	.short	0x000f
        /*0052*/ 	.short	0x0058
        /*0054*/ 	.byte	0x00, 0xf0, 0x11, 0x00


	//----- nvinfo : EIATTR_KPARAM_INFO
	.align		4
.L_1769:
        /*0058*/ 	.byte	0x04, 0x17
        /*005a*/ 	.short	(.L_1771 - .L_1770)
.L_1770:
        /*005c*/ 	.word	0x00000000
        /*0060*/ 	.short	0x000e
        /*0062*/ 	.short	0x0054
        /*0064*/ 	.byte	0x00, 0xf0, 0x11, 0x00


	//----- nvinfo : EIATTR_KPARAM_INFO
	.align		4
.L_1771:
        /*0068*/ 	.byte	0x04, 0x17
        /*006a*/ 	.short	(.L_1773 - .L_1772)
.L_1772:
        /*006c*/ 	.word	0x00000000
        /*0070*/ 	.short	0x000d
        /*0072*/ 	.short	0x0050
        /*0074*/ 	.byte	0x00, 0xf0, 0x11, 0x00


	//----- nvinfo : EIATTR_KPARAM_INFO
	.align		4
.L_1773:
        /*0078*/ 	.byte	0x04, 0x17
        /*007a*/ 	.short	(.L_1775 - .L_1774)
.L_1774:
        /*007c*/ 	.word	0x00000000
        /*0080*/ 	.short	0x000c
        /*0082*/ 	.short	0x004c
        /*0084*/ 	.byte	0x00, 0xf0, 0x11, 0x00


	//----- nvinfo : EIATTR_KPARAM_INFO
	.align		4
.L_1775:
        /*0088*/ 	.byte	0x04, 0x17
        /*008a*/ 	.short	(.L_1777 - .L_1776)
.L_1776:
        /*008c*/ 	.word	0x00000000
        /*0090*/ 	.short	0x000b
        /*0092*/ 	.short	0x0048
        /*0094*/ 	.byte	0x00, 0xf0, 0x11, 0x00


	//----- nvinfo : EIATTR_KPARAM_INFO
	.align		4
.L_1777:
        /*0098*/ 	.byte	0x04, 0x17
        /*009a*/ 	.short	(.L_1779 - .L_1778)
.L_1778:
        /*009c*/ 	.word	0x00000000
        /*00a0*/ 	.short	0x000a
        /*00a2*/ 	.short	0x0040
        /*00a4*/ 	.byte	0x00, 0xf0, 0x21, 0x00


	//----- nvinfo : EIATTR_KPARAM_INFO
	.align		4
.L_1779:
        /*00a8*/ 	.byte	0x04, 0x17
        /*00aa*/ 	.short	(.L_1781 - .L_1780)
.L_1780:
        /*00ac*/ 	.word	0x00000000
        /*00b0*/ 	.short	0x0009
        /*00b2*/ 	.short	0x0038
        /*00b4*/ 	.byte	0x00, 0xf0, 0x21, 0x00


	//----- nvinfo : EIATTR_KPARAM_INFO
	.align		4
.L_1781:
        /*00b8*/ 	.byte	0x04, 0x17
        /*00ba*/ 	.short	(.L_1783 - .L_1782)
.L_1782:
        /*00bc*/ 	.word	0x00000000
        /*00c0*/ 	.short	0x0008
        /*00c2*/ 	.short	0x0034
        /*00c4*/ 	.byte	0x00, 0xf0, 0x11, 0x00


	//----- nvinfo : EIATTR_KPARAM_INFO
	.align		4
.L_1783:
        /*00c8*/ 	.byte	0x04, 0x17
        /*00ca*/ 	.short	(.L_1785 - .L_1784)
.L_1784:
        /*00cc*/ 	.word	0x00000000
        /*00d0*/ 	.short	0x0007
        /*00d2*/ 	.short	0x0030
        /*00d4*/ 	.byte	0x00, 0xf0, 0x11, 0x00


	//----- nvinfo : EIATTR_KPARAM_INFO
	.align		4
.L_1785:
        /*00d8*/ 	.byte	0x04, 0x17
        /*00da*/ 	.short	(.L_1787 - .L_1786)
.L_1786:
        /*00dc*/ 	.word	0x00000000
        /*00e0*/ 	.short	0x0006
        /*00e2*/ 	.short	0x002c
        /*00e4*/ 	.byte	0x00, 0xf0, 0x11, 0x00


	//----- nvinfo : EIATTR_KPARAM_INFO
	.align		4
.L_1787:
        /*00e8*/ 	.byte	0x04, 0x17
        /*00ea*/ 	.short	(.L_1789 - .L_1788)
.L_1788:
        /*00ec*/ 	.word	0x00000000
        /*00f0*/ 	.short	0x0005
        /*00f2*/ 	.short	0x0028
        /*00f4*/ 	.byte	0x00, 0xf0, 0x11, 0x00


	//----- nvinfo : EIATTR_KPARAM_INFO
	.align		4
.L_1789:
        /*00f8*/ 	.byte	0x04, 0x17
        /*00fa*/ 	.short	(.L_1791 - .L_1790)
.L_1790:
        /*00fc*/ 	.word	0x00000000
        /*0100*/ 	.short	0x0004
        /*0102*/ 	.short	0x0020
        /*0104*/ 	.byte	0x00, 0xf0, 0x21, 0x00


	//----- nvinfo : EIATTR_KPARAM_INFO
	.align		4
.L_1791:
        /*0108*/ 	.byte	0x04, 0x17
        /*010a*/ 	.short	(.L_1793 - .L_1792)
.L_1792:
        /*010c*/ 	.word	0x00000000
        /*0110*/ 	.short	0x0003
        /*0112*/ 	.short	0x0018
        /*0114*/ 	.byte	0x00, 0xf0, 0x21, 0x00


	//----- nvinfo : EIATTR_KPARAM_INFO
	.align		4
.L_1793:
        /*0118*/ 	.byte	0x04, 0x17
        /*011a*/ 	.short	(.L_1795 - .L_1794)
.L_1794:
        /*011c*/ 	.word	0x00000000
        /*0120*/ 	.short	0x0002
        /*0122*/ 	.short	0x0010
        /*0124*/ 	.byte	0x00, 0xf0, 0x21, 0x00


	//----- nvinfo : EIATTR_KPARAM_INFO
	.align		4
.L_1795:
        /*0128*/ 	.byte	0x04, 0x17
        /*012a*/ 	.short	(.L_1797 - .L_1796)
.L_1796:
        /*012c*/ 	.word	0x00000000
        /*0130*/ 	.short	0x0001
        /*0132*/ 	.short	0x0008
        /*0134*/ 	.byte	0x00, 0xf0, 0x21, 0x00


	//----- nvinfo : EIATTR_KPARAM_INFO
	.align		4
.L_1797:
        /*0138*/ 	.byte	0x04, 0x17
        /*013a*/ 	.short	(.L_1799 - .L_1798)
.L_1798:
        /*013c*/ 	.word	0x00000000
        /*0140*/ 	.short	0x0000
        /*0142*/ 	.short	0x0000
        /*0144*/ 	.byte	0x00, 0xf0, 0x21, 0x00


	//----- nvinfo : EIATTR_SPARSE_MMA_MASK
	.align		4
.L_1799:
        /*0148*/ 	.byte	0x03, 0x50
        /*014a*/ 	.short	0x0000


	//----- nvinfo : EIATTR_MAXREG_COUNT
	.align		4
        /*014c*/ 	.byte	0x03, 0x1b
        /*014e*/ 	.short	0x00ff


	//----- nvinfo : EIATTR_NUM_BARRIERS
	.align		4
        /*0150*/ 	.byte	0x02, 0x4c
        /*0152*/ 	.byte	0x01
	.zero		1


	//----- nvinfo : EIATTR_MERCURY_ISA_VERSION
	.align		4
        /*0154*/ 	.byte	0x03, 0x5f
        /*0156*/ 	.short	0x0101


	//----- nvinfo : EIATTR_EXIT_INSTR_OFFSETS
	.align		4
        /*0158*/ 	.byte	0x04, 0x1c
        /*015a*/ 	.short	(.L_1801 - .L_1800)


	//   ....[0]....
.L_1800:
        /*015c*/ 	.word	0x00000290


	//   ....[1]....
        /*0160*/ 	.word	0x000009b0


	//   ....[2]....
        /*0164*/ 	.word	0x000088e0


	//   ....[3]....
        /*0168*/ 	.word	0x00008bb0


	//   ....[4]....
        /*016c*/ 	.word	0x00008e10


	//   ....[5]....
        /*0170*/ 	.word	0x00008f60


	//   ....[6]....
        /*0174*/ 	.word	0x00009000


	//   ....[7]....
        /*0178*/ 	.word	0x00009040


	//----- nvinfo : EIATTR_CRS_STACK_SIZE
	.align		4
.L_1801:
        /*017c*/ 	.byte	0x04, 0x1e
        /*017e*/ 	.short	(.L_1803 - .L_1802)
.L_1802:
        /*0180*/ 	.word	0x00000000


	//----- nvinfo : EIATTR_CBANK_PARAM_SIZE
	.align		4
.L_1803:
        /*0184*/ 	.byte	0x03, 0x19
        /*0186*/ 	.short	0x0074


	//----- nvinfo : EIATTR_PARAM_CBANK
	.align		4
        /*0188*/ 	.byte	0x04, 0x0a
        /*018a*/ 	.short	(.L_1805 - .L_1804)
	.align		4
.L_1804:
        /*018c*/ 	.word	index@(.nv.constant0._Z23gemm_half_q_half_kernelILi3ELi12ELb1ELb0ELi64EEvPK6__halfPKjS4_S2_PS0_iiiiPKtS7_iiiiiibS2_i)
        /*0190*/ 	.short	0x0210
        /*0192*/ 	.short	0x0074


	//----- nvinfo : EIATTR_SW_WAR
	.align		4
.L_1805:
        /*0194*/ 	.byte	0x04, 0x36
        /*0196*/ 	.short	(.L_1807 - .L_1806)
.L_1806:
        /*0198*/ 	.word	0x00000008
.L_1807:


//--------------------- .nv.info._Z23gemm_half_q_half_kernelILi3ELi14ELb1ELb0ELi64EEvPK6__halfPKjS4_S2_PS0_iiiiPKtS7_iiiiiibS2_i --------------------------
	.section	.nv.info._Z23gemm_half_q_half_kernelILi3ELi14ELb1ELb0ELi64EEvPK6__halfPKjS4_S2_PS0_iiiiPKtS7_iiiiiibS2_i,"",@"SHT_CUDA_INFO"
	.sectionflags	@""
	.align	4


	//----- nvinfo : EIATTR_CUDA_API_VERSION
	.align		4
        /*0000*/ 	.byte	0x04, 0x37
        /*0002*/ 	.short	(.L_1809 - .L_1808)
.L_1808:
        /*0004*/ 	.word	0x00000082


	//----- nvinfo : EIATTR_KPARAM_INFO
	.align		4
.L_1809:
        /*0008*/ 	.byte	0x04, 0x17
        /*000a*/ 	.short	(.L_1811 - .L_1810)
.L_1810:
        /*000c*/ 	.word	0x00000000
        /*0010*/ 	.short	0x0013
        /*0012*/ 	.short	0x0070
        /*0014*/ 	.byte	0x00, 0xf0, 0x11, 0x00


	//----- nvinfo : EIATTR_KPARAM_INFO
	.align		4
.L_1811:
        /*0018*/ 	.byte	0x04, 0x17
        /*001a*/ 	.short	(.L_1813 - .L_1812)
.L_1812:
        /*001c*/ 	.word	0x00000000
        /*0020*/ 	.short	0x0012
        /*0022*/ 	.short	0x0068
        /*0024*/ 	.byte	0x00, 0xf0, 0x21, 0x00


	//----- nvinfo : EIATTR_KPARAM_INFO
	.align		4
.L_1813:
        /*0028*/ 	.byte	0x04, 0x17
        /*002a*/ 	.short	(.L_1815 - .L_1814)
.L_1814:
        /*002c*/ 	.word	0x00000000
        /*0030*/ 	.short	0x0011
        /*0032*/ 	.short	0x0060
        /*0034*/ 	.byte	0x00, 0xf0, 0x05, 0x00


	//----- nvinfo : EIATTR_KPARAM_INFO
	.align		4
.L_1815:
        /*0038*/ 	.byte	0x04, 0x17
        /*003a*/ 	.short	(.L_1817 - .L_1816)
.L_1816:
        /*003c*/ 	.word	0x00000000
        /*0040*/ 	.short	0x0010
        /*0042*/ 	.short	0x005c
        /*0044*/ 	.byte	0x00, 0xf0, 0x11, 0x00


	//----- nvinfo : EIATTR_KPARAM_INFO
	.align		4
.L_1817:
        /*0048*/ 	.byte	0x04, 0x17
        /*004a*/ 	.short	(.L_1819 - .L_1818)
.L_1818:
        /*004c*/ 	.word	0x00000000
        /*0050*/ 	.short	0x000f
        /*0052*/ 	.short	0x0058
        /*0054*/ 	.byte	0x00, 0xf0, 0x11, 0x00


	//----- nvinfo : EIATTR_KPARAM_INFO
	.align		4
.L_1819:
        /*0058*/ 	.byte	0x04, 0x17
        /*005a*/ 	.short	(.L_1821 - .L_1820)
.L_1820:
        /*005c*/ 	.word	0x00000000
        /*0060*/ 	.short	0x000e
        /*0062*/ 	.short	0x0054
        /*0064*/ 	.byte	0x00, 0xf0, 0x11, 0x00


	//----- nvinfo : EIATTR_KPARAM_INFO
	.align		4
.L_1821:
        /*0068*/ 	.byte	0x04, 0x17
        /*006a*/ 	.short	(.L_1823 - .L_1822)
.L_1822:
        /*006c*/ 	.word	0x00000000
        /*0070*/ 	.short	0x000d
        /*0072*/ 	.short	0x0050
        /*0074*/ 	.byte	0x00, 0xf0, 0x11, 0x00


	//----- nvinfo : EIATTR_KPARAM_INFO
	.align		4
.L_1823:
        /*0078*/ 	.byte	0x04, 0x17
        /*007a*/ 	.short	(.L_1825 - .L_1824)
.L_1824:
        /*007c*/ 	.word	0x00000000
        /*0080*/ 	.short	0x000c
        /*0082*/ 	.short	0x004c
        /*0084*/ 	.byte	0x00, 0xf0, 0x11, 0x00


	//----- nvinfo : EIATTR_KPARAM_INFO
	.align		4
.L_1825:
        /*0088*/ 	.byte	0x04, 0x17
        /*008a*/ 	.short	(.L_1827 - .L_1826)
.L_1826:
        /*008c*/ 	.word	0x00000000
        /*0090*/ 	.short	0x000b
        /*0092*/ 	.short	0x0048
        /*0094*/ 	.byte	0x00, 0xf0, 0x11, 0x00


	//----- nvinfo : EIATTR_KPARAM_INFO
	.align		4
.L_1827:
        /*0098*/ 	.byte	0x04, 0x17
        /*009a*/ 	.short	(.L_1829 - .L_1828)
.L_1828:
        /*009c*/ 	.word	0x00000000
        /*00a0*/ 	.short	0x000a
        /*00a2*/ 	.short	0x0040
        /*00a4*/ 	.byte	0x00, 0xf0, 0x21, 0x00


	//----- nvinfo : EIATTR_KPARAM_INFO
	.align		4
.L_1829:
        /*00a8*/ 	.byte	0x04, 0x17
        /*00aa*/ 	.short	(.L_1831 - .L_1830)
.L_1830:
        /*00ac*/ 	.word	0x00000000
        /*00b0*/ 	.short	0x0009
        /*00b2*/ 	.short	0x0038
        /*00b4*/ 	.byte	0x00, 0xf0, 0x21, 0x00


	//----- nvinfo : EIATTR_KPARAM_INFO
	.align		4
.L_1831:
        /*00b8*/ 	.byte	0x04, 0x17
        /*00ba*/ 	.short	(.L_1833 - .L_1832)
.L_1832:
        /*00bc*/ 	.word	0x00000000
        /*00c0*/ 	.short	0x0008
        /*00c2*/ 	.short	0x0034
        /*00c4*/ 	.byte	0x00, 0xf0, 0x11, 0x00


	//----- nvinfo : EIATTR_KPARAM_INFO
	.align		4
.L_1833:
        /*00c8*/ 	.byte	0x04, 0x17
        /*00ca*/ 	.short	(.L_1835 - .L_1834)
.L_1834:
        /*00cc*/ 	.word	0x00000000
        /*00d0*/ 	.short	0x0007
        /*00d2*/ 	.short	0x0030
        /*00d4*/ 	.byte	0x00, 0xf0, 0x11, 0x00


	//----- nvinfo : EIATTR_KPARAM_INFO
	.align		4
.L_1835:
        /*00d8*/ 	.byte	0x04, 0x17
        /*00da*/ 	.short	(.L_1837 - .L_1836)
.L_1836:
        /*00dc*/ 	.word	0x00000000
        /*00e0*/ 	.short	0x0006
        /*00e2*/ 	.short	0x002c
        /*00e4*/ 	.byte	0x00, 0xf0, 0x11, 0x00


	//----- nvinfo : EIATTR_KPARAM_INFO
	.align		4
.L_1837:
        /*00e8*/ 	.byte	0x04, 0x17
        /*00ea*/ 	.short	(.L_1839 - .L_1838)
.L_1838:
        /*00ec*/ 	.word	0x00000000
        /*00f0*/ 	.short	0x0005
        /*00f2*/ 	.short	0x0028
        /*00f4*/ 	.byte	0x00, 0xf0, 0x11, 0x00


	//----- nvinfo : EIATTR_KPARAM_INFO
	.align		4
.L_1839:
        /*00f8*/ 	.byte	0x04, 0x17
        /*00fa*/ 	.short	(.L_1841 - .L_1840)
.L_1840:
        /*00fc*/ 	.word	0x00000000
        /*0100*/ 	.short	0x0004
        /*0102*/ 	.short	0x0020
        /*0104*/ 	.byte	0x00, 0xf0, 0x21, 0x00


	//----- nvinfo : EIATTR_KPARAM_INFO
	.align		4
.L_1841:
        /*0108*/ 	.byte	0x04, 0x17
        /*010a*/ 	.short	(.L_1843 - .L_1842)
.L_1842:
        /*010c*/ 	.word	0x00000000
        /*0110*/ 	.short	0x0003
        /*0112*/ 	.short	0x0018
        /*0114*/ 	.byte	0x00, 0xf0, 0x21, 0x00


	//----- nvinfo : EIATTR_KPARAM_INFO
	.align		4
.L_1843:
        /*0118*/ 	.byte	0x04, 0x17
        /*011a*/ 	.short	(.L_1845 - .L_1844)
.L_1844:
        /*011c*/ 	.word	0x00000000
        /*0120*/ 	.short	0x0002
        /*0122*/ 	.short	0x0010
        /*0124*/ 	.byte	0x00, 0xf0, 0x21, 0x00


	//----- nvinfo : EIATTR_KPARAM_INFO
	.align		4
.L_1845:
        /*0128*/ 	.byte	0x04, 0x17
        /*012a*/ 	.short	(.L_1847 - .L_1846)
.L_1846:
        /*012c*/ 	.word	0x00000000
        /*0130*/ 	.short	0x0001
        /*0132*/ 	.short	0x0008
        /*0134*/ 	.byte	0x00, 0xf0, 0x21, 0x00


	//----- nvinfo : EIATTR_KPARAM_INFO
	.align		4
.L_1847:
        /*0138*/ 	.byte	0x04, 0x17
        /*013a*/ 	.short	(.L_1849 - .L_1848)
.L_1848:
        /*013c*/ 	.word	0x00000000
        /*0140*/ 	.short	0x0000
        /*0142*/ 	.short	0x0000
        /*0144*/ 	.byte	0x00, 0xf0, 0x21, 0x00


	//----- nvinfo : EIATTR_SPARSE_MMA_MASK
	.align		4
.L_1849:
        /*0148*/ 	.byte	0x03, 0x50
        /*014a*/ 	.short	0x0000


	//----- nvinfo : EIATTR_MAXREG_COUNT
	.align		4
        /*014c*/ 	.byte	0x03, 0x1b
        /*014e*/ 	.short	0x00ff


	//----- nvinfo : EIATTR_NUM_BARRIERS
	.align		4
        /*0150*/ 	.byte	0x02, 0x4c
        /*0152*/ 	.byte	0x01
	.zero		1


	//----- nvinfo : EIATTR_MERCURY_ISA_VERSION
	.align		4
        /*0154*/ 	.byte	0x03, 0x5f
        /*0156*/ 	.short	0x0101


	//----- nvinfo : EIATTR_EXIT_INSTR_OFFSETS
	.align		4
        /*0158*/ 	.byte	0x04, 0x1c
        /*015a*/ 	.short	(.L_1851 - .L_1850)


	//   ....[0]....
.L_1850:
        /*015c*/ 	.word	0x00000290


	//   ....[1]....
        /*0160*/ 	.word	0x00000e50


	//   ....[2]....
        /*0164*/ 	.word	0x0000a170


	//   ....[3]....
        /*0168*/ 	.word	0x0000a440


	//   ....[4]....
        /*016c*/ 	.word	0x0000a690


	//   ....[5]....
        /*0170*/ 	.word	0x0000a7e0


	//   ....[6]....
        /*0174*/ 	.word	0x0000a870


	//   ....[7]....
        /*0178*/ 	.word	0x0000a8b0


	//----- nvinfo : EIATTR_CRS_STACK_SIZE
	.align		4
.L_1851:
        /*017c*/ 	.byte	0x04, 0x1e
        /*017e*/ 	.short	(.L_1853 - .L_1852)
.L_1852:
        /*0180*/ 	.word	0x00000000


	//----- nvinfo : EIATTR_CBANK_PARAM_SIZE
	.align		4
.L_1853:
        /*0184*/ 	.byte	0x03, 0x19
        /*0186*/ 	.short	0x0074


	//----- nvinfo : EIATTR_PARAM_CBANK
	.align		4
        /*0188*/ 	.byte	0x04, 0x0a
        /*018a*/ 	.short	(.L_1855 - .L_1854)
	.align		4
.L_1854:
        /*018c*/ 	.word	index@(.nv.constant0._Z23gemm_half_q_half_kernelILi3ELi14ELb1ELb0ELi64EEvPK6__halfPKjS4_S2_PS0_iiiiPKtS7_iiiiiibS2_i)
        /*0190*/ 	.short	0x0210
        /*0192*/ 	.short	0x0074


	//----- nvinfo : EIATTR_SW_WAR
	.align		4
.L_1855:
        /*0194*/ 	.byte	0x04, 0x36
        /*0196*/ 	.short	(.L_1857 - .L_1856)
.L_1856:
        /*0198*/ 	.word	0x00000008
.L_1857:


//--------------------- .nv.info._Z23gemm_half_q_half_kernelILi3ELi4ELb1ELb0ELi64EEvPK6__halfPKjS4_S2_PS0_iiiiPKtS7_iiiiiibS2_i --------------------------
	.section	.nv.info._Z23gemm_half_q_half_kernelILi3ELi4ELb1ELb0ELi64EEvPK6__halfPKjS4_S2_PS0_iiiiPKtS7_iiiiiibS2_i,"",@"SHT_CUDA_INFO"
	.sectionflags	@""
	.align	4


	//----- nvinfo : EIATTR_CUDA_API_VERSION
	.align		4
        /*0000*/ 	.byte	0x04, 0x37
        /*0002*/ 	.short	(.L_1859 - .L_1858)
.L_1858:
        /*0004*/ 	.word	0x00000082


	//----- nvinfo : EIATTR_KPARAM_INFO
	.align		4
.L_1859:
        /*0008*/ 	.byte	0x04, 0x17
        /*000a*/ 	.short	(.L_1861 - .L_1860)
.L_1860:
        /*000c*/ 	.word	0x00000000
        /*0010*/ 	.short	0x0013
        /*0012*/ 	.short	0x0070
        /*0014*/ 	.byte	0x00, 0xf0, 0x11, 0x00


	//----- nvinfo : EIATTR_KPARAM_INFO
	.align		4
.L_1861:
        /*0018*/ 	.byte	0x04, 0x17
        /*001a*/ 	.short	(.L_1863 - .L_1862)
.L_1862:
        /*001c*/ 	.word	0x00000000
        /*0020*/ 	.short	0x0012
        /*0022*/ 	.short	0x0068
        /*0024*/ 	.byte	0x00, 0xf0, 0x21, 0x00


	//----- nvinfo : EIATTR_KPARAM_INFO
	.align		4
.L_1863:
        /*0028*/ 	.byte	0x04, 0x17
        /*002a*/ 	.short	(.L_1865 - .L_1864)
.L_1864:
        /*002c*/ 	.word	0x00000000
        /*0030*/ 	.short	0x0011
        /*0032*/ 	.short	0x0060
        /*0034*/ 	.byte	0x00, 0xf0, 0x05, 0x00


	//----- nvinfo : EIATTR_KPARAM_INFO
	.align		4
.L_1865:
        /*0038*/ 	.byte	0x04, 0x17
        /*003a*/ 	.short	(.L_1867 - .L_1866)
.L_1866:
        /*003c*/ 	.word	0x00000000
        /*0040*/ 	.short	0x0010
        /*0042*/ 	.short	0x005c
        /*0044*/ 	.byte	0x00, 0xf0, 0x11, 0x00


	//----- nvinfo : EIATTR_KPARAM_INFO
	.align		4
.L_1867:
        /*0048*/ 	.byte	0x04, 0x17
        /*004a*/ 	.short	(.L_1869 - .L_1868)
.L_1868:
        /*004c*/ 	.word	0x00000000
        /*0050*/ 	.short	0x000f
        /*0052*/ 	.short	0x0058
        /*0054*/ 	.byte	0x00, 0xf0, 0x11, 0x00


	//----- nvinfo : EIATTR_KPARAM_INFO
	.align		4
.L_1869:
        /*0058*/ 	.byte	0x04, 0x17
        /*005a*/ 	.short	(.L_1871 - .L_1870)
.L_1870:
        /*005c*/ 	.word	0x00000000
        /*0060*/ 	.short	0x000e
        /*0062*/ 	.short	0x0054
        /*0064*/ 	.byte	0x00, 0xf0, 0x11, 0x00


	//----- nvinfo : EIATTR_KPARAM_INFO
	.align		4
.L_1871:
        /*0068*/ 	.byte	0x04, 0x17
        /*006a*/ 	.short	(.L_1873 - .L_1872)
.L_1872:
        /*006c*/ 	.word	0x00000000
        /*0070*/ 	.short	0x000d
        /*0072*/ 	.short	0x0050
        /*0074*/ 	.byte	0x00, 0xf0, 0x11, 0x00


	//----- nvinfo : EIATTR_KPARAM_INFO
	.align		4
.L_1873:
        /*0078*/ 	.byte	0x04, 0x17
        /*007a*/ 	.short	(.L_1875 - .L_1874)
.L_1874:
        /*007c*/ 	.word	0x00000000
        /*0080*/ 	.short	0x000c
        /*0082*/ 	.short	0x004c
        /*0084*/ 	.byte	0x00, 0xf0, 0x11, 0x00


	//----- nvinfo : EIATTR_KPARAM_INFO
	.align		4
.L_1875:
        /*0088*/ 	.byte	0x04, 0x17
        /*008a*/ 	.short	(.L_1877 - .L_1876)
.L_1876:
        /*008c*/ 	.word	0x00000000
        /*0090*/ 	.short	0x000b
        /*0092*/ 	.short	0x0048
        /*0094*/ 	.byte	0x00, 0xf0, 0x11, 0x00


	//----- nvinfo : EIATTR_KPARAM_INFO
	.align		4
.L_1877:
        /*0098*/ 	.byte	0x04, 0x17
        /*009a*/ 	.short	(.L_1879 - .L_1878)
.L_1878:
        /*009c*/ 	.word	0x00000000
        /*00a0*/ 	.short	0x000a
        /*00a2*/ 	.short	0x0040
        /*00a4*/ 	.byte	0x00, 0xf0, 0x21, 0x00


	//----- nvinfo : EIATTR_KPARAM_INFO
	.align		4
.L_1879:
        /*00a8*/ 	.byte	0x04, 0x17
        /*00aa*/ 	.short	(.L_1881 - .L_1880)
.L_1880:
        /*00ac*/ 	.word	0x00000000
        /*00b0*/ 	.short	0x0009
        /*00b2*/ 	.short	0x0038
        /*00b4*/ 	.byte	0x00, 0xf0, 0x21, 0x00


	//----- nvinfo : EIATTR_KPARAM_INFO
	.align		4
.L_1881:
        /*00b8*/ 	.byte	0x04, 0x17
        /*00ba*/ 	.short	(.L_1883 - .L_1882)
.L_1882:
        /*00bc*/ 	.word	0x00000000
        /*00c0*/ 	.short	0x0008
        /*00c2*/ 	.short	0x0034
        /*00c4*/ 	.byte	0x00, 0xf0, 0x11, 0x00


	//----- nvinfo : EIATTR_KPARAM_INFO
	.align		4
.L_1883:
        /*00c8*/ 	.byte	0x04, 0x17
        /*00ca*/ 	.short	(.L_1885 - .L_1884)
.L_1884:
        /*00cc*/ 	.word	0x00000000
        /*00d0*/ 	.short	0x0007
        /*00d2*/ 	.short	0x0030
        /*00d4*/ 	.byte	0x00, 0xf0, 0x11, 0x00


	//----- nvinfo : EIATTR_KPARAM_INFO
	.align		4
.L_1885:
        /*00d8*/ 	.byte	0x04, 0x17
        /*00da*/ 	.short	(.L_1887 - .L_1886)
.L_1886:
        /*00dc*/ 	.word	0x00000000
        /*00e0*/ 	.short	0x0006
        /*00e2*/ 	.short	0x002c
        /*00e4*/ 	.byte	0x00, 0xf0, 0x11, 0x00


	//----- nvinfo : EIATTR_KPARAM_INFO
	.align		4
.L_1887:
        /*00e8*/ 	.byte	0x04, 0x17
        /*00ea*/ 	.short	(.L_1889 - .L_1888)
.L_1888:
        /*00ec*/ 	.word	0x00000000
        /*00f0*/ 	.short	0x0005
        /*00f2*/ 	.short	0x0028
        /*00f4*/ 	.byte	0x00, 0xf0, 0x11, 0x00


	//----- nvinfo : EIATTR_KPARAM_INFO
	.align		4
.L_1889:
        /*00f8*/ 	.byte	0x04, 0x17
        /*00fa*/ 	.short	(.L_1891 - .L_1890)
.L_1890:
        /*00fc*/ 	.word	0x00000000
        /*0100*/ 	.short	0x0004
        /*0102*/ 	.short	0x0020
        /*0104*/ 	.byte	0x00, 0xf0, 0x21, 0x00


	//----- nvinfo : EIATTR_KPARAM_INFO
	.align		4
.L_1891:
        /*0108*/ 	.byte	0x04, 0x17
        /*010a*/ 	.short	(.L_1893 - .L_1892)
.L_1892:
        /*010c*/ 	.word	0x00000000
        /*0110*/ 	.short	0x0003
        /*0112*/ 	.short	0x0018
        /*0114*/ 	.byte	0x00, 0xf0, 0x21, 0x00


	//----- nvinfo : EIATTR_KPARAM_INFO
	.align		4
.L_1893:
        /*0118*/ 	.byte	0x04, 0x17
        /*011a*/ 	.short	(.L_1895 - .L_1894)
.L_1894:
        /*011c*/ 	.word	0x00000000
        /*0120*/ 	.short	0x0002
        /*0122*/ 	.short	0x0010
        /*0124*/ 	.byte	0x00, 0xf0, 0x21, 0x00


	//----- nvinfo : EIATTR_KPARAM_INFO
	.align		4
.L_1895:
        /*0128*/ 	.byte	0x04, 0x17
        /*012a*/ 	.short	(.L_1897 - .L_1896)
.L_1896:
        /*012c*/ 	.word	0x00000000
        /*0130*/ 	.short	0x0001
        /*0132*/ 	.short	0x0008
        /*0134*/ 	.byte	0x00, 0xf0, 0x21, 0x00


	//----- nvinfo : EIATTR_KPARAM_INFO
	.align		4
.L_1897:
        /*0138*/ 	.byte	0x04, 0x17
        /*013a*/ 	.short	(.L_1899 - .L_1898)
.L_1898:
        /*013c*/ 	.word	0x00000000
        /*0140*/ 	.short	0x0000
        /*0142*/ 	.short	0x0000
        /*0144*/ 	.byte	0x00, 0xf0, 0x21, 0x00


	//----- nvinfo : EIATTR_SPARSE_MMA_MASK
	.align		4
.L_1899:
        /*0148*/ 	.byte	0x03, 0x50
        /*014a*/ 	.short	0x0000


	//----- nvinfo : EIATTR_MAXREG_COUNT
	.align		4
        /*014c*/ 	.byte	0x03, 0x1b
        /*014e*/ 	.short	0x00ff


	//----- nvinfo : EIATTR_NUM_BARRIERS
	.align		4
        /*0150*/ 	.byte	0x02, 0x4c
        /*0152*/ 	.byte	0x01
	.zero		1


	//----- nvinfo : EIATTR_MERCURY_ISA_VERSION
	.align		4
        /*0154*/ 	.byte	0x03, 0x5f
        /*0156*/ 	.short	0x0101


	//----- nvinfo : EIATTR_EXIT_INSTR_OFFSETS
	.align		4
        /*0158*/ 	.byte	0x04, 0x1c
        /*015a*/ 	.short	(.L_1901 - .L_1900)


	//   ....[0]....
.L_1900:
        /*015c*/ 	.word	0x00000290


	//   ....[1]....
        /*0160*/ 	.word	0x000009b0


	//   ....[2]....
        /*0164*/ 	.word	0x00003440


	//   ....[3]....
        /*0168*/ 	.word	0x00003710


	//   ....[4]....
        /*016c*/ 	.word	0x00003970


	//   ....[5]....
        /*0170*/ 	.word	0x00003ac0


	//   ....[6]....
        /*0174*/ 	.word	0x00003b60


	//   ....[7]....
        /*0178*/ 	.word	0x00003ba0


	//----- nvinfo : EIATTR_CRS_STACK_SIZE
	.align		4
.L_1901:
        /*017c*/ 	.byte	0x04, 0x1e
        /*017e*/ 	.short	(.L_1903 - .L_1902)
.L_1902:
        /*0180*/ 	.word	0x00000000


	//----- nvinfo : EIATTR_CBANK_PARAM_SIZE
	.align		4
.L_1903:
        /*0184*/ 	.byte	0x03, 0x19
        /*0186*/ 	.short	0x0074


	//----- nvinfo : EIATTR_PARAM_CBANK
	.align		4
        /*0188*/ 	.byte	0x04, 0x0a
        /*018a*/ 	.short	(.L_1905 - .L_1904)
	.align		4
.L_1904:
        /*018c*/ 	.word	index@(.nv.constant0._Z23gemm_half_q_half_kernelILi3ELi4ELb1ELb0ELi64EEvPK6__halfPKjS4_S2_PS0_iiiiPKtS7_iiiiiibS2_i)
        /*0190*/ 	.short	0x0210
        /*0192*/ 	.short	0x0074


	//----- nvinfo : EIATTR_SW_WAR
	.align		4
.L_1905:
        /*0194*/ 	.byte	0x04, 0x36
        /*0196*/ 	.short	(.L_1907 - .L_1906)
.L_1906:
        /*0198*/ 	.word	0x00000008
.L_1907:


//--------------------- .nv.info._Z23gemm_half_q_half_kernelILi3ELi6ELb1ELb0ELi64EEvPK6__halfPKjS4_S2_PS0_iiiiPKtS7_iiiiiibS2_i --------------------------
	.section	.nv.info._Z23gemm_half_q_half_kernelILi3ELi6ELb1ELb0ELi64EEvPK6__halfPKjS4_S2_PS0_iiiiPKtS7_iiiiiibS2_i,"",@"SHT_CUDA_INFO"
	.sectionflags	@""
	.align	4


	//----- nvinfo : EIATTR_CUDA_API_VERSION
	.align		4
        /*0000*/ 	.byte	0x04, 0x37
        /*0002*/ 	.short	(.L_1909 - .L_1908)
.L_1908:
        /*0004*/ 	.word	0x00000082


	//----- nvinfo : EIATTR_KPARAM_INFO
	.align		4
.L_1909:
        /*0008*/ 	.byte	0x04, 0x17
        /*000a*/ 	.short	(.L_1911 - .L_1910)
.L_1910:
        /*000c*/ 	.word	0x00000000
        /*0010*/ 	.short	0x0013
        /*0012*/ 	.short	0x0070
        /*0014*/ 	.byte	0x00, 0xf0, 0x11, 0x00


	//----- nvinfo : EIATTR_KPARAM_INFO
	.align		4
.L_1911:
        /*0018*/ 	.byte	0x04, 0x17
        /*001a*/ 	.short	(.L_1913 - .L_1912)
.L_1912:
        /*001c*/ 	.word	0x00000000
        /*0020*/ 	.short	0x0012
        /*0022*/ 	.short	0x0068
        /*0024*/ 	.byte	0x00, 0xf0, 0x21, 0x00


	//----- nvinfo : EIATTR_KPARAM_INFO
	.align		4
.L_1913:
        /*0028*/ 	.byte	0x04, 0x17
        /*002a*/ 	.short	(.L_1915 - .L_1914)
.L_1914:
        /*002c*/ 	.word	0x00000000
        /*0030*/ 	.short	0x0011
        /*0032*/ 	.short	0x0060
        /*0034*/ 	.byte	0x00, 0xf0, 0x05, 0x00


	//----- nvinfo : EIATTR_KPARAM_INFO
	.align		4
.L_1915:
        /*0038*/ 	.byte	0x04, 0x17
        /*003a*/ 	.short	(.L_1917 - .L_1916)
.L_1916:
        /*003c*/ 	.word	0x00000000
        /*0040*/ 	.short	0x0010
        /*0042*/ 	.short	0x005c
        /*0044*/ 	.byte	0x00, 0xf0, 0x11, 0x00


	//----- nvinfo : EIATTR_KPARAM_INFO
	.align		4
.L_1917:
        /*0048*/ 	.byte	0x04, 0x17
        /*004a*/ 	.short	(.L_1919 - .L_1918)
.L_1918:
        /*004c*/ 	.word	0x00000000
        /*0050*/ 	.short	0x000f
        /*0052*/ 	.short	0x0058
        /*0054*/ 	.byte	0x00, 0xf0, 0x11, 0x00


	//----- nvinfo : EIATTR_KPARAM_INFO
	.align		4
.L_1919:
        /*0058*/ 	.byte	0x04, 0x17
        /*005a*/ 	.short	(.L_1921 - .L_1920)
.L_1920:
        /*005c*/ 	.word	0x00000000
        /*0060*/ 	.short	0x000e
        /*0062*/ 	.short	0x0054
        /*0064*/ 	.byte	0x00, 0xf0, 0x11, 0x00


	//----- nvinfo : EIATTR_KPARAM_INFO
	.align		4
.L_1921:
        /*0068*/ 	.byte	0x04, 0x17
        /*006a*/ 	.short	(.L_1923 - .L_1922)
.L_1922:
        /*006c*/ 	.word	0x00000000
        /*0070*/ 	.short	0x000d
        /*0072*/ 	.short	0x0050
        /*0074*/ 	.byte	0x00, 0xf0, 0x11, 0x00


	//----- nvinfo : EIATTR_KPARAM_INFO
	.align		4
.L_1923:
        /*0078*/ 	.byte	0x04, 0x17
        /*007a*/ 	.short	(.L_1925 - .L_1924)
.L_1924:
        /*007c*/ 	.word	0x00000000
        /*0080*/ 	.short	0x000c
        /*0082*/ 	.short	0x004c
        /*0084*/ 	.byte	0x00, 0xf0, 0x11, 0x00


	//----- nvinfo : EIATTR_KPARAM_INFO
	.align		4
.L_1925:
        /*0088*/ 	.byte	0x04, 0x17
        /*008a*/ 	.short	(.L_1927 - .L_1926)
.L_1926:
        /*008c*/ 	.word	0x00000000
        /*0090*/ 	.short	0x000b
        /*0092*/ 	.short	0x0048
        /*0094*/ 	.byte	0x00, 0xf0, 0x11, 0x00


	//----- nvinfo : EIATTR_KPARAM_INFO
	.align		4
.L_1927:
        /*0098*/ 	.byte	0x04, 0x17
        /*009a*/ 	.short	(.L_1929 - .L_1928)
.L_1928:
        /*009c*/ 	.word	0x00000000
        /*00a0*/ 	.short	0x000a
        /*00a2*/ 	.short	0x0040
        /*00a4*/ 	.byte	0x00, 0xf0, 0x21, 0x00


	//----- nvinfo : EIATTR_KPARAM_INFO
	.align		4
.L_1929:
        /*00a8*/ 	.byte	0x04, 0x17
        /*00aa*/ 	.short	(.L_1931 - .L_1930)
.L_1930:
        /*00ac*/ 	.word	0x00000000
        /*00b0*/ 	.short	0x0009
        /*00b2*/ 	.short	0x0038
        /*00b4*/ 	.byte	0x00, 0xf0, 0x21, 0x00


	//----- nvinfo : EIATTR_KPARAM_INFO
	.align		4
.L_1931:
        /*00b8*/ 	.byte	0x04, 0x17
        /*00ba*/ 	.short	(.L_1933 - .L_1932)
.L_1932:
        /*00bc*/ 	.word	0x00000000
        /*00c0*/ 	.short	0x0008
        /*00c2*/ 	.short	0x0034
        /*00c4*/ 	.byte	0x00, 0xf0, 0x11, 0x00


	//----- nvinfo : EIATTR_KPARAM_INFO
	.align		4
.L_1933:
        /*00c8*/ 	.byte	0x04, 0x17
        /*00ca*/ 	.short	(.L_1935 - .L_1934)
.L_1934:
        /*00cc*/ 	.word	0x00000000
        /*00d0*/ 	.short	0x0007
        /*00d2*/ 	.short	0x0030
        /*00d4*/ 	.byte	0x00, 0xf0, 0x11, 0x00


	//----- nvinfo : EIATTR_KPARAM_INFO
	.align		4
.L_1935:
        /*00d8*/ 	.byte	0x04, 0x17
        /*00da*/ 	.short	(.L_1937 - .L_1936)
.L_1936:
        /*00dc*/ 	.word	0x00000000
        /*00e0*/ 	.short	0x0006
        /*00e2*/ 	.short	0x002c
        /*00e4*/ 	.byte	0x00, 0xf0, 0x11, 0x00


	//----- nvinfo : EIATTR_KPARAM_INFO
	.align		4
.L_1937:
        /*00e8*/ 	.byte	0x04, 0x17
        /*00ea*/ 	.short	(.L_1939 - .L_1938)
.L_1938:
        /*00ec*/ 	.word	0x00000000
        /*00f0*/ 	.short	0x0005
        /*00f2*/ 	.short	0x0028
        /*00f4*/ 	.byte	0x00, 0xf0, 0x11, 0x00


	//----- nvinfo : EIATTR_KPARAM_INFO
	.align		4
.L_1939:
        /*00f8*/ 	.byte	0x04, 0x17
        /*00fa*/ 	.short	(.L_1941 - .L_1940)
.L_1940:
        /*00fc*/ 	.word	0x00000000
        /*0100*/ 	.short	0x0004
        /*0102*/ 	.short	0x0020
        /*0104*/ 	.byte	0x00, 0xf0, 0x21, 0x00


	//----- nvinfo : EIATTR_KPARAM_INFO
	.align		4
.L_1941:
        /*0108*/ 	.byte	0x04, 0x17
        /*010a*/ 	.short	(.L_1943 - .L_1942)
.L_1942:
        /*010c*/ 	.word	0x00000000
        /*0110*/ 	.short	0x0003
        /*0112*/ 	.short	0x0018
        /*0114*/ 	.byte	0x00, 0xf0, 0x21, 0x00


	//----- nvinfo : EIATTR_KPARAM_INFO
	.align		4
.L_1943:
        /*0118*/ 	.byte	0x04, 0x17
        /*011a*/ 	.short	(.L_1945 - .L_1944)
.L_1944:
        /*011c*/ 	.word	0x00000000
        /*0120*/ 	.short	0x0002
        /*0122*/ 	.short	0x0010
        /*0124*/ 	.byte	0x00, 0xf0, 0x21, 0x00


	//----- nvinfo : EIATTR_KPARAM_INFO
	.align		4
.L_1945:
        /*0128*/ 	.byte	0x04, 0x17
        /*012a*/ 	.short	(.L_1947 - .L_1946)
.L_1946:
        /*012c*/ 	.word	0x00000000
        /*0130*/ 	.short	0x0001
        /*0132*/ 	.short	0x0008
        /*0134*/ 	.byte	0x00, 0xf0, 0x21, 0x00


	//----- nvinfo : EIATTR_KPARAM_INFO
	.align		4
.L_1947:
        /*0138*/ 	.byte	0x04, 0x17
        /*013a*/ 	.short	(.L_1949 - .L_1948)
.L_1948:
        /*013c*/ 	.word	0x00000000
        /*0140*/ 	.short	0x0000
        /*0142*/ 	.short	0x0000
        /*0144*/ 	.byte	0x00, 0xf0, 0x21, 0x00


	//----- nvinfo : EIATTR_SPARSE_MMA_MASK
	.align		4
.L_1949:
        /*0148*/ 	.byte	0x03, 0x50
        /*014a*/ 	.short	0x0000


	//----- nvinfo : EIATTR_MAXREG_COUNT
	.align		4
        /*014c*/ 	.byte	0x03, 0x1b
        /*014e*/ 	.short	0x00ff


	//----- nvinfo : EIATTR_NUM_BARRIERS
	.align		4
        /*0150*/ 	.byte	0x02, 0x4c
        /*0152*/ 	.byte	0x01
	.zero		1


	//----- nvinfo : EIATTR_MERCURY_ISA_VERSION
	.align		4
        /*0154*/ 	.byte	0x03, 0x5f
        /*0156*/ 	.short	0x0101


	//----- nvinfo : EIATTR_EXIT_INSTR_OFFSETS
	.align		4
        /*0158*/ 	.byte	0x04, 0x1c
        /*015a*/ 	.short	(.L_1951 - .L_1950)


	//   ....[0]....
.L_1950:
        /*015c*/ 	.word	0x00000290


	//   ....[1]....
        /*0160*/ 	.word	0x000009b0


	//   ....[2]....
        /*0164*/ 	.word	0x00004540


	//   ....[3]....
        /*0168*/ 	.word	0x00004810


	//   ....[4]....
        /*016c*/ 	.word	0x00004a60


	//   ....[5]....
        /*0170*/ 	.word	0x00004bb0


	//   ....[6]....
        /*0174*/ 	.word	0x00004c40


	//   ....[7]....
        /*0178*/ 	.word	0x00004c80


	//----- nvinfo : EIATTR_CRS_STACK_SIZE
	.align		4
.L_1951:
        /*017c*/ 	.byte	0x04, 0x1e
        /*017e*/ 	.short	(.L_1953 - .L_1952)
.L_1952:
        /*0180*/ 	.word	0x00000000


	//----- nvinfo : EIATTR_CBANK_PARAM_SIZE
	.align		4
.L_1953:
        /*0184*/ 	.byte	0x03, 0x19
        /*0186*/ 	.short	0x0074


	//----- nvinfo : EIATTR_PARAM_CBANK
	.align		4
        /*0188*/ 	.byte	0x04, 0x0a
        /*018a*/ 	.short	(.L_1955 - .L_1954)
	.align		4
.L_1954:
        /*018c*/ 	.word	index@(.nv.constant0._Z23gemm_half_q_half_kernelILi3ELi6ELb1ELb0ELi64EEvPK6__halfPKjS4_S2_PS0_iiiiPKtS7_iiiiiibS2_i)
        /*0190*/ 	.short	0x0210
        /*0192*/ 	.short	0x0074


	//----- nvinfo : EIATTR_SW_WAR
	.align		4
.L_1955:
        /*0194*/ 	.byte	0x04, 0x36
        /*0196*/ 	.short	(.L_1957 - .L_1956)
.L_1956:
        /*0198*/ 	.word	0x00000008
.L_1957:


//--------------------- .nv.info._Z23gemm_half_q_half_kernelILi3ELi2ELb1ELb0ELi64EEvPK6__halfPKjS4_S2_PS0_iiiiPKtS7_iiiiiibS2_i --------------------------
	.section	.nv.info._Z23gemm_half_q_half_kernelILi3ELi2ELb1ELb0ELi64EEvPK6__halfPKjS4_S2_PS0_iiiiPKtS7_iiiiiibS2_i,"",@"SHT_CUDA_INFO"
	.sectionflags	@""
	.align	4


	//----- nvinfo : EIATTR_CUDA_API_VERSION
	.align		4
        /*0000*/ 	.byte	0x04, 0x37
        /*0002*/ 	.short	(.L_1959 - .L_1958)
.L_1958:
        /*0004*/ 	.word	0x00000082


	//----- nvinfo : EIATTR_KPARAM_INFO
	.align		4
.L_1959:
        /*0008*/ 	.byte	0x04, 0x17
        /*000a*/ 	.short	(.L_1961 - .L_1960)
.L_1960:
        /*000c*/ 	.word	0x00000000
        /*0010*/ 	.short	0x0013
        /*0012*/ 	.short	0x0070
        /*0014*/ 	.byte	0x00, 0xf0, 0x11, 0x00


	//----- nvinfo : EIATTR_KPARAM_INFO
	.align		4
.L_1961:
        /*0018*/ 	.byte	0x04, 0x17
        /*001a*/ 	.short	(.L_1963 - .L_1962)
.L_1962:
        /*001c*/ 	.word	0x00000000
        /*0020*/ 	.short	0x0012
        /*0022*/ 	.short	0x0068
        /*0024*/ 	.byte	0x00, 0xf0, 0x21, 0x00


	//----- nvinfo : EIATTR_KPARAM_INFO
	.align		4
.L_1963:
        /*0028*/ 	.byte	0x04, 0x17
        /*002a*/ 	.short	(.L_1965 - .L_1964)
.L_1964:
        /*002c*/ 	.word	0x00000000
        /*0030*/ 	.short	0x0011
        /*0032*/ 	.short	0x0060
        /*0034*/ 	.byte	0x00, 0xf0, 0x05, 0x00


	//----- nvinfo : EIATTR_KPARAM_INFO
	.align		4
.L_1965:
        /*0038*/ 	.byte	0x04, 0x17
        /*003a*/ 	.short	(.L_1967 - .L_1966)
.L_1966:
        /*003c*/ 	.word	0x00000000
        /*0040*/ 	.short	0x0010
        /*0042*/ 	.short	0x005c
        /*0044*/ 	.byte	0x00, 0xf0, 0x11, 0x00


	//----- nvinfo : EIATTR_KPARAM_INFO
	.align		4
.L_1967:
        /*0048*/ 	.byte	0x04, 0x17
        /*004a*/ 	.short	(.L_1969 - .L_1968)
.L_1968:
        /*004c*/ 	.word	0x00000000
        /*0050*/ 	.short	0x000f
        /*0052*/ 	.short	0x0058
        /*0054*/ 	.byte	0x00, 0xf0, 0x11, 0x00


	//----- nvinfo : EIATTR_KPARAM_INFO
	.align		4
.L_1969:
        /*0058*/ 	.byte	0x04, 0x17
        /*005a*/ 	.short	(.L_1971 - .L_1970)
.L_1970:
        /*005c*/ 	.word	0x00000000
        /*0060*/ 	.short	0x000e
        /*0062*/ 	.short	0x0054
        /*0064*/ 	.byte	0x00, 0xf0, 0x11, 0x00


	//----- nvinfo : EIATTR_KPARAM_INFO
	.align		4
.L_1971:
        /*0068*/ 	.byte	0x04, 0x17
        /*006a*/ 	.short	(.L_1973 - .L_1972)
.L_1972:
        /*006c*/ 	.word	0x00000000
        /*0070*/ 	.short	0x000d
        /*0072*/ 	.short	0x0050
        /*0074*/ 	.byte	0x00, 0xf0, 0x11, 0x00


	//----- nvinfo : EIATTR_KPARAM_INFO
	.align		4
.L_1973:
        /*0078*/ 	.byte	0x04, 0x17
        /*007a*/ 	.short	(.L_1975 - .L_1974)
.L_1974:
        /*007c*/ 	.word	0x00000000
        /*0080*/ 	.short	0x000c
        /*0082*/ 	.short	0x004c
        /*0084*/ 	.byte	0x00, 0xf0, 0x11, 0x00


	//----- nvinfo : EIATTR_KPARAM_INFO
	.align		4
.L_1975:
        /*0088*/ 	.byte	0x04, 0x17
        /*008a*/ 	.short	(.L_1977 - .L_1976)
.L_1976:
        /*008c*/ 	.word	0x00000000
        /*0090*/ 	.short	0x000b
        /*0092*/ 	.short	0x0048
        /*0094*/ 	.byte	0x00, 0xf0, 0x11, 0x00


	//----- nvinfo : EIATTR_KPARAM_INFO
	.align		4
.L_1977:
        /*0098*/ 	.byte	0x04, 0x17
        /*009a*/ 	.short	(.L_1979 - .L_1978)
.L_1978:
        /*009c*/ 	.word	0x00000000
        /*00a0*/ 	.short	0x000a
        /*00a2*/ 	.short	0x0040
        /*00a4*/ 	.byte	0x00, 0xf0, 0x21, 0x00


	//----- nvinfo : EIATTR_KPARAM_INFO
	.align		4
.L_1979:
        /*00a8*/ 	.byte	0x04, 0x17
        /*00aa*/ 	.short	(.L_1981 - .L_1980)
.L_1980:
        /*00ac*/ 	.word	0x00000000
        /*00b0*/ 	.short	0x0009
        /*00b2*/ 	.short	0x0038
        /*00b4*/ 	.byte	0x00, 0xf0, 0x21, 0x00


	//----- nvinfo : EIATTR_KPARAM_INFO
	.align		4
.L_1981:
        /*00b8*/ 	.byte	0x04, 0x17
        /*00ba*/ 	.short	(.L_1983 - .L_1982)
.L_1982:
        /*00bc*/ 	.word	0x00000000
        /*00c0*/ 	.short	0x0008
        /*00c2*/ 	.short	0x0034
        /*00c4*/ 	.byte	0x00, 0xf0, 0x11, 0x00


	//----- nvinfo : EIATTR_KPARAM_INFO
	.align		4
.L_1983:
        /*00c8*/ 	.byte	0x04, 0x17
        /*00ca*/ 	.short	(.L_1985 - .L_1984)
.L_1984:
        /*00cc*/ 	.word	0x00000000
        /*00d0*/ 	.short	0x0007
        /*00d2*/ 	.short	0x0030
        /*00d4*/ 	.byte	0x00, 0xf0, 0x11, 0x00


	//----- nvinfo : EIATTR_KPARAM_INFO
	.align		4
.L_1985:
        /*00d8*/ 	.byte	0x04, 0x17
        /*00da*/ 	.short	(.L_1987 - .L_1986)
.L_1986:
        /*00dc*/ 	.word	0x00000000
        /*00e0*/ 	.short	0x0006
        /*00e2*/ 	.short	0x002c
        /*00e4*/ 	.byte	0x00, 0xf0, 0x11, 0x00


	//----- nvinfo : EIATTR_KPARAM_INFO
	.align		4
.L_1987:
        /*00e8*/ 	.byte	0x04, 0x17
        /*00ea*/ 	.short	(.L_1989 - .L_1988)
.L_1988:
        /*00ec*/ 	.word	0x00000000
        /*00f0*/ 	.short	0x0005
        /*00f2*/ 	.short	0x0028
        /*00f4*/ 	.byte	0x00, 0xf0, 0x11, 0x00


	//----- nvinfo : EIATTR_KPARAM_INFO
	.align		4
.L_1989:
        /*00f8*/ 	.byte	0x04, 0x17
        /*00fa*/ 	.short	(.L_1991 - .L_1990)
.L_1990:
        /*00fc*/ 	.word	0x00000000
        /*0100*/ 	.short	0x0004
        /*0102*/ 	.short	0x0020
        /*0104*/ 	.byte	0x00, 0xf0, 0x21, 0x00


	//----- nvinfo : EIATTR_KPARAM_INFO
	.align		4
.L_1991:
        /*0108*/ 	.byte	0x04, 0x17
        /*010a*/ 	.short	(.L_1993 - .L_1992)
.L_1992:
        /*010c*/ 	.word	0x00000000
        /*0110*/ 	.short	0x0003
        /*0112*/ 	.short	0x0018
        /*0114*/ 	.byte	0x00, 0xf0, 0x21, 0x00


	//----- nvinfo : EIATTR_KPARAM_INFO
	.align		4
.L_1993:
        /*0118*/ 	.byte	0x04, 0x17
        /*011a*/ 	.short	(.L_1995 - .L_1994)
.L_1994:
        /*011c*/ 	.word	0x00000000
        /*0120*/ 	.short	0x0002
        /*0122*/ 	.short	0x0010
        /*0124*/ 	.byte	0x00, 0xf0, 0x21, 0x00


	//----- nvinfo : EIATTR_KPARAM_INFO
	.align		4
.L_1995:
        /*0128*/ 	.byte	0x04, 0x17
        /*012a*/ 	.short	(.L_1997 - .L_1996)
.L_1996:
        /*012c*/ 	.word	0x00000000
        /*0130*/ 	.short	0x0001
        /*0132*/ 	.short	0x0008
        /*0134*/ 	.byte	0x00, 0xf0, 0x21, 0x00


	//----- nvinfo : EIATTR_KPARAM_INFO
	.align		4
.L_1997:
        /*0138*/ 	.byte	0x04, 0x17
        /*013a*/ 	.short	(.L_1999 - .L_1998)
.L_1998:
        /*013c*/ 	.word	0x00000000
        /*0140*/ 	.short	0x0000
        /*0142*/ 	.short	0x0000
        /*0144*/ 	.byte	0x00, 0xf0, 0x21, 0x00


	//----- nvinfo : EIATTR_SPARSE_MMA_MASK
	.align		4
.L_1999:
        /*0148*/ 	.byte	0x03, 0x50
        /*014a*/ 	.short	0x0000


	//----- nvinfo : EIATTR_MAXREG_COUNT
	.align		4
        /*014c*/ 	.byte	0x03, 0x1b
        /*014e*/ 	.short	0x00ff


	//----- nvinfo : EIATTR_NUM_BARRIERS
	.align		4
        /*0150*/ 	.byte	0x02, 0x4c
        /*0152*/ 	.byte	0x01
	.zero		1


	//----- nvinfo : EIATTR_MERCURY_ISA_VERSION
	.align		4
        /*0154*/ 	.byte	0x03, 0x5f
        /*0156*/ 	.short	0x0101


	//----- nvinfo : EIATTR_EXIT_INSTR_OFFSETS
	.align		4
        /*0158*/ 	.byte	0x04, 0x1c
        /*015a*/ 	.short	(.L_2001 - .L_2000)


	//   ....[0]....
.L_2000:
        /*015c*/ 	.word	0x00000290


	//   ....[1]....
        /*0160*/ 	.word	0x000009b0


	//   ....[2]....
        /*0164*/ 	.word	0x000025f0


	//   ....[3]....
        /*0168*/ 	.word	0x000028d0


	//   ....[4]....
        /*016c*/ 	.word	0x00002b30


	//   ....[5]....
        /*0170*/ 	.word	0x00002c80


	//   ....[6]....
        /*0174*/ 	.word	0x00002d10


	//   ....[7]....
        /*0178*/ 	.word	0x00002d50


	//----- nvinfo : EIATTR_CRS_STACK_SIZE
	.align		4
.L_2001:
        /*017c*/ 	.byte	0x04, 0x1e
        /*017e*/ 	.short	(.L_2003 - .L_2002)
.L_2002:
        /*0180*/ 	.word	0x00000000


	//----- nvinfo : EIATTR_CBANK_PARAM_SIZE
	.align		4
.L_2003:
        /*0184*/ 	.byte	0x03, 0x19
        /*0186*/ 	.short	0x0074


	//----- nvinfo : EIATTR_PARAM_CBANK
	.align		4
        /*0188*/ 	.byte	0x04, 0x0a
        /*018a*/ 	.short	(.L_2005 - .L_2004)
	.align		4
.L_2004:
        /*018c*/ 	.word	index@(.nv.constant0._Z23gemm_half_q_half_kernelILi3ELi2ELb1ELb0ELi64EEvPK6__halfPKjS4_S2_PS0_iiiiPKtS7_iiiiiibS2_i)
        /*0190*/ 	.short	0x0210
        /*0192*/ 	.short	0x0074


	//----- nvinfo : EIATTR_SW_WAR
	.align		4
.L_2005:
        /*0194*/ 	.byte	0x04, 0x36
        /*0196*/ 	.short	(.L_2007 - .L_2006)
.L_2006:
        /*0198*/ 	.word	0x00000008
.L_2007:


//--------------------- .nv.info._Z23gemm_half_q_half_kernelILi3ELi32ELb1ELb0ELi32EEvPK6__halfPKjS4_S2_PS0_iiiiPKtS7_iiiiiibS2_i --------------------------
	.section	.nv.info._Z23gemm_half_q_half_kernelILi3ELi32ELb1ELb0ELi32EEvPK6__halfPKjS4_S2_PS0_iiiiPKtS7_iiiiiibS2_i,"",@"SHT_CUDA_INFO"
	.sectionflags	@""
	.align	4


	//----- nvinfo : EIATTR_CUDA_API_VERSION
	.align		4
        /*0000*/ 	.byte	0x04, 0x37
        /*0002*/ 	.short	(.L_2009 - .L_2008)
.L_2008:
        /*0004*/ 	.word	0x00000082


	//----- nvinfo : EIATTR_KPARAM_INFO
	.align		4
.L_2009:
        /*0008*/ 	.byte	0x04, 0x17
        /*000a*/ 	.short	(.L_2011 - .L_2010)
.L_2010:
        /*000c*/ 	.word	0x00000000
        /*0010*/ 	.short	0x0013
        /*0012*/ 	.short	0x0070
        /*0014*/ 	.byte	0x00, 0xf0, 0x11, 0x00


	//----- nvinfo : EIATTR_KPARAM_INFO
	.align		4
.L_2011:
        /*0018*/ 	.byte	0x04, 0x17
        /*001a*/ 	.short	(.L_2013 - .L_2012)
.L_2012:
        /*001c*/ 	.word	0x00000000
        /*0020*/ 	.short	0x0012
        /*0022*/ 	.short	0x0068
        /*0024*/ 	.byte	0x00, 0xf0, 0x21, 0x00


	//----- nvinfo : EIATTR_KPARAM_INFO
	.align		4
.L_2013:
        /*0028*/ 	.byte	0x04, 0x17
        /*002a*/ 	.short	(.L_2015 - .L_2014)
.L_2014:
        /*002c*/ 	.word	0x00000000
        /*0030*/ 	.short	0x0011
        /*0032*/ 	.short	0x0060
        /*0034*/ 	.byte	0x00, 0xf0, 0x05, 0x00


	//----- nvinfo : EIATTR_KPARAM_INFO
	.align		4
.L_2015:
        /*0038*/ 	.byte	0x04, 0x17
        /*003a*/ 	.short	(.L_2017 - .L_2016)
.L_2016:
        /*003c*/ 	.word	0x00000000
        /*0040*/ 	.short	0x0010
        /*0042*/ 	.short	0x005c
        /*0044*/ 	.byte	0x00, 0xf0, 0x11, 0x00


	//----- nvinfo : EIATTR_KPARAM_INFO
	.align		4
.L_2017:
        /*0048*/ 	.byte	0x04, 0x17
        /*004a*/ 	.short	(.L_2019 - .L_2018)
.L_2018:
        /*004c*/ 	.word	0x00000000
        /*0050*/ 	.short	0x000f
        /*0052*/ 	.short	0x0058
        /*0054*/ 	.byte	0x00, 0xf0, 0x11, 0x00


	//----- nvinfo : EIATTR_KPARAM_INFO
	.align		4
.L_2019:
        /*0058*/ 	.byte	0x04, 0x17
        /*005a*/ 	.short	(.L_2021 - .L_2020)
.L_2020:
        /*005c*/ 	.word	0x00000000
        /*0060*/ 	.short	0x000e
        /*0062*/ 	.short	0x0054
        /*0064*/ 	.byte	0x00, 0xf0, 0x11, 0x00


	//----- nvinfo : EIATTR_KPARAM_INFO
	.align		4
.L_2021:
        /*0068*/ 	.byte	0x04, 0x17
        /*006a*/ 	.short	(.L_2023 - .L_2022)
.L_2022:
        /*006c*/ 	.word	0x00000000
        /*0070*/ 	.short	0x000d
        /*0072*/ 	.short	0x0050
        /*0074*/ 	.byte	0x00, 0xf0, 0x11, 0x00


	//----- nvinfo : EIATTR_KPARAM_INFO
	.align		4
.L_2023:
        /*0078*/ 	.byte	0x04, 0x17
        /*007a*/ 	.short	(.L_2025 - .L_2024)
.L_2024:
        /*007c*/ 	.word	0x00000000
        /*0080*/ 	.short	0x000c
        /*0082*/ 	.short	0x004c
        /*0084*/ 	.byte	0x00, 0xf0, 0x11, 0x00


	//----- nvinfo : EIATTR_KPARAM_INFO
	.align		4
.L_2025:
        /*0088*/ 	.byte	0x04, 0x17
        /*008a*/ 	.short	(.L_2027 - .L_2026)
.L_2026:
        /*008c*/ 	.word	0x00000000
        /*0090*/ 	.short	0x000b
        /*0092*/ 	.short	0x0048
        /*0094*/ 	.byte	0x00, 0xf0, 0x11, 0x00


	//----- nvinfo : EIATTR_KPARAM_INFO
	.align		4
.L_2027:
        /*0098*/ 	.byte	0x04, 0x17
        /*009a*/ 	.short	(.L_2029 - .L_2028)
.L_2028:
        /*009c*/ 	.word	0x00000000
        /*00a0*/ 	.short	0x000a
        /*00a2*/ 	.short	0x0040
        /*00a4*/ 	.byte	0x00, 0xf0, 0x21, 0x00


	//----- nvinfo : EIATTR_KPARAM_INFO
	.align		4
.L_2029:
        /*00a8*/ 	.byte	0x04, 0x17
        /*00aa*/ 	.short	(.L_2031 - .L_2030)
.L_2030:
        /*00ac*/ 	.word	0x00000000
        /*00b0*/ 	.short	0x0009
        /*00b2*/ 	.short	0x0038
        /*00b4*/ 	.byte	0x00, 0xf0, 0x21, 0x00


	//----- nvinfo : EIATTR_KPARAM_INFO
	.align		4
.L_2031:
        /*00b8*/ 	.byte	0x04, 0x17
        /*00ba*/ 	.short	(.L_2033 - .L_2032)
.L_2032:
        /*00bc*/ 	.word	0x00000000
        /*00c0*/ 	.short	0x0008
        /*00c2*/ 	.short	0x0034
        /*00c4*/ 	.byte	0x00, 0xf0, 0x11, 0x00


	//----- nvinfo : EIATTR_KPARAM_INFO
	.align		4
.L_2033:
        /*00c8*/ 	.byte	0x04, 0x17
        /*00ca*/ 	.short	(.L_2035 - .L_2034)
.L_2034:
        /*00cc*/ 	.word	0x00000000
        /*00d0*/ 	.short	0x0007
        /*00d2*/ 	.short	0x0030
        /*00d4*/ 	.byte	0x00, 0xf0, 0x11, 0x00


	//----- nvinfo : EIATTR_KPARAM_INFO
	.align		4
.L_2035:
        /*00d8*/ 	.byte	0x04, 0x17
        /*00da*/ 	.short	(.L_2037 - .L_2036)
.L_2036:
        /*00dc*/ 	.word	0x00000000
        /*00e0*/ 	.short	0x0006
        /*00e2*/ 	.short	0x002c
        /*00e4*/ 	.byte	0x00, 0xf0, 0x11, 0x00


	//----- nvinfo : EIATTR_KPARAM_INFO
	.align		4
.L_2037:
        /*00e8*/ 	.byte	0x04, 0x17
        /*00ea*/ 	.short	(.L_2039 - .L_2038)
.L_2038:
        /*00ec*/ 	.word	0x00000000
        /*00f0*/ 	.short	0x0005
        /*00f2*/ 	.short	0x0028
        /*00f4*/ 	.byte	0x00, 0xf0, 0x11, 0x00


	//----- nvinfo : EIATTR_KPARAM_INFO
	.align		4
.L_2039:
        /*00f8*/ 	.byte	0x04, 0x17
        /*00fa*/ 	.short	(.L_2041 - .L_2040)
.L_2040:
        /*00fc*/ 	.word	0x00000000
        /*0100*/ 	.short	0x0004
        /*0102*/ 	.short	0x0020
        /*0104*/ 	.byte	0x00, 0xf0, 0x21, 0x00


	//----- nvinfo : EIATTR_KPARAM_INFO
	.align		4
.L_2041:
        /*0108*/ 	.byte	0x04, 0x17
        /*010a*/ 	.short	(.L_2043 - .L_2042)
.L_2042:
        /*010c*/ 	.word	0x00000000
        /*0110*/ 	.short	0x0003
        /*0112*/ 	.short	0x0018
        /*0114*/ 	.byte	0x00, 0xf0, 0x21, 0x00


	//----- nvinfo : EIATTR_KPARAM_INFO
	.align		4
.L_2043:
        /*0118*/ 	.byte	0x04, 0x17
        /*011a*/ 	.short	(.L_2045 - .L_2044)
.L_2044:
        /*011c*/ 	.word	0x00000000
        /*0120*/ 	.short	0x0002
        /*0122*/ 	.short	0x0010
        /*0124*/ 	.byte	0x00, 0xf0, 0x21, 0x00


	//----- nvinfo : EIATTR_KPARAM_INFO
	.align		4
.L_2045:
        /*0128*/ 	.byte	0x04, 0x17
        /*012a*/ 	.short	(.L_2047 - .L_2046)
.L_2046:
        /*012c*/ 	.word	0x00000000
        /*0130*/ 	.short	0x0001
        /*0132*/ 	.short	0x0008
        /*0134*/ 	.byte	0x00, 0xf0, 0x21, 0x00


	//----- nvinfo : EIATTR_KPARAM_INFO
	.align		4
.L_2047:
        /*0138*/ 	.byte	0x04, 0x17
        /*013a*/ 	.short	(.L_2049 - .L_2048)
.L_2048:
        /*013c*/ 	.word	0x00000000
        /*0140*/ 	.short	0x0000
        /*0142*/ 	.short	0x0000
        /*0144*/ 	.byte	0x00, 0xf0, 0x21, 0x00


	//----- nvinfo : EIATTR_SPARSE_MMA_MASK
	.align		4
.L_2049:
        /*0148*/ 	.byte	0x03, 0x50
        /*014a*/ 	.short	0x0000


	//----- nvinfo : EIATTR_MAXREG_COUNT
	.align		4
        /*014c*/ 	.byte	0x03, 0x1b
        /*014e*/ 	.short	0x00ff


	//----- nvinfo : EIATTR_NUM_BARRIERS
	.align		4
        /*0150*/ 	.byte	0x02, 0x4c
        /*0152*/ 	.byte	0x01
	.zero		1


	//----- nvinfo : EIATTR_MERCURY_ISA_VERSION
	.align		4
        /*0154*/ 	.byte	0x03, 0x5f
        /*0156*/ 	.short	0x0101


	//----- nvinfo : EIATTR_EXIT_INSTR_OFFSETS
	.align		4
        /*0158*/ 	.byte	0x04, 0x1c
        /*015a*/ 	.short	(.L_2051 - .L_2050)


	//   ....[0]....
.L_2050:
        /*015c*/ 	.word	0x00000280


	//   ....[1]....
        /*0160*/ 	.word	0x000009a0


	//   ....[2]....
        /*0164*/ 	.word	0x000038b0


	//   ....[3]....
        /*0168*/ 	.word	0x00003b90


	//   ....[4]....
        /*016c*/ 	.word	0x00003df0


	//   ....[5]....
        /*0170*/ 	.word	0x00003f40


	//   ....[6]....
        /*0174*/ 	.word	0x00003fe0


	//   ....[7]....
        /*0178*/ 	.word	0x00004020


	//----- nvinfo : EIATTR_CRS_STACK_SIZE
	.align		4
.L_2051:
        /*017c*/ 	.byte	0x04, 0x1e
        /*017e*/ 	.short	(.L_2053 - .L_2052)
.L_2052:
        /*0180*/ 	.word	0x00000000


	//----- nvinfo : EIATTR_CBANK_PARAM_SIZE
	.align		4
.L_2053:
        /*0184*/ 	.byte	0x03, 0x19
        /*0186*/ 	.short	0x0074


	//----- nvinfo : EIATTR_PARAM_CBANK
	.align		4
        /*0188*/ 	.byte	0x04, 0x0a
        /*018a*/ 	.short	(.L_2055 - .L_2054)
	.align		4
.L_2054:
        /*018c*/ 	.word	index@(.nv.constant0._Z23gemm_half_q_half_kernelILi3ELi32ELb1ELb0ELi32EEvPK6__halfPKjS4_S2_PS0_iiiiPKtS7_iiiiiibS2_i)
        /*0190*/ 	.short	0x0210
        /*0192*/ 	.short	0x0074


	//----- nvinfo : EIATTR_SW_WAR
	.align		4
.L_2055:
        /*0194*/ 	.byte	0x04, 0x36
        /*0196*/ 	.short	(.L_2057 - .L_2056)
.L_2056:
        /*0198*/ 	.word	0x00000008
.L_2057:


//--------------------- .nv.info._Z23gemm_half_q_half_kernelILi3ELi48ELb1ELb0ELi32EEvPK6__halfPKjS4_S2_PS0_iiiiPKtS7_iiiiiibS2_i --------------------------
	.section	.nv.info._Z23gemm_half_q_half_kernelILi3ELi48ELb1ELb0ELi32EEvPK6__halfPKjS4_S2_PS0_iiiiPKtS7_iiiiiibS2_i,"",@"SHT_CUDA_INFO"
	.sectionflags	@""
	.align	4


	//----- nvinfo : EIATTR_CUDA_API_VERSION
	.align		4
        /*0000*/ 	.byte	0x04, 0x37
        /*0002*/ 	.short	(.L_2059 - .L_2058)
.L_2058:
        /*0004*/ 	.word	0x00000082


	//----- nvinfo : EIATTR_KPARAM_INFO
	.align		4
.L_2059:
        /*0008*/ 	.byte	0x04, 0x17
        /*000a*/ 	.short	(.L_2061 - .L_2060)
.L_2060:
        /*000c*/ 	.word	0x00000000
        /*0010*/ 	.short	0x0013
        /*0012*/ 	.short	0x0070
        /*0014*/ 	.byte	0x00, 0xf0, 0x11, 0x00


	//----- nvinfo : EIATTR_KPARAM_INFO
	.align		4
.L_2061:
        /*0018*/ 	.byte	0x04, 0x17
        /*001a*/ 	.short	(.L_2063 - .L_2062)
.L_2062:
        /*001c*/ 	.word	0x00000000
        /*0020*/ 	.short	0x0012
        /*0022*/ 	.short	0x0068
        /*0024*/ 	.byte	0x00, 0xf0, 0x21, 0x00


	//----- nvinfo : EIATTR_KPARAM_INFO
	.align		4
.L_2063:
        /*0028*/ 	.byte	0x04, 0x17
        /*002a*/ 	.short	(.L_2065 - .L_2064)
.L_2064:
        /*002c*/ 	.word	0x00000000
        /*0030*/ 	.short	0x0011
        /*0032*/ 	.short	0x0060
        /*0034*/ 	.byte	0x00, 0xf0, 0x05, 0x00


	//----- nvinfo : EIATTR_KPARAM_INFO
	.align		4
.L_2065:
        /*0038*/ 	.byte	0x04, 0x17
        /*003a*/ 	.short	(.L_2067 - .L_2066)
.L_2066:
        /*003c*/ 	.word	0x00000000
        /*0040*/ 	.short	0x0010
        /*0042*/ 	.short	0x005c
        /*0044*/ 	.byte	0x00, 0xf0, 0x11, 0x00


	//----- nvinfo : EIATTR_KPARAM_INFO
	.align		4
.L_2067:
        /*0048*/ 	.byte	0x04, 0x17
        /*004a*/ 	.short	(.L_2069 - .L_2068)
.L_2068:
        /*004c*/ 	.word	0x00000000
        /*0050*/ 	.short	0x000f
        /*0052*/ 	.short	0x0058
        /*0054*/ 	.byte	0x00, 0xf0, 0x11, 0x00


	//----- nvinfo : EIATTR_KPARAM_INFO
	.align		4
.L_2069:
        /*0058*/ 	.byte	0x04, 0x17
        /*005a*/ 	.short	(.L_2071 - .L_2070)
.L_2070:
        /*005c*/ 	.word	0x00000000
        /*0060*/ 	.short	0x000e
        /*0062*/ 	.short	0x0054
        /*0064*/ 	.byte	0x00, 0xf0, 0x11, 0x00


	//----- nvinfo : EIATTR_KPARAM_INFO
	.align		4
.L_2071:
        /*0068*/ 	.byte	0x04, 0x17
        /*006a*/ 	.short	(.L_2073 - .L_2072)
.L_2072:
        /*006c*/ 	.word	0x00000000
        /*0070*/ 	.short	0x000d
        /*0072*/ 	.short	0x0050
        /*0074*/ 	.byte	0x00, 0xf0, 0x11, 0x00


	//----- nvinfo : EIATTR_KPARAM_INFO
	.align		4
.L_2073:
        /*0078*/ 	.byte	0x04, 0x17
        /*007a*/ 	.short	(.L_2075 - .L_2074)
.L_2074:
        /*007c*/ 	.word	0x00000000
        /*0080*/ 	.short	0x000c
        /*0082*/ 	.short	0x004c
        /*0084*/ 	.byte	0x00, 0xf0, 0x11, 0x00


	//----- nvinfo : EIATTR_KPARAM_INFO
	.align		4
.L_2075:
        /*0088*/ 	.byte	0x04, 0x17
        /*008a*/ 	.short	(.L_2077 - .L_2076)
.L_2076:
        /*008c*/ 	.word	0x00000000
        /*0090*/ 	.short	0x000b
        /*0092*/ 	.short	0x0048
        /*0094*/ 	.byte	0x00, 0xf0, 0x11, 0x00


	//----- nvinfo : EIATTR_KPARAM_INFO
	.align		4
.L_2077:
        /*0098*/ 	.byte	0x04, 0x17
        /*009a*/ 	.short	(.L_2079 - .L_2078)
.L_2078:
        /*009c*/ 	.word	0x00000000
        /*00a0*/ 	.short	0x000a
        /*00a2*/ 	.short	0x0040
        /*00a4*/ 	.byte	0x00, 0xf0, 0x21, 0x00


	//----- nvinfo : EIATTR_KPARAM_INFO
	.align		4
.L_2079:
        /*00a8*/ 	.byte	0x04, 0x17
        /*00aa*/ 	.short	(.L_2081 - .L_2080)
.L_2080:
        /*00ac*/ 	.word	0x00000000
        /*00b0*/ 	.short	0x0009
        /*00b2*/ 	.short	0x0038
        /*00b4*/ 	.byte	0x00, 0xf0, 0x21, 0x00


	//----- nvinfo : EIATTR_KPARAM_INFO
	.align		4
.L_2081:
        /*00b8*/ 	.byte	0x04, 0x17
        /*00ba*/ 	.short	(.L_2083 - .L_2082)
.L_2082:
        /*00bc*/ 	.word	0x00000000
        /*00c0*/ 	.short	0x0008
        /*00c2*/ 	.short	0x0034
        /*00c4*/ 	.byte	0x00, 0xf0, 0x11, 0x00


	//----- nvinfo : EIATTR_KPARAM_INFO
	.align		4
.L_2083:
        /*00c8*/ 	.byte	0x04, 0x17
        /*00ca*/ 	.short	(.L_2085 - .L_2084)
.L_2084:
        /*00cc*/ 	.word	0x00000000
        /*00d0*/ 	.short	0x0007
        /*00d2*/ 	.short	0x0030
        /*00d4*/ 	.byte	0x00, 0xf0, 0x11, 0x00


	//----- nvinfo : EIATTR_KPARAM_INFO
	.align		4
.L_2085:
        /*00d8*/ 	.byte	0x04, 0x17
        /*00da*/ 	.short	(.L_2087 - .L_2086)
.L_2086:
        /*00dc*/ 	.word	0x00000000
        /*00e0*/ 	.short	0x0006
        /*00e2*/ 	.short	0x002c
        /*00e4*/ 	.byte	0x00, 0xf0, 0x11, 0x00


	//----- nvinfo : EIATTR_KPARAM_INFO
	.align		4
.L_2087:
        /*00e8*/ 	.byte	0x04, 0x17
        /*00ea*/ 	.short	(.L_2089 - .L_2088)
.L_2088:
        /*00ec*/ 	.word	0x00000000
        /*00f0*/ 	.short	0x0005
        /*00f2*/ 	.short	0x0028
        /*00f4*/ 	.byte	0x00, 0xf0, 0x11, 0x00


	//----- nvinfo : EIATTR_KPARAM_INFO
	.align		4
.L_2089:
        /*00f8*/ 	.byte	0x04, 0x17
        /*00fa*/ 	.short	(.L_2091 - .L_2090)
.L_2090:
        /*00fc*/ 	.word	0x00000000
        /*0100*/ 	.short	0x0004
        /*0102*/ 	.short	0x0020
        /*0104*/ 	.byte	0x00, 0xf0, 0x21, 0x00


	//----- nvinfo : EIATTR_KPARAM_INFO
	.align		4
.L_2091:
        /*0108*/ 	.byte	0x04, 0x17
        /*010a*/ 	.short	(.L_2093 - .L_2092)
.L_2092:
        /*010c*/ 	.word	0x00000000
        /*0110*/ 	.short	0x0003
        /*0112*/ 	.short	0x0018
        /*0114*/ 	.byte	0x00, 0xf0, 0x21, 0x00


	//----- nvinfo : EIATTR_KPARAM_INFO
	.align		4
.L_2093:
        /*0118*/ 	.byte	0x04, 0x17
        /*011a*/ 	.short	(.L_2095 - .L_2094)
.L_2094:
        /*011c*/ 	.word	0x00000000
        /*0120*/ 	.short	0x0002
        /*0122*/ 	.short	0x0010
        /*0124*/ 	.byte	0x00, 0xf0, 0x21, 0x00


	//----- nvinfo : EIATTR_KPARAM_INFO
	.align		4
.L_2095:
        /*0128*/ 	.byte	0x04, 0x17
        /*012a*/ 	.short	(.L_2097 - .L_2096)
.L_2096:
        /*012c*/ 	.word	0x00000000
        /*0130*/ 	.short	0x0001
        /*0132*/ 	.short	0x0008
        /*0134*/ 	.byte	0x00, 0xf0, 0x21, 0x00


	//----- nvinfo : EIATTR_KPARAM_INFO
	.align		4
.L_2097:
        /*0138*/ 	.byte	0x04, 0x17
        /*013a*/ 	.short	(.L_2099 - .L_2098)
.L_2098:
        /*013c*/ 	.word	0x00000000
        /*0140*/ 	.short	0x0000
        /*0142*/ 	.short	0x0000
        /*0144*/ 	.byte	0x00, 0xf0, 0x21, 0x00


	//----- nvinfo : EIATTR_SPARSE_MMA_MASK
	.align		4
.L_2099:
        /*0148*/ 	.byte	0x03, 0x50
        /*014a*/ 	.short	0x0000


	//----- nvinfo : EIATTR_MAXREG_COUNT
	.align		4
        /*014c*/ 	.byte	0x03, 0x1b
        /*014e*/ 	.short	0x00ff


	//----- nvinfo : EIATTR_NUM_BARRIERS
	.align		4
        /*0150*/ 	.byte	0x02, 0x4c
        /*0152*/ 	.byte	0x01
	.zero		1


	//----- nvinfo : EIATTR_MERCURY_ISA_VERSION
	.align		4
        /*0154*/ 	.byte	0x03, 0x5f
        /*0156*/ 	.short	0x0101


	//----- nvinfo : EIATTR_EXIT_INSTR_OFFSETS
	.align		4
        /*0158*/ 	.byte	0x04, 0x1c
        /*015a*/ 	.short	(.L_2101 - .L_2100)


	//   ....[0]....
.L_2100:
        /*015c*/ 	.word	0x00000280


	//   ....[1]....
        /*0160*/ 	.word	0x000009a0


	//   ....[2]....
        /*0164*/ 	.word	0x00005980


	//   ....[3]....
        /*0168*/ 	.word	0x00005c50


	//   ....[4]....
        /*016c*/ 	.word	0x00005eb0


	//   ....[5]....
        /*0170*/ 	.word	0x00006000


	//   ....[6]....
        /*0174*/ 	.word	0x000060a0


	//   ....[7]....
        /*0178*/ 	.word	0x000060e0


	//----- nvinfo : EIATTR_CRS_STACK_SIZE
	.align		4
.L_2101:
        /*017c*/ 	.byte	0x04, 0x1e
        /*017e*/ 	.short	(.L_2103 - .L_2102)
.L_2102:
        /*0180*/ 	.word	0x00000000


	//----- nvinfo : EIATTR_CBANK_PARAM_SIZE
	.align		4
.L_2103:
        /*0184*/ 	.byte	0x03, 0x19
        /*0186*/ 	.short	0x0074


	//----- nvinfo : EIATTR_PARAM_CBANK
	.align		4
        /*0188*/ 	.byte	0x04, 0x0a
        /*018a*/ 	.short	(.L_2105 - .L_2104)
	.align		4
.L_2104:
        /*018c*/ 	.word	index@(.nv.constant0._Z23gemm_half_q_half_kernelILi3ELi48ELb1ELb0ELi32EEvPK6__halfPKjS4_S2_PS0_iiiiPKtS7_iiiiiibS2_i)
        /*0190*/ 	.short	0x0210
        /*0192*/ 	.short	0x0074


	//----- nvinfo : EIATTR_SW_WAR
	.align		4
.L_2105:
        /*0194*/ 	.byte	0x04, 0x36
        /*0196*/ 	.short	(.L_2107 - .L_2106)
.L_2106:
        /*0198*/ 	.word	0x00000008
.L_2107:


//--------------------- .nv.info._Z23gemm_half_q_half_kernelILi3ELi16ELb1ELb0ELi32EEvPK6__halfPKjS4_S2_PS0_iiiiPKtS7_iiiiiibS2_i --------------------------
	.section	.nv.info._Z23gemm_half_q_half_kernelILi3ELi16ELb1ELb0ELi32EEvPK6__halfPKjS4_S2_PS0_iiiiPKtS7_iiiiiibS2_i,"",@"SHT_CUDA_INFO"
	.sectionflags	@""
	.align	4


	//----- nvinfo : EIATTR_CUDA_API_VERSION
	.align		4
        /*0000*/ 	.byte	0x04, 0x37
        /*0002*/ 	.short	(.L_2109 - .L_2108)
.L_2108:
        /*0004*/ 	.word	0x00000082


	//----- nvinfo : EIATTR_KPARAM_INFO
	.align		4
.L_2109:
        /*0008*/ 	.byte	0x04, 0x17
        /*000a*/ 	.short	(.L_2111 - .L_2110)
.L_2110:
        /*000c*/ 	.word	0x00000000
        /*0010*/ 	.short	0x0013
        /*0012*/ 	.short	0x0070
        /*0014*/ 	.byte	0x00, 0xf0, 0x11, 0x00


	//----- nvinfo : EIATTR_KPARAM_INFO
	.align		4
.L_2111:
        /*0018*/ 	.byte	0x04, 0x17
        /*001a*/ 	.short	(.L_2113 - .L_2112)
.L_2112:
        /*001c*/ 	.word	0x00000000
        /*0020*/ 	.short	0x0012
        /*0022*/ 	.short	0x0068
        /*0024*/ 	.byte	0x00, 0xf0, 0x21, 0x00


	//----- nvinfo : EIATTR_KPARAM_INFO
	.align		4
.L_2113:
        /*0028*/ 	.byte	0x04, 0x17
        /*002a*/ 	.short	(.L_2115 - .L_2114)
.L_2114:
        /*002c*/ 	.word	0x00000000
        /*0030*/ 	.short	0x0011
        /*0032*/ 	.short	0x0060
        /*0034*/ 	.byte	0x00, 0xf0, 0x05, 0x00


	//----- nvinfo : EIATTR_KPARAM_INFO
	.align		4
.L_2115:
        /*0038*/ 	.byte	0x04, 0x17
        /*003a*/ 	.short	(.L_2117 - .L_2116)
.L_2116:
        /*003c*/ 	.word	0x00000000
        /*0040*/ 	.short	0x0010
        /*0042*/ 	.short	0x005c
        /*0044*/ 	.byte	0x00, 0xf0, 0x11, 0x00


	//----- nvinfo : EIATTR_KPARAM_INFO
	.align		4
.L_2117:
        /*0048*/ 	.byte	0x04, 0x17
        /*004a*/ 	.short	(.L_2119 - .L_2118)
.L_2118:
        /*004c*/ 	.word	0x00000000
        /*0050*/ 	.short	0x000f
        /*0052*/ 	.short	0x0058
        /*0054*/ 	.byte	0x00, 0xf0, 0x11, 0x00


	//----- nvinfo : EIATTR_KPARAM_INFO
	.align		4
.L_2119:
        /*0058*/ 	.byte	0x04, 0x17
        /*005a*/ 	.short	(.L_2121 - .L_2120)
.L_2120:
        /*005c*/ 	.word	0x00000000
        /*0060*/ 	.short	0x000e
        /*0062*/ 	.short	0x0054
        /*0064*/ 	.byte	0x00, 0xf0, 0x11, 0x00


	//----- nvinfo : EIATTR_KPARAM_INFO
	.align		4
.L_2121:
        /*0068*/ 	.byte	0x04, 0x17
        /*006a*/ 	.short	(.L_2123 - .L_2122)
.L_2122:
        /*006c*/ 	.word	0x00000000
        /*0070*/ 	.short	0x000d
        /*0072*/ 	.short	0x0050
        /*0074*/ 	.byte	0x00, 0xf0, 0x11, 0x00


	//----- nvinfo : EIATTR_KPARAM_INFO
	.align		4
.L_2123:
        /*0078*/ 	.byte	0x04, 0x17
        /*007a*/ 	.short	(.L_2125 - .L_2124)
.L_2124:
        /*007c*/ 	.word	0x00000000
        /*0080*/ 	.short	0x000c
        /*0082*/ 	.short	0x004c
        /*0084*/ 	.byte	0x00, 0xf0, 0x11, 0x00


	//----- nvinfo : EIATTR_KPARAM_INFO
	.align		4
.L_2125:
        /*0088*/ 	.byte	0x04, 0x17
        /*008a*/ 	.short	(.L_2127 - .L_2126)
.L_2126:
        /*008c*/ 	.word	0x00000000
        /*0090*/ 	.short	0x000b
        /*0092*/ 	.short	0x0048
        /*0094*/ 	.byte	0x00, 0xf0, 0x11, 0x00


	//----- nvinfo : EIATTR_KPARAM_INFO
	.align		4
.L_2127:
        /*0098*/ 	.byte	0x04, 0x17
        /*009a*/ 	.short	(.L_2129 - .L_2128)
.L_2128:
        /*009c*/ 	.word	0x00000000
        /*00a0*/ 	.short	0x000a
        /*00a2*/ 	.short	0x0040
        /*00a4*/ 	.byte	0x00, 0xf0, 0x21, 0x00


	//----- nvinfo : EIATTR_KPARAM_INFO
	.align		4
.L_2129:
        /*00a8*/ 	.byte	0x04, 0x17
        /*00aa*/ 	.short	(.L_2131 - .L_2130)
.L_2130:
        /*00ac*/ 	.word	0x00000000
        /*00b0*/ 	.short	0x0009
        /*00b2*/ 	.short	0x0038
        /*00b4*/ 	.byte	0x00, 0xf0, 0x21, 0x00


	//----- nvinfo : EIATTR_KPARAM_INFO
	.align		4
.L_2131:
        /*00b8*/ 	.byte	0x04, 0x17
        /*00ba*/ 	.short	(.L_2133 - .L_2132)
.L_2132:
        /*00bc*/ 	.word	0x00000000
        /*00c0*/ 	.short	0x0008
        /*00c2*/ 	.short	0x0034
        /*00c4*/ 	.byte	0x00, 0xf0, 0x11, 0x00


	//----- nvinfo : EIATTR_KPARAM_INFO
	.align		4
.L_2133:
        /*00c8*/ 	.byte	0x04, 0x17
        /*00ca*/ 	.short	(.L_2135 - .L_2134)
.L_2134:
        /*00cc*/ 	.word	0x00000000
        /*00d0*/ 	.short	0x0007
        /*00d2*/ 	.short	0x0030
        /*00d4*/ 	.byte	0x00, 0xf0, 0x11, 0x00


	//----- nvinfo : EIATTR_KPARAM_INFO
	.align		4
.L_2135:
        /*00d8*/ 	.byte	0x04, 0x17
        /*00da*/ 	.short	(.L_2137 - .L_2136)
.L_2136:
        /*00dc*/ 	.word	0x00000000
        /*00e0*/ 	.short	0x0006
        /*00e2*/ 	.short	0x002c
        /*00e4*/ 	.byte	0x00, 0xf0, 0x11, 0x00


	//----- nvinfo : EIATTR_KPARAM_INFO
	.align		4
.L_2137:
        /*00e8*/ 	.byte	0x04, 0x17
        /*00ea*/ 	.short	(.L_2139 - .L_2138)
.L_2138:
        /*00ec*/ 	.word	0x00000000
        /*00f0*/ 	.short	0x0005
        /*00f2*/ 	.short	0x0028
        /*00f4*/ 	.byte	0x00, 0xf0, 0x11, 0x00


	//----- nvinfo : EIATTR_KPARAM_INFO
	.align		4
.L_2139:
        /*00f8*/ 	.byte	0x04, 0x17
        /*00fa*/ 	.short	(.L_2141 - .L_2140)
.L_2140:
        /*00fc*/ 	.word	0x00000000
        /*0100*/ 	.short	0x0004
        /*0102*/ 	.short	0x0020
        /*0104*/ 	.byte	0x00, 0xf0, 0x21, 0x00


	//----- nvinfo : EIATTR_KPARAM_INFO
	.align		4
.L_2141:
        /*0108*/ 	.byte	0x04, 0x17
        /*010a*/ 	.short	(.L_2143 - .L_2142)
.L_2142:
        /*010c*/ 	.word	0x00000000
        /*0110*/ 	.short	0x0003
        /*0112*/ 	.short	0x0018
        /*0114*/ 	.byte	0x00, 0xf0, 0x21, 0x00


	//----- nvinfo : EIATTR_KPARAM_INFO
	.align		4
.L_2143:
        /*0118*/ 	.byte	0x04, 0x17
        /*011a*/ 	.short	(.L_2145 - .L_2144)
.L_2144:
        /*011c*/ 	.word	0x00000000
        /*0120*/ 	.short	0x0002
        /*0122*/ 	.short	0x0010
        /*0124*/ 	.byte	0x00, 0xf0, 0x21, 0x00


	//----- nvinfo : EIATTR_KPARAM_INFO
	.align		4
.L_2145:
        /*0128*/ 	.byte	0x04, 0x17
        /*012a*/ 	.short	(.L_2147 - .L_2146)
.L_2146:
        /*012c*/ 	.word	0x00000000
        /*0130*/ 	.short	0x0001
        /*0132*/ 	.short	0x0008
        /*0134*/ 	.byte	0x00, 0xf0, 0x21, 0x00


	//----- nvinfo : EIATTR_KPARAM_INFO
	.align		4
.L_2147:
        /*0138*/ 	.byte	0x04, 0x17
        /*013a*/ 	.short	(.L_2149 - .L_2148)
.L_2148:
        /*013c*/ 	.word	0x00000000
        /*0140*/ 	.short	0x0000
        /*0142*/ 	.short	0x0000
        /*0144*/ 	.byte	0x00, 0xf0, 0x21, 0x00


	//----- nvinfo : EIATTR_SPARSE_MMA_MASK
	.align		4
.L_2149:
        /*0148*/ 	.byte	0x03, 0x50
        /*014a*/ 	.short	0x0000


	//----- nvinfo : EIATTR_MAXREG_COUNT
	.align		4
        /*014c*/ 	.byte	0x03, 0x1b
        /*014e*/ 	.short	0x00ff


	//----- nvinfo : EIATTR_NUM_BARRIERS
	.align		4
        /*0150*/ 	.byte	0x02, 0x4c
        /*0152*/ 	.byte	0x01
	.zero		1


	//----- nvinfo : EIATTR_MERCURY_ISA_VERSION
	.align		4
        /*0154*/ 	.byte	0x03, 0x5f
        /*0156*/ 	.short	0x0101


	//----- nvinfo : EIATTR_EXIT_INSTR_OFFSETS
	.align		4
        /*0158*/ 	.byte	0x04, 0x1c
        /*015a*/ 	.short	(.L_2151 - .L_2150)


	//   ....[0]....
.L_2150:
        /*015c*/ 	.word	0x00000280


	//   ....[1]....
        /*0160*/ 	.word	0x000009a0


	//   ....[2]....
        /*0164*/ 	.word	0x00003500


	//   ....[3]....
        /*0168*/ 	.word	0x000037d0


	//   ....[4]....
        /*016c*/ 	.word	0x00003a30


	//   ....[5]....
        /*0170*/ 	.word	0x00003b80


	//   ....[6]....
        /*0174*/ 	.word	0x00003c20


	//   ....[7]....
        /*0178*/ 	.word	0x00003c60


	//----- nvinfo : EIATTR_CRS_STACK_SIZE
	.align		4
.L_2151:
        /*017c*/ 	.byte	0x04, 0x1e
        /*017e*/ 	.short	(.L_2153 - .L_2152)
.L_2152:
        /*0180*/ 	.word	0x00000000


	//----- nvinfo : EIATTR_CBANK_PARAM_SIZE
	.align		4
.L_2153:
        /*0184*/ 	.byte	0x03, 0x19
        /*0186*/ 	.short	0x0074


	//----- nvinfo : EIATTR_PARAM_CBANK
	.align		4
        /*0188*/ 	.byte	0x04, 0x0a
        /*018a*/ 	.short	(.L_2155 - .L_2154)
	.align		4
.L_2154:
        /*018c*/ 	.word	index@(.nv.constant0._Z23gemm_half_q_half_kernelILi3ELi16ELb1ELb0ELi32EEvPK6__halfPKjS4_S2_PS0_iiiiPKtS7_iiiiiibS2_i)
        /*0190*/ 	.short	0x0210
        /*0192*/ 	.short	0x0074


	//----- nvinfo : EIATTR_SW_WAR
	.align		4
.L_2155:
        /*0194*/ 	.byte	0x04, 0x36
        /*0196*/ 	.short	(.L_2157 - .L_2156)
.L_2156:
        /*0198*/ 	.word	0x00000008
.L_2157:


//--------------------- .nv.info._Z23gemm_half_q_half_kernelILi3ELi24ELb1ELb0ELi32EEvPK6__halfPKjS4_S2_PS0_iiiiPKtS7_iiiiiibS2_i --------------------------
	.section	.nv.info._Z23gemm_half_q_half_kernelILi3ELi24ELb1ELb0ELi32EEvPK6__halfPKjS4_S2_PS0_iiiiPKtS7_iiiiiibS2_i,"",@"SHT_CUDA_INFO"
	.sectionflags	@""
	.align	4


	//----- nvinfo : EIATTR_CUDA_API_VERSION
	.align		4
        /*0000*/ 	.byte	0x04, 0x37
        /*0002*/ 	.short	(.L_2159 - .L_2158)
.L_2158:
        /*0004*/ 	.word	0x00000082


	//----- nvinfo : EIATTR_KPARAM_INFO
	.align		4
.L_2159:
        /*0008*/ 	.byte	0x04, 0x17
        /*000a*/ 	.short	(.L_2161 - .L_2160)
.L_2160:
        /*000c*/ 	.word	0x00000000
        /*0010*/ 	.short	0x0013
        /*0012*/ 	.short	0x0070
        /*0014*/ 	.byte	0x00, 0xf0, 0x11, 0x00


	//----- nvinfo : EIATTR_KPARAM_INFO
	.align		4
.L_2161:
        /*0018*/ 	.byte	0x04, 0x17
        /*001a*/ 	.short	(.L_2163 - .L_2162)
.L_2162:
        /*001c*/ 	.word	0x00000000
        /*0020*/ 	.short	0x0012
        /*0022*/ 	.short	0x0068
        /*0024*/ 	.byte	0x00, 0xf0, 0x21, 0x00


	//----- nvinfo : EIATTR_KPARAM_INFO
	.align		4
.L_2163:
        /*0028*/ 	.byte	0x04, 0x17
        /*002a*/ 	.short	(.L_2165 - .L_2164)
.L_2164:
        /*002c*/ 	.word	0x00000000
        /*0030*/ 	.short	0x0011
        /*0032*/ 	.short	0x0060
        /*0034*/ 	.byte	0x00, 0xf0, 0x05, 0x00


	//----- nvinfo : EIATTR_KPARAM_INFO
	.align		4
.L_2165:
        /*0038*/ 	.byte	0x04, 0x17
        /*003a*/ 	.short	(.L_2167 - .L_2166)
.L_2166:
        /*003c*/ 	.word	0x00000000
        /*0040*/ 	.short	0x0010
        /*0042*/ 	.short	0x005c
        /*0044*/ 	.byte	0x00, 0xf0, 0x11, 0x00


	//----- nvinfo : EIATTR_KPARAM_INFO
	.align		4
.L_2167:
        /*0048*/ 	.byte	0x04, 0x17
        /*004a*/ 	.short	(.L_2169 - .L_2168)
.L_2168:
        /*004c*/ 	.word	0x00000000
        /*0050*/ 	.short	0x000f
        /*0052*/ 	.short	0x0058
        /*0054*/ 	.byte	0x00, 0xf0, 0x11, 0x00


	//----- nvinfo : EIATTR_KPARAM_INFO
	.align		4
.L_2169:
        /*0058*/ 	.byte	0x04, 0x17
        /*005a*/ 	.short	(.L_2171 - .L_2170)
.L_2170:
        /*005c*/ 	.word	0x00000000
        /*0060*/ 	.short	0x000e
        /*0062*/ 	.short	0x0054
        /*0064*/ 	.byte	0x00, 0xf0, 0x11, 0x00


	//----- nvinfo : EIATTR_KPARAM_INFO
	.align		4
.L_2171:
        /*0068*/ 	.byte	0x04, 0x17
        /*006a*/ 	.short	(.L_2173 - .L_2172)
.L_2172:
        /*006c*/ 	.word	0x00000000
        /*0070*/ 	.short	0x000d
        /*0072*/ 	.short	0x0050
        /*0074*/ 	.byte	0x00, 0xf0, 0x11, 0x00


	//----- nvinfo : EIATTR_KPARAM_INFO
	.align		4
.L_2173:
        /*0078*/ 	.byte	0x04, 0x17
        /*007a*/ 	.short	(.L_2175 - .L_2174)
.L_2174:
        /*007c*/ 	.word	0x00000000
        /*0080*/ 	.short	0x000c
        /*0082*/ 	.short	0x004c
        /*0084*/ 	.byte	0x00, 0xf0, 0x11, 0x00


	//----- nvinfo : EIATTR_KPARAM_INFO
	.align		4
.L_2175:
        /*0088*/ 	.byte	0x04, 0x17
        /*008a*/ 	.short	(.L_2177 - .L_2176)
.L_2176:
        /*008c*/ 	.word	0x00000000
        /*0090*/ 	.short	0x000b
        /*0092*/ 	.short	0x0048
        /*0094*/ 	.byte	0x00, 0xf0, 0x11, 0x00


	//----- nvinfo : EIATTR_KPARAM_INFO
	.align		4
.L_2177:
        /*0098*/ 	.byte	0x04, 0x17
        /*009a*/ 	.short	(.L_2179 - .L_2178)
.L_2178:
        /*009c*/ 	.word	0x00000000
        /*00a0*/ 	.short	0x000a
        /*00a2*/ 	.short	0x0040
        /*00a4*/ 	.byte	0x00, 0xf0, 0x21, 0x00


	//----- nvinfo : EIATTR_KPARAM_INFO
	.align		4
.L_2179:
        /*00a8*/ 	.byte	0x04, 0x17
        /*00aa*/ 	.short	(.L_2181 - .L_2180)
.L_2180:
        /*00ac*/ 	.word	0x00000000
        /*00b0*/ 	.short	0x0009
        /*00b2*/ 	.short	0x0038
        /*00b4*/ 	.byte	0x00, 0xf0, 0x21, 0x00


	//----- nvinfo : EIATTR_KPARAM_INFO
	.align		4
.L_2181:
        /*00b8*/ 	.byte	0x04, 0x17
        /*00ba*/ 	.short	(.L_2183 - .L_2182)
.L_2182:
        /*00bc*/ 	.word	0x00000000
        /*00c0*/ 	.short	0x0008
        /*00c2*/ 	.short	0x0034
        /*00c4*/ 	.byte	0x00, 0xf0, 0x11, 0x00


	//----- nvinfo : EIATTR_KPARAM_INFO
	.align		4
.L_2183:
        /*00c8*/ 	.byte	0x04, 0x17
        /*00ca*/ 	.short	(.L_2185 - .L_2184)
.L_2184:
        /*00cc*/ 	.word	0x00000000
        /*00d0*/ 	.short	0x0007
        /*00d2*/ 	.short	0x0030
        /*00d4*/ 	.byte	0x00, 0xf0, 0x11, 0x00


	//----- nvinfo : EIATTR_KPARAM_INFO
	.align		4
.L_2185:
        /*00d8*/ 	.byte	0x04, 0x17
        /*00da*/ 	.short	(.L_2187 - .L_2186)
.L_2186:
        /*00dc*/ 	.word	0x00000000
        /*00e0*/ 	.short	0x0006
        /*00e2*/ 	.short	0x002c
        /*00e4*/ 	.byte	0x00, 0xf0, 0x11, 0x00


	//----- nvinfo : EIATTR_KPARAM_INFO
	.align		4
.L_2187:
        /*00e8*/ 	.byte	0x04, 0x17
        /*00ea*/ 	.short	(.L_2189 - .L_2188)
.L_2188:
        /*00ec*/ 	.word	0x00000000
        /*00f0*/ 	.short	0x0005
        /*00f2*/ 	.short	0x0028
        /*00f4*/ 	.byte	0x00, 0xf0, 0x11, 0x00


	//----- nvinfo : EIATTR_KPARAM_INFO
	.align		4
.L_2189:
        /*00f8*/ 	.byte	0x04, 0x17
        /*00fa*/ 	.short	(.L_2191 - .L_2190)
.L_2190:
        /*00fc*/ 	.word	0x00000000
        /*0100*/ 	.short	0x0004
        /*0102*/ 	.short	0x0020
        /*0104*/ 	.byte	0x00, 0xf0, 0x21, 0x00


	//----- nvinfo : EIATTR_KPARAM_INFO
	.align		4
.L_2191:
        /*0108*/ 	.byte	0x04, 0x17
        /*010a*/ 	.short	(.L_2193 - .L_2192)
.L_2192:
        /*010c*/ 	.word	0x00000000
        /*0110*/ 	.short	0x0003
        /*0112*/ 	.short	0x0018
        /*0114*/ 	.byte	0x00, 0xf0, 0x21, 0x00


	//----- nvinfo : EIATTR_KPARAM_INFO
	.align		4
.L_2193:
        /*0118*/ 	.byte	0x04, 0x17
        /*011a*/ 	.short	(.L_2195 - .L_2194)
.L_2194:
        /*011c*/ 	.word	0x00000000
        /*0120*/ 	.short	0x0002
        /*0122*/ 	.short	0x0010
        /*0124*/ 	.byte	0x00, 0xf0, 0x21, 0x00


	//----- nvinfo : EIATTR_KPARAM_INFO
	.align		4
.L_2195:
        /*0128*/ 	.byte	0x04, 0x17
        /*012a*/ 	.short	(.L_2197 - .L_2196)
.L_2196:
        /*012c*/ 	.word	0x00000000
        /*0130*/ 	.short	0x0001
        /*0132*/ 	.short	0x0008
        /*0134*/ 	.byte	0x00, 0xf0, 0x21, 0x00


	//----- nvinfo : EIATTR_KPARAM_INFO
	.align		4
.L_2197:
        /*0138*/ 	.byte	0x04, 0x17
        /*013a*/ 	.short	(.L_2199 - .L_2198)
.L_2198:
        /*013c*/ 	.word	0x00000000
        /*0140*/ 	.short	0x0000
        /*0142*/ 	.short	0x0000
        /*0144*/ 	.byte	0x00, 0xf0, 0x21, 0x00


	//----- nvinfo : EIATTR_SPARSE_MMA_MASK
	.align		4
.L_2199:
        /*0148*/ 	.byte	0x03, 0x50
        /*014a*/ 	.short	0x0000


	//----- nvinfo : EIATTR_MAXREG_COUNT
	.align		4
        /*014c*/ 	.byte	0x03, 0x1b
        /*014e*/ 	.short	0x00ff


	//----- nvinfo : EIATTR_NUM_BARRIERS
	.align		4
        /*0150*/ 	.byte	0x02, 0x4c
        /*0152*/ 	.byte	0x01
	.zero		1


	//----- nvinfo : EIATTR_MERCURY_ISA_VERSION
	.align		4
        /*0154*/ 	.byte	0x03, 0x5f
        /*0156*/ 	.short	0x0101


	//----- nvinfo : EIATTR_EXIT_INSTR_OFFSETS
	.align		4
        /*0158*/ 	.byte	0x04, 0x1c
        /*015a*/ 	.short	(.L_2201 - .L_2200)


	//   ....[0]....
.L_2200:
        /*015c*/ 	.word	0x00000280


	//   ....[1]....
        /*0160*/ 	.word	0x000009a0


	//   ....[2]....
        /*0164*/ 	.word	0x000085f0


	//   ....[3]....
        /*0168*/ 	.word	0x000088c0


	//   ....[4]....
        /*016c*/ 	.word	0x00008b20


	//   ....[5]....
        /*0170*/ 	.word	0x00008c70


	//   ....[6]....
        /*0174*/ 	.word	0x00008d10


	//   ....[7]....
        /*0178*/ 	.word	0x00008d50


	//----- nvinfo : EIATTR_CRS_STACK_SIZE
	.align		4
.L_2201:
        /*017c*/ 	.byte	0x04, 0x1e
        /*017e*/ 	.short	(.L_2203 - .L_2202)
.L_2202:
        /*0180*/ 	.word	0x00000000


	//----- nvinfo : EIATTR_CBANK_PARAM_SIZE
	.align		4
.L_2203:
        /*0184*/ 	.byte	0x03, 0x19
        /*0186*/ 	.short	0x0074


	//----- nvinfo : EIATTR_PARAM_CBANK
	.align		4
        /*0188*/ 	.byte	0x04, 0x0a
        /*018a*/ 	.short	(.L_2205 - .L_2204)
	.align		4
.L_2204:
        /*018c*/ 	.word	index@(.nv.constant0._Z23gemm_half_q_half_kernelILi3ELi24ELb1ELb0ELi32EEvPK6__halfPKjS4_S2_PS0_iiiiPKtS7_iiiiiibS2_i)
        /*0190*/ 	.short	0x0210
        /*0192*/ 	.short	0x0074


	//----- nvinfo : EIATTR_SW_WAR
	.align		4
.L_2205:
        /*0194*/ 	.byte	0x04, 0x36
        /*0196*/ 	.short	(.L_2207 - .L_2206)
.L_2206:
        /*0198*/ 	.word	0x00000008
.L_2207:


//--------------------- .nv.info._Z23gemm_half_q_half_kernelILi3ELi8ELb1ELb0ELi32EEvPK6__halfPKjS4_S2_PS0_iiiiPKtS7_iiiiiibS2_i --------------------------
	.section	.nv.info._Z23gemm_half_q_half_kernelILi3ELi8ELb1ELb0ELi32EEvPK6__halfPKjS4_S2_PS0_iiiiPKtS7_iiiiiibS2_i,"",@"SHT_CUDA_INFO"
	.sectionflags	@""
	.align	4


	//----- nvinfo : EIATTR_CUDA_API_VERSION
	.align		4
        /*0000*/ 	.byte	0x04, 0x37
        /*0002*/ 	.short	(.L_2209 - .L_2208)
.L_2208:
        /*0004*/ 	.word	0x00000082


	//----- nvinfo : EIATTR_KPARAM_INFO
	.align		4
.L_2209:
        /*0008*/ 	.byte	0x04, 0x17
        /*000a*/ 	.short	(.L_2211 - .L_2210)
.L_2210:
        /*000c*/ 	.word	0x00000000
        /*0010*/ 	.short	0x0013
        /*0012*/ 	.short	0x0070
        /*0014*/ 	.byte	0x00, 0xf0, 0x11, 0x00


	//----- nvinfo : EIATTR_KPARAM_INFO
	.align		4
.L_2211:
        /*0018*/ 	.byte	0x04, 0x17
        /*001a*/ 	.short	(.L_2213 - .L_2212)
.L_2212:
        /*001c*/ 	.word	0x00000000
        /*0020*/ 	.short	0x0012
        /*0022*/ 	.short	0x0068
        /*0024*/ 	.byte	0x00, 0xf0, 0x21, 0x00


	//----- nvinfo : EIATTR_KPARAM_INFO
	.align		4
.L_2213:
        /*0028*/ 	.byte	0x04, 0x17
        /*002a*/ 	.short	(.L_2215 - .L_2214)
.L_2214:
        /*002c*/ 	.word	0x00000000
        /*0030*/ 	.short	0x0011
        /*0032*/ 	.short	0x0060
        /*0034*/ 	.byte	0x00, 0xf0, 0x05, 0x00


	//----- nvinfo : EIATTR_KPARAM_INFO
	.align		4
.L_2215:
        /*0038*/ 	.byte	0x04, 0x17
        /*003a*/ 	.short	(.L_2217 - .L_2216)
.L_2216:
        /*003c*/ 	.word	0x00000000
        /*0040*/ 	.short	0x0010
        /*0042*/ 	.short	0x005c
        /*0044*/ 	.byte	0x00, 0xf0, 0x11, 0x00


	//----- nvinfo : EIATTR_KPARAM_INFO
	.align		4
.L_2217:
        /*0048*/ 	.byte	0x04, 0x17
        /*004a*/ 	.short	(.L_2219 - .L_2218)
.L_2218:
        /*004c*/ 	.word	0x00000000
        /*0050*/ 	.short	0x000f
        /*0052*/ 	.short	0x0058
        /*0054*/ 	.byte	0x00, 0xf0, 0x11, 0x00


	//----- nvinfo : EIATTR_KPARAM_INFO
	.align		4
.L_2219:
        /*0058*/ 	.byte	0x04, 0x17
        /*005a*/ 	.short	(.L_2221 - .L_2220)
.L_2220:
        /*005c*/ 	.word	0x00000000
        /*0060*/ 	.short	0x000e
        /*0062*/ 	.short	0x0054
        /*0064*/ 	.byte	0x00, 0xf0, 0x11, 0x00


	//----- nvinfo : EIATTR_KPARAM_INFO
	.align		4
.L_2221:
        /*0068*/ 	.byte	0x04, 0x17
        /*006a*/ 	.short	(.L_2223 - .L_2222)
.L_2222:
        /*006c*/ 	.word	0x00000000
        /*0070*/ 	.short	0x000d
        /*0072*/ 	.short	0x0050
        /*0074*/ 	.byte	0x00, 0xf0, 0x11, 0x00


	//----- nvinfo : EIATTR_KPARAM_INFO
	.align		4
.L_2223:
        /*0078*/ 	.byte	0x04, 0x17
        /*007a*/ 	.short	(.L_2225 - .L_2224)
.L_2224:
        /*007c*/ 	.word	0x00000000
        /*0080*/ 	.short	0x000c
        /*0082*/ 	.short	0x004c
        /*0084*/ 	.byte	0x00, 0xf0, 0x11, 0x00


	//----- nvinfo : EIATTR_KPARAM_INFO
	.align		4
.L_2225:
        /*0088*/ 	.byte	0x04, 0x17
        /*008a*/ 	.short	(.L_2227 - .L_2226)
.L_2226:
        /*008c*/ 	.word	0x00000000
        /*0090*/ 	.short	0x000b
        /*0092*/ 	.short	0x0048
        /*0094*/ 	.byte	0x00, 0xf0, 0x11, 0x00


	//----- nvinfo : EIATTR_KPARAM_INFO
	.align		4
.L_2227:
        /*0098*/ 	.byte	0x04, 0x17
        /*009a*/ 	.short	(.L_2229 - .L_2228)
.L_2228:
        /*009c*/ 	.word	0x00000000
        /*00a0*/ 	.short	0x000a
        /*00a2*/ 	.short	0x0040
        /*00a4*/ 	.byte	0x00, 0xf0, 0x21, 0x00


	//----- nvinfo : EIATTR_KPARAM_INFO
	.align		4
.L_2229:
        /*00a8*/ 	.byte	0x04, 0x17
        /*00aa*/ 	.short	(.L_2231 - .L_2230)
.L_2230:
        /*00ac*/ 	.word	0x00000000
        /*00b0*/ 	.short	0x0009
        /*00b2*/ 	.short	0x0038
        /*00b4*/ 	.byte	0x00, 0xf0, 0x21, 0x00


	//----- nvinfo : EIATTR_KPARAM_INFO
	.align		4
.L_2231:
        /*00b8*/ 	.byte	0x04, 0x17
        /*00ba*/ 	.short	(.L_2233 - .L_2232)
.L_2232:
        /*00bc*/ 	.word	0x00000000
        /*00c0*/ 	.short	0x0008
        /*00c2*/ 	.short	0x0034
        /*00c4*/ 	.byte	0x00, 0xf0, 0x11, 0x00


	//----- nvinfo : EIATTR_KPARAM_INFO
	.align		4
.L_2233:
        /*00c8*/ 	.byte	0x04, 0x17
        /*00ca*/ 	.short	(.L_2235 - .L_2234)
.L_2234:
        /*00cc*/ 	.word	0x00000000
        /*00d0*/ 	.short	0x0007
        /*00d2*/ 	.short	0x0030
        /*00d4*/ 	.byte	0x00, 0xf0, 0x11, 0x00


	//----- nvinfo : EIATTR_KPARAM_INFO
	.align		4
.L_2235:
        /*00d8*/ 	.byte	0x04, 0x17
        /*00da*/ 	.short	(.L_2237 - .L_2236)
.L_2236:
        /*00dc*/ 	.word	0x00000000
        /*00e0*/ 	.short	0x0006
        /*00e2*/ 	.short	0x002c
        /*00e4*/ 	.byte	0x00, 0xf0, 0x11, 0x00


	//----- nvinfo : EIATTR_KPARAM_INFO
	.align		4
.L_2237:
        /*00e8*/ 	.byte	0x04, 0x17
        /*00ea*/ 	.short	(.L_2239 - .L_2238)
.L_2238:
        /*00ec*/ 	.word	0x00000000
        /*00f0*/ 	.short	0x0005
        /*00f2*/ 	.short	0x0028
        /*00f4*/ 	.byte	0x00, 0xf0, 0x11, 0x00


	//----- nvinfo : EIATTR_KPARAM_INFO
	.align		4
.L_2239:
        /*00f8*/ 	.byte	0x04, 0x17
        /*00fa*/ 	.short	(.L_2241 - .L_2240)
.L_2240:
        /*00fc*/ 	.word	0x00000000
        /*0100*/ 	.short	0x0004
        /*0102*/ 	.short	0x0020
        /*0104*/ 	.byte	0x00, 0xf0, 0x21, 0x00


	//----- nvinfo : EIATTR_KPARAM_INFO
	.align		4
.L_2241:
        /*0108*/ 	.byte	0x04, 0x17
        /*010a*/ 	.short	(.L_2243 - .L_2242)
.L_2242:
        /*010c*/ 	.word	0x00000000
        /*0110*/ 	.short	0x0003
        /*0112*/ 	.short	0x0018
        /*0114*/ 	.byte	0x00, 0xf0, 0x21, 0x00


	//----- nvinfo : EIATTR_KPARAM_INFO
	.align		4
.L_2243:
        /*0118*/ 	.byte	0x04, 0x17
        /*011a*/ 	.short	(.L_2245 - .L_2244)
.L_2244:
        /*011c*/ 	.word	0x00000000
        /*0120*/ 	.short	0x0002
        /*0122*/ 	.short	0x0010
        /*0124*/ 	.byte	0x00, 0xf0, 0x21, 0x00


	//----- nvinfo : EIATTR_KPARAM_INFO
	.align		4
.L_2245:
        /*0128*/ 	.byte	0x04, 0x17
        /*012a*/ 	.short	(.L_2247 - .L_2246)
.L_2246:
        /*012c*/ 	.word	0x00000000
        /*0130*/ 	.short	0x0001
        /*0132*/ 	.short	0x0008
        /*0134*/ 	.byte	0x00, 0xf0, 0x21, 0x00


	//----- nvinfo : EIATTR_KPARAM_INFO
	.align		4
.L_2247:
        /*0138*/ 	.byte	0x04, 0x17
        /*013a*/ 	.short	(.L_2249 - .L_2248)
.L_2248:
        /*013c*/ 	.word	0x00000000
        /*0140*/ 	.short	0x0000
        /*0142*/ 	.short	0x0000
        /*0144*/ 	.byte	0x00, 0xf0, 0x21, 0x00


	//----- nvinfo : EIATTR_SPARSE_MMA_MASK
	.align		4
.L_2249:
        /*0148*/ 	.byte	0x03, 0x50
        /*014a*/ 	.short	0x0000


	//----- nvinfo : EIATTR_MAXREG_COUNT
	.align		4
        /*014c*/ 	.byte	0x03, 0x1b
        /*014e*/ 	.short	0x00ff


	//----- nvinfo : EIATTR_NUM_BARRIERS
	.align		4
        /*0150*/ 	.byte	0x02, 0x4c
        /*0152*/ 	.byte	0x01
	.zero		1


	//----- nvinfo : EIATTR_MERCURY_ISA_VERSION
	.align		4
        /*0154*/ 	.byte	0x03, 0x5f
        /*0156*/ 	.short	0x0101


	//----- nvinfo : EIATTR_EXIT_INSTR_OFFSETS
	.align		4
        /*0158*/ 	.byte	0x04, 0x1c
        /*015a*/ 	.short	(.L_2251 - .L_2250)


	//   ....[0]....
.L_2250:
        /*015c*/ 	.word	0x00000280


	//   ....[1]....
        /*0160*/ 	.word	0x000009a0


	//   ....[2]....
        /*0164*/ 	.word	0x00006580


	//   ....[3]....
        /*0168*/ 	.word	0x00006850


	//   ....[4]....
        /*016c*/ 	.word	0x00006ab0


	//   ....[5]....
        /*0170*/ 	.word	0x00006c00


	//   ....[6]....
        /*0174*/ 	.word	0x00006ca0


	//   ....[7]....
        /*0178*/ 	.word	0x00006ce0


	//----- nvinfo : EIATTR_CRS_STACK_SIZE
	.align		4
.L_2251:
        /*017c*/ 	.byte	0x04, 0x1e
        /*017e*/ 	.short	(.L_2253 - .L_2252)
.L_2252:
        /*0180*/ 	.word	0x00000000


	//----- nvinfo : EIATTR_CBANK_PARAM_SIZE
	.align		4
.L_2253:
        /*0184*/ 	.byte	0x03, 0x19
        /*0186*/ 	.short	0x0074


	//----- nvinfo : EIATTR_PARAM_CBANK
	.align		4
        /*0188*/ 	.byte	0x04, 0x0a
        /*018a*/ 	.short	(.L_2255 - .L_2254)
	.align		4
.L_2254:
        /*018c*/ 	.word	index@(.nv.constant0._Z23gemm_half_q_half_kernelILi3ELi8ELb1ELb0ELi32EEvPK6__halfPKjS4_S2_PS0_iiiiPKtS7_iiiiiibS2_i)
        /*0190*/ 	.short	0x0210
        /*0192*/ 	.short	0x0074


	//----- nvinfo : EIATTR_SW_WAR
	.align		4
.L_2255:
        /*0194*/ 	.byte	0x04, 0x36
        /*0196*/ 	.short	(.L_2257 - .L_2256)
.L_2256:
        /*0198*/ 	.word	0x00000008
.L_2257:


//--------------------- .nv.info._Z23gemm_half_q_half_kernelILi3ELi12ELb1ELb0ELi32EEvPK6__halfPKjS4_S2_PS0_iiiiPKtS7_iiiiiibS2_i --------------------------
	.section	.nv.info._Z23gemm_half_q_half_kernelILi3ELi12ELb1ELb0ELi32EEvPK6__halfPKjS4_S2_PS0_iiiiPKtS7_iiiiiibS2_i,"",@"SHT_CUDA_INFO"
	.sectionflags	@""
	.align	4


	//----- nvinfo : EIATTR_CUDA_API_VERSION
	.align		4
        /*0000*/ 	.byte	0x04, 0x37
        /*0002*/ 	.short	(.L_2259 - .L_2258)
.L_2258:
        /*0004*/ 	.word	0x00000082


	//----- nvinfo : EIATTR_KPARAM_INFO
	.align		4
.L_2259:
        /*0008*/ 	.byte	0x04, 0x17
        /*000a*/ 	.short	(.L_2261 - .L_2260)
.L_2260:
        /*000c*/ 	.word	0x00000000
        /*0010*/ 	.short	0x0013
        /*0012*/ 	.short	0x0070
        /*0014*/ 	.byte	0x00, 0xf0, 0x11, 0x00


	//----- nvinfo : EIATTR_KPARAM_INFO
	.align		4
.L_2261:
        /*0018*/ 	.byte	0x04, 0x17
        /*001a*/ 	.short	(.L_2263 - .L_2262)
.L_2262:
        /*001c*/ 	.word	0x00000000
        /*0020*/ 	.short	0x0012
        /*0022*/ 	.short	0x0068
        /*0024*/ 	.byte	0x00, 0xf0, 0x21, 0x00


	//----- nvinfo : EIATTR_KPARAM_INFO
	.align		4
.L_2263:
        /*0028*/ 	.byte	0x04, 0x17
        /*002a*/ 	.short	(.L_2265 - .L_2264)
.L_2264:
        /*002c*/ 	.word	0x00000000
        /*0030*/ 	.short	0x0011
        /*0032*/ 	.short	0x0060
        /*0034*/ 	.byte	0x00, 0xf0, 0x05, 0x00


	//----- nvinfo : EIATTR_KPARAM_INFO
	.align		4
.L_2265:
        /*0038*/ 	.byte	0x04, 0x17
        /*003a*/ 	.short	(.L_2267 - .L_2266)
.L_2266:
        /*003c*/ 	.word	0x00000000
        /*0040*/ 	.short	0x0010
        /*0042*/ 	.short	0x005c
        /*0044*/ 	.byte	0x00, 0xf0, 0x11, 0x00


	//----- nvinfo : EIATTR_KPARAM_INFO
	.align		4
.L_2267:
        /*0048*/ 	.byte	0x04, 0x17
        /*004a*/ 	.short	(.L_2269 - .L_2268)
.L_2268:
        /*004c*/ 	.word	0x00000000
        /*0050*/ 	.short	0x000f
        /*0052*/ 	.short	0x0058
        /*0054*/ 	.byte	0x00, 0xf0, 0x11, 0x00


	//----- nvinfo : EIATTR_KPARAM_INFO
	.align		4
.L_2269:
        /*0058*/ 	.byte	0x04, 0x17
        /*005a*/ 	.short	(.L_2271 - .L_2270)
.L_2270:
        /*005c*/ 	.word	0x00000000
        /*0060*/ 	.short	0x000e
        /*0062*/ 	.short	0x0054
        /*0064*/ 	.byte	0x00, 0xf0, 0x11, 0x00


	//----- nvinfo : EIATTR_KPARAM_INFO
	.align		4
.L_2271:
        /*0068*/ 	.byte	0x04, 0x17
        /*006a*/ 	.short	(.L_2273 - .L_2272)
.L_2272:
        /*006c*/ 	.word	0x00000000
        /*0070*/ 	.short	0x000d
        /*0072*/ 	.short	0x0050
        /*0074*/ 	.byte	0x00, 0xf0, 0x11, 0x00


	//----- nvinfo : EIATTR_KPARAM_INFO
	.align		4
.L_2273:
        /*0078*/ 	.byte	0x04, 0x17
        /*007a*/ 	.short	(.L_2275 - .L_2274)
.L_2274:
        /*007c*/ 	.word	0x00000000
        /*0080*/ 	.short	0x000c
        /*0082*/ 	.short	0x004c
        /*0084*/ 	.byte	0x00, 0xf0, 0x11, 0x00


	//----- nvinfo : EIATTR_KPARAM_INFO
	.align		4
.L_2275:
        /*0088*/ 	.byte	0x04, 0x17
        /*008a*/ 	.short	(.L_2277 - .L_2276)
.L_2276:
        /*008c*/ 	.word	0x00000000
        /*0090*/ 	.short	0x000b
        /*0092*/ 	.short	0x0048
        /*0094*/ 	.byte	0x00, 0xf0, 0x11, 0x00


	//----- nvinfo : EIATTR_KPARAM_INFO
	.align		4
.L_2277:
        /*0098*/ 	.byte	0x04, 0x17
        /*009a*/ 	.short	(.L_2279 - .L_2278)
.L_2278:
        /*009c*/ 	.word	0x00000000
        /*00a0*/ 	.short	0x000a
        /*00a2*/ 	.short	0x0040
        /*00a4*/ 	.byte	0x00, 0xf0, 0x21, 0x00


	//----- nvinfo : EIATTR_KPARAM_INFO
	.align		4
.L_2279:
        /*00a8*/ 	.byte	0x04, 0x17
        /*00aa*/ 	.short	(.L_2281 - .L_2280)
.L_2280:
        /*00ac*/ 	.word	0x00000000
        /*00b0*/ 	.short	0x0009
        /*00b2*/ 	.short	0x0038
        /*00b4*/ 	.byte	0x00, 0xf0, 0x21, 0x00


	//----- nvinfo : EIATTR_KPARAM_INFO
	.align		4
.L_2281:
        /*00b8*/ 	.byte	0x04, 0x17
        /*00ba*/ 	.short	(.L_2283 - .L_2282)
.L_2282:
        /*00bc*/ 	.word	0x00000000
        /*00c0*/ 	.short	0x0008
        /*00c2*/ 	.short	0x0034
        /*00c4*/ 	.byte	0x00, 0xf0, 0x11, 0x00


	//----- nvinfo : EIATTR_KPARAM_INFO
	.align		4
.L_2283:
        /*00c8*/ 	.byte	0x04, 0x17
        /*00ca*/ 	.short	(.L_2285 - .L_2284)
.L_2284:
        /*00cc*/ 	.word	0x00000000
        /*00d0*/ 	.short	0x0007
        /*00d2*/ 	.short	0x0030
        /*00d4*/ 	.byte	0x00, 0xf0, 0x11, 0x00


	//----- nvinfo : EIATTR_KPARAM_INFO
	.align		4
.L_2285:
        /*00d8*/ 	.byte	0x04, 0x17
        /*00da*/ 	.short	(.L_2287 - .L_2286)
.L_2286:
        /*00dc*/ 	.word	0x00000000
        /*00e0*/ 	.short	0x0006
        /*00e2*/ 	.short	0x002c
        /*00e4*/ 	.byte	0x00, 0xf0, 0x11, 0x00


	//----- nvinfo : EIATTR_KPARAM_INFO
	.align		4
.L_2287:
        /*00e8*/ 	.byte	0x04, 0x17
        /*00ea*/ 	.short	(.L_2289 - .L_2288)
.L_2288:
        /*00ec*/ 	.word	0x00000000
        /*00f0*/ 	.short	0x0005
        /*00f2*/ 	.short	0x0028
        /*00f4*/ 	.byte	0x00, 0xf0, 0x11, 0x00


	//----- nvinfo : EIATTR_KPARAM_INFO
	.align		4
.L_2289:
        /*00f8*/ 	.byte	0x04, 0x17
        /*00fa*/ 	.short	(.L_2291 - .L_2290)
.L_2290:
        /*00fc*/ 	.word	0x00000000
        /*0100*/ 	.short	0x0004
        /*0102*/ 	.short	0x0020
        /*0104*/ 	.byte	0x00, 0xf0, 0x21, 0x00


	//----- nvinfo : EIATTR_KPARAM_INFO
	.align		4
.L_2291:
        /*0108*/ 	.byte	0x04, 0x17
        /*010a*/ 	.short	(.L_2293 - .L_2292)
.L_2292:
        /*010c*/ 	.word	0x00000000
        /*0110*/ 	.short	0x0003
        /*0112*/ 	.short	0x0018
        /*0114*/ 	.byte	0x00, 0xf0, 0x21, 0x00


	//----- nvinfo : EIATTR_KPARAM_INFO
	.align		4
.L_2293:
        /*0118*/ 	.byte	0x04, 0x17
        /*011a*/ 	.short	(.L_2295 - .L_2294)
.L_2294:
        /*011c*/ 	.word	0x00000000
        /*0120*/ 	.short	0x0002
        /*0122*/ 	.short	0x0010
        /*0124*/ 	.byte	0x00, 0xf0, 0x21, 0x00


	//----- nvinfo : EIATTR_KPARAM_INFO
	.align		4
.L_2295:
        /*0128*/ 	.byte	0x04, 0x17
        /*012a*/ 	.short	(.L_2297 - .L_2296)
.L_2296:
        /*012c*/ 	.word	0x00000000
        /*0130*/ 	.short	0x0001
        /*0132*/ 	.short	0x0008
        /*0134*/ 	.byte	0x00, 0xf0, 0x21, 0x00


	//----- nvinfo : EIATTR_KPARAM_INFO
	.align		4
.L_2297:
        /*0138*/ 	.byte	0x04, 0x17
        /*013a*/ 	.short	(.L_2299 - .L_2298)
.L_2298:
        /*013c*/ 	.word	0x00000000
        /*0140*/ 	.short	0x0000
        /*0142*/ 	.short	0x0000
        /*0144*/ 	.byte	0x00, 0xf0, 0x21, 0x00


	//----- nvinfo : EIATTR_SPARSE_MMA_MASK
	.align		4
.L_2299:
        /*0148*/ 	.byte	0x03, 0x50
        /*014a*/ 	.short	0x0000


	//----- nvinfo : EIATTR_MAXREG_COUNT
	.align		4
        /*014c*/ 	.byte	0x03, 0x1b
        /*014e*/ 	.short	0x00ff


	//----- nvinfo : EIATTR_NUM_BARRIERS
	.align		4
        /*0150*/ 	.byte	0x02, 0x4c
        /*0152*/ 	.byte	0x01
	.zero		1


	//----- nvinfo : EIATTR_MERCURY_ISA_VERSION
	.align		4
        /*0154*/ 	.byte	0x03, 0x5f
        /*0156*/ 	.short	0x0101


	//----- nvinfo : EIATTR_EXIT_INSTR_OFFSETS
	.align		4
        /*0158*/ 	.byte	0x04, 0x1c
        /*015a*/ 	.short	(.L_2301 - .L_2300)


	//   ....[0]....
.L_2300:
        /*015c*/ 	.word	0x00000280


	//   ....[1]....
        /*0160*/ 	.word	0x000009a0


	//   ....[2]....
        /*0164*/ 	.word	0x00008460


	//   ....[3]....
        /*0168*/ 	.word	0x00008730


	//   ....[4]....
        /*016c*/ 	.word	0x00008990


	//   ....[5]....
        /*0170*/ 	.word	0x00008ae0


	//   ....[6]....
        /*0174*/ 	.word	0x00008b80


	//   ....[7]....
        /*0178*/ 	.word	0x00008bc0


	//----- nvinfo : EIATTR_CRS_STACK_SIZE
	.align		4
.L_2301:
        /*017c*/ 	.byte	0x04, 0x1e
        /*017e*/ 	.short	(.L_2303 - .L_2302)
.L_2302:
        /*0180*/ 	.word	0x00000000


	//----- nvinfo : EIATTR_CBANK_PARAM_SIZE
	.align		4
.L_2303:
        /*0184*/ 	.byte	0x03, 0x19
        /*0186*/ 	.short	0x0074


	//----- nvinfo : EIATTR_PARAM_CBANK
	.align		4
        /*0188*/ 	.byte	0x04, 0x0a
        /*018a*/ 	.short	(.L_2305 - .L_2304)
	.align		4
.L_2304:
        /*018c*/ 	.word	index@(.nv.constant0._Z23gemm_half_q_half_kernelILi3ELi12ELb1ELb0ELi32EEvPK6__halfPKjS4_S2_PS0_iiiiPKtS7_iiiiiibS2_i)
        /*0190*/ 	.short	0x0210
        /*0192*/ 	.short	0x0074


	//----- nvinfo : EIATTR_SW_WAR
	.align		4
.L_2305:
        /*0194*/ 	.byte	0x04, 0x36
        /*0196*/ 	.short	(.L_2307 - .L_2306)
.L_2306:
        /*0198*/ 	.word	0x00000008
.L_2307:


//--------------------- .nv.info._Z23gemm_half_q_half_kernelILi3ELi14ELb1ELb0ELi32EEvPK6__halfPKjS4_S2_PS0_iiiiPKtS7_iiiiiibS2_i --------------------------
	.section	.nv.info._Z23gemm_half_q_half_kernelILi3ELi14ELb1ELb0ELi32EEvPK6__halfPKjS4_S2_PS0_iiiiPKtS7_iiiiiibS2_i,"",@"SHT_CUDA_INFO"
	.sectionflags	@""
	.align	4


	//----- nvinfo : EIATTR_CUDA_API_VERSION
	.align		4
        /*0000*/ 	.byte	0x04, 0x37
        /*0002*/ 	.short	(.L_2309 - .L_2308)
.L_2308:
        /*0004*/ 	.word	0x00000082


	//----- nvinfo : EIATTR_KPARAM_INFO
	.align		4
.L_2309:
        /*0008*/ 	.byte	0x04, 0x17
        /*000a*/ 	.short	(.L_2311 - .L_2310)
.L_2310:
        /*000c*/ 	.word	0x00000000
        /*0010*/ 	.short	0x0013
        /*0012*/ 	.short	0x0070
        /*0014*/ 	.byte	0x00, 0xf0, 0x11, 0x00


	//----- nvinfo : EIATTR_KPARAM_INFO
	.align		4
.L_2311:
        /*0018*/ 	.byte	0x04, 0x17
        /*001a*/ 	.short	(.L_2313 - .L_2312)
.L_2312:
        /*001c*/ 	.word	0x00000000
        /*0020*/ 	.short	0x0012
        /*0022*/ 	.short	0x0068
        /*0024*/ 	.byte	0x00, 0xf0, 0x21, 0x00


	//----- nvinfo : EIATTR_KPARAM_INFO
	.align		4
.L_2313:
        /*0028*/ 	.byte	0x04, 0x17
        /*002a*/ 	.short	(.L_2315 - .L_2314)
.L_2314:
        /*002c*/ 	.word	0x00000000
        /*0030*/ 	.short	0x0011
        /*0032*/ 	.short	0x0060
        /*0034*/ 	.byte	0x00, 0xf0, 0x05, 0x00


	//----- nvinfo : EIATTR_KPARAM_INFO
	.align		4
.L_2315:
        /*0038*/ 	.byte	0x04, 0x17
        /*003a*/ 	.short	(.L_2317 - .L_2316)
.L_2316:
        /*003c*/ 	.word	0x00000000
        /*0040*/ 	.short	0x0010
        /*0042*/ 	.short	0x005c
        /*0044*/ 	.byte	0x00, 0xf0, 0x11, 0x00


	//----- nvinfo : EIATTR_KPARAM_INFO
	.align		4
.L_2317:
        /*0048*/ 	.byte	0x04, 0x17
        /*004a*/ 	.short	(.L_2319 - .L_2318)
.L_2318:
        /*004c*/ 	.word	0x00000000
        /*0050*/ 	.short	0x000f
        /*0052*/ 	.short	0x0058
        /*0054*/ 	.byte	0x00, 0xf0, 0x11, 0x00


	//----- nvinfo : EIATTR_KPARAM_INFO
	.align		4
.L_2319:
        /*0058*/ 	.byte	0x04, 0x17
        /*005a*/ 	.short	(.L_2321 - .L_2320)
.L_2320:
        /*005c*/ 	.word	0x00000000
        /*0060*/ 	.short	0x000e
        /*0062*/ 	.short	0x0054
        /*0064*/ 	.byte	0x00, 0xf0, 0x11, 0x00


	//----- nvinfo : EIATTR_KPARAM_INFO
	.align		4
.L_2321:
        /*0068*/ 	.byte	0x04, 0x17
        /*006a*/ 	.short	(.L_2323 - .L_2322)
.L_2322:
        /*006c*/ 	.word	0x00000000
        /*0070*/ 	.short	0x000d
        /*0072*/ 	.short	0x0050
        /*0074*/ 	.byte	0x00, 0xf0, 0x11, 0x00


	//----- nvinfo : EIATTR_KPARAM_INFO
	.align		4
.L_2323:
        /*0078*/ 	.byte	0x04, 0x17
        /*007a*/ 	.short	(.L_2325 - .L_2324)
.L_2324:
        /*007c*/ 	.word	0x00000000
        /*0080*/ 	.short	0x000c
        /*0082*/ 	.short	0x004c
        /*0084*/ 	.byte	0x00, 0xf0, 0x11, 0x00


	//----- nvinfo : EIATTR_KPARAM_INFO
	.align		4
.L_2325:
        /*0088*/ 	.byte	0x04, 0x17
        /*008a*/ 	.short	(.L_2327 - .L_2326)
.L_2326:
        /*008c*/ 	.word	0x00000000
        /*0090*/ 	.short	0x000b
        /*0092*/ 	.short	0x0048
        /*0094*/ 	.byte	0x00, 0xf0, 0x11, 0x00


	//----- nvinfo : EIATTR_KPARAM_INFO
	.align		4
.L_2327:
        /*0098*/ 	.byte	0x04, 0x17
        /*009a*/ 	.short	(.L_2329 - .L_2328)
.L_2328:
        /*009c*/ 	.word	0x00000000
        /*00a0*/ 	.short	0x000a
        /*00a2*/ 	.short	0x0040
        /*00a4*/ 	.byte	0x00, 0xf0, 0x21, 0x00


	//----- nvinfo : EIATTR_KPARAM_INFO
	.align		4
.L_2329:
        /*00a8*/ 	.byte	0x04, 0x17
        /*00aa*/ 	.short	(.L_2331 - .L_2330)
.L_2330:
        /*00ac*/ 	.word	0x00000000
        /*00b0*/ 	.short	0x0009
        /*00b2*/ 	.short	0x0038
        /*00b4*/ 	.byte	0x00, 0xf0, 0x21, 0x00


	//----- nvinfo : EIATTR_KPARAM_INFO
	.align		4
.L_2331:
        /*00b8*/ 	.byte	0x04, 0x17
        /*00ba*/ 	.short	(.L_2333 - .L_2332)
.L_2332:
        /*00bc*/ 	.word	0x00000000
        /*00c0*/ 	.short	0x0008
        /*00c2*/ 	.short	0x0034
        /*00c4*/ 	.byte	0x00, 0xf0, 0x11, 0x00


	//----- nvinfo : EIATTR_KPARAM_INFO
	.align		4
.L_2333:
        /*00c8*/ 	.byte	0x04, 0x17
        /*00ca*/ 	.short	(.L_2335 - .L_2334)
.L_2334:
        /*00cc*/ 	.word	0x00000000
        /*00d0*/ 	.short	0x0007
        /*00d2*/ 	.short	0x0030
        /*00d4*/ 	.byte	0x00, 0xf0, 0x11, 0x00


	//----- nvinfo : EIATTR_KPARAM_INFO
	.align		4
.L_2335:
        /*00d8*/ 	.byte	0x04, 0x17
        /*00da*/ 	.short	(.L_2337 - .L_2336)
.L_2336:
        /*00dc*/ 	.word	0x00000000
        /*00e0*/ 	.short	0x0006
        /*00e2*/ 	.short	0x002c
        /*00e4*/ 	.byte	0x00, 0xf0, 0x11, 0x00


	//----- nvinfo : EIATTR_KPARAM_INFO
	.align		4
.L_2337:
        /*00e8*/ 	.byte	0x04, 0x17
        /*00ea*/ 	.short	(.L_2339 - .L_2338)
.L_2338:
        /*00ec*/ 	.word	0x00000000
        /*00f0*/ 	.short	0x0005
        /*00f2*/ 	.short	0x0028
        /*00f4*/ 	.byte	0x00, 0xf0, 0x11, 0x00


	//----- nvinfo : EIATTR_KPARAM_INFO
	.align		4
.L_2339:
        /*00f8*/ 	.byte	0x04, 0x17
        /*00fa*/ 	.short	(.L_2341 - .L_2340)
.L_2340:
        /*00fc*/ 	.word	0x00000000
        /*0100*/ 	.short	0x0004
        /*0102*/ 	.short	0x0020
        /*0104*/ 	.byte	0x00, 0xf0, 0x21, 0x00


	//----- nvinfo : EIATTR_KPARAM_INFO
	.align		4
.L_2341:
        /*0108*/ 	.byte	0x04, 0x17
        /*010a*/ 	.short	(.L_2343 - .L_2342)
.L_2342:
        /*010c*/ 	.word	0x00000000
        /*0110*/ 	.short	0x0003
        /*0112*/ 	.short	0x0018
        /*0114*/ 	.byte	0x00, 0xf0, 0x21, 0x00


	//----- nvinfo : EIATTR_KPARAM_INFO
	.align		4
.L_2343:
        /*0118*/ 	.byte	0x04, 0x17
        /*011a*/ 	.short	(.L_2345 - .L_2344)
.L_2344:
        /*011c*/ 	.word	0x00000000
        /*0120*/ 	.short	0x0002
        /*0122*/ 	.short	0x0010
        /*0124*/ 	.byte	0x00, 0xf0, 0x21, 0x00


	//----- nvinfo : EIATTR_KPARAM_INFO
	.align		4
.L_2345:
        /*0128*/ 	.byte	0x04, 0x17
        /*012a*/ 	.short	(.L_2347 - .L_2346)
.L_2346:
        /*012c*/ 	.word	0x00000000
        /*0130*/ 	.short	0x0001
        /*0132*/ 	.short	0x0008
        /*0134*/ 	.byte	0x00, 0xf0, 0x21, 0x00


	//----- nvinfo : EIATTR_KPARAM_INFO
	.align		4
.L_2347:
        /*0138*/ 	.byte	0x04, 0x17
        /*013a*/ 	.short	(.L_2349 - .L_2348)
.L_2348:
        /*013c*/ 	.word	0x00000000
        /*0140*/ 	.short	0x0000
        /*0142*/ 	.short	0x0000
        /*0144*/ 	.byte	0x00, 0xf0, 0x21, 0x00


	//----- nvinfo : EIATTR_SPARSE_MMA_MASK
	.align		4
.L_2349:
        /*0148*/ 	.byte	0x03, 0x50
        /*014a*/ 	.short	0x0000


	//----- nvinfo : EIATTR_MAXREG_COUNT
	.align		4
        /*014c*/ 	.byte	0x03, 0x1b
        /*014e*/ 	.short	0x00ff


	//----- nvinfo : EIATTR_NUM_BARRIERS
	.align		4
        /*0150*/ 	.byte	0x02, 0x4c
        /*0152*/ 	.byte	0x01
	.zero		1


	//----- nvinfo : EIATTR_MERCURY_ISA_VERSION
	.align		4
        /*0154*/ 	.byte	0x03, 0x5f
        /*0156*/ 	.short	0x0101


	//----- nvinfo : EIATTR_EXIT_INSTR_OFFSETS
	.align		4
        /*0158*/ 	.byte	0x04, 0x1c
        /*015a*/ 	.short	(.L_2351 - .L_2350)


	//   ....[0]....
.L_2350:
        /*015c*/ 	.word	0x00000280


	//   ....[1]....
        /*0160*/ 	.word	0x00000e40


	//   ....[2]....
        /*0164*/ 	.word	0x00009bb0


	//   ....[3]....
        /*0168*/ 	.word	0x00009e80


	//   ....[4]....
        /*016c*/ 	.word	0x0000a0e0


	//   ....[5]....
        /*0170*/ 	.word	0x0000a240


	//   ....[6]....
        /*0174*/ 	.word	0x0000a2e0


	//   ....[7]....
        /*0178*/ 	.word	0x0000a320


	//----- nvinfo : EIATTR_CRS_STACK_SIZE
	.align		4
.L_2351:
        /*017c*/ 	.byte	0x04, 0x1e
        /*017e*/ 	.short	(.L_2353 - .L_2352)
.L_2352:
        /*0180*/ 	.word	0x00000000


	//----- nvinfo : EIATTR_CBANK_PARAM_SIZE
	.align		4
.L_2353:
        /*0184*/ 	.byte	0x03, 0x19
        /*0186*/ 	.short	0x0074


	//----- nvinfo : EIATTR_PARAM_CBANK
	.align		4
        /*0188*/ 	.byte	0x04, 0x0a
        /*018a*/ 	.short	(.L_2355 - .L_2354)
	.align		4
.L_2354:
        /*018c*/ 	.word	index@(.nv.constant0._Z23gemm_half_q_half_kernelILi3ELi14ELb1ELb0ELi32EEvPK6__halfPKjS4_S2_PS0_iiiiPKtS7_iiiiiibS2_i)
        /*0190*/ 	.short	0x0210
        /*0192*/ 	.short	0x0074


	//----- nvinfo : EIATTR_SW_WAR
	.align		4
.L_2355:
        /*0194*/ 	.byte	0x04, 0x36
        /*0196*/ 	.short	(.L_2357 - .L_2356)
.L_2356:
        /*0198*/ 	.word	0x00000008
.L_2357:


//--------------------- .nv.info._Z23gemm_half_q_half_kernelILi3ELi4ELb1ELb0ELi32EEvPK6__halfPKjS4_S2_PS0_iiiiPKtS7_iiiiiibS2_i --------------------------
	.section	.nv.info._Z23gemm_half_q_half_kernelILi3ELi4ELb1ELb0ELi32EEvPK6__halfPKjS4_S2_PS0_iiiiPKtS7_iiiiiibS2_i,"",@"SHT_CUDA_INFO"
	.sectionflags	@""
	.align	4


	//----- nvinfo : EIATTR_CUDA_API_VERSION
	.align		4
        /*0000*/ 	.byte	0x04, 0x37
        /*0002*/ 	.short	(.L_2359 - .L_2358)
.L_2358:
        /*0004*/ 	.word	0x00000082


	//----- nvinfo : EIATTR_KPARAM_INFO
	.align		4
.L_2359:
        /*0008*/ 	.byte	0x04, 0x17
        /*000a*/ 	.short	(.L_2361 - .L_2360)
.L_2360:
        /*000c*/ 	.word	0x00000000
        /*0010*/ 	.short	0x0013
        /*0012*/ 	.short	0x0070
        /*0014*/ 	.byte	0x00, 0xf0, 0x11, 0x00


	//----- nvinfo : EIATTR_KPARAM_INFO
	.align		4
.L_2361:
        /*0018*/ 	.byte	0x04, 0x17
        /*001a*/ 	.short	(.L_2363 - .L_2362)
.L_2362:
        /*001c*/ 	.word	0x00000000
        /*0020*/ 	.short	0x0012
        /*0022*/ 	.short	0x0068
        /*0024*/ 	.byte	0x00, 0xf0, 0x21, 0x00


	//----- nvinfo : EIATTR_KPARAM_INFO
	.align		4
.L_2363:
        /*0028*/ 	.byte	0x04, 0x17
        /*002a*/ 	.short	(.L_2365 - .L_2364)
.L_2364:
        /*002c*/ 	.word	0x00000000
        /*0030*/ 	.short	0x0011
        /*0032*/ 	.short	0x0060
        /*0034*/ 	.byte	0x00, 0xf0, 0x05, 0x00


	//----- nvinfo : EIATTR_KPARAM_INFO
	.align		4
.L_2365:
        /*0038*/ 	.byte	0x04, 0x17
        /*003a*/ 	.short	(.L_2367 - .L_2366)
.L_2366:
        /*003c*/ 	.word	0x00000000
        /*0040*/ 	.short	0x0010
        /*0042*/ 	.short	0x005c
        /*0044*/ 	.byte	0x00, 0xf0, 0x11, 0x00


	//----- nvinfo : EIATTR_KPARAM_INFO
	.align		4
.L_2367:
        /*0048*/ 	.byte	0x04, 0x17
        /*004a*/ 	.short	(.L_2369 - .L_2368)
.L_2368:
        /*004c*/ 	.word	0x00000000
        /*0050*/ 	.short	0x000f
        /*0052*/ 	.short	0x0058
        /*0054*/ 	.byte	0x00, 0xf0, 0x11, 0x00


	//----- nvinfo : EIATTR_KPARAM_INFO
	.align		4
.L_2369:
        /*0058*/ 	.byte	0x04, 0x17
        /*005a*/ 	.short	(.L_2371 - .L_2370)
.L_2370:
        /*005c*/ 	.word	0x00000000
        /*0060*/ 	.short	0x000e
        /*0062*/ 	.short	0x0054
        /*0064*/ 	.byte	0x00, 0xf0, 0x11, 0x00


	//----- nvinfo : EIATTR_KPARAM_INFO
	.align		4
.L_2371:
        /*0068*/ 	.byte	0x04, 0x17
        /*006a*/ 	.short	(.L_2373 - .L_2372)
.L_2372:
        /*006c*/ 	.word	0x00000000
        /*0070*/ 	.short	0x000d
        /*0072*/ 	.short	0x0050
        /*0074*/ 	.byte	0x00, 0xf0, 0x11, 0x00


	//----- nvinfo : EIATTR_KPARAM_INFO
	.align		4
.L_2373:
        /*0078*/ 	.byte	0x04, 0x17
        /*007a*/ 	.short	(.L_2375 - .L_2374)
.L_2374:
        /*007c*/ 	.word	0x00000000
        /*0080*/ 	.short	0x000c
        /*0082*/ 	.short	0x004c
        /*0084*/ 	.byte	0x00, 0xf0, 0x11, 0x00


	//----- nvinfo : EIATTR_KPARAM_INFO
	.align		4
.L_2375:
        /*0088*/ 	.byte	0x04, 0x17
        /*008a*/ 	.short	(.L_2377 - .L_2376)
.L_2376:
        /*008c*/ 	.word	0x00000000
        /*0090*/ 	.short	0x000b
        /*0092*/ 	.short	0x0048
        /*0094*/ 	.byte	0x00, 0xf0, 0x11, 0x00


	//----- nvinfo : EIATTR_KPARAM_INFO
	.align		4
.L_2377:
        /*0098*/ 	.byte	0x04, 0x17
        /*009a*/ 	.short	(.L_2379 - .L_2378)
.L_2378:
        /*009c*/ 	.word	0x00000000
        /*00a0*/ 	.short	0x000a
        /*00a2*/ 	.short	0x0040
        /*00a4*/ 	.byte	0x00, 0xf0, 0x21, 0x00


	//----- nvinfo : EIATTR_KPARAM_INFO
	.align		4
.L_2379:
        /*00a8*/ 	.byte	0x04, 0x17
        /*00aa*/ 	.short	(.L_2381 - .L_2380)
.L_2380:
        /*00ac*/ 	.word	0x00000000
        /*00b0*/ 	.short	0x0009
        /*00b2*/ 	.short	0x0038
        /*00b4*/ 	.byte	0x00, 0xf0, 0x21, 0x00


	//----- nvinfo : EIATTR_KPARAM_INFO
	.align		4
.L_2381:
        /*00b8*/ 	.byte	0x04, 0x17
        /*00ba*/ 	.short	(.L_2383 - .L_2382)
.L_2382:
        /*00bc*/ 	.word	0x00000000
        /*00c0*/ 	.short	0x0008
        /*00c2*/ 	.short	0x0034
        /*00c4*/ 	.byte	0x00, 0xf0, 0x11, 0x00


	//----- nvinfo : EIATTR_KPARAM_INFO
	.align		4
.L_2383:
        /*00c8*/ 	.byte	0x04, 0x17
        /*00ca*/ 	.short	(.L_2385 - .L_2384)
.L_2384:
        /*00cc*/ 	.word	0x00000000
        /*00d0*/ 	.short	0x0007
        /*00d2*/ 	.short	0x0030
        /*00d4*/ 	.byte	0x00, 0xf0, 0x11, 0x00


	//----- nvinfo : EIATTR_KPARAM_INFO
	.align		4
.L_2385:
        /*00d8*/ 	.byte	0x04, 0x17
        /*00da*/ 	.short	(.L_2387 - .L_2386)
.L_2386:
        /*00dc*/ 	.word	0x00000000
        /*00e0*/ 	.short	0x0006
        /*00e2*/ 	.short	0x002c
        /*00e4*/ 	.byte	0x00, 0xf0, 0x11, 0x00


	//----- nvinfo : EIATTR_KPARAM_INFO
	.align		4
.L_2387:
        /*00e8*/ 	.byte	0x04, 0x17
        /*00ea*/ 	.short	(.L_2389 - .L_2388)
.L_2388:
        /*00ec*/ 	.word	0x00000000
        /*00f0*/ 	.short	0x0005
        /*00f2*/ 	.short	0x0028
        /*00f4*/ 	.byte	0x00, 0xf0, 0x11, 0x00


	//----- nvinfo : EIATTR_KPARAM_INFO
	.align		4
.L_2389:
        /*00f8*/ 	.byte	0x04, 0x17
        /*00fa*/ 	.short	(.L_2391 - .L_2390)
.L_2390:
        /*00fc*/ 	.word	0x00000000
        /*0100*/ 	.short	0x0004
        /*0102*/ 	.short	0x0020
        /*0104*/ 	.byte	0x00, 0xf0, 0x21, 0x00


	//----- nvinfo : EIATTR_KPARAM_INFO
	.align		4
.L_2391:
        /*0108*/ 	.byte	0x04, 0x17
        /*010a*/ 	.short	(.L_2393 - .L_2392)
.L_2392:
        /*010c*/ 	.word	0x00000000
        /*0110*/ 	.short	0x0003
        /*0112*/ 	.short	0x0018
        /*0114*/ 	.byte	0x00, 0xf0, 0x21, 0x00


	//----- nvinfo : EIATTR_KPARAM_INFO
	.align		4
.L_2393:
        /*0118*/ 	.byte	0x04, 0x17
        /*011a*/ 	.short	(.L_2395 - .L_2394)
.L_2394:
        /*011c*/ 	.word	0x00000000
        /*0120*/ 	.short	0x0002
        /*0122*/ 	.short	0x0010
        /*0124*/ 	.byte	0x00, 0xf0, 0x21, 0x00


	//----- nvinfo : EIATTR_KPARAM_INFO
	.align		4
.L_2395:
        /*0128*/ 	.byte	0x04, 0x17
        /*012a*/ 	.short	(.L_2397 - .L_2396)
.L_2396:
        /*012c*/ 	.word	0x00000000
        /*0130*/ 	.short	0x0001
        /*0132*/ 	.short	0x0008
        /*0134*/ 	.byte	0x00, 0xf0, 0x21, 0x00


	//----- nvinfo : EIATTR_KPARAM_INFO
	.align		4
.L_2397:
        /*0138*/ 	.byte	0x04, 0x17
        /*013a*/ 	.short	(.L_2399 - .L_2398)
.L_2398:
        /*013c*/ 	.word	0x00000000
        /*0140*/ 	.short	0x0000
        /*0142*/ 	.short	0x0000
        /*0144*/ 	.byte	0x00, 0xf0, 0x21, 0x00


	//----- nvinfo : EIATTR_SPARSE_MMA_MASK
	.align		4
.L_2399:
        /*0148*/ 	.byte	0x03, 0x50
        /*014a*/ 	.short	0x0000


	//----- nvinfo : EIATTR_MAXREG_COUNT
	.align		4
        /*014c*/ 	.byte	0x03, 0x1b
        /*014e*/ 	.short	0x00ff


	//----- nvinfo : EIATTR_NUM_BARRIERS
	.align		4
        /*0150*/ 	.byte	0x02, 0x4c
        /*0152*/ 	.byte	0x01
	.zero		1


	//----- nvinfo : EIATTR_MERCURY_ISA_VERSION
	.align		4
        /*0154*/ 	.byte	0x03, 0x5f
        /*0156*/ 	.short	0x0101


	//----- nvinfo : EIATTR_EXIT_INSTR_OFFSETS
	.align		4
        /*0158*/ 	.byte	0x04, 0x1c
        /*015a*/ 	.short	(.L_2401 - .L_2400)


	//   ....[0]....
.L_2400:
        /*015c*/ 	.word	0x00000280


	//   ....[1]....
        /*0160*/ 	.word	0x000009a0


	//   ....[2]....
        /*0164*/ 	.word	0x00003340


	//   ....[3]....
        /*0168*/ 	.word	0x00003640


	//   ....[4]....
        /*016c*/ 	.word	0x000038d0


	//   ....[5]....
        /*0170*/ 	.word	0x00003a50


	//   ....[6]....
        /*0174*/ 	.word	0x00003af0


	//   ....[7]....
        /*0178*/ 	.word	0x00003b30


	//----- nvinfo : EIATTR_CRS_STACK_SIZE
	.align		4
.L_2401:
        /*017c*/ 	.byte	0x04, 0x1e
        /*017e*/ 	.short	(.L_2403 - .L_2402)
.L_2402:
        /*0180*/ 	.word	0x00000000


	//----- nvinfo : EIATTR_CBANK_PARAM_SIZE
	.align		4
.L_2403:
        /*0184*/ 	.byte	0x03, 0x19
        /*0186*/ 	.short	0x0074


	//----- nvinfo : EIATTR_PARAM_CBANK
	.align		4
        /*0188*/ 	.byte	0x04, 0x0a
        /*018a*/ 	.short	(.L_2405 - .L_2404)
	.align		4
.L_2404:
        /*018c*/ 	.word	index@(.nv.constant0._Z23gemm_half_q_half_kernelILi3ELi4ELb1ELb0ELi32EEvPK6__halfPKjS4_S2_PS0_iiiiPKtS7_iiiiiibS2_i)
        /*0190*/ 	.short	0x0210
        /*0192*/ 	.short	0x0074


	//----- nvinfo : EIATTR_SW_WAR
	.align		4
.L_2405:
        /*0194*/ 	.byte	0x04, 0x36
        /*0196*/ 	.short	(.L_2407 - .L_2406)
.L_2406:
        /*0198*/ 	.word	0x00000008
.L_2407:


//--------------------- .nv.info._Z23gemm_half_q_half_kernelILi3ELi6ELb1ELb0ELi32EEvPK6__halfPKjS4_S2_PS0_iiiiPKtS7_iiiiiibS2_i --------------------------
	.section	.nv.info._Z23gemm_half_q_half_kernelILi3ELi6ELb1ELb0ELi32EEvPK6__halfPKjS4_S2_PS0_iiiiPKtS7_iiiiiibS2_i,"",@"SHT_CUDA_INFO"
	.sectionflags	@""
	.align	4


	//----- nvinfo : EIATTR_CUDA_API_VERSION
	.align		4
        /*0000*/ 	.byte	0x04, 0x37
        /*0002*/ 	.short	(.L_2409 - .L_2408)
.L_2408:
        /*0004*/ 	.word	0x00000082


	//----- nvinfo : EIATTR_KPARAM_INFO
	.align		4
.L_2409:
        /*0008*/ 	.byte	0x04, 0x17
        /*000a*/ 	.short	(.L_2411 - .L_2410)
.L_2410:
        /*000c*/ 	.word	0x00000000
        /*0010*/ 	.short	0x0013
        /*0012*/ 	.short	0x0070
        /*0014*/ 	.byte	0x00, 0xf0, 0x11, 0x00


	//----- nvinfo : EIATTR_KPARAM_INFO
	.align		4
.L_2411:
        /*0018*/ 	.byte	0x04, 0x17
        /*001a*/ 	.short	(.L_2413 - .L_2412)
.L_2412:
        /*001c*/ 	.word	0x00000000
        /*0020*/ 	.short	0x0012
        /*0022*/ 	.short	0x0068
        /*0024*/ 	.byte	0x00, 0xf0, 0x21, 0x00


	//----- nvinfo : EIATTR_KPARAM_INFO
	.align		4
.L_2413:
        /*0028*/ 	.byte	0x04, 0x17
        /*002a*/ 	.short	(.L_2415 - .L_2414)
.L_2414:
        /*002c*/ 	.word	0x00000000
        /*0030*/ 	.short	0x0011
        /*0032*/ 	.short	0x0060
        /*0034*/ 	.byte	0x00, 0xf0, 0x05, 0x00


	//----- nvinfo : EIATTR_KPARAM_INFO
	.align		4
.L_2415:
        /*0038*/ 	.byte	0x04, 0x17
        /*003a*/ 	.short	(.L_2417 - .L_2416)
.L_2416:
        /*003c*/ 	.word	0x00000000
        /*0040*/ 	.short	0x0010
        /*0042*/ 	.short	0x005c
        /*0044*/ 	.byte	0x00, 0xf0, 0x11, 0x00


	//----- nvinfo : EIATTR_KPARAM_INFO
	.align		4
.L_2417:
        /*0048*/ 	.byte	0x04, 0x17
        /*004a*/ 	.short	(.L_2419 - .L_2418)
.L_2418:
        /*004c*/ 	.word	0x00000000
        /*0050*/ 	.short	0x000f
        /*0052*/ 	.short	0x0058
        /*0054*/ 	.byte	0x00, 0xf0, 0x11, 0x00


	//----- nvinfo : EIATTR_KPARAM_INFO
	.align		4
.L_2419:
        /*0058*/ 	.byte	0x04, 0x17
        /*005a*/ 	.short	(.L_2421 - .L_2420)
.L_2420:
        /*005c*/ 	.word	0x00000000
        /*0060*/ 	.short	0x000e
        /*0062*/ 	.short	0x0054
        /*0064*/ 	.byte	0x00, 0xf0, 0x11, 0x00


	//----- nvinfo : EIATTR_KPARAM_INFO
	.align		4
.L_2421:
        /*0068*/ 	.byte	0x04, 0x17
        /*006a*/ 	.short	(.L_2423 - .L_2422)
.L_2422:
        /*006c*/ 	.word	0x00000000
        /*0070*/ 	.short	0x000d
        /*0072*/ 	.short	0x0050
        /*0074*/ 	.byte	0x00, 0xf0, 0x11, 0x00


	//----- nvinfo : EIATTR_KPARAM_INFO
	.align		4
.L_2423:
        /*0078*/ 	.byte	0x04, 0x17
        /*007a*/ 	.short	(.L_2425 - .L_2424)
.L_2424:
        /*007c*/ 	.word	0x00000000
        /*0080*/ 	.short	0x000c
        /*0082*/ 	.short	0x004c
        /*0084*/ 	.byte	0x00, 0xf0, 0x11, 0x00


	//----- nvinfo : EIATTR_KPARAM_INFO
	.align		4
.L_2425:
        /*0088*/ 	.byte	0x04, 0x17
        /*008a*/ 	.short	(.L_2427 - .L_2426)
.L_2426:
        /*008c*/ 	.word	0x00000000
        /*0090*/ 	.short	0x000b
        /*0092*/ 	.short	0x0048
        /*0094*/ 	.byte	0x00, 0xf0, 0x11, 0x00


	//----- nvinfo : EIATTR_KPARAM_INFO
	.align		4
.L_2427:
        /*0098*/ 	.byte	0x04, 0x17
        /*009a*/ 	.short	(.L_2429 - .L_2428)
.L_2428:
        /*009c*/ 	.word	0x00000000
        /*00a0*/ 	.short	0x000a
        /*00a2*/ 	.short	0x0040
        /*00a4*/ 	.byte	0x00, 0xf0, 0x21, 0x00


	//----- nvinfo : EIATTR_KPARAM_INFO
	.align		4
.L_2429:
        /*00a8*/ 	.byte	0x04, 0x17
        /*00aa*/ 	.short	(.L_2431 - .L_2430)
.L_2430:
        /*00ac*/ 	.word	0x00000000
        /*00b0*/ 	.short	0x0009
        /*00b2*/ 	.short	0x0038
        /*00b4*/ 	.byte	0x00, 0xf0, 0x21, 0x00


	//----- nvinfo : EIATTR_KPARAM_INFO
	.align		4
.L_2431:
        /*00b8*/ 	.byte	0x04, 0x17
        /*00ba*/ 	.short	(.L_2433 - .L_2432)
.L_2432:
        /*00bc*/ 	.word	0x00000000
        /*00c0*/ 	.short	0x0008
        /*00c2*/ 	.short	0x0034
        /*00c4*/ 	.byte	0x00, 0xf0, 0x11, 0x00


	//----- nvinfo : EIATTR_KPARAM_INFO
	.align		4
.L_2433:
        /*00c8*/ 	.byte	0x04, 0x17
        /*00ca*/ 	.short	(.L_2435 - .L_2434)
.L_2434:
        /*00cc*/ 	.word	0x00000000
        /*00d0*/ 	.short	0x0007
        /*00d2*/ 	.short	0x0030
        /*00d4*/ 	.byte	0x00, 0xf0, 0x11, 0x00


	//----- nvinfo : EIATTR_KPARAM_INFO
	.align		4
.L_2435:
        /*00d8*/ 	.byte	0x04, 0x17
        /*00da*/ 	.short	(.L_2437 - .L_2436)
.L_2436:
        /*00dc*/ 	.word	0x00000000
        /*00e0*/ 	.short	0x0006
        /*00e2*/ 	.short	0x002c
        /*00e4*/ 	.byte	0x00, 0xf0, 0x11, 0x00


	//----- nvinfo : EIATTR_KPARAM_INFO
	.align		4
.L_2437:
        /*00e8*/ 	.byte	0x04, 0x17
        /*00ea*/ 	.short	(.L_2439 - .L_2438)
.L_2438:
        /*00ec*/ 	.word	0x00000000
        /*00f0*/ 	.short	0x0005
        /*00f2*/ 	.short	0x0028
        /*00f4*/ 	.byte	0x00, 0xf0, 0x11, 0x00


	//----- nvinfo : EIATTR_KPARAM_INFO
	.align		4
.L_2439:
        /*00f8*/ 	.byte	0x04, 0x17
        /*00fa*/ 	.short	(.L_2441 - .L_2440)
.L_2440:
        /*00fc*/ 	.word	0x00000000
        /*0100*/ 	.short	0x0004
        /*0102*/ 	.short	0x0020
        /*0104*/ 	.byte	0x00, 0xf0, 0x21, 0x00


	//----- nvinfo : EIATTR_KPARAM_INFO
	.align		4
.L_2441:
        /*0108*/ 	.byte	0x04, 0x17
        /*010a*/ 	.short	(.L_2443 - .L_2442)
.L_2442:
        /*010c*/ 	.word	0x00000000
        /*0110*/ 	.short	0x0003
        /*0112*/ 	.short	0x0018
        /*0114*/ 	.byte	0x00, 0xf0, 0x21, 0x00


	//----- nvinfo : EIATTR_KPARAM_INFO
	.align		4
.L_2443:
        /*0118*/ 	.byte	0x04, 0x17
        /*011a*/ 	.short	(.L_2445 - .L_2444)
.L_2444:
        /*011c*/ 	.word	0x00000000
        /*0120*/ 	.short	0x0002
        /*0122*/ 	.short	0x0010
        /*0124*/ 	.byte	0x00, 0xf0, 0x21, 0x00


	//----- nvinfo : EIATTR_KPARAM_INFO
	.align		4
.L_2445:
        /*0128*/ 	.byte	0x04, 0x17
        /*012a*/ 	.short	(.L_2447 - .L_2446)
.L_2446:
        /*012c*/ 	.word	0x00000000
        /*0130*/ 	.short	0x0001
        /*0132*/ 	.short	0x0008
        /*0134*/ 	.byte	0x00, 0xf0, 0x21, 0x00


	//----- nvinfo : EIATTR_KPARAM_INFO
	.align		4
.L_2447:
        /*0138*/ 	.byte	0x04, 0x17
        /*013a*/ 	.short	(.L_2449 - .L_2448)
.L_2448:
        /*013c*/ 	.word	0x00000000
        /*0140*/ 	.short	0x0000
        /*0142*/ 	.short	0x0000
        /*0144*/ 	.byte	0x00, 0xf0, 0x21, 0x00


	//----- nvinfo : EIATTR_SPARSE_MMA_MASK
	.align		4
.L_2449:
        /*0148*/ 	.byte	0x03, 0x50
        /*014a*/ 	.short	0x0000


	//----- nvinfo : EIATTR_MAXREG_COUNT
	.align		4
        /*014c*/ 	.byte	0x03, 0x1b
        /*014e*/ 	.short	0x00ff


	//----- nvinfo : EIATTR_NUM_BARRIERS
	.align		4
        /*0150*/ 	.byte	0x02, 0x4c
        /*0152*/ 	.byte	0x01
	.zero		1


	//----- nvinfo : EIATTR_MERCURY_ISA_VERSION
	.align		4
        /*0154*/ 	.byte	0x03, 0x5f
        /*0156*/ 	.short	0x0101


	//----- nvinfo : EIATTR_EXIT_INSTR_OFFSETS
	.align		4
        /*0158*/ 	.byte	0x04, 0x1c
        /*015a*/ 	.short	(.L_2451 - .L_2450)


	//   ....[0]....
.L_2450:
        /*015c*/ 	.word	0x00000280


	//   ....[1]....
        /*0160*/ 	.word	0x000009a0


	//   ....[2]....
        /*0164*/ 	.word	0x00004430


	//   ....[3]....
        /*0168*/ 	.word	0x00004700


	//   ....[4]....
        /*016c*/ 	.word	0x00004950


	//   ....[5]....
        /*0170*/ 	.word	0x00004aa0


	//   ....[6]....
        /*0174*/ 	.word	0x00004b30


	//   ....[7]....
        /*0178*/ 	.word	0x00004b70


	//----- nvinfo : EIATTR_CRS_STACK_SIZE
	.align		4
.L_2451:
        /*017c*/ 	.byte	0x04, 0x1e
        /*017e*/ 	.short	(.L_2453 - .L_2452)
.L_2452:
        /*0180*/ 	.word	0x00000000


	//----- nvinfo : EIATTR_CBANK_PARAM_SIZE
	.align		4
.L_2453:
        /*0184*/ 	.byte	0x03, 0x19
        /*0186*/ 	.short	0x0074


	//----- nvinfo : EIATTR_PARAM_CBANK
	.align		4
        /*0188*/ 	.byte	0x04, 0x0a
        /*018a*/ 	.short	(.L_2455 - .L_2454)
	.align		4
.L_2454:
        /*018c*/ 	.word	index@(.nv.constant0._Z23gemm_half_q_half_kernelILi3ELi6ELb1ELb0ELi32EEvPK6__halfPKjS4_S2_PS0_iiiiPKtS7_iiiiiibS2_i)
        /*0190*/ 	.short	0x0210
        /*0192*/ 	.short	0x0074


	//----- nvinfo : EIATTR_SW_WAR
	.align		4
.L_2455:
        /*0194*/ 	.byte	0x04, 0x36
        /*0196*/ 	.short	(.L_2457 - .L_2456)
.L_2456:
        /*0198*/ 	.word	0x00000008
.L_2457:


//--------------------- .nv.info._Z23gemm_half_q_half_kernelILi3ELi2ELb1ELb0ELi32EEvPK6__halfPKjS4_S2_PS0_iiiiPKtS7_iiiiiibS2_i --------------------------
	.section	.nv.info._Z23gemm_half_q_half_kernelILi3ELi2ELb1ELb0ELi32EEvPK6__halfPKjS4_S2_PS0_iiiiPKtS7_iiiiiibS2_i,"",@"SHT_CUDA_INFO"
	.sectionflags	@""
	.align	4


	//----- nvinfo : EIATTR_CUDA_API_VERSION
	.align		4
        /*0000*/ 	.byte	0x04, 0x37
        /*0002*/ 	.short	(.L_2459 - .L_2458)
.L_2458:
        /*0004*/ 	.word	0x00000082


	//----- nvinfo : EIATTR_KPARAM_INFO
	.align		4
.L_2459:
        /*0008*/ 	.byte	0x04, 0x17
        /*000a*/ 	.short	(.L_2461 - .L_2460)
.L_2460:
        /*000c*/ 	.word	0x00000000
        /*0010*/ 	.short	0x0013
        /*0012*/ 	.short	0x0070
        /*0014*/ 	.byte	0x00, 0xf0, 0x11, 0x00


	//----- nvinfo : EIATTR_KPARAM_INFO
	.align		4
.L_2461:
        /*0018*/ 	.byte	0x04, 0x17
        /*001a*/ 	.short	(.L_2463 - .L_2462)
.L_2462:
        /*001c*/ 	.word	0x00000000
        /*0020*/ 	.short	0x0012
        /*0022*/ 	.short	0x0068
        /*0024*/ 	.byte	0x00, 0xf0, 0x21, 0x00


	//----- nvinfo : EIATTR_KPARAM_INFO
	.align		4
.L_2463:
        /*0028*/ 	.byte	0x04, 0x17
        /*002a*/ 	.short	(.L_2465 - .L_2464)
.L_2464:
        /*002c*/ 	.word	0x00000000
        /*0030*/ 	.short	0x0011
        /*0032*/ 	.short	0x0060
        /*0034*/ 	.byte	0x00, 0xf0, 0x05, 0x00


	//----- nvinfo : EIATTR_KPARAM_INFO
	.align		4
.L_2465:
        /*0038*/ 	.byte	0x04, 0x17
        /*003a*/ 	.short	(.L_2467 - .L_2466)
.L_2466:
        /*003c*/ 	.word	0x00000000
        /*0040*/ 	.short	0x0010
        /*0042*/ 	.short	0x005c
        /*0044*/ 	.byte	0x00, 0xf0, 0x11, 0x00


	//----- nvinfo : EIATTR_KPARAM_INFO
	.align		4
.L_2467:
        /*0048*/ 	.byte	0x04, 0x17
        /*004a*/ 	.short	(.L_2469 - .L_2468)
.L_2468:
        /*004c*/ 	.word	0x00000000
        /*0050*/ 	.short	0x000f
        /*0052*/ 	.short	0x0058
        /*0054*/ 	.byte	0x00, 0xf0, 0x11, 0x00


	//----- nvinfo : EIATTR_KPARAM_INFO
	.align		4
.L_2469:
        /*0058*/ 	.byte	0x04, 0x17
        /*005a*/ 	.short	(.L_2471 - .L_2470)
.L_2470:
        /*005c*/ 	.word	0x00000000
        /*0060*/ 	.short	0x000e
        /*0062*/ 	.short	0x0054
        /*0064*/ 	.byte	0x00, 0xf0, 0x11, 0x00


	//----- nvinfo : EIATTR_KPARAM_INFO
	.align		4
.L_2471:
        /*0068*/ 	.byte	0x04, 0x17
        /*006a*/ 	.short	(.L_2473 - .L_2472)
.L_2472:
        /*006c*/ 	.word	0x00000000
        /*0070*/ 	.short	0x000d
        /*0072*/ 	.short	0x0050
        /*0074*/ 	.byte	0x00, 0xf0, 0x11, 0x00


	//----- nvinfo : EIATTR_KPARAM_INFO
	.align		4
.L_2473:
        /*0078*/ 	.byte	0x04, 0x17
        /*007a*/ 	.short	(.L_2475 - .L_2474)
.L_2474:
        /*007c*/ 	.word	0x00000000
        /*0080*/ 	.short	0x000c
        /*0082*/ 	.short	0x004c
        /*0084*/ 	.byte	0x00, 0xf0, 0x11, 0x00


	//----- nvinfo : EIATTR_KPARAM_INFO
	.align		4
.L_2475:
        /*0088*/ 	.byte	0x04, 0x17
        /*008a*/ 	.short	(.L_2477 - .L_2476)
.L_2476:
        /*008c*/ 	.word	0x00000000
        /*0090*/ 	.short	0x000b
        /*0092*/ 	.short	0x0048
        /*0094*/ 	.byte	0x00, 0xf0, 0x11, 0x00


	//----- nvinfo : EIATTR_KPARAM_INFO
	.align		4
.L_2477:
        /*0098*/ 	.byte	0x04, 0x17
        /*009a*/ 	.short	(.L_2479 - .L_2478)
.L_2478:
        /*009c*/ 	.word	0x00000000
        /*00a0*/ 	.short	0x000a
        /*00a2*/ 	.short	0x0040
        /*00a4*/ 	.byte	0x00, 0xf0, 0x21, 0x00


	//----- nvinfo : EIATTR_KPARAM_INFO
	.align		4
.L_2479:
        /*00a8*/ 	.byte	0x04, 0x17
        /*00aa*/ 	.short	(.L_2481 - .L_2480)
.L_2480:
        /*00ac*/ 	.word	0x00000000
        /*00b0*/ 	.short	0x0009
        /*00b2*/ 	.short	0x0038
        /*00b4*/ 	.byte	0x00, 0xf0, 0x21, 0x00


	//----- nvinfo : EIATTR_KPARAM_INFO
	.align		4
.L_2481:
        /*00b8*/ 	.byte	0x04, 0x17
        /*00ba*/ 	.short	(.L_2483 - .L_2482)
.L_2482:
        /*00bc*/ 	.word	0x00000000
        /*00c0*/ 	.short	0x0008
        /*00c2*/ 	.short	0x0034
        /*00c4*/ 	.byte	0x00, 0xf0, 0x11, 0x00


	//----- nvinfo : EIATTR_KPARAM_INFO
	.align		4
.L_2483:
        /*00c8*/ 	.byte	0x04, 0x17
        /*00ca*/ 	.short	(.L_2485 - .L_2484)
.L_2484:
        /*00cc*/ 	.word	0x00000000
        /*00d0*/ 	.short	0x0007
        /*00d2*/ 	.short	0x0030
        /*00d4*/ 	.byte	0x00, 0xf0, 0x11, 0x00


	//----- nvinfo : EIATTR_KPARAM_INFO
	.align		4
.L_2485:
        /*00d8*/ 	.byte	0x04, 0x17
        /*00da*/ 	.short	(.L_2487 - .L_2486)
.L_2486:
        /*00dc*/ 	.word	0x00000000
        /*00e0*/ 	.short	0x0006
        /*00e2*/ 	.short	0x002c
        /*00e4*/ 	.byte	0x00, 0xf0, 0x11, 0x00


	//----- nvinfo : EIATTR_KPARAM_INFO
	.align		4
.L_2487:
        /*00e8*/ 	.byte	0x04, 0x17
        /*00ea*/ 	.short	(.L_2489 - .L_2488)
.L_2488:
        /*00ec*/ 	.word	0x00000000
        /*00f0*/ 	.short	0x0005
        /*00f2*/ 	.short	0x0028
        /*00f4*/ 	.byte	0x00, 0xf0, 0x11, 0x00


	//----- nvinfo : EIATTR_KPARAM_INFO
	.align		4
.L_2489:
        /*00f8*/ 	.byte	0x04, 0x17
        /*00fa*/ 	.short	(.L_2491 - .L_2490)
.L_2490:
        /*00fc*/ 	.word	0x00000000
        /*0100*/ 	.short	0x0004
        /*0102*/ 	.short	0x0020
        /*0104*/ 	.byte	0x00, 0xf0, 0x21, 0x00


	//----- nvinfo : EIATTR_KPARAM_INFO
	.align		4
.L_2491:
        /*0108*/ 	.byte	0x04, 0x17
        /*010a*/ 	.short	(.L_2493 - .L_2492)
.L_2492:
        /*010c*/ 	.word	0x00000000
        /*0110*/ 	.short	0x0003
        /*0112*/ 	.short	0x0018
        /*0114*/ 	.byte	0x00, 0xf0, 0x21, 0x00


	//----- nvinfo : EIATTR_KPARAM_INFO
	.align		4
.L_2493:
        /*0118*/ 	.byte	0x04, 0x17
        /*011a*/ 	.short	(.L_2495 - .L_2494)
.L_2494:
        /*011c*/ 	.word	0x00000000
        /*0120*/ 	.short	0x0002
        /*0122*/ 	.short	0x0010
        /*0124*/ 	.byte	0x00, 0xf0, 0x21, 0x00


	//----- nvinfo : EIATTR_KPARAM_INFO
	.align		4
.L_2495:
        /*0128*/ 	.byte	0x04, 0x17
        /*012a*/ 	.short	(.L_2497 - .L_2496)
.L_2496:
        /*012c*/ 	.word	0x00000000
        /*0130*/ 	.short	0x0001
        /*0132*/ 	.short	0x0008
        /*0134*/ 	.byte	0x00, 0xf0, 0x21, 0x00


	//----- nvinfo : EIATTR_KPARAM_INFO
	.align		4
.L_2497:
        /*0138*/ 	.byte	0x04, 0x17
        /*013a*/ 	.short	(.L_2499 - .L_2498)
.L_2498:
        /*013c*/ 	.word	0x00000000
        /*0140*/ 	.short	0x0000
        /*0142*/ 	.short	0x0000
        /*0144*/ 	.byte	0x00, 0xf0, 0x21, 0x00


	//----- nvinfo : EIATTR_SPARSE_MMA_MASK
	.align		4
.L_2499:
        /*0148*/ 	.byte	0x03, 0x50
        /*014a*/ 	.short	0x0000


	//----- nvinfo : EIATTR_MAXREG_COUNT
	.align		4
        /*014c*/ 	.byte	0x03, 0x1b
        /*014e*/ 	.short	0x00ff


	//----- nvinfo : EIATTR_NUM_BARRIERS
	.align		4
        /*0150*/ 	.byte	0x02, 0x4c
        /*0152*/ 	.byte	0x01
	.zero		1


	//----- nvinfo : EIATTR_MERCURY_ISA_VERSION
	.align		4
        /*0154*/ 	.byte	0x03, 0x5f
        /*0156*/ 	.short	0x0101


	//----- nvinfo : EIATTR_EXIT_INSTR_OFFSETS
	.align		4
        /*0158*/ 	.byte	0x04, 0x1c
        /*015a*/ 	.short	(.L_2501 - .L_2500)


	//   ....[0]....
.L_2500:
        /*015c*/ 	.word	0x00000280


	//   ....[1]....
        /*0160*/ 	.word	0x000009a0


	//   ....[2]....
        /*0164*/ 	.word	0x00002530


	//   ....[3]....
        /*0168*/ 	.word	0x00002800


	//   ....[4]....
        /*016c*/ 	.word	0x00002a50


	//   ....[5]....
        /*0170*/ 	.word	0x00002ba0


	//   ....[6]....
        /*0174*/ 	.word	0x00002c40


	//   ....[7]....
        /*0178*/ 	.word	0x00002c80


	//----- nvinfo : EIATTR_CRS_STACK_SIZE
	.align		4
.L_2501:
        /*017c*/ 	.byte	0x04, 0x1e
        /*017e*/ 	.short	(.L_2503 - .L_2502)
.L_2502:
        /*0180*/ 	.word	0x00000000


	//----- nvinfo : EIATTR_CBANK_PARAM_SIZE
	.align		4
.L_2503:
        /*0184*/ 	.byte	0x03, 0x19
        /*0186*/ 	.short	0x0074


	//----- nvinfo : EIATTR_PARAM_CBANK
	.align		4
        /*0188*/ 	.byte	0x04, 0x0a
        /*018a*/ 	.short	(.L_2505 - .L_2504)
	.align		4
.L_2504:
        /*018c*/ 	.word	index@(.nv.constant0._Z23gemm_half_q_half_kernelILi3ELi2ELb1ELb0ELi32EEvPK6__halfPKjS4_S2_PS0_iiiiPKtS7_iiiiiibS2_i)
        /*0190*/ 	.short	0x0210
        /*0192*/ 	.short	0x0074


	//----- nvinfo : EIATTR_SW_WAR
	.align		4
.L_2505:
        /*0194*/ 	.byte	0x04, 0x36
        /*0196*/ 	.short	(.L_2507 - .L_2506)
.L_2506:
        /*0198*/ 	.word	0x00000008
.L_2507:


//--------------------- .nv.info._Z23gemm_half_q_half_kernelILi2ELi32ELb1ELb0ELi64EEvPK6__halfPKjS4_S2_PS0_iiiiPKtS7_iiiiiibS2_i --------------------------
	.section	.nv.info._Z23gemm_half_q_half_kernelILi2ELi32ELb1ELb0ELi64EEvPK6__halfPKjS4_S2_PS0_iiiiPKtS7_iiiiiibS2_i,"",@"SHT_CUDA_INFO"
	.sectionflags	@""
	.align	4


	//----- nvinfo : EIATTR_CUDA_API_VERSION
	.align		4
        /*0000*/ 	.byte	0x04, 0x37
        /*0002*/ 	.short	(.L_2509 - .L_2508)
.L_2508:
        /*0004*/ 	.word	0x00000082


	//----- nvinfo : EIATTR_KPARAM_INFO
	.align		4
.L_2509:
        /*0008*/ 	.byte	0x04, 0x17
        /*000a*/ 	.short	(.L_2511 - .L_2510)
.L_2510:
        /*000c*/ 	.word	0x00000000
        /*0010*/ 	.short	0x0013
        /*0012*/ 	.short	0x0070
        /*0014*/ 	.byte	0x00, 0xf0, 0x11, 0x00


	//----- nvinfo : EIATTR_KPARAM_INFO
	.align		4
.L_2511:
        /*0018*/ 	.byte	0x04, 0x17
        /*001a*/ 	.short	(.L_2513 - .L_2512)
.L_2512:
        /*001c*/ 	.word	0x00000000
        /*0020*/ 	.short	0x0012
        /*0022*/ 	.short	0x0068
        /*0024*/ 	.byte	0x00, 0xf0, 0x21, 0x00


	//----- nvinfo : EIATTR_KPARAM_INFO
	.align		4
.L_2513:
        /*0028*/ 	.byte	0x04, 0x17
        /*002a*/ 	.short	(.L_2515 - .L_2514)
.L_2514:
        /*002c*/ 	.word	0x00000000
        /*0030*/ 	.short	0x0011
        /*0032*/ 	.short	0x0060
        /*0034*/ 	.byte	0x00, 0xf0, 0x05, 0x00


	//----- nvinfo : EIATTR_KPARAM_INFO
	.align		4
.L_2515:
        /*0038*/ 	.byte	0x04, 0x17
        /*003a*/ 	.short	(.L_2517 - .L_2516)
.L_2516:
        /*003c*/ 	.word	0x00000000
        /*0040*/ 	.short	0x0010
        /*0042*/ 	.short	0x005c
        /*0044*/ 	.byte	0x00, 0xf0, 0x11, 0x00


	//----- nvinfo : EIATTR_KPARAM_INFO
	.align		4
.L_2517:
        /*0048*/ 	.byte	0x04, 0x17
        /*004a*/ 	.short	(.L_2519 - .L_2518)
.L_2518:
        /*004c*/ 	.word	0x00000000
        /*0050*/ 	.short	0x000f
        /*0052*/ 	.short	0x0058
        /*0054*/ 	.byte	0x00, 0xf0, 0x11, 0x00


	//----- nvinfo : EIATTR_KPARAM_INFO
	.align		4
.L_2519:
        /*0058*/ 	.byte	0x04, 0x17
        /*005a*/ 	.short	(.L_2521 - .L_2520)
.L_2520:
        /*005c*/ 	.word	0x00000000
        /*0060*/ 	.short	0x000e
        /*0062*/ 	.short	0x0054
        /*0064*/ 	.byte	0x00, 0xf0, 0x11, 0x00


	//----- nvinfo : EIATTR_KPARAM_INFO
	.align		4
.L_2521:
        /*0068*/ 	.byte	0x04, 0x17
        /*006a*/ 	.short	(.L_2523 - .L_2522)
.L_2522:
        /*006c*/ 	.word	0x00000000
        /*0070*/ 	.short	0x000d
        /*0072*/ 	.short	0x0050
        /*0074*/ 	.byte	0x00, 0xf0, 0x11, 0x00


	//----- nvinfo : EIATTR_KPARAM_INFO
	.align		4
.L_2523:
        /*0078*/ 	.byte	0x04, 0x17
        /*007a*/ 	.short	(.L_2525 - .L_2524)
.L_2524:
        /*007c*/ 	.word	0x00000000
        /*0080*/ 	.short	0x000c
        /*0082*/ 	.short	0x004c
        /*0084*/ 	.byte	0x00, 0xf0, 0x11, 0x00


	//----- nvinfo : EIATTR_KPARAM_INFO
	.align		4
.L_2525:
        /*0088*/ 	.byte	0x04, 0x17
        /*008a*/ 	.short	(.L_2527 - .L_2526)
.L_2526:
        /*008c*/ 	.word	0x00000000
        /*0090*/ 	.short	0x000b
        /*0092*/ 	.short	0x0048
        /*0094*/ 	.byte	0x00, 0xf0, 0x11, 0x00


	//----- nvinfo : EIATTR_KPARAM_INFO
	.align		4
.L_2527:
        /*0098*/ 	.byte	0x04, 0x17
        /*009a*/ 	.short	(.L_2529 - .L_2528)
.L_2528:
        /*009c*/ 	.word	0x00000000
        /*00a0*/ 	.short	0x000a
        /*00a2*/ 	.short	0x0040
        /*00a4*/ 	.byte	0x00, 0xf0, 0x21, 0x00


	//----- nvinfo : EIATTR_KPARAM_INFO
	.align		4
.L_2529:
        /*00a8*/ 	.byte	0x04, 0x17
        /*00aa*/ 	.short	(.L_2531 - .L_2530)
.L_2530:
        /*00ac*/ 	.word	0x00000000
        /*00b0*/ 	.short	0x0009
        /*00b2*/ 	.short	0x0038
        /*00b4*/ 	.byte	0x00, 0xf0, 0x21, 0x00


	//----- nvinfo : EIATTR_KPARAM_INFO
	.align		4
.L_2531:
        /*00b8*/ 	.byte	0x04, 0x17
        /*00ba*/ 	.short	(.L_2533 - .L_2532)
.L_2532:
        /*00bc*/ 	.word	0x00000000
        /*00c0*/ 	.short	0x0008
        /*00c2*/ 	.short	0x0034
        /*00c4*/ 	.byte	0x00, 0xf0, 0x11, 0x00


	//----- nvinfo : EIATTR_KPARAM_INFO
	.align		4
.L_2533:
        /*00c8*/ 	.byte	0x04, 0x17
        /*00ca*/ 	.short	(.L_2535 - .L_2534)
.L_2534:
        /*00cc*/ 	.word	0x00000000
        /*00d0*/ 	.short	0x0007
        /*00d2*/ 	.short	0x0030
        /*00d4*/ 	.byte	0x00, 0xf0, 0x11, 0x00


	//----- nvinfo : EIATTR_KPARAM_INFO
	.align		4
.L_2535:
        /*00d8*/ 	.byte	0x04, 0x17
        /*00da*/ 	.short	(.L_2537 - .L_2536)
.L_2536:
        /*00dc*/ 	.word	0x00000000
        /*00e0*/ 	.short	0x0006
        /*00e2*/ 	.short	0x002c
        /*00e4*/ 	.byte	0x00, 0xf0, 0x11, 0x00


	//----- nvinfo : EIATTR_KPARAM_INFO
	.align		4
.L_2537:
        /*00e8*/ 	.byte	0x04, 0x17
        /*00ea*/ 	.short	(.L_2539 - .L_2538)
.L_2538:
        /*00ec*/ 	.word	0x00000000
        /*00f0*/ 	.short	0x0005
        /*00f2*/ 	.short	0x0028
        /*00f4*/ 	.byte	0x00, 0xf0, 0x11, 0x00


	//----- nvinfo : EIATTR_KPARAM_INFO
	.align		4
.L_2539:
        /*00f8*/ 	.byte	0x04, 0x17
        /*00fa*/ 	.short	(.L_2541 - .L_2540)
.L_2540:
        /*00fc*/ 	.word	0x00000000
        /*0100*/ 	.short	0x0004
        /*0102*/ 	.short	0x0020
        /*0104*/ 	.byte	0x00, 0xf0, 0x21, 0x00


	//----- nvinfo : EIATTR_KPARAM_INFO
	.align		4
.L_2541:
        /*0108*/ 	.byte	0x04, 0x17
        /*010a*/ 	.short	(.L_2543 - .L_2542)
.L_2542:
        /*010c*/ 	.word	0x00000000
        /*0110*/ 	.short	0x0003
        /*0112*/ 	.short	0x0018
        /*0114*/ 	.byte	0x00, 0xf0, 0x21, 0x00


	//----- nvinfo : EIATTR_KPARAM_INFO
	.align		4
.L_2543:
        /*0118*/ 	.byte	0x04, 0x17
        /*011a*/ 	.short	(.L_2545 - .L_2544)
.L_2544:
        /*011c*/ 	.word	0x00000000
        /*0120*/ 	.short	0x0002
        /*0122*/ 	.short	0x0010
        /*0124*/ 	.byte	0x00, 0xf0, 0x21, 0x00


	//----- nvinfo : EIATTR_KPARAM_INFO
	.align		4
.L_2545:
        /*0128*/ 	.byte	0x04, 0x17
        /*012a*/ 	.short	(.L_2547 - .L_2546)
.L_2546:
        /*012c*/ 	.word	0x00000000
        /*0130*/ 	.short	0x0001
        /*0132*/ 	.short	0x0008
        /*0134*/ 	.byte	0x00, 0xf0, 0x21, 0x00


	//----- nvinfo : EIATTR_KPARAM_INFO
	.align		4
.L_2547:
        /*0138*/ 	.byte	0x04, 0x17
        /*013a*/ 	.short	(.L_2549 - .L_2548)
.L_2548:
        /*013c*/ 	.word	0x00000000
        /*0140*/ 	.short	0x0000
        /*0142*/ 	.short	0x0000
        /*0144*/ 	.byte	0x00, 0xf0, 0x21, 0x00


	//----- nvinfo : EIATTR_SPARSE_MMA_MASK
	.align		4
.L_2549:
        /*0148*/ 	.byte	0x03, 0x50
        /*014a*/ 	.short	0x0000


	//----- nvinfo : EIATTR_MAXREG_COUNT
	.align		4
        /*014c*/ 	.byte	0x03, 0x1b
        /*014e*/ 	.short	0x00ff


	//----- nvinfo : EIATTR_NUM_BARRIERS
	.align		4
        /*0150*/ 	.byte	0x02, 0x4c
        /*0152*/ 	.byte	0x01
	.zero		1


	//----- nvinfo : EIATTR_MERCURY_ISA_VERSION
	.align		4
        /*0154*/ 	.byte	0x03, 0x5f
        /*0156*/ 	.short	0x0101


	//----- nvinfo : EIATTR_EXIT_INSTR_OFFSETS
	.align		4
        /*0158*/ 	.byte	0x04, 0x1c
        /*015a*/ 	.short	(.L_2551 - .L_2550)


	//   ....[0]....
.L_2550:
        /*015c*/ 	.word	0x000001e0


	//   ....[1]....
        /*0160*/ 	.word	0x00000910


	//   ....[2]....
        /*0164*/ 	.word	0x00003320


	//   ....[3]....
        /*0168*/ 	.word	0x00003620


	//   ....[4]....
        /*016c*/ 	.word	0x00003770


	//   ....[5]....
        /*0170*/ 	.word	0x00003810


	//   ....[6]....
        /*0174*/ 	.word	0x00003850


	//----- nvinfo : EIATTR_CRS_STACK_SIZE
	.align		4
.L_2551:
        /*0178*/ 	.byte	0x04, 0x1e
        /*017a*/ 	.short	(.L_2553 - .L_2552)
.L_2552:
        /*017c*/ 	.word	0x00000000


	//----- nvinfo : EIATTR_CBANK_PARAM_SIZE
	.align		4
.L_2553:
        /*0180*/ 	.byte	0x03, 0x19
        /*0182*/ 	.short	0x0074


	//----- nvinfo : EIATTR_PARAM_CBANK
	.align		4
        /*0184*/ 	.byte	0x04, 0x0a
        /*0186*/ 	.short	(.L_2555 - .L_2554)
	.align		4
.L_2554:
        /*0188*/ 	.word	index@(.nv.constant0._Z23gemm_half_q_half_kernelILi2ELi32ELb1ELb0ELi64EEvPK6__halfPKjS4_S2_PS0_iiiiPKtS7_iiiiiibS2_i)
        /*018c*/ 	.short	0x0210
        /*018e*/ 	.short	0x0074


	//----- nvinfo : EIATTR_SW_WAR
	.align		4
.L_2555:
        /*0190*/ 	.byte	0x04, 0x36
        /*0192*/ 	.short	(.L_2557 - .L_2556)
.L_2556:
        /*0194*/ 	.word	0x00000008
.L_2557:


//--------------------- .nv.info._Z23gemm_half_q_half_kernelILi2ELi48ELb1ELb0ELi64EEvPK6__halfPKjS4_S2_PS0_iiiiPKtS7_iiiiiibS2_i --------------------------
	.section	.nv.info._Z23gemm_half_q_half_kernelILi2ELi48ELb1ELb0ELi64EEvPK6__halfPKjS4_S2_PS0_iiiiPKtS7_iiiiiibS2_i,"",@"SHT_CUDA_INFO"
	.sectionflags	@""
	.align	4


	//----- nvinfo : EIATTR_CUDA_API_VERSION
	.align		4
        /*0000*/ 	.byte	0x04, 0x37
        /*0002*/ 	.short	(.L_2559 - .L_2558)
.L_2558:
        /*0004*/ 	.word	0x00000082


	//----- nvinfo : EIATTR_KPARAM_INFO
	.align		4
.L_2559:
        /*0008*/ 	.byte	0x04, 0x17
        /*000a*/ 	.short	(.L_2561 - .L_2560)
.L_2560:
        /*000c*/ 	.word	0x00000000
        /*0010*/ 	.short	0x0013
        /*0012*/ 	.short	0x0070
        /*0014*/ 	.byte	0x00, 0xf0, 0x11, 0x00


	//----- nvinfo : EIATTR_KPARAM_INFO
	.align		4
.L_2561:
        /*0018*/ 	.byte	0x04, 0x17
        /*001a*/ 	.short	(.L_2563 - .L_2562)
.L_2562:
        /*001c*/ 	.word	0x00000000
        /*0020*/ 	.short	0x0012
        /*0022*/ 	.short	0x0068
        /*0024*/ 	.byte	0x00, 0xf0, 0x21, 0x00


	//----- nvinfo : EIATTR_KPARAM_INFO
	.align		4
.L_2563:
        /*0028*/ 	.byte	0x04, 0x17
        /*002a*/ 	.short	(.L_2565 - .L_2564)
.L_2564:
        /*002c*/ 	.word	0x00000000
        /*0030*/ 	.short	0x0011
        /*0032*/ 	.short	0x0060
        /*0034*/ 	.byte	0x00, 0xf0, 0x05, 0x00


	//----- nvinfo : EIATTR_KPARAM_INFO
	.align		4
.L_2565:
        /*0038*/ 	.byte	0x04, 0x17
        /*003a*/ 	.short	(.L_2567 - .L_2566)
.L_2566:
        /*003c*/ 	.word	0x00000000
        /*0040*/ 	.short	0x0010
        /*0042*/ 	.short	0x005c
        /*0044*/ 	.byte	0x00, 0xf0, 0x11, 0x00


	//----- nvinfo : EIATTR_KPARAM_INFO
	.align		4
.L_2567:
        /*0048*/ 	.byte	0x04, 0x17
        /*004a*/ 	.short	(.L_2569 - .L_2568)
.L_2568:
        /*004c*/ 	.word	0x00000000
        /*0050*/ 	.short	0x000f
        /*0052*/ 	.short	0x0058
        /*0054*/ 	.byte	0x00, 0xf0, 0x11, 0x00


	//----- nvinfo : EIATTR_KPARAM_INFO
	.align		4
.L_2569:
        /*0058*/ 	.byte	0x04, 0x17
        /*005a*/ 	.short	(.L_2571 - .L_2570)
.L_2570:
        /*005c*/ 	.word	0x00000000
        /*0060*/ 	.short	0x000e
        /*0062*/ 	.short	0x0054
        /*0064*/ 	.byte	0x00, 0xf0, 0x11, 0x00


	//----- nvinfo : EIATTR_KPARAM_INFO
	.align		4
.L_2571:
        /*0068*/ 	.byte	0x04, 0x17
        /*006a*/ 	.short	(.L_2573 - .L_2572)
.L_2572:
        /*006c*/ 	.word	0x00000000
        /*0070*/ 	.short	0x000d
        /*0072*/ 	.short	0x0050
        /*0074*/ 	.byte	0x00, 0xf0, 0x11, 0x00


	//----- nvinfo : EIATTR_KPARAM_INFO
	.align		4
.L_2573:
        /*0078*/ 	.byte	0x04, 0x17
        /*007a*/ 	.short	(.L_2575 - .L_2574)
.L_2574:
        /*007c*/ 	.word	0x00000000
        /*0080*/ 	.short	0x000c
        /*0082*/ 	.short	0x004c
        /*0084*/ 	.byte	0x00, 0xf0, 0x11, 0x00


	//----- nvinfo : EIATTR_KPARAM_INFO
	.align		4
.L_2575:
        /*0088*/ 	.byte	0x04, 0x17
        /*008a*/ 	.short	(.L_2577 - .L_2576)
.L_2576:
        /*008c*/ 	.word	0x00000000
        /*0090*/ 	.short	0x000b
        /*0092*/ 	.short	0x0048
        /*0094*/ 	.byte	0x00, 0xf0, 0x11, 0x00


	//----- nvinfo : EIATTR_KPARAM_INFO
	.align		4
.L_2577:
        /*0098*/ 	.byte	0x04, 0x17
        /*009a*/ 	.short	(.L_2579 - .L_2578)
.L_2578:
        /*009c*/ 	.word	0x00000000
        /*00a0*/ 	.short	0x000a
        /*00a2*/ 	.short	0x0040
        /*00a4*/ 	.byte	0x00, 0xf0, 0x21, 0x00


	//----- nvinfo : EIATTR_KPARAM_INFO
	.align		4
.L_2579:
        /*00a8*/ 	.byte	0x04, 0x17
        /*00aa*/ 	.short	(.L_2581 - .L_2580)
.L_2580:
        /*00ac*/ 	.word	0x00000000
        /*00b0*/ 	.short	0x0009
        /*00b2*/ 	.short	0x0038
        /*00b4*/ 	.byte	0x00, 0xf0, 0x21, 0x00


	//----- nvinfo : EIATTR_KPARAM_INFO
	.align		4
.L_2581:
        /*00b8*/ 	.byte	0x04, 0x17
        /*00ba*/ 	.short	(.L_2583 - .L_2582)
.L_2582:
        /*00bc*/ 	.word	0x00000000
        /*00c0*/ 	.short	0x0008
        /*00c2*/ 	.short	0x0034
        /*00c4*/ 	.byte	0x00, 0xf0, 0x11, 0x00


	//----- nvinfo : EIATTR_KPARAM_INFO
	.align		4
.L_2583:
        /*00c8*/ 	.byte	0x04, 0x17
        /*00ca*/ 	.short	(.L_2585 - .L_2584)
.L_2584:
        /*00cc*/ 	.word	0x00000000
        /*00d0*/ 	.short	0x0007
        /*00d2*/ 	.short	0x0030
        /*00d4*/ 	.byte	0x00, 0xf0, 0x11, 0x00


	//----- nvinfo : EIATTR_KPARAM_INFO
	.align		4
.L_2585:
        /*00d8*/ 	.byte	0x04, 0x17
        /*00da*/ 	.short	(.L_2587 - .L_2586)
.L_2586:
        /*00dc*/ 	.word	0x00000000
        /*00e0*/ 	.short	0x0006
        /*00e2*/ 	.short	0x002c
        /*00e4*/ 	.byte	0x00, 0xf0, 0x11, 0x00


	//----- nvinfo : EIATTR_KPARAM_INFO
	.align		4
.L_2587:
        /*00e8*/ 	.byte	0x04, 0x17
        /*00ea*/ 	.short	(.L_2589 - .L_2588)
.L_2588:
        /*00ec*/ 	.word	0x00000000
        /*00f0*/ 	.short	0x0005
        /*00f2*/ 	.short	0x0028
        /*00f4*/ 	.byte	0x00, 0xf0, 0x11, 0x00


	//----- nvinfo : EIATTR_KPARAM_INFO
	.align		4
.L_2589:
        /*00f8*/ 	.byte	0x04, 0x17
        /*00fa*/ 	.short	(.L_2591 - .L_2590)
.L_2590:
        /*00fc*/ 	.word	0x00000000
        /*0100*/ 	.short	0x0004
        /*0102*/ 	.short	0x0020
        /*0104*/ 	.byte	0x00, 0xf0, 0x21, 0x00


	//----- nvinfo : EIATTR_KPARAM_INFO
	.align		4
.L_2591:
        /*0108*/ 	.byte	0x04, 0x17
        /*010a*/ 	.short	(.L_2593 - .L_2592)
.L_2592:
        /*010c*/ 	.word	0x00000000
        /*0110*/ 	.short	0x0003
        /*0112*/ 	.short	0x0018
        /*0114*/ 	.byte	0x00, 0xf0, 0x21, 0x00


	//----- nvinfo : EIATTR_KPARAM_INFO
	.align		4
.L_2593:
        /*0118*/ 	.byte	0x04, 0x17
        /*011a*/ 	.short	(.L_2595 - .L_2594)
.L_2594:
        /*011c*/ 	.word	0x00000000
        /*0120*/ 	.short	0x0002
        /*0122*/ 	.short	0x0010
        /*0124*/ 	.byte	0x00, 0xf0, 0x21, 0x00


	//----- nvinfo : EIATTR_KPARAM_INFO
	.align		4
.L_2595:
        /*0128*/ 	.byte	0x04, 0x17
        /*012a*/ 	.short	(.L_2597 - .L_2596)
.L_2596:
        /*012c*/ 	.word	0x00000000
        /*0130*/ 	.short	0x0001
        /*0132*/ 	.short	0x0008
        /*0134*/ 	.byte	0x00, 0xf0, 0x21, 0x00


	//----- nvinfo : EIATTR_KPARAM_INFO
	.align		4
.L_2597:
        /*0138*/ 	.byte	0x04, 0x17
        /*013a*/ 	.short	(.L_2599 - .L_2598)
.L_2598:
        /*013c*/ 	.word	0x00000000
        /*0140*/ 	.short	0x0000
        /*0142*/ 	.short	0x0000
        /*0144*/ 	.byte	0x00, 0xf0, 0x21, 0x00


	//----- nvinfo : EIATTR_SPARSE_MMA_MASK
	.align		4
.L_2599:
        /*0148*/ 	.byte	0x03, 0x50
        /*014a*/ 	.short	0x0000


	//----- nvinfo : EIATTR_MAXREG_COUNT
	.align		4
        /*014c*/ 	.byte	0x03, 0x1b
        /*014e*/ 	.short	0x00ff


	//----- nvinfo : EIATTR_NUM_BARRIERS
	.align		4
        /*0150*/ 	.byte	0x02, 0x4c
        /*0152*/ 	.byte	0x01
	.zero		1


	//----- nvinfo : EIATTR_MERCURY_ISA_VERSION
	.align		4
        /*0154*/ 	.byte	0x03, 0x5f
        /*0156*/ 	.short	0x0101


	//----- nvinfo : EIATTR_EXIT_INSTR_OFFSETS
	.align		4
        /*0158*/ 	.byte	0x04, 0x1c
        /*015a*/ 	.short	(.L_2601 - .L_2600)


	//   ....[0]....
.L_2600:
        /*015c*/ 	.word	0x000001e0


	//   ....[1]....
        /*0160*/ 	.word	0x00000910


	//   ....[2]....
        /*0164*/ 	.word	0x00004f00


	//   ....[3]....
        /*0168*/ 	.word	0x00005200


	//   ....[4]....
        /*016c*/ 	.word	0x00005350


	//   ....[5]....
        /*0170*/ 	.word	0x000053f0


	//   ....[6]....
        /*0174*/ 	.word	0x00005430


	//----- nvinfo : EIATTR_CRS_STACK_SIZE
	.align		4
.L_2601:
        /*0178*/ 	.byte	0x04, 0x1e
        /*017a*/ 	.short	(.L_2603 - .L_2602)
.L_2602:
        /*017c*/ 	.word	0x00000000


	//----- nvinfo : EIATTR_CBANK_PARAM_SIZE
	.align		4
.L_2603:
        /*0180*/ 	.byte	0x03, 0x19
        /*0182*/ 	.short	0x0074


	//----- nvinfo : EIATTR_PARAM_CBANK
	.align		4
        /*0184*/ 	.byte	0x04, 0x0a
        /*0186*/ 	.short	(.L_2605 - .L_2604)
	.align		4
.L_2604:
        /*0188*/ 	.word	index@(.nv.constant0._Z23gemm_half_q_half_kernelILi2ELi48ELb1ELb0ELi64EEvPK6__halfPKjS4_S2_PS0_iiiiPKtS7_iiiiiibS2_i)
        /*018c*/ 	.short	0x0210
        /*018e*/ 	.short	0x0074


	//----- nvinfo : EIATTR_SW_WAR
	.align		4
.L_2605:
        /*0190*/ 	.byte	0x04, 0x36
        /*0192*/ 	.short	(.L_2607 - .L_2606)
.L_2606:
        /*0194*/ 	.word	0x00000008
.L_2607:


//--------------------- .nv.info._Z23gemm_half_q_half_kernelILi2ELi16ELb1ELb0ELi64EEvPK6__halfPKjS4_S2_PS0_iiiiPKtS7_iiiiiibS2_i --------------------------
	.section	.nv.info._Z23gemm_half_q_half_kernelILi2ELi16ELb1ELb0ELi64EEvPK6__halfPKjS4_S2_PS0_iiiiPKtS7_iiiiiibS2_i,"",@"SHT_CUDA_INFO"
	.sectionflags	@""
	.align	4


	//----- nvinfo : EIATTR_CUDA_API_VERSION
	.align		4
        /*0000*/ 	.byte	0x04, 0x37
        /*0002*/ 	.short	(.L_2609 - .L_2608)
.L_2608:
        /*0004*/ 	.word	0x00000082


	//----- nvinfo : EIATTR_KPARAM_INFO
	.align		4
.L_2609:
        /*0008*/ 	.byte	0x04, 0x17
        /*000a*/ 	.short	(.L_2611 - .L_2610)
.L_2610:
        /*000c*/ 	.word	0x00000000
        /*0010*/ 	.short	0x0013
        /*0012*/ 	.short	0x0070
        /*0014*/ 	.byte	0x00, 0xf0, 0x11, 0x00


	//----- nvinfo : EIATTR_KPARAM_INFO
	.align		4
.L_2611:
        /*0018*/ 	.byte	0x04, 0x17
        /*001a*/ 	.short	(.L_2613 - .L_2612)
.L_2612:
        /*001c*/ 	.word	0x00000000
        /*0020*/ 	.short	0x0012
        /*0022*/ 	.short	0x0068
        /*0024*/ 	.byte	0x00, 0xf0, 0x21, 0x00


	//----- nvinfo : EIATTR_KPARAM_INFO
	.align		4
.L_2613:
        /*0028*/ 	.byte	0x04, 0x17
        /*002a*/ 	.short	(.L_2615 - .L_2614)
.L_2614:
        /*002c*/ 	.word	0x00000000
        /*0030*/ 	.short	0x0011
        /*0032*/ 	.short	0x0060
        /*0034*/ 	.byte	0x00, 0xf0, 0x05, 0x00


	//----- nvinfo : EIATTR_KPARAM_INFO
	.align		4
.L_2615:
        /*0038*/ 	.byte	0x04, 0x17
        /*003a*/ 	.short	(.L_2617 - .L_2616)
.L_2616:
        /*003c*/ 	.word	0x00000000
        /*0040*/ 	.short	0x0010
        /*0042*/ 	.short	0x005c
        /*0044*/ 	.byte	0x00, 0xf0, 0x11, 0x00


	//----- nvinfo : EIATTR_KPARAM_INFO
	.align		4
.L_2617:
        /*0048*/ 	.byte	0x04, 0x17
        /*004a*/ 	.short	(.L_2619 - .L_2618)
.L_2618:
        /*004c*/ 	.word	0x00000000
        /*0050*/ 	.short	0x000f
        /*0052*/ 	.short	0x0058
        /*0054*/ 	.byte	0x00, 0xf0, 0x11, 0x00


	//----- nvinfo : EIATTR_KPARAM_INFO
	.align		4
.L_2619:
        /*0058*/ 	.byte	0x04, 0x17
        /*005a*/ 	.short	(.L_2621 - .L_2620)
.L_2620:
        /*005c*/ 	.word	0x00000000
        /*0060*/ 	.short	0x000e
        /*0062*/ 	.short	0x0054
        /*0064*/ 	.byte	0x00, 0xf0, 0x11, 0x00


	//----- nvinfo : EIATTR_KPARAM_INFO
	.align		4
.L_2621:
        /*0068*/ 	.byte	0x04, 0x17
        /*006a*/ 	.short	(.L_2623 - .L_2622)
.L_2622:
        /*006c*/ 	.word	0x00000000
        /*0070*/ 	.short	0x000d
        /*0072*/ 	.short	0x0050
        /*0074*/ 	.byte	0x00, 0xf0, 0x11, 0x00


	//----- nvinfo : EIATTR_KPARAM_INFO
	.align		4
.L_2623:
        /*0078*/ 	.byte	0x04, 0x17
        /*007a*/ 	.short	(.L_2625 - .L_2624)
.L_2624:
        /*007c*/ 	.word	0x00000000
        /*0080*/ 	.short	0x000c
        /*0082*/ 	.short	0x004c
        /*0084*/ 	.byte	0x00, 0xf0, 0x11, 0x00


	//----- nvinfo : EIATTR_KPARAM_INFO
	.align		4
.L_2625:
        /*0088*/ 	.byte	0x04, 0x17
        /*008a*/ 	.short	(.L_2627 - .L_2626)
.L_2626:
        /*008c*/ 	.word	0x00000000
        /*0090*/ 	.short	0x000b
        /*0092*/ 	.short	0x0048
        /*0094*/ 	.byte	0x00, 0xf0, 0x11, 0x00


	//----- nvinfo : EIATTR_KPARAM_INFO
	.align		4
.L_2627:
        /*0098*/ 	.byte	0x04, 0x17
        /*009a*/ 	.short	(.L_2629 - .L_2628)
.L_2628:
        /*009c*/ 	.word	0x00000000
        /*00a0*/ 	.short	0x000a
        /*00a2*/ 	.short	0x0040
        /*00a4*/ 	.byte	0x00, 0xf0, 0x21, 0x00


	//----- nvinfo : EIATTR_KPARAM_INFO
	.align		4
.L_2629:
        /*00a8*/ 	.byte	0x04, 0x17
        /*00aa*/ 	.short	(.L_2631 - .L_2630)
.L_2630:
        /*00ac*/ 	.word	0x00000000
        /*00b0*/ 	.short	0x0009
        /*00b2*/ 	.short	0x0038
        /*00b4*/ 	.byte	0x00, 0xf0, 0x21, 0x00


	//----- nvinfo : EIATTR_KPARAM_INFO
	.align		4
.L_2631:
        /*00b8*/ 	.byte	0x04, 0x17
        /*00ba*/ 	.short	(.L_2633 - .L_2632)
.L_2632:
        /*00bc*/ 	.word	0x00000000
        /*00c0*/ 	.short	0x0008
        /*00c2*/ 	.short	0x0034
        /*00c4*/ 	.byte	0x00, 0xf0, 0x11, 0x00


	//----- nvinfo : EIATTR_KPARAM_INFO
	.align		4
.L_2633:
        /*00c8*/ 	.byte	0x04, 0x17
        /*00ca*/ 	.short	(.L_2635 - .L_2634)
.L_2634:
        /*00cc*/ 	.word	0x00000000
        /*00d0*/ 	.short	0x0007
        /*00d2*/ 	.short	0x0030
        /*00d4*/ 	.byte	0x00, 0xf0, 0x11, 0x00


	//----- nvinfo : EIATTR_KPARAM_INFO
	.align		4
.L_2635:
        /*00d8*/ 	.byte	0x04, 0x17
        /*00da*/ 	.short	(.L_2637 - .L_2636)
.L_2636:
        /*00dc*/ 	.word	0x00000000
        /*00e0*/ 	.short	0x0006
        /*00e2*/ 	.short	0x002c
        /*00e4*/ 	.byte	0x00, 0xf0, 0x11, 0x00


	//----- nvinfo : EIATTR_KPARAM_INFO
	.align		4
.L_2637:
        /*00e8*/ 	.byte	0x04, 0x17
        /*00ea*/ 	.short	(.L_2639 - .L_2638)
.L_2638:
        /*00ec*/ 	.word	0x00000000
        /*00f0*/ 	.short	0x0005
        /*00f2*/ 	.short	0x0028
        /*00f4*/ 	.byte	0x00, 0xf0, 0x11, 0x00


	//----- nvinfo : EIATTR_KPARAM_INFO
	.align		4
.L_2639:
        /*00f8*/ 	.byte	0x04, 0x17
        /*00fa*/ 	.short	(.L_2641 - .L_2640)
.L_2640:
        /*00fc*/ 	.word	0x00000000
        /*0100*/ 	.short	0x0004
        /*0102*/ 	.short	0x0020
        /*0104*/ 	.byte	0x00, 0xf0, 0x21, 0x00


	//----- nvinfo : EIATTR_KPARAM_INFO
	.align		4
.L_2641:
        /*0108*/ 	.byte	0x04, 0x17
        /*010a*/ 	.short	(.L_2643 - .L_2642)
.L_2642:
        /*010c*/ 	.word	0x00000000
        /*0110*/ 	.short	0x0003
        /*0112*/ 	.short	0x0018
        /*0114*/ 	.byte	0x00, 0xf0, 0x21, 0x00


	//----- nvinfo : EIATTR_KPARAM_INFO
	.align		4
.L_2643:
        /*0118*/ 	.byte	0x04, 0x17
        /*011a*/ 	.short	(.L_2645 - .L_2644)
.L_2644:
        /*011c*/ 	.word	0x00000000
        /*0120*/ 	.short	0x0002
        /*0122*/ 	.short	0x0010
        /*0124*/ 	.byte	0x00, 0xf0, 0x21, 0x00


	//----- nvinfo : EIATTR_KPARAM_INFO
	.align		4
.L_2645:
        /*0128*/ 	.byte	0x04, 0x17
        /*012a*/ 	.short	(.L_2647 - .L_2646)
.L_2646:
        /*012c*/ 	.word	0x00000000
        /*0130*/ 	.short	0x0001
        /*0132*/ 	.short	0x0008
        /*0134*/ 	.byte	0x00, 0xf0, 0x21, 0x00


	//----- nvinfo : EIATTR_KPARAM_INFO
	.align		4
.L_2647:
        /*0138*/ 	.byte	0x04, 0x17
        /*013a*/ 	.short	(.L_2649 - .L_2648)
.L_2648:
        /*013c*/ 	.word	0x00000000
        /*0140*/ 	.short	0x0000
        /*0142*/ 	.short	0x0000
        /*0144*/ 	.byte	0x00, 0xf0, 0x21, 0x00


	//----- nvinfo : EIATTR_SPARSE_MMA_MASK
	.align		4
.L_2649:
        /*0148*/ 	.byte	0x03, 0x50
        /*014a*/ 	.short	0x0000


	//----- nvinfo : EIATTR_MAXREG_COUNT
	.align		4
        /*014c*/ 	.byte	0x03, 0x1b
        /*014e*/ 	.short	0x00ff


	//----- nvinfo : EIATTR_NUM_BARRIERS
	.align		4
        /*0150*/ 	.byte	0x02, 0x4c
        /*0152*/ 	.byte	0x01
	.zero		1


	//----- nvinfo : EIATTR_MERCURY_ISA_VERSION
	.align		4
        /*0154*/ 	.byte	0x03, 0x5f
        /*0156*/ 	.short	0x0101


	//----- nvinfo : EIATTR_EXIT_INSTR_OFFSETS
	.align		4
        /*0158*/ 	.byte	0x04, 0x1c
        /*015a*/ 	.short	(.L_2651 - .L_2650)


	//   ....[0]....
.L_2650:
        /*015c*/ 	.word	0x000001e0


	//   ....[1]....
        /*0160*/ 	.word	0x00000910


	//   ....[2]....
        /*0164*/ 	.word	0x00002ff0


	//   ....[3]....
        /*0168*/ 	.word	0x000032f0


	//   ....[4]....
        /*016c*/ 	.word	0x00003440


	//   ....[5]....
        /*0170*/ 	.word	0x000034e0


	//   ....[6]....
        /*0174*/ 	.word	0x00003520


	//----- nvinfo : EIATTR_CRS_STACK_SIZE
	.align		4
.L_2651:
        /*0178*/ 	.byte	0x04, 0x1e
        /*017a*/ 	.short	(.L_2653 - .L_2652)
.L_2652:
        /*017c*/ 	.word	0x00000000


	//----- nvinfo : EIATTR_CBANK_PARAM_SIZE
	.align		4
.L_2653:
        /*0180*/ 	.byte	0x03, 0x19
        /*0182*/ 	.short	0x0074


	//----- nvinfo : EIATTR_PARAM_CBANK
	.align		4
        /*0184*/ 	.byte	0x04, 0x0a
        /*0186*/ 	.short	(.L_2655 - .L_2654)
	.align		4
.L_2654:
        /*0188*/ 	.word	index@(.nv.constant0._Z23gemm_half_q_half_kernelILi2ELi16ELb1ELb0ELi64EEvPK6__halfPKjS4_S2_PS0_iiiiPKtS7_iiiiiibS2_i)
        /*018c*/ 	.short	0x0210
        /*018e*/ 	.short	0x0074


	//----- nvinfo : EIATTR_SW_WAR
	.align		4
.L_2655:
        /*0190*/ 	.byte	0x04, 0x36
        /*0192*/ 	.short	(.L_2657 - .L_2656)
.L_2656:
        /*0194*/ 	.word	0x00000008
.L_2657:


//--------------------- .nv.info._Z23gemm_half_q_half_kernelILi2ELi24ELb1ELb0ELi64EEvPK6__halfPKjS4_S2_PS0_iiiiPKtS7_iiiiiibS2_i --------------------------
	.section	.nv.info._Z23gemm_half_q_half_kernelILi2ELi24ELb1ELb0ELi64EEvPK6__halfPKjS4_S2_PS0_iiiiPKtS7_iiiiiibS2_i,"",@"SHT_CUDA_INFO"
	.sectionflags	@""
	.align	4


	//----- nvinfo : EIATTR_CUDA_API_VERSION
	.align		4
        /*0000*/ 	.byte	0x04, 0x37
        /*0002*/ 	.short	(.L_2659 - .L_2658)
.L_2658:
        /*0004*/ 	.word	0x00000082


	//----- nvinfo : EIATTR_KPARAM_INFO
	.align		4
.L_2659:
        /*0008*/ 	.byte	0x04, 0x17
        /*000a*/ 	.short	(.L_2661 - .L_2660)
.L_2660:
        /*000c*/ 	.word	0x00000000
        /*0010*/ 	.short	0x0013
        /*0012*/ 	.short	0x0070
        /*0014*/ 	.byte	0x00, 0xf0, 0x11, 0x00


	//----- nvinfo : EIATTR_KPARAM_INFO
	.align		4
.L_2661:
        /*0018*/ 	.byte	0x04, 0x17
        /*001a*/ 	.short	(.L_2663 - .L_2662)
.L_2662:
        /*001c*/ 	.word	0x00000000
        /*0020*/ 	.short	0x0012
        /*0022*/ 	.short	0x0068
        /*0024*/ 	.byte	0x00, 0xf0, 0x21, 0x00


	//----- nvinfo : EIATTR_KPARAM_INFO
	.align		4
.L_2663:
        /*0028*/ 	.byte	0x04, 0x17
        /*002a*/ 	.short	(.L_2665 - .L_2664)
.L_2664:
        /*002c*/ 	.word	0x00000000
        /*0030*/ 	.short	0x0011
        /*0032*/ 	.short	0x0060
        /*0034*/ 	.byte	0x00, 0xf0, 0x05, 0x00


	//----- nvinfo : EIATTR_KPARAM_INFO
	.align		4
.L_2665:
        /*0038*/ 	.byte	0x04, 0x17
        /*003a*/ 	.short	(.L_2667 - .L_2666)
.L_2666:
        /*003c*/ 	.word	0x00000000
        /*0040*/ 	.short	0x0010
        /*0042*/ 	.short	0x005c
        /*0044*/ 	.byte	0x00, 0xf0, 0x11, 0x00


	//----- nvinfo : EIATTR_KPARAM_INFO
	.align		4
.L_2667:
        /*0048*/ 	.byte	0x04, 0x17
        /*004a*/ 	.short	(.L_2669 - .L_2668)
.L_2668:
        /*004c*/ 	.word	0x00000000
        /*0050*/ 	.short	0x000f
        /*0052*/ 	.short	0x0058
        /*0054*/ 	.byte	0x00, 0xf0, 0x11, 0x00


	//----- nvinfo : EIATTR_KPARAM_INFO
	.align		4
.L_2669:
        /*0058*/ 	.byte	0x04, 0x17
        /*005a*/ 	.short	(.L_2671 - .L_2670)
.L_2670:
        /*005c*/ 	.word	0x00000000
        /*0060*/ 	.short	0x000e
        /*0062*/ 	.short	0x0054
        /*0064*/ 	.byte	0x00, 0xf0, 0x11, 0x00


	//----- nvinfo : EIATTR_KPARAM_INFO
	.align		4
.L_2671:
        /*0068*/ 	.byte	0x04, 0x17
        /*006a*/ 	.short	(.L_2673 - .L_2672)
.L_2672:
        /*006c*/ 	.word	0x00000000
        /*0070*/ 	.short	0x000d
        /*0072*/ 	.short	0x0050
        /*0074*/ 	.byte	0x00, 0xf0, 0x11, 0x00


	//----- nvinfo : EIATTR_KPARAM_INFO
	.align		4
.L_2673:
        /*0078*/ 	.byte	0x04, 0x17
        /*007a*/ 	.short	(.L_2675 - .L_2674)
.L_2674:
        /*007c*/ 	.word	0x00000000
        /*0080*/ 	.short	0x000c
        /*0082*/ 	.short	0x004c
        /*0084*/ 	.byte	0x00, 0xf0, 0x11, 0x00


	//----- nvinfo : EIATTR_KPARAM_INFO
	.align		4
.L_2675:
        /*0088*/ 	.byte	0x04, 0x17
        /*008a*/ 	.short	(.L_2677 - .L_2676)
.L_2676:
        /*008c*/ 	.word	0x00000000
        /*0090*/ 	.short	0x000b
        /*0092*/ 	.short	0x0048
        /*0094*/ 	.byte	0x00, 0xf0, 0x11, 0x00


	//----- nvinfo : EIATTR_KPARAM_INFO
	.align		4
.L_2677:
        /*0098*/ 	.byte	0x04, 0x17
        /*009a*/ 	.short	(.L_2679 - .L_2678)
.L_2678:
        /*009c*/ 	.word	0x00000000
        /*00a0*/ 	.short	0x000a
        /*00a2*/ 	.short	0x0040
        /*00a4*/ 	.byte	0x00, 0xf0, 0x21, 0x00


	//----- nvinfo : EIATTR_KPARAM_INFO
	.align		4
.L_2679:
        /*00a8*/ 	.byte	0x04, 0x17
        /*00aa*/ 	.short	(.L_2681 - .L_2680)
.L_2680:
        /*00ac*/ 	.word	0x00000000
        /*00b0*/ 	.short	0x0009
        /*00b2*/ 	.short	0x0038
        /*00b4*/ 	.byte	0x00, 0xf0, 0x21, 0x00


	//----- nvinfo : EIATTR_KPARAM_INFO
	.align		4
.L_2681:
        /*00b8*/ 	.byte	0x04, 0x17
        /*00ba*/ 	.short	(.L_2683 - .L_2682)
.L_2682:
        /*00bc*/ 	.word	0x00000000
        /*00c0*/ 	.short	0x0008
        /*00c2*/ 	.short	0x0034
        /*00c4*/ 	.byte	0x00, 0xf0, 0x11, 0x00


	//----- nvinfo : EIATTR_KPARAM_INFO
	.align		4
.L_2683:
        /*00c8*/ 	.byte	0x04, 0x17
        /*00ca*/ 	.short	(.L_2685 - .L_2684)
.L_2684:
        /*00cc*/ 	.word	0x00000000
        /*00d0*/ 	.short	0x0007
        /*00d2*/ 	.short	0x0030
        /*00d4*/ 	.byte	0x00, 0xf0, 0x11, 0x00


	//----- nvinfo : EIATTR_KPARAM_INFO
	.align		4
.L_2685:
        /*00d8*/ 	.byte	0x04, 0x17
        /*00da*/ 	.short	(.L_2687 - .L_2686)
.L_2686:
        /*00dc*/ 	.word	0x00000000
        /*00e0*/ 	.short	0x0006
        /*00e2*/ 	.short	0x002c
        /*00e4*/ 	.byte	0x00, 0xf0, 0x11, 0x00


	//----- nvinfo : EIATTR_KPARAM_INFO
	.align		4
.L_2687:
        /*00e8*/ 	.byte	0x04, 0x17
        /*00ea*/ 	.short	(.L_2689 - .L_2688)
.L_2688:
        /*00ec*/ 	.word	0x00000000
        /*00f0*/ 	.short	0x0005
        /*00f2*/ 	.short	0x0028
        /*00f4*/ 	.byte	0x00, 0xf0, 0x11, 0x00


	//----- nvinfo : EIATTR_KPARAM_INFO
	.align		4
.L_2689:
        /*00f8*/ 	.byte	0x04, 0x17
        /*00fa*/ 	.short	(.L_2691 - .L_2690)
.L_2690:
        /*00fc*/ 	.word	0x00000000
        /*0100*/ 	.short	0x0004
        /*0102*/ 	.short	0x0020
        /*0104*/ 	.byte	0x00, 0xf0, 0x21, 0x00


	//----- nvinfo : EIATTR_KPARAM_INFO
	.align		4
.L_2691:
        /*0108*/ 	.byte	0x04, 0x17
        /*010a*/ 	.short	(.L_2693 - .L_2692)
.L_2692:
        /*010c*/ 	.word	0x00000000
        /*0110*/ 	.short	0x0003
        /*0112*/ 	.short	0x0018
        /*0114*/ 	.byte	0x00, 0xf0, 0x21, 0x00


	//----- nvinfo : EIATTR_KPARAM_INFO
	.align		4
.L_2693:
        /*0118*/ 	.byte	0x04, 0x17
        /*011a*/ 	.short	(.L_2695 - .L_2694)
.L_2694:
        /*011c*/ 	.word	0x00000000
        /*0120*/ 	.short	0x0002
        /*0122*/ 	.short	0x0010
        /*0124*/ 	.byte	0x00, 0xf0, 0x21, 0x00


	//----- nvinfo : EIATTR_KPARAM_INFO
	.align		4
.L_2695:
        /*0128*/ 	.byte	0x04, 0x17
        /*012a*/ 	.short	(.L_2697 - .L_2696)
.L_2696:
        /*012c*/ 	.word	0x00000000
        /*0130*/ 	.short	0x0001
        /*0132*/ 	.short	0x0008
        /*0134*/ 	.byte	0x00, 0xf0, 0x21, 0x00


	//----- nvinfo : EIATTR_KPARAM_INFO
	.align		4
.L_2697:
        /*0138*/ 	.byte	0x04, 0x17
        /*013a*/ 	.short	(.L_2699 - .L_2698)
.L_2698:
        /*013c*/ 	.word	0x00000000
        /*0140*/ 	.short	0x0000
        /*0142*/ 	.short	0x0000
        /*0144*/ 	.byte	0x00, 0xf0, 0x21, 0x00


	//----- nvinfo : EIATTR_SPARSE_MMA_MASK
	.align		4
.L_2699:
        /*0148*/ 	.byte	0x03, 0x50
        /*014a*/ 	.short	0x0000


	//----- nvinfo : EIATTR_MAXREG_COUNT
	.align		4
        /*014c*/ 	.byte	0x03, 0x1b
        /*014e*/ 	.short	0x00ff


	//----- nvinfo : EIATTR_NUM_BARRIERS
	.align		4
        /*0150*/ 	.byte	0x02, 0x4c
        /*0152*/ 	.byte	0x01
	.zero		1


	//----- nvinfo : EIATTR_MERCURY_ISA_VERSION
	.align		4
        /*0154*/ 	.byte	0x03, 0x5f
        /*0156*/ 	.short	0x0101


	//----- nvinfo : EIATTR_EXIT_INSTR_OFFSETS
	.align		4
        /*0158*/ 	.byte	0x04, 0x1c
        /*015a*/ 	.short	(.L_2701 - .L_2700)


	//   ....[0]....
.L_2700:
        /*015c*/ 	.word	0x000001e0


	//   ....[1]....
        /*0160*/ 	.word	0x00000910


	//   ....[2]....
        /*0164*/ 	.word	0x00006d20


	//   ....[3]....
        /*0168*/ 	.word	0x00007020


	//   ....[4]....
        /*016c*/ 	.word	0x00007170


	//   ....[5]....
        /*0170*/ 	.word	0x00007210


	//   ....[6]....
        /*0174*/ 	.word	0x00007250


	//----- nvinfo : EIATTR_CRS_STACK_SIZE
	.align		4
.L_2701:
        /*0178*/ 	.byte	0x04, 0x1e
        /*017a*/ 	.short	(.L_2703 - .L_2702)
.L_2702:
        /*017c*/ 	.word	0x00000000


	//----- nvinfo : EIATTR_CBANK_PARAM_SIZE
	.align		4
.L_2703:
        /*0180*/ 	.byte	0x03, 0x19
        /*0182*/ 	.short	0x0074


	//----- nvinfo : EIATTR_PARAM_CBANK
	.align		4
        /*0184*/ 	.byte	0x04, 0x0a
        /*0186*/ 	.short	(.L_2705 - .L_2704)
	.align		4
.L_2704:
        /*0188*/ 	.word	index@(.nv.constant0._Z23gemm_half_q_half_kernelILi2ELi24ELb1ELb0ELi64EEvPK6__halfPKjS4_S2_PS0_iiiiPKtS7_iiiiiibS2_i)
        /*018c*/ 	.short	0x0210
        /*018e*/ 	.short	0x0074


	//----- nvinfo : EIATTR_SW_WAR
	.align		4
.L_2705:
        /*0190*/ 	.byte	0x04, 0x36
        /*0192*/ 	.short	(.L_2707 - .L_2706)
.L_2706:
        /*0194*/ 	.word	0x00000008
.L_2707:


//--------------------- .nv.info._Z23gemm_half_q_half_kernelILi2ELi8ELb1ELb0ELi64EEvPK6__halfPKjS4_S2_PS0_iiiiPKtS7_iiiiiibS2_i --------------------------
	.section	.nv.info._Z23gemm_half_q_half_kernelILi2ELi8ELb1ELb0ELi64EEvPK6__halfPKjS4_S2_PS0_iiiiPKtS7_iiiiiibS2_i,"",@"SHT_CUDA_INFO"
	.sectionflags	@""
	.align	4


	//----- nvinfo : EIATTR_CUDA_API_VERSION
	.align		4
        /*0000*/ 	.byte	0x04, 0x37
        /*0002*/ 	.short	(.L_2709 - .L_2708)
.L_2708:
        /*0004*/ 	.word	0x00000082


	//----- nvinfo : EIATTR_KPARAM_INFO
	.align		4
.L_2709:
        /*0008*/ 	.byte	0x04, 0x17
        /*000a*/ 	.short	(.L_2711 - .L_2710)
.L_2710:
        /*000c*/ 	.word	0x00000000
        /*0010*/ 	.short	0x0013
        /*0012*/ 	.short	0x0070
        /*0014*/ 	.byte	0x00, 0xf0, 0x11, 0x00


	//----- nvinfo : EIATTR_KPARAM_INFO
	.align		4
.L_2711:
        /*0018*/ 	.byte	0x04, 0x17
        /*001a*/ 	.short	(.L_2713 - .L_2712)
.L_2712:
        /*001c*/ 	.word	0x00000000
        /*0020*/ 	.short	0x0012
        /*0022*/ 	.short	0x0068
        /*0024*/ 	.byte	0x00, 0xf0, 0x21, 0x00


	//----- nvinfo : EIATTR_KPARAM_INFO
	.align		4
.L_2713:
        /*0028*/ 	.byte	0x04, 0x17
        /*002a*/ 	.short	(.L_2715 - .L_2714)
.L_2714:
        /*002c*/ 	.word	0x00000000
        /*0030*/ 	.short	0x0011
        /*0032*/ 	.short	0x0060
        /*0034*/ 	.byte	0x00, 0xf0, 0x05, 0x00


	//----- nvinfo : EIATTR_KPARAM_INFO
	.align		4
.L_2715:
        /*0038*/ 	.byte	0x04, 0x17
        /*003a*/ 	.short	(.L_2717 - .L_2716)
.L_2716:
        /*003c*/ 	.word	0x00000000
        /*0040*/ 	.short	0x0010
        /*0042*/ 	.short	0x005c
        /*0044*/ 	.byte	0x00, 0xf0, 0x11, 0x00


	//----- nvinfo : EIATTR_KPARAM_INFO
	.align		4
.L_2717:
        /*0048*/ 	.byte	0x04, 0x17
        /*004a*/ 	.short	(.L_2719 - .L_2718)
.L_2718:
        /*004c*/ 	.word	0x00000000
        /*0050*/ 	.short	0x000f
        /*0052*/ 	.short	0x0058
        /*0054*/ 	.byte	0x00, 0xf0, 0x11, 0x00


	//----- nvinfo : EIATTR_KPARAM_INFO
	.align		4
.L_2719:
        /*0058*/ 	.byte	0x04, 0x17
        /*005a*/ 	.short	(.L_2721 - .L_2720)
.L_2720:
        /*005c*/ 	.word	0x00000000
        /*0060*/ 	.short	0x000e
        /*0062*/ 	.short	0x0054
        /*0064*/ 	.byte	0x00, 0xf0, 0x11, 0x00


	//----- nvinfo : EIATTR_KPARAM_INFO
	.align		4
.L_2721:
        /*0068*/ 	.byte	0x04, 0x17
        /*006a*/ 	.short	(.L_2723 - .L_2722)
.L_2722:
        /*006c*/ 	.word	0x00000000
        /*0070*/ 	.short	0x000d
        /*0072*/ 	.short	0x0050
        /*0074*/ 	.byte	0x00, 0xf0, 0x11, 0x00


	//----- nvinfo : EIATTR_KPARAM_INFO
	.align		4
.L_2723:
        /*0078*/ 	.byte	0x04, 0x17
        /*007a*/ 	.short	(.L_2725 - .L_2724)
.L_2724:
        /*007c*/ 	.word	0x00000000
        /*0080*/ 	.short	0x000c
        /*0082*/ 	.short	0x004c
        /*0084*/ 	.byte	0x00, 0xf0, 0x11, 0x00


	//----- nvinfo : EIATTR_KPARAM_INFO
	.align		4
.L_2725:
        /*0088*/ 	.byte	0x04, 0x17
        /*008a*/ 	.short	(.L_2727 - .L_2726)
.L_2726:
        /*008c*/ 	.word	0x00000000
        /*0090*/ 	.short	0x000b
        /*0092*/ 	.short	0x0048
        /*0094*/ 	.byte	0x00, 0xf0, 0x11, 0x00


	//----- nvinfo : EIATTR_KPARAM_INFO
	.align		4
.L_2727:
        /*0098*/ 	.byte	0x04, 0x17
        /*009a*/ 	.short	(.L_2729 - .L_2728)
.L_2728:
        /*009c*/ 	.word	0x00000000
        /*00a0*/ 	.short	0x000a
        /*00a2*/ 	.short	0x0040
        /*00a4*/ 	.byte	0x00, 0xf0, 0x21, 0x00


	//----- nvinfo : EIATTR_KPARAM_INFO
	.align		4
.L_2729:
        /*00a8*/ 	.byte	0x04, 0x17
        /*00aa*/ 	.short	(.L_2731 - .L_2730)
.L_2730:
        /*00ac*/ 	.word	0x00000000
        /*00b0*/ 	.short	0x0009
        /*00b2*/ 	.short	0x0038
        /*00b4*/ 	.byte	0x00, 0xf0, 0x21, 0x00


	//----- nvinfo : EIATTR_KPARAM_INFO
	.align		4
.L_2731:
        /*00b8*/ 	.byte	0x04, 0x17
        /*00ba*/ 	.short	(.L_2733 - .L_2732)
.L_2732:
        /*00bc*/ 	.word	0x00000000
        /*00c0*/ 	.short	0x0008
        /*00c2*/ 	.short	0x0034
        /*00c4*/ 	.byte	0x00, 0xf0, 0x11, 0x00


	//----- nvinfo : EIATTR_KPARAM_INFO
	.align		4
.L_2733:
        /*00c8*/ 	.byte	0x04, 0x17
        /*00ca*/ 	.short	(.L_2735 - .L_2734)
.L_2734:
        /*00cc*/ 	.word	0x00000000
        /*00d0*/ 	.short	0x0007
        /*00d2*/ 	.short	0x0030
        /*00d4*/ 	.byte	0x00, 0xf0, 0x11, 0x00


	//----- nvinfo : EIATTR_KPARAM_INFO
	.align		4
.L_2735:
        /*00d8*/ 	.byte	0x04, 0x17
        /*00da*/ 	.short	(.L_2737 - .L_2736)
.L_2736:
        /*00dc*/ 	.word	0x00000000
        /*00e0*/ 	.short	0x0006
        /*00e2*/ 	.short	0x002c
        /*00e4*/ 	.byte	0x00, 0xf0, 0x11, 0x00


	//----- nvinfo : EIATTR_KPARAM_INFO
	.align		4
.L_2737:
        /*00e8*/ 	.byte	0x04, 0x17
        /*00ea*/ 	.short	(.L_2739 - .L_2738)
.L_2738:
        /*00ec*/ 	.word	0x00000000
        /*00f0*/ 	.short	0x0005
        /*00f2*/ 	.short	0x0028
        /*00f4*/ 	.byte	0x00, 0xf0, 0x11, 0x00


	//----- nvinfo : EIATTR_KPARAM_INFO
	.align		4
.L_2739:
        /*00f8*/ 	.byte	0x04, 0x17
        /*00fa*/ 	.short	(.L_2741 - .L_2740)
.L_2740:
        /*00fc*/ 	.word	0x00000000
        /*0100*/ 	.short	0x0004
        /*0102*/ 	.short	0x0020
        /*0104*/ 	.byte	0x00, 0xf0, 0x21, 0x00


	//----- nvinfo : EIATTR_KPARAM_INFO
	.align		4
.L_2741:
        /*0108*/ 	.byte	0x04, 0x17
        /*010a*/ 	.short	(.L_2743 - .L_2742)
.L_2742:
        /*010c*/ 	.word	0x00000000
        /*0110*/ 	.short	0x0003
        /*0112*/ 	.short	0x0018
        /*0114*/ 	.byte	0x00, 0xf0, 0x21, 0x00


	//----- nvinfo : EIATTR_KPARAM_INFO
	.align		4
.L_2743:
        /*0118*/ 	.byte	0x04, 0x17
        /*011a*/ 	.short	(.L_2745 - .L_2744)
.L_2744:
        /*011c*/ 	.word	0x00000000
        /*0120*/ 	.short	0x0002
        /*0122*/ 	.short	0x0010
        /*0124*/ 	.byte	0x00, 0xf0, 0x21, 0x00


	//----- nvinfo : EIATTR_KPARAM_INFO
	.align		4
.L_2745:
        /*0128*/ 	.byte	0x04, 0x17
        /*012a*/ 	.short	(.L_2747 - .L_2746)
.L_2746:
        /*012c*/ 	.word	0x00000000
        /*0130*/ 	.short	0x0001
        /*0132*/ 	.short	0x0008
        /*0134*/ 	.byte	0x00, 0xf0, 0x21, 0x00


	//----- nvinfo : EIATTR_KPARAM_INFO
	.align		4
.L_2747:
        /*0138*/ 	.byte	0x04, 0x17
        /*013a*/ 	.short	(.L_2749 - .L_2748)
.L_2748:
        /*013c*/ 	.word	0x00000000
        /*0140*/ 	.short	0x0000
        /*0142*/ 	.short	0x0000
        /*0144*/ 	.byte	0x00, 0xf0, 0x21, 0x00


	//----- nvinfo : EIATTR_SPARSE_MMA_MASK
	.align		4
.L_2749:
        /*0148*/ 	.byte	0x03, 0x50
        /*014a*/ 	.short	0x0000


	//----- nvinfo : EIATTR_MAXREG_COUNT
	.align		4
        /*014c*/ 	.byte	0x03, 0x1b
        /*014e*/ 	.short	0x00ff


	//----- nvinfo : EIATTR_NUM_BARRIERS
	.align		4
        /*0150*/ 	.byte	0x02, 0x4c
        /*0152*/ 	.byte	0x01
	.zero		1


	//----- nvinfo : EIATTR_MERCURY_ISA_VERSION
	.align		4
        /*0154*/ 	.byte	0x03, 0x5f
        /*0156*/ 	.short	0x0101


	//----- nvinfo : EIATTR_EXIT_INSTR_OFFSETS
	.align		4
        /*0158*/ 	.byte	0x04, 0x1c
        /*015a*/ 	.short	(.L_2751 - .L_2750)


	//   ....[0]....
.L_2750:
        /*015c*/ 	.word	0x000001e0


	//   ....[1]....
        /*0160*/ 	.word	0x00000910


	//   ....[2]....
        /*0164*/ 	.word	0x00005190


	//   ....[3]....
        /*0168*/ 	.word	0x00005490


	//   ....[4]....
        /*016c*/ 	.word	0x000055e0


	//   ....[5]....
        /*0170*/ 	.word	0x00005680


	//   ....[6]....
        /*0174*/ 	.word	0x000056c0


	//----- nvinfo : EIATTR_CRS_STACK_SIZE
	.align		4
.L_2751:
        /*0178*/ 	.byte	0x04, 0x1e
        /*017a*/ 	.short	(.L_2753 - .L_2752)
.L_2752:
        /*017c*/ 	.word	0x00000000


	//----- nvinfo : EIATTR_CBANK_PARAM_SIZE
	.align		4
.L_2753:
        /*0180*/ 	.byte	0x03, 0x19
        /*0182*/ 	.short	0x0074


	//----- nvinfo : EIATTR_PARAM_CBANK
	.align		4
        /*0184*/ 	.byte	0x04, 0x0a
        /*0186*/ 	.short	(.L_2755 - .L_2754)
	.align		4
.L_2754:
        /*0188*/ 	.word	index@(.nv.constant0._Z23gemm_half_q_half_kernelILi2ELi8ELb1ELb0ELi64EEvPK6__halfPKjS4_S2_PS0_iiiiPKtS7_iiiiiibS2_i)
        /*018c*/ 	.short	0x0210
        /*018e*/ 	.short	0x0074


	//----- nvinfo : EIATTR_SW_WAR
	.align		4
.L_2755:
        /*0190*/ 	.byte	0x04, 0x36
        /*0192*/ 	.short	(.L_2757 - .L_2756)
.L_2756:
        /*0194*/ 	.word	0x00000008
.L_2757:


//--------------------- .nv.info._Z23gemm_half_q_half_kernelILi2ELi12ELb1ELb0ELi64EEvPK6__halfPKjS4_S2_PS0_iiiiPKtS7_iiiiiibS2_i --------------------------
	.section	.nv.info._Z23gemm_half_q_half_kernelILi2ELi12ELb1ELb0ELi64EEvPK6__halfPKjS4_S2_PS0_iiiiPKtS7_iiiiiibS2_i,"",@"SHT_CUDA_INFO"
	.sectionflags	@""
	.align	4


	//----- nvinfo : EIATTR_CUDA_API_VERSION
	.align		4
        /*0000*/ 	.byte	0x04, 0x37
        /*0002*/ 	.short	(.L_2759 - .L_2758)
.L_2758:
        /*0004*/ 	.word	0x00000082


	//----- nvinfo : EIATTR_KPARAM_INFO
	.align		4
.L_2759:
        /*0008*/ 	.byte	0x04, 0x17
        /*000a*/ 	.short	(.L_2761 - .L_2760)
.L_2760:
        /*000c*/ 	.word	0x00000000
        /*0010*/ 	.short	0x0013
        /*0012*/ 	.short	0x0070
        /*0014*/ 	.byte	0x00, 0xf0, 0x11, 0x00


	//----- nvinfo : EIATTR_KPARAM_INFO
	.align		4
.L_2761:
        /*0018*/ 	.byte	0x04, 0x17
        /*001a*/ 	.short	(.L_2763 - .L_2762)
.L_2762:
        /*001c*/ 	.word	0x00000000
        /*0020*/ 	.short	0x0012
        /*0022*/ 	.short	0x0068
        /*0024*/ 	.byte	0x00, 0xf0, 0x21, 0x00


	//----- nvinfo : EIATTR_KPARAM_INFO
	.align		4
.L_2763:
        /*0028*/ 	.byte	0x04, 0x17
        /*002a*/ 	.short	(.L_2765 - .L_2764)
.L_2764:
        /*002c*/ 	.word	0x00000000
        /*0030*/ 	.short	0x0011
        /*0032*/ 	.short	0x0060
        /*0034*/ 	.byte	0x00, 0xf0, 0x05, 0x00


	//----- nvinfo : EIATTR_KPARAM_INFO
	.align		4
.L_2765:
        /*0038*/ 	.byte	0x04, 0x17
        /*003a*/ 	.short	(.L_2767 - .L_2766)
.L_2766:
        /*003c*/ 	.word	0x00000000
        /*0040*/ 	.short	0x0010
        /*0042*/ 	.short	0x005c
        /*0044*/ 	.byte	0x00, 0xf0, 0x11, 0x00


	//----- nvinfo : EIATTR_KPARAM_INFO
	.align		4
.L_2767:
        /*0048*/ 	.byte	0x04, 0x17
        /*004a*/ 	.short	(.L_2769 - .L_2768)
.L_2768:
        /*004c*/ 	.word	0x00000000
        /*0050*/ 	.short	0x000f
        /*0052*/ 	.short	0x0058
        /*0054*/ 	.byte	0x00, 0xf0, 0x11, 0x00


	//----- nvinfo : EIATTR_KPARAM_INFO
	.align		4
.L_2769:
        /*0058*/ 	.byte	0x04, 0x17
        /*005a*/ 	.short	(.L_2771 - .L_2770)
.L_2770:
        /*005c*/ 	.word	0x00000000
        /*0060*/ 	.short	0x000e
        /*0062*/ 	.short	0x0054
        /*0064*/ 	.byte	0x00, 0xf0, 0x11, 0x00


	//----- nvinfo : EIATTR_KPARAM_INFO
	.align		4
.L_2771:
        /*0068*/ 	.byte	0x04, 0x17
        /*006a*/ 	.short	(.L_2773 - .L_2772)
.L_2772:
        /*006c*/ 	.word	0x00000000
        /*0070*/ 	.short	0x000d
        /*0072*/ 	.short	0x0050
        /*0074*/ 	.byte	0x00, 0xf0, 0x11, 0x00


	//----- nvinfo : EIATTR_KPARAM_INFO
	.align		4
.L_2773:
        /*0078*/ 	.byte	0x04, 0x17
        /*007a*/ 	.short	(.L_2775 - .L_2774)
.L_2774:
        /*007c*/ 	.word	0x00000000
        /*0080*/ 	.short	0x000c
        /*0082*/ 	.short	0x004c
        /*0084*/ 	.byte	0x00, 0xf0, 0x11, 0x00


	//----- nvinfo : EIATTR_KPARAM_INFO
	.align		4
.L_2775:
        /*0088*/ 	.byte	0x04, 0x17
        /*008a*/ 	.short	(.L_2777 - .L_2776)
.L_2776:
        /*008c*/ 	.word	0x00000000
        /*0090*/ 	.short	0x000b
        /*0092*/ 	.short	0x0048
        /*0094*/ 	.byte	0x00, 0xf0, 0x11, 0x00


	//----- nvinfo : EIATTR_KPARAM_INFO
	.align		4
.L_2777:
        /*0098*/ 	.byte	0x04, 0x17
        /*009a*/ 	.short	(.L_2779 - .L_2778)
.L_2778:
        /*009c*/ 	.word	0x00000000
        /*00a0*/ 	.short	0x000a
        /*00a2*/ 	.short	0x0040
        /*00a4*/ 	.byte	0x00, 0xf0, 0x21, 0x00


	//----- nvinfo : EIATTR_KPARAM_INFO
	.align		4
.L_2779:
        /*00a8*/ 	.byte	0x04, 0x17
        /*00aa*/ 	.short	(.L_2781 - .L_2780)
.L_2780:
        /*00ac*/ 	.word	0x00000000
        /*00b0*/ 	.short	0x0009
        /*00b2*/ 	.short	0x0038
        /*00b4*/ 	.byte	0x00, 0xf0, 0x21, 0x00


	//----- nvinfo : EIATTR_KPARAM_INFO
	.align		4
.L_2781:
        /*00b8*/ 	.byte	0x04, 0x17
        /*00ba*/ 	.short	(.L_2783 - .L_2782)
.L_2782:
        /*00bc*/ 	.word	0x00000000
        /*00c0*/ 	.short	0x0008
        /*00c2*/ 	.short	0x0034
        /*00c4*/ 	.byte	0x00, 0xf0, 0x11, 0x00


	//----- nvinfo : EIATTR_KPARAM_INFO
	.align		4
.L_2783:
        /*00c8*/ 	.byte	0x04, 0x17
        /*00ca*/ 	.short	(.L_2785 - .L_2784)
.L_2784:
        /*00cc*/ 	.word	0x00000000
        /*00d0*/ 	.short	0x0007
        /*00d2*/ 	.short	0x0030
        /*00d4*/ 	.byte	0x00, 0xf0, 0x11, 0x00


	//----- nvinfo : EIATTR_KPARAM_INFO
	.align		4
.L_2785:
        /*00d8*/ 	.byte	0x04, 0x17
        /*00da*/ 	.short	(.L_2787 - .L_2786)
.L_2786:
        /*00dc*/ 	.word	0x00000000
        /*00e0*/ 	.short	0x0006
        /*00e2*/ 	.short	0x002c
        /*00e4*/ 	.byte	0x00, 0xf0, 0x11, 0x00


	//----- nvinfo : EIATTR_KPARAM_INFO
	.align		4
.L_2787:
        /*00e8*/ 	.byte	0x04, 0x17
        /*00ea*/ 	.short	(.L_2789 - .L_2788)
.L_2788:
        /*00ec*/ 	.word	0x00000000
        /*00f0*/ 	.short	0x0005
        /*00f2*/ 	.short	0x0028
        /*00f4*/ 	.byte	0x00, 0xf0, 0x11, 0x00


	//----- nvinfo : EIATTR_KPARAM_INFO
	.align		4
.L_2789:
        /*00f8*/ 	.byte	0x04, 0x17
        /*00fa*/ 	.short	(.L_2791 - .L_2790)
.L_2790:
        /*00fc*/ 	.word	0x00000000
        /*0100*/ 	.short	0x0004
        /*0102*/ 	.short	0x0020
        /*0104*/ 	.byte	0x00, 0xf0, 0x21, 0x00


	//----- nvinfo : EIATTR_KPARAM_INFO
	.align		4
.L_2791:
        /*0108*/ 	.byte	0x04, 0x17
        /*010a*/ 	.short	(.L_2793 - .L_2792)
.L_2792:
        /*010c*/ 	.word	0x00000000
        /*0110*/ 	.short	0x0003
        /*0112*/ 	.short	0x0018
        /*0114*/ 	.byte	0x00, 0xf0, 0x21, 0x00


	//----- nvinfo : EIATTR_KPARAM_INFO
	.align		4
.L_2793:
        /*0118*/ 	.byte	0x04, 0x17
        /*011a*/ 	.short	(.L_2795 - .L_2794)
.L_2794:
        /*011c*/ 	.word	0x00000000
        /*0120*/ 	.short	0x0002
        /*0122*/ 	.short	0x0010
        /*0124*/ 	.byte	0x00, 0xf0, 0x21, 0x00


	//----- nvinfo : EIATTR_KPARAM_INFO
	.align		4
.L_2795:
        /*0128*/ 	.byte	0x04, 0x17
        /*012a*/ 	.short	(.L_2797 - .L_2796)
.L_2796:
        /*012c*/ 	.word	0x00000000
        /*0130*/ 	.short	0x0001
        /*0132*/ 	.short	0x0008
        /*0134*/ 	.byte	0x00, 0xf0, 0x21, 0x00


	//----- nvinfo : EIATTR_KPARAM_INFO
	.align		4
.L_2797:
        /*0138*/ 	.byte	0x04, 0x17
        /*013a*/ 	.short	(.L_2799 - .L_2798)
.L_2798:
        /*013c*/ 	.word	0x00000000
        /*0140*/ 	.short	0x0000
        /*0142*/ 	.short	0x0000
        /*0144*/ 	.byte	0x00, 0xf0, 0x21, 0x00


	//----- nvinfo : EIATTR_SPARSE_MMA_MASK
	.align		4
.L_2799:
        /*0148*/ 	.byte	0x03, 0x50
        /*014a*/ 	.short	0x0000


	//----- nvinfo : EIATTR_MAXREG_COUNT
	.align		4
        /*014c*/ 	.byte	0x03, 0x1b
        /*014e*/ 	.short	0x00ff


	//----- nvinfo : EIATTR_NUM_BARRIERS
	.align		4
        /*0150*/ 	.byte	0x02, 0x4c
        /*0152*/ 	.byte	0x01
	.zero		1


	//----- nvinfo : EIATTR_MERCURY_ISA_VERSION
	.align		4
        /*0154*/ 	.byte	0x03, 0x5f
        /*0156*/ 	.short	0x0101


	//----- nvinfo : EIATTR_EXIT_INSTR_OFFSETS
	.align		4
        /*0158*/ 	.byte	0x04, 0x1c
        /*015a*/ 	.short	(.L_2801 - .L_2800)


	//   ....[0]....
.L_2800:
        /*015c*/ 	.word	0x000001e0


	//   ....[1]....
        /*0160*/ 	.word	0x00000910


	//   ....[2]....
        /*0164*/ 	.word	0x00006b50


	//   ....[3]....
        /*0168*/ 	.word	0x00006e50


	//   ....[4]....
        /*016c*/ 	.word	0x00006fa0


	//   ....[5]....
        /*0170*/ 	.word	0x00007040


	//   ....[6]....
        /*0174*/ 	.word	0x00007080


	//----- nvinfo : EIATTR_CRS_STACK_SIZE
	.align		4
.L_2801:
        /*0178*/ 	.byte	0x04, 0x1e
        /*017a*/ 	.short	(.L_2803 - .L_2802)
.L_2802:
        /*017c*/ 	.word	0x00000000


	//----- nvinfo : EIATTR_CBANK_PARAM_SIZE
	.align		4
.L_2803:
        /*0180*/ 	.byte	0x03, 0x19
        /*0182*/ 	.short	0x0074


	//----- nvinfo : EIATTR_PARAM_CBANK
	.align		4
        /*0184*/ 	.byte	0x04, 0x0a
        /*0186*/ 	.short	(.L_2805 - .L_2804)
	.align		4
.L_2804:
        /*0188*/ 	.word	index@(.nv.constant0._Z23gemm_half_q_half_kernelILi2ELi12ELb1ELb0ELi64EEvPK6__halfPKjS4_S2_PS0_iiiiPKtS7_iiiiiibS2_i)
        /*018c*/ 	.short	0x0210
        /*018e*/ 	.short	0x0074


	//----- nvinfo : EIATTR_SW_WAR
	.align		4
.L_2805:
        /*0190*/ 	.byte	0x04, 0x36
        /*0192*/ 	.short	(.L_2807 - .L_2806)
.L_2806:
        /*0194*/ 	.word	0x00000008
.L_2807:


//--------------------- .nv.info._Z23gemm_half_q_half_kernelILi2ELi14ELb1ELb0ELi64EEvPK6__halfPKjS4_S2_PS0_iiiiPKtS7_iiiiiibS2_i --------------------------
	.section	.nv.info._Z23gemm_half_q_half_kernelILi2ELi14ELb1ELb0ELi64EEvPK6__halfPKjS4_S2_PS0_iiiiPKtS7_iiiiiibS2_i,"",@"SHT_CUDA_INFO"
	.sectionflags	@""
	.align	4


	//----- nvinfo : EIATTR_CUDA_API_VERSION
	.align		4
        /*0000*/ 	.byte	0x04, 0x37
        /*0002*/ 	.short	(.L_2809 - .L_2808)
.L_2808:
        /*0004*/ 	.word	0x00000082


	//----- nvinfo : EIATTR_KPARAM_INFO
	.align		4
.L_2809:
        /*0008*/ 	.byte	0x04, 0x17
        /*000a*/ 	.short	(.L_2811 - .L_2810)
.L_2810:
        /*000c*/ 	.word	0x00000000
        /*0010*/ 	.short	0x0013
        /*0012*/ 	.short	0x0070
        /*0014*/ 	.byte	0x00, 0xf0, 0x11, 0x00


	//----- nvinfo : EIATTR_KPARAM_INFO
	.align		4
.L_2811:
        /*0018*/ 	.byte	0x04, 0x17
        /*001a*/ 	.short	(.L_2813 - .L_2812)
.L_2812:
        /*001c*/ 	.word	0x00000000
        /*0020*/ 	.short	0x0012
        /*0022*/ 	.short	0x0068
        /*0024*/ 	.byte	0x00, 0xf0, 0x21, 0x00


	//----- nvinfo : EIATTR_KPARAM_INFO
	.align		4
.L_2813:
        /*0028*/ 	.byte	0x04, 0x17
        /*002a*/ 	.short	(.L_2815 - .L_2814)
.L_2814:
        /*002c*/ 	.word	0x00000000
        /*0030*/ 	.short	0x0011
        /*0032*/ 	.short	0x0060
        /*0034*/ 	.byte	0x00, 0xf0, 0x05, 0x00


	//----- nvinfo : EIATTR_KPARAM_INFO
	.align		4
.L_2815:
        /*0038*/ 	.byte	0x04, 0x17
        /*003a*/ 	.short	(.L_2817 - .L_2816)
.L_2816:
        /*003c*/ 	.word	0x00000000
        /*0040*/ 	.short	0x0010
        /*0042*/ 	.short	0x005c
        /*0044*/ 	.byte	0x00, 0xf0, 0x11, 0x00


	//----- nvinfo : EIATTR_KPARAM_INFO
	.align		4
.L_2817:
        /*0048*/ 	.byte	0x04, 0x17
        /*004a*/ 	.short	(.L_2819 - .L_2818)
.L_2818:
        /*004c*/ 	.word	0x00000000
        /*0050*/ 	.short	0x000f
        /*0052*/ 	.short	0x0058
        /*0054*/ 	.byte	0x00, 0xf0, 0x11, 0x00


	//----- nvinfo : EIATTR_KPARAM_INFO
	.align		4
.L_2819:
        /*0058*/ 	.byte	0x04, 0x17
        /*005a*/ 	.short	(.L_2821 - .L_2820)
.L_2820:
        /*005c*/ 	.word	0x00000000
        /*0060*/ 	.short	0x000e
        /*0062*/ 	.short	0x0054
        /*0064*/ 	.byte	0x00, 0xf0, 0x11, 0x00


	//----- nvinfo : EIATTR_KPARAM_INFO
	.align		4
.L_2821:
        /*0068*/ 	.byte	0x04, 0x17
        /*006a*/ 	.short	(.L_2823 - .L_2822)
.L_2822:
        /*006c*/ 	.word	0x00000000
        /*0070*/ 	.short	0x000d
        /*0072*/ 	.short	0x0050
        /*0074*/ 	.byte	0x00, 0xf0, 0x11, 0x00


	//----- nvinfo : EIATTR_KPARAM_INFO
	.align		4
.L_2823:
        /*0078*/ 	.byte	0x04, 0x17
        /*007a*/ 	.short	(.L_2825 - .L_2824)
.L_2824:
        /*007c*/ 	.word	0x00000000
        /*0080*/ 	.short	0x000c
        /*0082*/ 	.short	0x004c
        /*0084*/ 	.byte	0x00, 0xf0, 0x11, 0x00


	//----- nvinfo : EIATTR_KPARAM_INFO
	.align		4
.L_2825:
        /*0088*/ 	.byte	0x04, 0x17
        /*008a*/ 	.short	(.L_2827 - .L_2826)
.L_2826:
        /*008c*/ 	.word	0x00000000
        /*0090*/ 	.short	0x000b
        /*0092*/ 	.short	0x0048
        /*0094*/ 	.byte	0x00, 0xf0, 0x11, 0x00


	//----- nvinfo : EIATTR_KPARAM_INFO
	.align		4
.L_2827:
        /*0098*/ 	.byte	0x04, 0x17
        /*009a*/ 	.short	(.L_2829 - .L_2828)
.L_2828:
        /*009c*/ 	.word	0x00000000
        /*00a0*/ 	.short	0x000a
        /*00a2*/ 	.short	0x0040
        /*00a4*/ 	.byte	0x00, 0xf0, 0x21, 0x00


	//----- nvinfo : EIATTR_KPARAM_INFO
	.align		4
.L_2829:
        /*00a8*/ 	.byte	0x04, 0x17
        /*00aa*/ 	.short	(.L_2831 - .L_2830)
.L_2830:
        /*00ac*/ 	.word	0x00000000
        /*00b0*/ 	.short	0x0009
        /*00b2*/ 	.short	0x0038
        /*00b4*/ 	.byte	0x00, 0xf0, 0x21, 0x00


	//----- nvinfo : EIATTR_KPARAM_INFO
	.align		4
.L_2831:
        /*00b8*/ 	.byte	0x04, 0x17
        /*00ba*/ 	.short	(.L_2833 - .L_2832)
.L_2832:
        /*00bc*/ 	.word	0x00000000
        /*00c0*/ 	.short	0x0008
        /*00c2*/ 	.short	0x0034
        /*00c4*/ 	.byte	0x00, 0xf0, 0x11, 0x00


	//----- nvinfo : EIATTR_KPARAM_INFO
	.align		4
.L_2833:
        /*00c8*/ 	.byte	0x04, 0x17
        /*00ca*/ 	.short	(.L_2835 - .L_2834)
.L_2834:
        /*00cc*/ 	.word	0x00000000
        /*00d0*/ 	.short	0x0007
        /*00d2*/ 	.short	0x0030
        /*00d4*/ 	.byte	0x00, 0xf0, 0x11, 0x00


	//----- nvinfo : EIATTR_KPARAM_INFO
	.align		4
.L_2835:
        /*00d8*/ 	.byte	0x04, 0x17
        /*00da*/ 	.short	(.L_2837 - .L_2836)
.L_2836:
        /*00dc*/ 	.word	0x00000000
        /*00e0*/ 	.short	0x0006
        /*00e2*/ 	.short	0x002c
        /*00e4*/ 	.byte	0x00, 0xf0, 0x11, 0x00


	//----- nvinfo : EIATTR_KPARAM_INFO
	.align		4
.L_2837:
        /*00e8*/ 	.byte	0x04, 0x17
        /*00ea*/ 	.short	(.L_2839 - .L_2838)
.L_2838:
        /*00ec*/ 	.word	0x00000000
        /*00f0*/ 	.short	0x0005
        /*00f2*/ 	.short	0x0028
        /*00f4*/ 	.byte	0x00, 0xf0, 0x11, 0x00


	//----- nvinfo : EIATTR_KPARAM_INFO
	.align		4
.L_2839:
        /*00f8*/ 	.byte	0x04, 0x17
        /*00fa*/ 	.short	(.L_2841 - .L_2840)
.L_2840:
        /*00fc*/ 	.word	0x00000000
        /*0100*/ 	.short	0x0004
        /*0102*/ 	.short	0x0020
        /*0104*/ 	.byte	0x00, 0xf0, 0x21, 0x00


	//----- nvinfo : EIATTR_KPARAM_INFO
	.align		4
.L_2841:
        /*0108*/ 	.byte	0x04, 0x17
        /*010a*/ 	.short	(.L_2843 - .L_2842)
.L_2842:
        /*010c*/ 	.word	0x00000000
        /*0110*/ 	.short	0x0003
        /*0112*/ 	.short	0x0018
        /*0114*/ 	.byte	0x00, 0xf0, 0x21, 0x00


	//----- nvinfo : EIATTR_KPARAM_INFO
	.align		4
.L_2843:
        /*0118*/ 	.byte	0x04, 0x17
        /*011a*/ 	.short	(.L_2845 - .L_2844)
.L_2844:
        /*011c*/ 	.word	0x00000000
        /*0120*/ 	.short	0x0002
        /*0122*/ 	.short	0x0010
        /*0124*/ 	.byte	0x00, 0xf0, 0x21, 0x00


	//----- nvinfo : EIATTR_KPARAM_INFO
	.align		4
.L_2845:
        /*0128*/ 	.byte	0x04, 0x17
        /*012a*/ 	.short	(.L_2847 - .L_2846)
.L_2846:
        /*012c*/ 	.word	0x00000000
        /*0130*/ 	.short	0x0001
        /*0132*/ 	.short	0x0008
        /*0134*/ 	.byte	0x00, 0xf0, 0x21, 0x00


	//----- nvinfo : EIATTR_KPARAM_INFO
	.align		4
.L_2847:
        /*0138*/ 	.byte	0x04, 0x17
        /*013a*/ 	.short	(.L_2849 - .L_2848)
.L_2848:
        /*013c*/ 	.word	0x00000000
        /*0140*/ 	.short	0x0000
        /*0142*/ 	.short	0x0000
        /*0144*/ 	.byte	0x00, 0xf0, 0x21, 0x00


	//----- nvinfo : EIATTR_SPARSE_MMA_MASK
	.align		4
.L_2849:
        /*0148*/ 	.byte	0x03, 0x50
        /*014a*/ 	.short	0x0000


	//----- nvinfo : EIATTR_MAXREG_COUNT
	.align		4
        /*014c*/ 	.byte	0x03, 0x1b
        /*014e*/ 	.short	0x00ff


	//----- nvinfo : EIATTR_NUM_BARRIERS
	.align		4
        /*0150*/ 	.byte	0x02, 0x4c
        /*0152*/ 	.byte	0x01
	.zero		1


	//----- nvinfo : EIATTR_MERCURY_ISA_VERSION
	.align		4
        /*0154*/ 	.byte	0x03, 0x5f
        /*0156*/ 	.short	0x0101


	//----- nvinfo : EIATTR_EXIT_INSTR_OFFSETS
	.align		4
        /*0158*/ 	.byte	0x04, 0x1c
        /*015a*/ 	.short	(.L_2851 - .L_2850)


	//   ....[0]....
.L_2850:
        /*015c*/ 	.word	0x000001e0


	//   ....[1]....
        /*0160*/ 	.word	0x00000910


	//   ....[2]....
        /*0164*/ 	.word	0x000079a0


	//   ....[3]....
        /*0168*/ 	.word	0x00007c90


	//   ....[4]....
        /*016c*/ 	.word	0x00007de0


	//   ....[5]....
        /*0170*/ 	.word	0x00007e70


	//   ....[6]....
        /*0174*/ 	.word	0x00007eb0


	//----- nvinfo : EIATTR_CRS_STACK_SIZE
	.align		4
.L_2851:
        /*0178*/ 	.byte	0x04, 0x1e
        /*017a*/ 	.short	(.L_2853 - .L_2852)
.L_2852:
        /*017c*/ 	.word	0x00000000


	//----- nvinfo : EIATTR_CBANK_PARAM_SIZE
	.align		4
.L_2853:
        /*0180*/ 	.byte	0x03, 0x19
        /*0182*/ 	.short	0x0074


	//----- nvinfo : EIATTR_PARAM_CBANK
	.align		4
        /*0184*/ 	.byte	0x04, 0x0a
        /*0186*/ 	.short	(.L_2855 - .L_2854)
	.align		4
.L_2854:
        /*0188*/ 	.word	index@(.nv.constant0._Z23gemm_half_q_half_kernelILi2ELi14ELb1ELb0ELi64EEvPK6__halfPKjS4_S2_PS0_iiiiPKtS7_iiiiiibS2_i)
        /*018c*/ 	.short	0x0210
        /*018e*/ 	.short	0x0074


	//----- nvinfo : EIATTR_SW_WAR
	.align		4
.L_2855:
        /*0190*/ 	.byte	0x04, 0x36
        /*0192*/ 	.short	(.L_2857 - .L_2856)
.L_2856:
        /*0194*/ 	.word	0x00000008
.L_2857:


//--------------------- .nv.info._Z23gemm_half_q_half_kernelILi2ELi4ELb1ELb0ELi64EEvPK6__halfPKjS4_S2_PS0_iiiiPKtS7_iiiiiibS2_i --------------------------
	.section	.nv.info._Z23gemm_half_q_half_kernelILi2ELi4ELb1ELb0ELi64EEvPK6__halfPKjS4_S2_PS0_iiiiPKtS7_iiiiiibS2_i,"",@"SHT_CUDA_INFO"
	.sectionflags	@""
	.align	4


	//----- nvinfo : EIATTR_CUDA_API_VERSION
	.align		4
        /*0000*/ 	.byte	0x04, 0x37
        /*0002*/ 	.short	(.L_2859 - .L_2858)
.L_2858:
        /*0004*/ 	.word	0x00000082


	//----- nvinfo : EIATTR_KPARAM_INFO
	.align		4
.L_2859:
        /*0008*/ 	.byte	0x04, 0x17
        /*000a*/ 	.short	(.L_2861 - .L_2860)
.L_2860:
        /*000c*/ 	.word	0x00000000
        /*0010*/ 	.short	0x0013
        /*0012*/ 	.short	0x0070
        /*0014*/ 	.byte	0x00, 0xf0, 0x11, 0x00


	//----- nvinfo : EIATTR_KPARAM_INFO
	.align		4
.L_2861:
        /*0018*/ 	.byte	0x04, 0x17
        /*001a*/ 	.short	(.L_2863 - .L_2862)
.L_2862:
        /*001c*/ 	.word	0x00000000
        /*0020*/ 	.short	0x0012
        /*0022*/ 	.short	0x0068
        /*0024*/ 	.byte	0x00, 0xf0, 0x21, 0x00


	//----- nvinfo : EIATTR_KPARAM_INFO
	.align		4
.L_2863:
        /*0028*/ 	.byte	0x04, 0x17
        /*002a*/ 	.short	(.L_2865 - .L_2864)
.L_2864:
        /*002c*/ 	.word	0x00000000
        /*0030*/ 	.short	0x0011
        /*0032*/ 	.short	0x0060
        /*0034*/ 	.byte	0x00, 0xf0, 0x05, 0x00


	//----- nvinfo : EIATTR_KPARAM_INFO
	.align		4
.L_2865:
        /*0038*/ 	.byte	0x04, 0x17
        /*003a*/ 	.short	(.L_2867 - .L_2866)
.L_2866:
        /*003c*/ 	.word	0x00000000
        /*0040*/ 	.short	0x0010
        /*0042*/ 	.short	0x005c
        /*0044*/ 	.byte	0x00, 0xf0, 0x11, 0x00


	//----- nvinfo : EIATTR_KPARAM_INFO
	.align		4
.L_2867:
        /*0048*/ 	.byte	0x04, 0x17
        /*004a*/ 	.short	(.L_2869 - .L_2868)
.L_2868:
        /*004c*/ 	.word	0x00000000
        /*0050*/ 	.short	0x000f
        /*0052*/ 	.short	0x0058
        /*0054*/ 	.byte	0x00, 0xf0, 0x11, 0x00


	//----- nvinfo : EIATTR_KPARAM_INFO
	.align		4
.L_2869:
        /*0058*/ 	.byte	0x04, 0x17
        /*005a*/ 	.short	(.L_2871 - .L_2870)
.L_2870:
        /*005c*/ 	.word	0x00000000
        /*0060*/ 	.short	0x000e
        /*0062*/ 	.short	0x0054
        /*0064*/ 	.byte	0x00, 0xf0, 0x11, 0x00


	//----- nvinfo : EIATTR_KPARAM_INFO
	.align		4
.L_2871:
        /*0068*/ 	.byte	0x04, 0x17
        /*006a*/ 	.short	(.L_2873 - .L_2872)
.L_2872:
        /*006c*/ 	.word	0x00000000
        /*0070*/ 	.short	0x000d
        /*0072*/ 	.short	0x0050
        /*0074*/ 	.byte	0x00, 0xf0, 0x11, 0x00


	//----- nvinfo : EIATTR_KPARAM_INFO
	.align		4
.L_2873:
        /*0078*/ 	.byte	0x04, 0x17
        /*007a*/ 	.short	(.L_2875 - .L_2874)
.L_2874:
        /*007c*/ 	.word	0x00000000
        /*0080*/ 	.short	0x000c
        /*0082*/ 	.short	0x004c
        /*0084*/ 	.byte	0x00, 0xf0, 0x11, 0x00


	//----- nvinfo : EIATTR_KPARAM_INFO
	.align		4
.L_2875:
        /*0088*/ 	.byte	0x04, 0x17
        /*008a*/ 	.short	(.L_2877 - .L_2876)
.L_2876:
        /*008c*/ 	.word	0x00000000
        /*0090*/ 	.short	0x000b
        /*0092*/ 	.short	0x0048
        /*0094*/ 	.byte	0x00, 0xf0, 0x11, 0x00


	//----- nvinfo : EIATTR_KPARAM_INFO
	.align		4
.L_2877:
        /*0098*/ 	.byte	0x04, 0x17
        /*009a*/ 	.short	(.L_2879 - .L_2878)
.L_2878:
        /*009c*/ 	.word	0x00000000
        /*00a0*/ 	.short	0x000a
        /*00a2*/ 	.short	0x0040
        /*00a4*/ 	.byte	0x00, 0xf0, 0x21, 0x00


	//----- nvinfo : EIATTR_KPARAM_INFO
	.align		4
.L_2879:
        /*00a8*/ 	.byte	0x04, 0x17
        /*00aa*/ 	.short	(.L_2881 - .L_2880)
.L_2880:
        /*00ac*/ 	.word	0x00000000
        /*00b0*/ 	.short	0x0009
        /*00b2*/ 	.short	0x0038
        /*00b4*/ 	.byte	0x00, 0xf0, 0x21, 0x00


	//----- nvinfo : EIATTR_KPARAM_INFO
	.align		4
.L_2881:
        /*00b8*/ 	.byte	0x04, 0x17
        /*00ba*/ 	.short	(.L_2883 - .L_2882)
.L_2882:
        /*00bc*/ 	.word	0x00000000
        /*00c0*/ 	.short	0x0008
        /*00c2*/ 	.short	0x0034
        /*00c4*/ 	.byte	0x00, 0xf0, 0x11, 0x00


	//----- nvinfo : EIATTR_KPARAM_INFO
	.align		4
.L_2883:
        /*00c8*/ 	.byte	0x04, 0x17
        /*00ca*/ 	.short	(.L_2885 - .L_2884)
.L_2884:
        /*00cc*/ 	.word	0x00000000
        /*00d0*/ 	.short	0x0007
        /*00d2*/ 	.short	0x0030
        /*00d4*/ 	.byte	0x00, 0xf0, 0x11, 0x00


	//----- nvinfo : EIATTR_KPARAM_INFO
	.align		4
.L_2885:
        /*00d8*/ 	.byte	0x04, 0x17
        /*00da*/ 	.short	(.L_2887 - .L_2886)
.L_2886:
        /*00dc*/ 	.word	0x00000000
        /*00e0*/ 	.short	0x0006
        /*00e2*/ 	.short	0x002c
        /*00e4*/ 	.byte	0x00, 0xf0, 0x11, 0x00


	//----- nvinfo : EIATTR_KPARAM_INFO
	.align		4
.L_2887:
        /*00e8*/ 	.byte	0x04, 0x17
        /*00ea*/ 	.short	(.L_2889 - .L_2888)
.L_2888:
        /*00ec*/ 	.word	0x00000000
        /*00f0*/ 	.short	0x0005
        /*00f2*/ 	.short	0x0028
        /*00f4*/ 	.byte	0x00, 0xf0, 0x11, 0x00


	//----- nvinfo : EIATTR_KPARAM_INFO
	.align		4
.L_2889:
        /*00f8*/ 	.byte	0x04, 0x17
        /*00fa*/ 	.short	(.L_2891 - .L_2890)
.L_2890:
        /*00fc*/ 	.word	0x00000000
        /*0100*/ 	.short	0x0004
        /*0102*/ 	.short	0x0020
        /*0104*/ 	.byte	0x00, 0xf0, 0x21, 0x00


	//----- nvinfo : EIATTR_KPARAM_INFO
	.align		4
.L_2891:
        /*0108*/ 	.byte	0x04, 0x17
        /*010a*/ 	.short	(.L_2893 - .L_2892)
.L_2892:
        /*010c*/ 	.word	0x00000000
        /*0110*/ 	.short	0x0003
        /*0112*/ 	.short	0x0018
        /*0114*/ 	.byte	0x00, 0xf0, 0x21, 0x00


	//----- nvinfo : EIATTR_KPARAM_INFO
	.align		4
.L_2893:
        /*0118*/ 	.byte	0x04, 0x17
        /*011a*/ 	.short	(.L_2895 - .L_2894)
.L_2894:
        /*011c*/ 	.word	0x00000000
        /*0120*/ 	.short	0x0002
        /*0122*/ 	.short	0x0010
        /*0124*/ 	.byte	0x00, 0xf0, 0x21, 0x00


	//----- nvinfo : EIATTR_KPARAM_INFO
	.align		4
.L_2895:
        /*0128*/ 	.byte	0x04, 0x17
        /*012a*/ 	.short	(.L_2897 - .L_2896)
.L_2896:
        /*012c*/ 	.word	0x00000000
        /*0130*/ 	.short	0x0001
        /*0132*/ 	.short	0x0008
        /*0134*/ 	.byte	0x00, 0xf0, 0x21, 0x00


	//----- nvinfo : EIATTR_KPARAM_INFO
	.align		4
.L_2897:
        /*0138*/ 	.byte	0x04, 0x17
        /*013a*/ 	.short	(.L_2899 - .L_2898)
.L_2898:
        /*013c*/ 	.word	0x00000000
        /*0140*/ 	.short	0x0000
        /*0142*/ 	.short	0x0000
        /*0144*/ 	.byte	0x00, 0xf0, 0x21, 0x00


	//----- nvinfo : EIATTR_SPARSE_MMA_MASK
	.align		4
.L_2899:
        /*0148*/ 	.byte	0x03, 0x50
        /*014a*/ 	.short	0x0000


	//----- nvinfo : EIATTR_MAXREG_COUNT
	.align		4
        /*014c*/ 	.byte	0x03, 0x1b
        /*014e*/ 	.short	0x00ff


	//----- nvinfo : EIATTR_NUM_BARRIERS
	.align		4
        /*0150*/ 	.byte	0x02, 0x4c
        /*0152*/ 	.byte	0x01
	.zero		1


	//----- nvinfo : EIATTR_MERCURY_ISA_VERSION
	.align		4
        /*0154*/ 	.byte	0x03, 0x5f
        /*0156*/ 	.short	0x0101


	//----- nvinfo : EIATTR_EXIT_INSTR_OFFSETS
	.align		4
        /*0158*/ 	.byte	0x04, 0x1c
        /*015a*/ 	.short	(.L_2901 - .L_2900)


	//   ....[0]....
.L_2900:
        /*015c*/ 	.word	0x000001e0


	//   ....[1]....
        /*0160*/ 	.word	0x00000910


	//   ....[2]....
        /*0164*/ 	.word	0x00002e30


	//   ....[3]....
        /*0168*/ 	.word	0x00003130


	//   ....[4]....
        /*016c*/ 	.word	0x00003280


	//   ....[5]....
        /*0170*/ 	.word	0x00003320


	//   ....[6]....
        /*0174*/ 	.word	0x00003360


	//----- nvinfo : EIATTR_CRS_STACK_SIZE
	.align		4
.L_2901:
        /*0178*/ 	.byte	0x04, 0x1e
        /*017a*/ 	.short	(.L_2903 - .L_2902)
.L_2902:
        /*017c*/ 	.word	0x00000000


	//----- nvinfo : EIATTR_CBANK_PARAM_SIZE
	.align		4
.L_2903:
        /*0180*/ 	.byte	0x03, 0x19
        /*0182*/ 	.short	0x0074


	//----- nvinfo : EIATTR_PARAM_CBANK
	.align		4
        /*0184*/ 	.byte	0x04, 0x0a
        /*0186*/ 	.short	(.L_2905 - .L_2904)
	.align		4
.L_2904:
        /*0188*/ 	.word	index@(.nv.constant0._Z23gemm_half_q_half_kernelILi2ELi4ELb1ELb0ELi64EEvPK6__halfPKjS4_S2_PS0_iiiiPKtS7_iiiiiibS2_i)
        /*018c*/ 	.short	0x0210
        /*018e*/ 	.short	0x0074


	//----- nvinfo : EIATTR_SW_WAR
	.align		4
.L_2905:
        /*0190*/ 	.byte	0x04, 0x36
        /*0192*/ 	.short	(.L_2907 - .L_2906)
.L_2906:
        /*0194*/ 	.word	0x00000008
.L_2907:


//--------------------- .nv.info._Z23gemm_half_q_half_kernelILi2ELi6ELb1ELb0ELi64EEvPK6__halfPKjS4_S2_PS0_iiiiPKtS7_iiiiiibS2_i --------------------------
	.section	.nv.info._Z23gemm_half_q_half_kernelILi2ELi6ELb1ELb0ELi64EEvPK6__halfPKjS4_S2_PS0_iiiiPKtS7_iiiiiibS2_i,"",@"SHT_CUDA_INFO"
	.sectionflags	@""
	.align	4


	//----- nvinfo : EIATTR_CUDA_API_VERSION
	.align		4
        /*0000*/ 	.byte	0x04, 0x37
        /*0002*/ 	.short	(.L_2909 - .L_2908)
.L_2908:
        /*0004*/ 	.word	0x00000082


	//----- nvinfo : EIATTR_KPARAM_INFO
	.align		4
.L_2909:
        /*0008*/ 	.byte	0x04, 0x17
        /*000a*/ 	.short	(.L_2911 - .L_2910)
.L_2910:
        /*000c*/ 	.word	0x00000000
        /*0010*/ 	.short	0x0013
        /*0012*/ 	.short	0x0070
        /*0014*/ 	.byte	0x00, 0xf0, 0x11, 0x00


	//----- nvinfo : EIATTR_KPARAM_INFO
	.align		4
.L_2911:
        /*0018*/ 	.byte	0x04, 0x17
        /*001a*/ 	.short	(.L_2913 - .L_2912)
.L_2912:
        /*001c*/ 	.word	0x00000000
        /*0020*/ 	.short	0x0012
        /*0022*/ 	.short	0x0068
        /*0024*/ 	.byte	0x00, 0xf0, 0x21, 0x00


	//----- nvinfo : EIATTR_KPARAM_INFO
	.align		4
.L_2913:
        /*0028*/ 	.byte	0x04, 0x17
        /*002a*/ 	.short	(.L_2915 - .L_2914)
.L_2914:
        /*002c*/ 	.word	0x00000000
        /*0030*/ 	.short	0x0011
        /*0032*/ 	.short	0x0060
        /*0034*/ 	.byte	0x00, 0xf0, 0x05, 0x00


	//----- nvinfo : EIATTR_KPARAM_INFO
	.align		4
.L_2915:
        /*0038*/ 	.byte	0x04, 0x17
        /*003a*/ 	.short	(.L_2917 - .L_2916)
.L_2916:
        /*003c*/ 	.word	0x00000000
        /*0040*/ 	.short	0x0010
        /*0042*/ 	.short	0x005c
        /*0044*/ 	.byte	0x00, 0xf0, 0x11, 0x00


	//----- nvinfo : EIATTR_KPARAM_INFO
	.align		4
.L_2917:
        /*0048*/ 	.byte	0x04, 0x17
        /*004a*/ 	.short	(.L_2919 - .L_2918)
.L_2918:
        /*004c*/ 	.word	0x00000000
        /*0050*/ 	.short	0x000f
        /*0052*/ 	.short	0x0058
        /*0054*/ 	.byte	0x00, 0xf0, 0x11, 0x00


	//----- nvinfo : EIATTR_KPARAM_INFO
	.align		4
.L_2919:
        /*0058*/ 	.byte	0x04, 0x17
        /*005a*/ 	.short	(.L_2921 - .L_2920)
.L_2920:
        /*005c*/ 	.word	0x00000000
        /*0060*/ 	.short	0x000e
        /*0062*/ 	.short	0x0054
        /*0064*/ 	.byte	0x00, 0xf0, 0x11, 0x00


	//----- nvinfo : EIATTR_KPARAM_INFO
	.align		4
.L_2921:
        /*0068*/ 	.byte	0x04, 0x17
        /*006a*/ 	.short	(.L_2923 - .L_2922)
.L_2922:
        /*006c*/ 	.word	0x00000000
        /*0070*/ 	.short	0x000d
        /*0072*/ 	.short	0x0050
        /*0074*/ 	.byte	0x00, 0xf0, 0x11, 0x00


	//----- nvinfo : EIATTR_KPARAM_INFO
	.align		4
.L_2923:
        /*0078*/ 	.byte	0x04, 0x17
        /*007a*/ 	.short	(.L_2925 - .L_2924)
.L_2924:
        /*007c*/ 	.word	0x00000000
        /*0080*/ 	.short	0x000c
        /*0082*/ 	.short	0x004c
        /*0084*/ 	.byte	0x00, 0xf0, 0x11, 0x00


	//----- nvinfo : EIATTR_KPARAM_INFO
	.align		4
.L_2925:
        /*0088*/ 	.byte	0x04, 0x17
        /*008a*/ 	.short	(.L_2927 - .L_2926)
.L_2926:
        /*008c*/ 	.word	0x00000000
        /*0090*/ 	.short	0x000b
        /*0092*/ 	.short	0x0048
        /*0094*/ 	.byte	0x00, 0xf0, 0x11, 0x00


	//----- nvinfo : EIATTR_KPARAM_INFO
	.align		4
.L_2927:
        /*0098*/ 	.byte	0x04, 0x17
        /*009a*/ 	.short	(.L_2929 - .L_2928)
.L_2928:
        /*009c*/ 	.word	0x00000000
        /*00a0*/ 	.short	0x000a
        /*00a2*/ 	.short	0x0040
        /*00a4*/ 	.byte	0x00, 0xf0, 0x21, 0x00


	//----- nvinfo : EIATTR_KPARAM_INFO
	.align		4
.L_2929:
        /*00a8*/ 	.byte	0x04, 0x17
        /*00aa*/ 	.short	(.L_2931 - .L_2930)
.L_2930:
        /*00ac*/ 	.word	0x00000000
        /*00b0*/ 	.short	0x0009
        /*00b2*/ 	.short	0x0038
        /*00b4*/ 	.byte	0x00, 0xf0, 0x21, 0x00


	//----- nvinfo : EIATTR_KPARAM_INFO
	.align		4
.L_2931:
        /*00b8*/ 	.byte	0x04, 0x17
        /*00ba*/ 	.short	(.L_2933 - .L_2932)
.L_2932:
        /*00bc*/ 	.word	0x00000000
        /*00c0*/ 	.short	0x0008
        /*00c2*/ 	.short	0x0034
        /*00c4*/ 	.byte	0x00, 0xf0, 0x11, 0x00


	//----- nvinfo : EIATTR_KPARAM_INFO
	.align		4
.L_2933:
        /*00c8*/ 	.byte	0x04, 0x17
        /*00ca*/ 	.short	(.L_2935 - .L_2934)
.L_2934:
        /*00cc*/ 	.word	0x00000000
        /*00d0*/ 	.short	0x0007
        /*00d2*/ 	.short	0x0030
        /*00d4*/ 	.byte	0x00, 0xf0, 0x11, 0x00


	//----- nvinfo : EIATTR_KPARAM_INFO
	.align		4
.L_2935:
        /*00d8*/ 	.byte	0x04, 0x17
        /*00da*/ 	.short	(.L_2937 - .L_2936)
.L_2936:
        /*00dc*/ 	.word	0x00000000
        /*00e0*/ 	.short	0x0006
        /*00e2*/ 	.short	0x002c
        /*00e4*/ 	.byte	0x00, 0xf0, 0x11, 0x00


	//----- nvinfo : EIATTR_KPARAM_INFO
	.align		4
.L_2937:
        /*00e8*/ 	.byte	0x04, 0x17
        /*00ea*/ 	.short	(.L_2939 - .L_2938)
.L_2938:
        /*00ec*/ 	.word	0x00000000
        /*00f0*/ 	.short	0x0005
        /*00f2*/ 	.short	0x0028
        /*00f4*/ 	.byte	0x00, 0xf0, 0x11, 0x00


	//----- nvinfo : EIATTR_KPARAM_INFO
	.align		4
.L_2939:
        /*00f8*/ 	.byte	0x04, 0x17
        /*00fa*/ 	.short	(.L_2941 - .L_2940)
.L_2940:
        /*00fc*/ 	.word	0x00000000
        /*0100*/ 	.short	0x0004
        /*0102*/ 	.short	0x0020
        /*0104*/ 	.byte	0x00, 0xf0, 0x21, 0x00


	//----- nvinfo : EIATTR_KPARAM_INFO
	.align		4
.L_2941:
        /*0108*/ 	.byte	0x04, 0x17
        /*010a*/ 	.short	(.L_2943 - .L_2942)
.L_2942:
        /*010c*/ 	.word	0x00000000
        /*0110*/ 	.short	0x0003
        /*0112*/ 	.short	0x0018
        /*0114*/ 	.byte	0x00, 0xf0, 0x21, 0x00


	//----- nvinfo : EIATTR_KPARAM_INFO
	.align		4
.L_2943:
        /*0118*/ 	.byte	0x04, 0x17
        /*011a*/ 	.short	(.L_2945 - .L_2944)
.L_2944:
        /*011c*/ 	.word	0x00000000
        /*0120*/ 	.short	0x0002
        /*0122*/ 	.short	0x0010
        /*0124*/ 	.byte	0x00, 0xf0, 0x21, 0x00


	//----- nvinfo : EIATTR_KPARAM_INFO
	.align		4
.L_2945:
        /*0128*/ 	.byte	0x04, 0x17
        /*012a*/ 	.short	(.L_2947 - .L_2946)
.L_2946:
        /*012c*/ 	.word	0x00000000
        /*0130*/ 	.short	0x0001
        /*0132*/ 	.short	0x0008
        /*0134*/ 	.byte	0x00, 0xf0, 0x21, 0x00


	//----- nvinfo : EIATTR_KPARAM_INFO
	.align		4
.L_2947:
        /*0138*/ 	.byte	0x04, 0x17
        /*013a*/ 	.short	(.L_2949 - .L_2948)
.L_2948:
        /*013c*/ 	.word	0x00000000
        /*0140*/ 	.short	0x0000
        /*0142*/ 	.short	0x0000
        /*0144*/ 	.byte	0x00, 0xf0, 0x21, 0x00


	//----- nvinfo : EIATTR_SPARSE_MMA_MASK
	.align		4
.L_2949:
        /*0148*/ 	.byte	0x03, 0x50
        /*014a*/ 	.short	0x0000


	//----- nvinfo : EIATTR_MAXREG_COUNT
	.align		4
        /*014c*/ 	.byte	0x03, 0x1b
        /*014e*/ 	.short	0x00ff


	//----- nvinfo : EIATTR_NUM_BARRIERS
	.align		4
        /*0150*/ 	.byte	0x02, 0x4c
        /*0152*/ 	.byte	0x01
	.zero		1


	//----- nvinfo : EIATTR_MERCURY_ISA_VERSION
	.align		4
        /*0154*/ 	.byte	0x03, 0x5f
        /*0156*/ 	.short	0x0101


	//----- nvinfo : EIATTR_EXIT_INSTR_OFFSETS
	.align		4
        /*0158*/ 	.byte	0x04, 0x1c
        /*015a*/ 	.short	(.L_2951 - .L_2950)


	//   ....[0]....
.L_2950:
        /*015c*/ 	.word	0x000001e0


	//   ....[1]....
        /*0160*/ 	.word	0x00000910


	//   ....[2]....
        /*0164*/ 	.word	0x00003c80


	//   ....[3]....
        /*0168*/ 	.word	0x00003f70


	//   ....[4]....
        /*016c*/ 	.word	0x000040c0


	//   ....[5]....
        /*0170*/ 	.word	0x00004150


	//   ....[6]....
        /*0174*/ 	.word	0x00004190


	//----- nvinfo : EIATTR_CRS_STACK_SIZE
	.align		4
.L_2951:
        /*0178*/ 	.byte	0x04, 0x1e
        /*017a*/ 	.short	(.L_2953 - .L_2952)
.L_2952:
        /*017c*/ 	.word	0x00000000


	//----- nvinfo : EIATTR_CBANK_PARAM_SIZE
	.align		4
.L_2953:
        /*0180*/ 	.byte	0x03, 0x19
        /*0182*/ 	.short	0x0074


	//----- nvinfo : EIATTR_PARAM_CBANK
	.align		4
        /*0184*/ 	.byte	0x04, 0x0a
        /*0186*/ 	.short	(.L_2955 - .L_2954)
	.align		4
.L_2954:
        /*0188*/ 	.word	index@(.nv.constant0._Z23gemm_half_q_half_kernelILi2ELi6ELb1ELb0ELi64EEvPK6__halfPKjS4_S2_PS0_iiiiPKtS7_iiiiiibS2_i)
        /*018c*/ 	.short	0x0210
        /*018e*/ 	.short	0x0074


	//----- nvinfo : EIATTR_SW_WAR
	.align		4
.L_2955:
        /*0190*/ 	.byte	0x04, 0x36
        /*0192*/ 	.short	(.L_2957 - .L_2956)
.L_2956:
        /*0194*/ 	.word	0x00000008
.L_2957:


//--------------------- .nv.info._Z23gemm_half_q_half_kernelILi2ELi2ELb1ELb0ELi64EEvPK6__halfPKjS4_S2_PS0_iiiiPKtS7_iiiiiibS2_i --------------------------
	.section	.nv.info._Z23gemm_half_q_half_kernelILi2ELi2ELb1ELb0ELi64EEvPK6__halfPKjS4_S2_PS0_iiiiPKtS7_iiiiiibS2_i,"",@"SHT_CUDA_INFO"
	.sectionflags	@""
	.align	4


	//----- nvinfo : EIATTR_CUDA_API_VERSION
	.align		4
        /*0000*/ 	.byte	0x04, 0x37
        /*0002*/ 	.short	(.L_2959 - .L_2958)
.L_2958:
        /*0004*/ 	.word	0x00000082


	//----- nvinfo : EIATTR_KPARAM_INFO
	.align		4
.L_2959:
        /*0008*/ 	.byte	0x04, 0x17
        /*000a*/ 	.short	(.L_2961 - .L_2960)
.L_2960:
        /*000c*/ 	.word	0x00000000
        /*0010*/ 	.short	0x0013
        /*0012*/ 	.short	0x0070
        /*0014*/ 	.byte	0x00, 0xf0, 0x11, 0x00


	//----- nvinfo : EIATTR_KPARAM_INFO
	.align		4
.L_2961:
        /*0018*/ 	.byte	0x04, 0x17
        /*001a*/ 	.short	(.L_2963 - .L_2962)
.L_2962:
        /*001c*/ 	.word	0x00000000
        /*0020*/ 	.short	0x0012
        /*0022*/ 	.short	0x0068
        /*0024*/ 	.byte	0x00, 0xf0, 0x21, 0x00


	//----- nvinfo : EIATTR_KPARAM_INFO
	.align		4
.L_2963:
        /*0028*/ 	.byte	0x04, 0x17
        /*002a*/ 	.short	(.L_2965 - .L_2964)
.L_2964:
        /*002c*/ 	.word	0x00000000
        /*0030*/ 	.short	0x0011
        /*0032*/ 	.short	0x0060
        /*0034*/ 	.byte	0x00, 0xf0, 0x05, 0x00


	//----- nvinfo : EIATTR_KPARAM_INFO
	.align		4
.L_2965:
        /*0038*/ 	.byte	0x04, 0x17
        /*003a*/ 	.short	(.L_2967 - .L_2966)
.L_2966:
        /*003c*/ 	.word	0x00000000
        /*0040*/ 	.short	0x0010
        /*0042*/ 	.short	0x005c
        /*0044*/ 	.byte	0x00, 0xf0, 0x11, 0x00


	//----- nvinfo : EIATTR_KPARAM_INFO
	.align		4
.L_2967:
        /*0048*/ 	.byte	0x04, 0x17
        /*004a*/ 	.short	(.L_2969 - .L_2968)
.L_2968:
        /*004c*/ 	.word	0x00000000
        /*0050*/ 	.short	0x000f
        /*0052*/ 	.short	0x0058
        /*0054*/ 	.byte	0x00, 0xf0, 0x11, 0x00


	//----- nvinfo : EIATTR_KPARAM_INFO
	.align		4
.L_2969:
        /*0058*/ 	.byte	0x04, 0x17
        /*005a*/ 	.short	(.L_2971 - .L_2970)
.L_2970:
        /*005c*/ 	.word	0x00000000
        /*0060*/ 	.short	0x000e
        /*0062*/ 	.short	0x0054
        /*0064*/ 	.byte	0x00, 0xf0, 0x11, 0x00


	//----- nvinfo : EIATTR_KPARAM_INFO
	.align		4
.L_2971:
        /*0068*/ 	.byte	0x04, 0x17
        /*006a*/ 	.short	(.L_2973 - .L_2972)
.L_2972:
        /*006c*/ 	.word	0x00000000
        /*0070*/ 	.short	0x000d
        /*0072*/ 	.short	0x0050
        /*0074*/ 	.byte	0x00, 0xf0, 0x11, 0x00


	//----- nvinfo : EIATTR_KPARAM_INFO
	.align		4
.L_2973:
        /*0078*/ 	.byte	0x04, 0x17
        /*007a*/ 	.short	(.L_2975 - .L_2974)
.L_2974:
        /*007c*/ 	.word	0x00000000
        /*0080*/ 	.short	0x000c
        /*0082*/ 	.short	0x004c
        /*0084*/ 	.byte	0x00, 0xf0, 0x11, 0x00


	//----- nvinfo : EIATTR_KPARAM_INFO
	.align		4
.L_2975:
        /*0088*/ 	.byte	0x04, 0x17
        /*008a*/ 	.short	(.L_2977 - .L_2976)
.L_2976:
        /*008c*/ 	.word	0x00000000
        /*0090*/ 	.short	0x000b
        /*0092*/ 	.short	0x0048
        /*0094*/ 	.byte	0x00, 0xf0, 0x11, 0x00


	//----- nvinfo : EIATTR_KPARAM_INFO
	.align		4
.L_2977:
        /*0098*/ 	.byte	0x04, 0x17
        /*009a*/ 	.short	(.L_2979 - .L_2978)
.L_2978:
        /*009c*/ 	.word	0x00000000
        /*00a0*/ 	.short	0x000a
        /*00a2*/ 	.short	0x0040
        /*00a4*/ 	.byte	0x00, 0xf0, 0x21, 0x00


	//----- nvinfo : EIATTR_KPARAM_INFO
	.align		4
.L_2979:
        /*00a8*/ 	.byte	0x04, 0x17
        /*00aa*/ 	.short	(.L_2981 - .L_2980)
.L_2980:
        /*00ac*/ 	.word	0x00000000
        /*00b0*/ 	.short	0x0009
        /*00b2*/ 	.short	0x0038
        /*00b4*/ 	.byte	0x00, 0xf0, 0x21, 0x00


	//----- nvinfo : EIATTR_KPARAM_INFO
	.align		4
.L_2981:
        /*00b8*/ 	.byte	0x04, 0x17
        /*00ba*/ 	.short	(.L_2983 - .L_2982)
.L_2982:
        /*00bc*/ 	.word	0x00000000
        /*00c0*/ 	.short	0x0008
        /*00c2*/ 	.short	0x0034
        /*00c4*/ 	.byte	0x00, 0xf0, 0x11, 0x00


	//----- nvinfo : EIATTR_KPARAM_INFO
	.align		4
.L_2983:
        /*00c8*/ 	.byte	0x04, 0x17
        /*00ca*/ 	.short	(.L_2985 - .L_2984)
.L_2984:
        /*00cc*/ 	.word	0x00000000
        /*00d0*/ 	.short	0x0007
        /*00d2*/ 	.short	0x0030
        /*00d4*/ 	.byte	0x00, 0xf0, 0x11, 0x00


	//----- nvinfo : EIATTR_KPARAM_INFO
	.align		4
.L_2985:
        /*00d8*/ 	.byte	0x04, 0x17
        /*00da*/ 	.short	(.L_2987 - .L_2986)
.L_2986:
        /*00dc*/ 	.word	0x00000000
        /*00e0*/ 	.short	0x0006
        /*00e2*/ 	.short	0x002c
        /*00e4*/ 	.byte	0x00, 0xf0, 0x11, 0x00


	//----- nvinfo : EIATTR_KPARAM_INFO
	.align		4
.L_2987:
        /*00e8*/ 	.byte	0x04, 0x17
        /*00ea*/ 	.short	(.L_2989 - .L_2988)
.L_2988:
        /*00ec*/ 	.word	0x00000000
        /*00f0*/ 	.short	0x0005
        /*00f2*/ 	.short	0x0028
        /*00f4*/ 	.byte	0x00, 0xf0, 0x11, 0x00


	//----- nvinfo : EIATTR_KPARAM_INFO
	.align		4
.L_2989:
        /*00f8*/ 	.byte	0x04, 0x17
        /*00fa*/ 	.short	(.L_2991 - .L_2990)
.L_2990:
        /*00fc*/ 	.word	0x00000000
        /*0100*/ 	.short	0x0004
        /*0102*/ 	.short	0x0020
        /*0104*/ 	.byte	0x00, 0xf0, 0x21, 0x00


	//----- nvinfo : EIATTR_KPARAM_INFO
	.align		4
.L_2991:
        /*0108*/ 	.byte	0x04, 0x17
        /*010a*/ 	.short	(.L_2993 - .L_2992)
.L_2992:
        /*010c*/ 	.word	0x00000000
        /*0110*/ 	.short	0x0003
        /*0112*/ 	.short	0x0018
        /*0114*/ 	.byte	0x00, 0xf0, 0x21, 0x00


	//----- nvinfo : EIATTR_KPARAM_INFO
	.align		4
.L_2993:
        /*0118*/ 	.byte	0x04, 0x17
        /*011a*/ 	.short	(.L_2995 - .L_2994)
.L_2994:
        /*011c*/ 	.word	0x00000000
        /*0120*/ 	.short	0x0002
        /*0122*/ 	.short	0x0010
        /*0124*/ 	.byte	0x00, 0xf0, 0x21, 0x00


	//----- nvinfo : EIATTR_KPARAM_INFO
	.align		4
.L_2995:
        /*0128*/ 	.byte	0x04, 0x17
        /*012a*/ 	.short	(.L_2997 - .L_2996)
.L_2996:
        /*012c*/ 	.word	0x00000000
        /*0130*/ 	.short	0x0001
        /*0132*/ 	.short	0x0008
        /*0134*/ 	.byte	0x00, 0xf0, 0x21, 0x00


	//----- nvinfo : EIATTR_KPARAM_INFO
	.align		4
.L_2997:
        /*0138*/ 	.byte	0x04, 0x17
        /*013a*/ 	.short	(.L_2999 - .L_2998)
.L_2998:
        /*013c*/ 	.word	0x00000000
        /*0140*/ 	.short	0x0000
        /*0142*/ 	.short	0x0000
        /*0144*/ 	.byte	0x00, 0xf0, 0x21, 0x00


	//----- nvinfo : EIATTR_SPARSE_MMA_MASK
	.align		4
.L_2999:
        /*0148*/ 	.byte	0x03, 0x50
        /*014a*/ 	.short	0x0000


	//----- nvinfo : EIATTR_MAXREG_COUNT
	.align		4
        /*014c*/ 	.byte	0x03, 0x1b
        /*014e*/ 	.short	0x00ff


	//----- nvinfo : EIATTR_NUM_BARRIERS
	.align		4
        /*0150*/ 	.byte	0x02, 0x4c
        /*0152*/ 	.byte	0x01
	.zero		1


	//----- nvinfo : EIATTR_MERCURY_ISA_VERSION
	.align		4
        /*0154*/ 	.byte	0x03, 0x5f
        /*0156*/ 	.short	0x0101


	//----- nvinfo : EIATTR_EXIT_INSTR_OFFSETS
	.align		4
        /*0158*/ 	.byte	0x04, 0x1c
        /*015a*/ 	.short	(.L_3001 - .L_3000)


	//   ....[0]....
.L_3000:
        /*015c*/ 	.word	0x000001e0


	//   ....[1]....
        /*0160*/ 	.word	0x00000900


	//   ....[2]....
        /*0164*/ 	.word	0x00002220


	//   ....[3]....
        /*0168*/ 	.word	0x00002510


	//   ....[4]....
        /*016c*/ 	.word	0x00002660


	//   ....[5]....
        /*0170*/ 	.word	0x000026f0


	//   ....[6]....
        /*0174*/ 	.word	0x00002730


	//----- nvinfo : EIATTR_CRS_STACK_SIZE
	.align		4
.L_3001:
        /*0178*/ 	.byte	0x04, 0x1e
        /*017a*/ 	.short	(.L_3003 - .L_3002)
.L_3002:
        /*017c*/ 	.word	0x00000000


	//----- nvinfo : EIATTR_CBANK_PARAM_SIZE
	.align		4
.L_3003:
        /*0180*/ 	.byte	0x03, 0x19
        /*0182*/ 	.short	0x0074


	//----- nvinfo : EIATTR_PARAM_CBANK
	.align		4
        /*0184*/ 	.byte	0x04, 0x0a
        /*0186*/ 	.short	(.L_3005 - .L_3004)
	.align		4
.L_3004:
        /*0188*/ 	.word	index@(.nv.constant0._Z23gemm_half_q_half_kernelILi2ELi2ELb1ELb0ELi64EEvPK6__halfPKjS4_S2_PS0_iiiiPKtS7_iiiiiibS2_i)
        /*018c*/ 	.short	0x0210
        /*018e*/ 	.short	0x0074


	//----- nvinfo : EIATTR_SW_WAR
	.align		4
.L_3005:
        /*0190*/ 	.byte	0x04, 0x36
        /*0192*/ 	.short	(.L_3007 - .L_3006)
.L_3006:
        /*0194*/ 	.word	0x00000008
.L_3007:


//--------------------- .nv.info._Z23gemm_half_q_half_kernelILi2ELi32ELb1ELb0ELi32EEvPK6__halfPKjS4_S2_PS0_iiiiPKtS7_iiiiiibS2_i --------------------------
	.section	.nv.info._Z23gemm_half_q_half_kernelILi2ELi32ELb1ELb0ELi32EEvPK6__halfPKjS4_S2_PS0_iiiiPKtS7_iiiiiibS2_i,"",@"SHT_CUDA_INFO"
	.sectionflags	@""
	.align	4


	//----- nvinfo : EIATTR_CUDA_API_VERSION
	.align		4
        /*0000*/ 	.byte	0x04, 0x37
        /*0002*/ 	.short	(.L_3009 - .L_3008)
.L_3008:
        /*0004*/ 	.word	0x00000082


	//----- nvinfo : EIATTR_KPARAM_INFO
	.align		4
.L_3009:
        /*0008*/ 	.byte	0x04, 0x17
        /*000a*/ 	.short	(.L_3011 - .L_3010)
.L_3010:
        /*000c*/ 	.word	0x00000000
        /*0010*/ 	.short	0x0013
        /*0012*/ 	.short	0x0070
        /*0014*/ 	.byte	0x00, 0xf0, 0x11, 0x00


	//----- nvinfo : EIATTR_KPARAM_INFO
	.align		4
.L_3011:
        /*0018*/ 	.byte	0x04, 0x17
        /*001a*/ 	.short	(.L_3013 - .L_3012)
.L_3012:
        /*001c*/ 	.word	0x00000000
        /*0020*/ 	.short	0x0012
        /*0022*/ 	.short	0x0068
        /*0024*/ 	.byte	0x00, 0xf0, 0x21, 0x00


	//----- nvinfo : EIATTR_KPARAM_INFO
	.align		4
.L_3013:
        /*0028*/ 	.byte	0x04, 0x17
        /*002a*/ 	.short	(.L_3015 - .L_3014)
.L_3014:
        /*002c*/ 	.word	0x00000000
        /*0030*/ 	.short	0x0011
        /*0032*/ 	.short	0x0060
        /*0034*/ 	.byte	0x00, 0xf0, 0x05, 0x00


	//----- nvinfo : EIATTR_KPARAM_INFO
	.align		4
.L_3015:
        /*0038*/ 	.byte	0x04, 0x17
        /*003a*/ 	.short	(.L_3017 - .L_3016)
.L_3016:
        /*003c*/ 	.word	0x00000000
        /*0040*/ 	.short	0x0010
        /*0042*/ 	.short	0x005c
        /*0044*/ 	.byte	0x00, 0xf0, 0x11, 0x00


	//----- nvinfo : EIATTR_KPARAM_INFO
	.align		4
.L_3017:
        /*0048*/ 	.byte	0x04, 0x17
        /*004a*/ 	.short	(.L_3019 - .L_3018)
.L_3018:
        /*004c*/ 	.word	0x00000000
        /*0050*/ 	.short	0x000f
        /*0052*/ 	.short	0x0058
        /*0054*/ 	.byte	0x00, 0xf0, 0x11, 0x00


	//----- nvinfo : EIATTR_KPARAM_INFO
	.align		4
.L_3019:
        /*0058*/ 	.byte	0x04, 0x17
        /*005a*/ 	.short	(.L_3021 - .L_3020)
.L_3020:
        /*005c*/ 	.word	0x00000000
        /*0060*/ 	.short	0x000e
        /*0062*/ 	.short	0x0054
        /*0064*/ 	.byte	0x00, 0xf0, 0x11, 0x00


	//----- nvinfo : EIATTR_KPARAM_INFO
	.align		4
.L_3021:
        /*0068*/ 	.byte	0x04, 0x17
        /*006a*/ 	.short	(.L_3023 - .L_3022)
.L_3022:
        /*006c*/ 	.word	0x00000000
        /*0070*/ 	.short	0x000d
        /*0072*/ 	.short	0x0050
        /*0074*/ 	.byte	0x00, 0xf0, 0x11, 0x00


	//----- nvinfo : EIATTR_KPARAM_INFO
	.align		4
.L_3023:
        /*0078*/ 	.byte	0x04, 0x17
        /*007a*/ 	.short	(.L_3025 - .L_3024)
.L_3024:
        /*007c*/ 	.word	0x00000000
        /*0080*/ 	.short	0x000c
        /*0082*/ 	.short	0x004c
        /*0084*/ 	.byte	0x00, 0xf0, 0x11, 0x00


	//----- nvinfo : EIATTR_KPARAM_INFO
	.align		4
.L_3025:
        /*0088*/ 	.byte	0x04, 0x17
        /*008a*/ 	.short	(.L_3027 - .L_3026)
.L_3026:
        /*008c*/ 	.word	0x00000000
        /*0090*/ 	.short	0x000b
        /*0092*/ 	.short	0x0048
        /*0094*/ 	.byte	0x00, 0xf0, 0x11, 0x00


	//----- nvinfo : EIATTR_KPARAM_INFO
	.align		4
.L_3027:
        /*0098*/ 	.byte	0x04, 0x17
        /*009a*/ 	.short	(.L_3029 - .L_3028)
.L_3028:
        /*009c*/ 	.word	0x00000000
        /*00a0*/ 	.short	0x000a
        /*00a2*/ 	.short	0x0040
        /*00a4*/ 	.byte	0x00, 0xf0, 0x21, 0x00


	//----- nvinfo : EIATTR_KPARAM_INFO
	.align		4
.L_3029:
        /*00a8*/ 	.byte	0x04, 0x17
        /*00aa*/ 	.short	(.L_3031 - .L_3030)
.L_3030:
        /*00ac*/ 	.word	0x00000000
        /*00b0*/ 	.short	0x0009
        /*00b2*/ 	.short	0x0038
        /*00b4*/ 	.byte	0x00, 0xf0, 0x21, 0x00


	//----- nvinfo : EIATTR_KPARAM_INFO
	.align		4
.L_3031:
        /*00b8*/ 	.byte	0x04, 0x17
        /*00ba*/ 	.short	(.L_3033 - .L_3032)
.L_3032:
        /*00bc*/ 	.word	0x00000000
        /*00c0*/ 	.short	0x0008
        /*00c2*/ 	.short	0x0034
        /*00c4*/ 	.byte	0x00, 0xf0, 0x11, 0x00


	//----- nvinfo : EIATTR_KPARAM_INFO
	.align		4
.L_3033:
        /*00c8*/ 	.byte	0x04, 0x17
        /*00ca*/ 	.short	(.L_3035 - .L_3034)
.L_3034:
        /*00cc*/ 	.word	0x00000000
        /*00d0*/ 	.short	0x0007
        /*00d2*/ 	.short	0x0030
        /*00d4*/ 	.byte	0x00, 0xf0, 0x11, 0x00


	//----- nvinfo : EIATTR_KPARAM_INFO
	.align		4
.L_3035:
        /*00d8*/ 	.byte	0x04, 0x17
        /*00da*/ 	.short	(.L_3037 - .L_3036)
.L_3036:
        /*00dc*/ 	.word	0x00000000
        /*00e0*/ 	.short	0x0006
        /*00e2*/ 	.short	0x002c
        /*00e4*/ 	.byte	0x00, 0xf0, 0x11, 0x00


	//----- nvinfo : EIATTR_KPARAM_INFO
	.align		4
.L_3037:
        /*00e8*/ 	.byte	0x04, 0x17
        /*00ea*/ 	.short	(.L_3039 - .L_3038)
.L_3038:
        /*00ec*/ 	.word	0x00000000
        /*00f0*/ 	.short	0x0005
        /*00f2*/ 	.short	0x0028
        /*00f4*/ 	.byte	0x00, 0xf0, 0x11, 0x00


	//----- nvinfo : EIATTR_KPARAM_INFO
	.align		4
.L_3039:
        /*00f8*/ 	.byte	0x04, 0x17
        /*00fa*/ 	.short	(.L_3041 - .L_3040)
.L_3040:
        /*00fc*/ 	.word	0x00000000
        /*0100*/ 	.short	0x0004
        /*0102*/ 	.short	0x0020
        /*0104*/ 	.byte	0x00, 0xf0, 0x21, 0x00


	//----- nvinfo : EIATTR_KPARAM_INFO
	.align		4
.L_3041:
        /*0108*/ 	.byte	0x04, 0x17
        /*010a*/ 	.short	(.L_3043 - .L_3042)
.L_3042:
        /*010c*/ 	.word	0x00000000
        /*0110*/ 	.short	0x0003
        /*0112*/ 	.short	0x0018
        /*0114*/ 	.byte	0x00, 0xf0, 0x21, 0x00


	//----- nvinfo : EIATTR_KPARAM_INFO
	.align		4
.L_3043:
        /*0118*/ 	.byte	0x04, 0x17
        /*011a*/ 	.short	(.L_3045 - .L_3044)
.L_3044:
        /*011c*/ 	.word	0x00000000
        /*0120*/ 	.short	0x0002
        /*0122*/ 	.short	0x0010
        /*0124*/ 	.byte	0x00, 0xf0, 0x21, 0x00


	//----- nvinfo : EIATTR_KPARAM_INFO
	.align		4
.L_3045:
        /*0128*/ 	.byte	0x04, 0x17
        /*012a*/ 	.short	(.L_3047 - .L_3046)
.L_3046:
        /*012c*/ 	.word	0x00000000
        /*0130*/ 	.short	0x0001
        /*0132*/ 	.short	0x0008
        /*0134*/ 	.byte	0x00, 0xf0, 0x21, 0x00


	//----- nvinfo : EIATTR_KPARAM_INFO
	.align		4
.L_3047:
        /*0138*/ 	.byte	0x04, 0x17
        /*013a*/ 	.short	(.L_3049 - .L_3048)
.L_3048:
        /*013c*/ 	.word	0x00000000
        /*0140*/ 	.short	0x0000
        /*0142*/ 	.short	0x0000
        /*0144*/ 	.byte	0x00, 0xf0, 0x21, 0x00


	//----- nvinfo : EIATTR_SPARSE_MMA_MASK
	.align		4
.L_3049:
        /*0148*/ 	.byte	0x03, 0x50
        /*014a*/ 	.short	0x0000


	//----- nvinfo : EIATTR_MAXREG_COUNT
	.align		4
        /*014c*/ 	.byte	0x03, 0x1b
        /*014e*/ 	.short	0x00ff


	//----- nvinfo : EIATTR_NUM_BARRIERS
	.align		4
        /*0150*/ 	.byte	0x02, 0x4c
        /*0152*/ 	.byte	0x01
	.zero		1


	//----- nvinfo : EIATTR_MERCURY_ISA_VERSION
	.align		4
        /*0154*/ 	.byte	0x03, 0x5f
        /*0156*/ 	.short	0x0101


	//----- nvinfo : EIATTR_EXIT_INSTR_OFFSETS
	.align		4
        /*0158*/ 	.byte	0x04, 0x1c
        /*015a*/ 	.short	(.L_3051 - .L_3050)


	//   ....[0]....
.L_3050:
        /*015c*/ 	.word	0x000001d0


	//   ....[1]....
        /*0160*/ 	.word	0x00000900


	//   ....[2]....
        /*0164*/ 	.word	0x000031b0


	//   ....[3]....
        /*0168*/ 	.word	0x000034b0


	//   ....[4]....
        /*016c*/ 	.word	0x00003600


	//   ....[5]....
        /*0170*/ 	.word	0x000036a0


	//   ....[6]....
        /*0174*/ 	.word	0x000036e0


	//----- nvinfo : EIATTR_CRS_STACK_SIZE
	.align		4
.L_3051:
        /*0178*/ 	.byte	0x04, 0x1e
        /*017a*/ 	.short	(.L_3053 - .L_3052)
.L_3052:
        /*017c*/ 	.word	0x00000000


	//----- nvinfo : EIATTR_CBANK_PARAM_SIZE
	.align		4
.L_3053:
        /*0180*/ 	.byte	0x03, 0x19
        /*0182*/ 	.short	0x0074


	//----- nvinfo : EIATTR_PARAM_CBANK
	.align		4
        /*0184*/ 	.byte	0x04, 0x0a
        /*0186*/ 	.short	(.L_3055 - .L_3054)
	.align		4
.L_3054:
        /*0188*/ 	.word	index@(.nv.constant0._Z23gemm_half_q_half_kernelILi2ELi32ELb1ELb0ELi32EEvPK6__halfPKjS4_S2_PS0_iiiiPKtS7_iiiiiibS2_i)
        /*018c*/ 	.short	0x0210
        /*018e*/ 	.short	0x0074


	//----- nvinfo : EIATTR_SW_WAR
	.align		4
.L_3055:
        /*0190*/ 	.byte	0x04, 0x36
        /*0192*/ 	.short	(.L_3057 - .L_3056)
.L_3056:
        /*0194*/ 	.word	0x00000008
.L_3057:


//--------------------- .nv.info._Z23gemm_half_q_half_kernelILi2ELi48ELb1ELb0ELi32EEvPK6__halfPKjS4_S2_PS0_iiiiPKtS7_iiiiiibS2_i --------------------------
	.section	.nv.info._Z23gemm_half_q_half_kernelILi2ELi48ELb1ELb0ELi32EEvPK6__halfPKjS4_S2_PS0_iiiiPKtS7_iiiiiibS2_i,"",@"SHT_CUDA_INFO"
	.sectionflags	@""
	.align	4


	//----- nvinfo : EIATTR_CUDA_API_VERSION
	.align		4
        /*0000*/ 	.byte	0x04, 0x37
        /*0002*/ 	.short	(.L_3059 - .L_3058)
.L_3058:
        /*0004*/ 	.word	0x00000082


	//----- nvinfo : EIATTR_KPARAM_INFO
	.align		4
.L_3059:
        /*0008*/ 	.byte	0x04, 0x17
        /*000a*/ 	.short	(.L_3061 - .L_3060)
.L_3060:
        /*000c*/ 	.word	0x00000000
        /*0010*/ 	.short	0x0013
        /*0012*/ 	.short	0x0070
        /*0014*/ 	.byte	0x00, 0xf0, 0x11, 0x00


	//----- nvinfo : EIATTR_KPARAM_INFO
	.align		4
.L_3061:
        /*0018*/ 	.byte	0x04, 0x17
        /*001a*/ 	.short	(.L_3063 - .L_3062)
.L_3062:
        /*001c*/ 	.word	0x00000000
        /*0020*/ 	.short	0x0012
        /*0022*/ 	.short	0x0068
        /*0024*/ 	.byte	0x00, 0xf0, 0x21, 0x00


	//----- nvinfo : EIATTR_KPARAM_INFO
	.align		4
.L_3063:
        /*0028*/ 	.byte	0x04, 0x17
        /*002a*/ 	.short	(.L_3065 - .L_3064)
.L_3064:
        /*002c*/ 	.word	0x00000000
        /*0030*/ 	.short	0x0011
        /*0032*/ 	.short	0x0060
        /*0034*/ 	.byte	0x00, 0xf0, 0x05, 0x00


	//----- nvinfo : EIATTR_KPARAM_INFO
	.align		4
.L_3065:
        /*0038*/ 	.byte	0x04, 0x17
        /*003a*/ 	.short	(.L_3067 - .L_3066)
.L_3066:
        /*003c*/ 	.word	0x00000000
        /*0040*/ 	.short	0x0010
        /*0042*/ 	.short	0x005c
        /*0044*/ 	.byte	0x00, 0xf0, 0x11, 0x00


	//----- nvinfo : EIATTR_KPARAM_INFO
	.align		4
.L_3067:
        /*0048*/ 	.byte	0x04, 0x17
        /*004a*/ 	.short	(.L_3069 - .L_3068)
.L_3068:
        /*004c*/ 	.word	0x00000000
        /*0050*/ 	.short	0x000f
        /*0052*/ 	.short	0x0058
        /*0054*/ 	.byte	0x00, 0xf0, 0x11, 0x00


	//----- nvinfo : EIATTR_KPARAM_INFO
	.align		4
.L_3069:
        /*0058*/ 	.byte	0x04, 0x17
        /*005a*/ 	.short	(.L_3071 - .L_3070)
.L_3070:
        /*005c*/ 	.word	0x00000000
        /*0060*/ 	.short	0x000e
        /*0062*/ 	.short	0x0054
        /*0064*/ 	.byte	0x00, 0xf0, 0x11, 0x00


	//----- nvinfo : EIATTR_KPARAM_INFO
	.align		4
.L_3071:
        /*0068*/ 	.byte	0x04, 0x17
        /*006a*/ 	.short	(.L_3073 - .L_3072)
.L_3072:
        /*006c*/ 	.word	0x00000000
        /*0070*/ 	.short	0x000d
        /*0072*/ 	.short	0x0050
        /*0074*/ 	.byte	0x00, 0xf0, 0x11, 0x00


	//----- nvinfo : EIATTR_KPARAM_INFO
	.align		4
.L_3073:
        /*0078*/ 	.byte	0x04, 0x17
        /*007a*/ 	.short	(.L_3075 - .L_3074)
.L_3074:
        /*007c*/ 	.word	0x00000000
        /*0080*/ 	.short	0x000c
        /*0082*/ 	.short	0x004c
        /*0084*/ 	.byte	0x00, 0xf0, 0x11, 0x00


	//----- nvinfo : EIATTR_KPARAM_INFO
	.align		4
.L_3075:
        /*0088*/ 	.byte	0x04, 0x17
        /*008a*/ 	.short	(.L_3077 - .L_3076)
.L_3076:
        /*008c*/ 	.word	0x00000000
        /*0090*/ 	.short	0x000b
        /*0092*/ 	.short	0x0048
        /*0094*/ 	.byte	0x00, 0xf0, 0x11, 0x00


	//----- nvinfo : EIATTR_KPARAM_INFO
	.align		4
.L_3077:
        /*0098*/ 	.byte	0x04, 0x17
        /*009a*/ 	.short	(.L_3079 - .L_3078)
.L_3078:
        /*009c*/ 	.word	0x00000000
        /*00a0*/ 	.short	0x000a
        /*00a2*/ 	.short	0x0040
        /*00a4*/ 	.byte	0x00, 0xf0, 0x21, 0x00


	//----- nvinfo : EIATTR_KPARAM_INFO
	.align		4
.L_3079:
        /*00a8*/ 	.byte	0x04, 0x17
        /*00aa*/ 	.short	(.L_3081 - .L_3080)
.L_3080:
        /*00ac*/ 	.word	0x00000000
        /*00b0*/ 	.short	0x0009
        /*00b2*/ 	.short	0x0038
        /*00b4*/ 	.byte	0x00, 0xf0, 0x21, 0x00


	//----- nvinfo : EIATTR_KPARAM_INFO
	.align		4
.L_3081:
        /*00b8*/ 	.byte	0x04, 0x17
        /*00ba*/ 	.short	(.L_3083 - .L_3082)
.L_3082:
        /*00bc*/ 	.word	0x00000000
        /*00c0*/ 	.short	0x0008
        /*00c2*/ 	.short	0x0034
        /*00c4*/ 	.byte	0x00, 0xf0, 0x11, 0x00


	//----- nvinfo : EIATTR_KPARAM_INFO
	.align		4
.L_3083:
        /*00c8*/ 	.byte	0x04, 0x17
        /*00ca*/ 	.short	(.L_3085 - .L_3084)
.L_3084:
        /*00cc*/ 	.word	0x00000000
        /*00d0*/ 	.short	0x0007
        /*00d2*/ 	.short	0x0030
        /*00d4*/ 	.byte	0x00, 0xf0, 0x11, 0x00


	//----- nvinfo : EIATTR_KPARAM_INFO
	.align		4
.L_3085:
        /*00d8*/ 	.byte	0x04, 0x17
        /*00da*/ 	.short	(.L_3087 - .L_3086)
.L_3086:
        /*00dc*/ 	.word	0x00000000
        /*00e0*/ 	.short	0x0006
        /*00e2*/ 	.short	0x002c
        /*00e4*/ 	.byte	0x00, 0xf0, 0x11, 0x00


	//----- nvinfo : EIATTR_KPARAM_INFO
	.align		4
.L_3087:
        /*00e8*/ 	.byte	0x04, 0x17
        /*00ea*/ 	.short	(.L_3089 - .L_3088)
.L_3088:
        /*00ec*/ 	.word	0x00000000
        /*00f0*/ 	.short	0x0005
        /*00f2*/ 	.short	0x0028
        /*00f4*/ 	.byte	0x00, 0xf0, 0x11, 0x00


	//----- nvinfo : EIATTR_KPARAM_INFO
	.align		4
.L_3089:
        /*00f8*/ 	.byte	0x04, 0x17
        /*00fa*/ 	.short	(.L_3091 - .L_3090)
.L_3090:
        /*00fc*/ 	.word	0x00000000
        /*0100*/ 	.short	0x0004
        /*0102*/ 	.short	0x0020
        /*0104*/ 	.byte	0x00, 0xf0, 0x21, 0x00


	//----- nvinfo : EIATTR_KPARAM_INFO
	.align		4
.L_3091:
        /*0108*/ 	.byte	0x04, 0x17
        /*010a*/ 	.short	(.L_3093 - .L_3092)
.L_3092:
        /*010c*/ 	.word	0x00000000
        /*0110*/ 	.short	0x0003
        /*0112*/ 	.short	0x0018
        /*0114*/ 	.byte	0x00, 0xf0, 0x21, 0x00


	//----- nvinfo : EIATTR_KPARAM_INFO
	.align		4
.L_3093:
        /*0118*/ 	.byte	0x04, 0x17
        /*011a*/ 	.short	(.L_3095 - .L_3094)
.L_3094:
        /*011c*/ 	.word	0x00000000
        /*0120*/ 	.short	0x0002
        /*0122*/ 	.short	0x0010
        /*0124*/ 	.byte	0x00, 0xf0, 0x21, 0x00


	//----- nvinfo : EIATTR_KPARAM_INFO
	.align		4
.L_3095:
        /*0128*/ 	.byte	0x04, 0x17
        /*012a*/ 	.short	(.L_3097 - .L_3096)
.L_3096:
        /*012c*/ 	.word	0x00000000
        /*0130*/ 	.short	0x0001
        /*0132*/ 	.short	0x0008
        /*0134*/ 	.byte	0x00, 0xf0, 0x21, 0x00


	//----- nvinfo : EIATTR_KPARAM_INFO
	.align		4
.L_3097:
        /*0138*/ 	.byte	0x04, 0x17
        /*013a*/ 	.short	(.L_3099 - .L_3098)
.L_3098:
        /*013c*/ 	.word	0x00000000
        /*0140*/ 	.short	0x0000
        /*0142*/ 	.short	0x0000
        /*0144*/ 	.byte	0x00, 0xf0, 0x21, 0x00


	//----- nvinfo : EIATTR_SPARSE_MMA_MASK
	.align		4
.L_3099:
        /*0148*/ 	.byte	0x03, 0x50
        /*014a*/ 	.short	0x0000


	//----- nvinfo : EIATTR_MAXREG_COUNT
	.align		4
        /*014c*/ 	.byte	0x03, 0x1b
        /*014e*/ 	.short	0x00ff


	//----- nvinfo : EIATTR_NUM_BARRIERS
	.align		4
        /*0150*/ 	.byte	0x02, 0x4c
        /*0152*/ 	.byte	0x01
	.zero		1


	//----- nvinfo : EIATTR_MERCURY_ISA_VERSION
	.align		4
        /*0154*/ 	.byte	0x03, 0x5f
        /*0156*/ 	.short	0x0101


	//----- nvinfo : EIATTR_EXIT_INSTR_OFFSETS
	.align		4
        /*0158*/ 	.byte	0x04, 0x1c
        /*015a*/ 	.short	(.L_3101 - .L_3100)


	//   ....[0]....
.L_3100:
        /*015c*/ 	.word	0x000001d0


	//   ....[1]....
        /*0160*/ 	.word	0x00000900


	//   ....[2]....
        /*0164*/ 	.word	0x00004d90


	//   ....[3]....
        /*0168*/ 	.word	0x00005090


	//   ....[4]....
        /*016c*/ 	.word	0x000051e0


	//   ....[5]....
        /*0170*/ 	.word	0x00005280


	//   ....[6]....
        /*0174*/ 	.word	0x000052c0


	//----- nvinfo : EIATTR_CRS_STACK_SIZE
	.align		4
.L_3101:
        /*0178*/ 	.byte	0x04, 0x1e
        /*017a*/ 	.short	(.L_3103 - .L_3102)
.L_3102:
        /*017c*/ 	.word	0x00000000


	//----- nvinfo : EIATTR_CBANK_PARAM_SIZE
	.align		4
.L_3103:
        /*0180*/ 	.byte	0x03, 0x19
        /*0182*/ 	.short	0x0074


	//----- nvinfo : EIATTR_PARAM_CBANK
	.align		4
        /*0184*/ 	.byte	0x04, 0x0a
        /*0186*/ 	.short	(.L_3105 - .L_3104)
	.align		4
.L_3104:
        /*0188*/ 	.word	index@(.nv.constant0._Z23gemm_half_q_half_kernelILi2ELi48ELb1ELb0ELi32EEvPK6__halfPKjS4_S2_PS0_iiiiPKtS7_iiiiiibS2_i)
        /*018c*/ 	.short	0x0210
        /*018e*/ 	.short	0x0074


	//----- nvinfo : EIATTR_SW_WAR
	.align		4
.L_3105:
        /*0190*/ 	.byte	0x04, 0x36
        /*0192*/ 	.short	(.L_3107 - .L_3106)
.L_3106:
        /*0194*/ 	.word	0x00000008
.L_3107:


//--------------------- .nv.info._Z23gemm_half_q_half_kernelILi2ELi16ELb1ELb0ELi32EEvPK6__halfPKjS4_S2_PS0_iiiiPKtS7_iiiiiibS2_i --------------------------
	.section	.nv.info._Z23gemm_half_q_half_kernelILi2ELi16ELb1ELb0ELi32EEvPK6__halfPKjS4_S2_PS0_iiiiPKtS7_iiiiiibS2_i,"",@"SHT_CUDA_INFO"
	.sectionflags	@""
	.align	4


	//----- nvinfo : EIATTR_CUDA_API_VERSION
	.align		4
        /*0000*/ 	.byte	0x04, 0x37
        /*0002*/ 	.short	(.L_3109 - .L_3108)
.L_3108:
        /*0004*/ 	.word	0x00000082


	//----- nvinfo : EIATTR_KPARAM_INFO
	.align		4
.L_3109:
        /*0008*/ 	.byte	0x04, 0x17
        /*000a*/ 	.short	(.L_3111 - .L_3110)
.L_3110:
        /*000c*/ 	.word	0x00000000
        /*0010*/ 	.short	0x0013
        /*0012*/ 	.short	0x0070
        /*0014*/ 	.byte	0x00, 0xf0, 0x11, 0x00


	//----- nvinfo : EIATTR_KPARAM_INFO
	.align		4
.L_3111:
        /*0018*/ 	.byte	0x04, 0x17
        /*001a*/ 	.short	(.L_3113 - .L_3112)
.L_3112:
        /*001c*/ 	.word	0x00000000
        /*0020*/ 	.short	0x0012
        /*0022*/ 	.short	0x0068
        /*0024*/ 	.byte	0x00, 0xf0, 0x21, 0x00


	//----- nvinfo : EIATTR_KPARAM_INFO
	.align		4
.L_3113:
        /*0028*/ 	.byte	0x04, 0x17
        /*002a*/ 	.short	(.L_3115 - .L_3114)
.L_3114:
        /*002c*/ 	.word	0x00000000
        /*0030*/ 	.short	0x0011
        /*0032*/ 	.short	0x0060
        /*0034*/ 	.byte	0x00, 0xf0, 0x05, 0x00


	//----- nvinfo : EIATTR_KPARAM_INFO
	.align		4
.L_3115:
        /*0038*/ 	.byte	0x04, 0x17
        /*003a*/ 	.short	(.L_3117 - .L_3116)
.L_3116:
        /*003c*/ 	.word	0x00000000
        /*0040*/ 	.short	0x0010
        /*0042*/ 	.short	0x005c
        /*0044*/ 	.byte	0x00, 0xf0, 0x11, 0x00


	//----- nvinfo : EIATTR_KPARAM_INFO
	.align		4
.L_3117:
        /*0048*/ 	.byte	0x04, 0x17
        /*004a*/ 	.short	(.L_3119 - .L_3118)
.L_3118:
        /*004c*/ 	.word	0x00000000
        /*0050*/ 	.short	0x000f
        /*0052*/ 	.short	0x0058
        /*0054*/ 	.byte	0x00, 0xf0, 0x11, 0x00


	//----- nvinfo : EIATTR_KPARAM_INFO
	.align		4
.L_3119:
        /*0058*/ 	.byte	0x04, 0x17
        /*005a*/ 	.short	(.L_3121 - .L_3120)
.L_3120:
        /*005c*/ 	.word	0x00000000
        /*0060*/ 	.short	0x000e
        /*0062*/ 	.short	0x0054
        /*0064*/ 	.byte	0x00, 0xf0, 0x11, 0x00


	//----- nvinfo : EIATTR_KPARAM_INFO
	.align		4
.L_3121:
        /*0068*/ 	.byte	0x04, 0x17
        /*006a*/ 	.short	(.L_3123 - .L_3122)
.L_3122:
        /*006c*/ 	.word	0x00000000
        /*0070*/ 	.short	0x000d
        /*0072*/ 	.short	0x0050
        /*0074*/ 	.byte	0x00, 0xf0, 0x11, 0x00


	//----- nvinfo : EIATTR_KPARAM_INFO
	.align		4
.L_3123:
        /*0078*/ 	.byte	0x04, 0x17
        /*007a*/ 	.short	(.L_3125 - .L_3124)
.L_3124:
        /*007c*/ 	.word	0x00000000
        /*0080*/ 	.short	0x000c
        /*0082*/ 	.short	0x004c
        /*0084*/ 	.byte	0x00, 0xf0, 0x11, 0x00


	//----- nvinfo : EIATTR_KPARAM_INFO
	.align		4
.L_3125:
        /*0088*/ 	.byte	0x04, 0x17
        /*008a*/ 	.short	(.L_3127 - .L_3126)
.L_3126:
        /*008c*/ 	.word	0x00000000
        /*0090*/ 	.short	0x000b
        /*0092*/ 	.short	0x0048
        /*0094*/ 	.byte	0x00, 0xf0, 0x11, 0x00


	//----- nvinfo : EIATTR_KPARAM_INFO
	.align		4
.L_3127:
        /*0098*/ 	.byte	0x04, 0x17
        /*009a*/ 	.short	(.L_3129 - .L_3128)
.L_3128:
        /*009c*/ 	.word	0x00000000
        /*00a0*/ 	.short	0x000a
        /*00a2*/ 	.short	0x0040
        /*00a4*/ 	.byte	0x00, 0xf0, 0x21, 0x00


	//----- nvinfo : EIATTR_KPARAM_INFO
	.align		4
.L_3129:
        /*00a8*/ 	.byte	0x04, 0x17
        /*00aa*/ 	.short	(.L_3131 - .L_3130)
.L_3130:
        /*00ac*/ 	.word	0x00000000
        /*00b0*/ 	.short	0x0009
        /*00b2*/ 	.short	0x0038
        /*00b4*/ 	.byte	0x00, 0xf0, 0x21, 0x00


	//----- nvinfo : EIATTR_KPARAM_INFO
	.align		4
.L_3131:
        /*00b8*/ 	.byte	0x04, 0x17
        /*00ba*/ 	.short	(.L_3133 - .L_3132)
.L_3132:
        /*00bc*/ 	.word	0x00000000
        /*00c0*/ 	.short	0x0008
        /*00c2*/ 	.short	0x0034
        /*00c4*/ 	.byte	0x00, 0xf0, 0x11, 0x00


	//----- nvinfo : EIATTR_KPARAM_INFO
	.align		4
.L_3133:
        /*00c8*/ 	.byte	0x04, 0x17
        /*00ca*/ 	.short	(.L_3135 - .L_3134)
.L_3134:
        /*00cc*/ 	.word	0x00000000
        /*00d0*/ 	.short	0x0007
        /*00d2*/ 	.short	0x0030
        /*00d4*/ 	.byte	0x00, 0xf0, 0x11, 0x00


	//----- nvinfo : EIATTR_KPARAM_INFO
	.align		4
.L_3135:
        /*00d8*/ 	.byte	0x04, 0x17
        /*00da*/ 	.short	(.L_3137 - .L_3136)
.L_3136:
        /*00dc*/ 	.word	0x00000000
        /*00e0*/ 	.short	0x0006
        /*00e2*/ 	.short	0x002c
        /*00e4*/ 	.byte	0x00, 0xf0, 0x11, 0x00


	//----- nvinfo : EIATTR_KPARAM_INFO
	.align		4
.L_3137:
        /*00e8*/ 	.byte	0x04, 0x17
        /*00ea*/ 	.short	(.L_3139 - .L_3138)
.L_3138:
        /*00ec*/ 	.word	0x00000000
        /*00f0*/ 	.short	0x0005
        /*00f2*/ 	.short	0x0028
        /*00f4*/ 	.byte	0x00, 0xf0, 0x11, 0x00


	//----- nvinfo : EIATTR_KPARAM_INFO
	.align		4
.L_3139:
        /*00f8*/ 	.byte	0x04, 0x17
        /*00fa*/ 	.short	(.L_3141 - .L_3140)
.L_3140:
        /*00fc*/ 	.word	0x00000000
        /*0100*/ 	.short	0x0004
        /*0102*/ 	.short	0x0020
        /*0104*/ 	.byte	0x00, 0xf0, 0x21, 0x00


	//----- nvinfo : EIATTR_KPARAM_INFO
	.align		4
.L_3141:
        /*0108*/ 	.byte	0x04, 0x17
        /*010a*/ 	.short	(.L_3143 - .L_3142)
.L_3142:
        /*010c*/ 	.word	0x00000000
        /*0110*/ 	.short	0x0003
        /*0112*/ 	.short	0x0018
        /*0114*/ 	.byte	0x00, 0xf0, 0x21, 0x00


	//----- nvinfo : EIATTR_KPARAM_INFO
	.align		4
.L_3143:
        /*0118*/ 	.byte	0x04, 0x17
        /*011a*/ 	.short	(.L_3145 - .L_3144)
.L_3144:
        /*011c*/ 	.word	0x00000000
        /*0120*/ 	.short	0x0002
        /*0122*/ 	.short	0x0010
        /*0124*/ 	.byte	0x00, 0xf0, 0x21, 0x00


	//----- nvinfo : EIATTR_KPARAM_INFO
	.align		4
.L_3145:
        /*0128*/ 	.byte	0x04, 0x17
        /*012a*/ 	.short	(.L_3147 - .L_3146)
.L_3146:
        /*012c*/ 	.word	0x00000000
        /*0130*/ 	.short	0x0001
        /*0132*/ 	.short	0x0008
        /*0134*/ 	.byte	0x00, 0xf0, 0x21, 0x00


	//----- nvinfo : EIATTR_KPARAM_INFO
	.align		4
.L_3147:
        /*0138*/ 	.byte	0x04, 0x17
        /*013a*/ 	.short	(.L_3149 - .L_3148)
.L_3148:
        /*013c*/ 	.word	0x00000000
        /*0140*/ 	.short	0x0000
        /*0142*/ 	.short	0x0000
        /*0144*/ 	.byte	0x00, 0xf0, 0x21, 0x00


	//----- nvinfo : EIATTR_SPARSE_MMA_MASK
	.align		4
.L_3149:
        /*0148*/ 	.byte	0x03, 0x50
        /*014a*/ 	.short	0x0000


	//----- nvinfo : EIATTR_MAXREG_COUNT
	.align		4
        /*014c*/ 	.byte	0x03, 0x1b
        /*014e*/ 	.short	0x00ff


	//----- nvinfo : EIATTR_NUM_BARRIERS
	.align		4
        /*0150*/ 	.byte	0x02, 0x4c
        /*0152*/ 	.byte	0x01
	.zero		1


	//----- nvinfo : EIATTR_MERCURY_ISA_VERSION
	.align		4
        /*0154*/ 	.byte	0x03, 0x5f
        /*0156*/ 	.short	0x0101


	//----- nvinfo : EIATTR_EXIT_INSTR_OFFSETS
	.align		4
        /*0158*/ 	.byte	0x04, 0x1c
        /*015a*/ 	.short	(.L_3151 - .L_3150)


	//   ....[0]....
.L_3150:
        /*015c*/ 	.word	0x000001d0


	//   ....[1]....
        /*0160*/ 	.word	0x00000900


	//   ....[2]....
        /*0164*/ 	.word	0x00002ee0


	//   ....[3]....
        /*0168*/ 	.word	0x000031e0


	//   ....[4]....
        /*016c*/ 	.word	0x00003330


	//   ....[5]....
        /*0170*/ 	.word	0x000033d0


	//   ....[6]....
        /*0174*/ 	.word	0x00003410


	//----- nvinfo : EIATTR_CRS_STACK_SIZE
	.align		4
.L_3151:
        /*0178*/ 	.byte	0x04, 0x1e
        /*017a*/ 	.short	(.L_3153 - .L_3152)
.L_3152:
        /*017c*/ 	.word	0x00000000


	//----- nvinfo : EIATTR_CBANK_PARAM_SIZE
	.align		4
.L_3153:
        /*0180*/ 	.byte	0x03, 0x19
        /*0182*/ 	.short	0x0074


	//----- nvinfo : EIATTR_PARAM_CBANK
	.align		4
        /*0184*/ 	.byte	0x04, 0x0a
        /*0186*/ 	.short	(.L_3155 - .L_3154)
	.align		4
.L_3154:
        /*0188*/ 	.word	index@(.nv.constant0._Z23gemm_half_q_half_kernelILi2ELi16ELb1ELb0ELi32EEvPK6__halfPKjS4_S2_PS0_iiiiPKtS7_iiiiiibS2_i)
        /*018c*/ 	.short	0x0210
        /*018e*/ 	.short	0x0074


	//----- nvinfo : EIATTR_SW_WAR
	.align		4
.L_3155:
        /*0190*/ 	.byte	0x04, 0x36
        /*0192*/ 	.short	(.L_3157 - .L_3156)
.L_3156:
        /*0194*/ 	.word	0x00000008
.L_3157:


//--------------------- .nv.info._Z23gemm_half_q_half_kernelILi2ELi24ELb1ELb0ELi32EEvPK6__halfPKjS4_S2_PS0_iiiiPKtS7_iiiiiibS2_i --------------------------
	.section	.nv.info._Z23gemm_half_q_half_kernelILi2ELi24ELb1ELb0ELi32EEvPK6__halfPKjS4_S2_PS0_iiiiPKtS7_iiiiiibS2_i,"",@"SHT_CUDA_INFO"
	.sectionflags	@""
	.align	4


	//----- nvinfo : EIATTR_CUDA_API_VERSION
	.align		4
        /*0000*/ 	.byte	0x04, 0x37
        /*0002*/ 	.short	(.L_3159 - .L_3158)
.L_3158:
        /*0004*/ 	.word	0x00000082


	//----- nvinfo : EIATTR_KPARAM_INFO
	.align		4
.L_3159:
        /*0008*/ 	.byte	0x04, 0x17
        /*000a*/ 	.short	(.L_3161 - .L_3160)
.L_3160:
        /*000c*/ 	.word	0x00000000
        /*0010*/ 	.short	0x0013
        /*0012*/ 	.short	0x0070
        /*0014*/ 	.byte	0x00, 0xf0, 0x11, 0x00


	//----- nvinfo : EIATTR_KPARAM_INFO
	.align		4
.L_3161:
        /*0018*/ 	.byte	0x04, 0x17
        /*001a*/ 	.short	(.L_3163 - .L_3162)
.L_3162:
        /*001c*/ 	.word	0x00000000
        /*0020*/ 	.short	0x0012
        /*0022*/ 	.short	0x0068
        /*0024*/ 	.byte	0x00, 0xf0, 0x21, 0x00


	//----- nvinfo : EIATTR_KPARAM_INFO
	.align		4
.L_3163:
        /*0028*/ 	.byte	0x04, 0x17
        /*002a*/ 	.short	(.L_3165 - .L_3164)
.L_3164:
        /*002c*/ 	.word	0x00000000
        /*0030*/ 	.short	0x0011
        /*0032*/ 	.short	0x0060
        /*0034*/ 	.byte	0x00, 0xf0, 0x05, 0x00


	//----- nvinfo : EIATTR_KPARAM_INFO
	.align		4
.L_3165:
        /*0038*/ 	.byte	0x04, 0x17
        /*003a*/ 	.short	(.L_3167 - .L_3166)
.L_3166:
        /*003c*/ 	.word	0x00000000
        /*0040*/ 	.short	0x0010
        /*0042*/ 	.short	0x005c
        /*0044*/ 	.byte	0x00, 0xf0, 0x11, 0x00


	//----- nvinfo : EIATTR_KPARAM_INFO
	.align		4
.L_3167:
        /*0048*/ 	.byte	0x04, 0x17
        /*004a*/ 	.short	(.L_3169 - .L_3168)
.L_3168:
        /*004c*/ 	.word	0x00000000
        /*0050*/ 	.short	0x000f
        /*0052*/ 	.short	0x0058
        /*0054*/ 	.byte	0x00, 0xf0, 0x11, 0x00


	//----- nvinfo : EIATTR_KPARAM_INFO
	.align		4
.L_3169:
        /*0058*/ 	.byte	0x04, 0x17
        /*005a*/ 	.short	(.L_3171 - .L_3170)
.L_3170:
        /*005c*/ 	.word	0x00000000
        /*0060*/ 	.short	0x000e
        /*0062*/ 	.short	0x0054
        /*0064*/ 	.byte	0x00, 0xf0, 0x11, 0x00


	//----- nvinfo : EIATTR_KPARAM_INFO
	.align		4
.L_3171:
        /*0068*/ 	.byte	0x04, 0x17
        /*006a*/ 	.short	(.L_3173 - .L_3172)
.L_3172:
        /*006c*/ 	.word	0x00000000
        /*0070*/ 	.short	0x000d
        /*0072*/ 	.short	0x0050
        /*0074*/ 	.byte	0x00, 0xf0, 0x11, 0x00


	//----- nvinfo : EIATTR_KPARAM_INFO
	.align		4
.L_3173:
        /*0078*/ 	.byte	0x04, 0x17
        /*007a*/ 	.short	(.L_3175 - .L_3174)
.L_3174:
        /*007c*/ 	.word	0x00000000
        /*0080*/ 	.short	0x000c
        /*0082*/ 	.short	0x004c
        /*0084*/ 	.byte	0x00, 0xf0, 0x11, 0x00


	//----- nvinfo : EIATTR_KPARAM_INFO
	.align		4
.L_3175:
        /*0088*/ 	.byte	0x04, 0x17
        /*008a*/ 	.short	(.L_3177 - .L_3176)
.L_3176:
        /*008c*/ 	.word	0x00000000
        /*0090*/ 	.short	0x000b
        /*0092*/ 	.short	0x0048
        /*0094*/ 	.byte	0x00, 0xf0, 0x11, 0x00


	//----- nvinfo : EIATTR_KPARAM_INFO
	.align		4
.L_3177:
        /*0098*/ 	.byte	0x04, 0x17
        /*009a*/ 	.short	(.L_3179 - .L_3178)
.L_3178:
        /*009c*/ 	.word	0x00000000
        /*00a0*/ 	.short	0x000a
        /*00a2*/ 	.short	0x0040
        /*00a4*/ 	.byte	0x00, 0xf0, 0x21, 0x00


	//----- nvinfo : EIATTR_KPARAM_INFO
	.align		4
.L_3179:
        /*00a8*/ 	.byte	0x04, 0x17
        /*00aa*/ 	.short	(.L_3181 - .L_3180)
.L_3180:
        /*00ac*/ 	.word	0x00000000
        /*00b0*/ 	.short	0x0009
        /*00b2*/ 	.short	0x0038
        /*00b4*/ 	.byte	0x00, 0xf0, 0x21, 0x00


	//----- nvinfo : EIATTR_KPARAM_INFO
	.align		4
.L_3181:
        /*00b8*/ 	.byte	0x04, 0x17
        /*00ba*/ 	.short	(.L_3183 - .L_3182)
.L_3182:
        /*00bc*/ 	.word	0x00000000
        /*00c0*/ 	.short	0x0008
        /*00c2*/ 	.short	0x0034
        /*00c4*/ 	.byte	0x00, 0xf0, 0x11, 0x00


	//----- nvinfo : EIATTR_KPARAM_INFO
	.align		4
.L_3183:
        /*00c8*/ 	.byte	0x04, 0x17
        /*00ca*/ 	.short	(.L_3185 - .L_3184)
.L_3184:
        /*00cc*/ 	.word	0x00000000
        /*00d0*/ 	.short	0x0007
        /*00d2*/ 	.short	0x0030
        /*00d4*/ 	.byte	0x00, 0xf0, 0x11, 0x00


	//----- nvinfo : EIATTR_KPARAM_INFO
	.align		4
.L_3185:
        /*00d8*/ 	.byte	0x04, 0x17
        /*00da*/ 	.short	(.L_3187 - .L_3186)
.L_3186:
        /*00dc*/ 	.word	0x00000000
        /*00e0*/ 	.short	0x0006
        /*00e2*/ 	.short	0x002c
        /*00e4*/ 	.byte	0x00, 0xf0, 0x11, 0x00


	//----- nvinfo : EIATTR_KPARAM_INFO
	.align		4
.L_3187:
        /*00e8*/ 	.byte	0x04, 0x17
        /*00ea*/ 	.short	(.L_3189 - .L_3188)
.L_3188:
        /*00ec*/ 	.word	0x00000000
        /*00f0*/ 	.short	0x0005
        /*00f2*/ 	.short	0x0028
        /*00f4*/ 	.byte	0x00, 0xf0, 0x11, 0x00


	//----- nvinfo : EIATTR_KPARAM_INFO
	.align		4
.L_3189:
        /*00f8*/ 	.byte	0x04, 0x17
        /*00fa*/ 	.short	(.L_3191 - .L_3190)
.L_3190:
        /*00fc*/ 	.word	0x00000000
        /*0100*/ 	.short	0x0004
        /*0102*/ 	.short	0x0020
        /*0104*/ 	.byte	0x00, 0xf0, 0x21, 0x00


	//----- nvinfo : EIATTR_KPARAM_INFO
	.align		4
.L_3191:
        /*0108*/ 	.byte	0x04, 0x17
        /*010a*/ 	.short	(.L_3193 - .L_3192)
.L_3192:
        /*010c*/ 	.word	0x00000000
        /*0110*/ 	.short	0x0003
        /*0112*/ 	.short	0x0018
        /*0114*/ 	.byte	0x00, 0xf0, 0x21, 0x00


	//----- nvinfo : EIATTR_KPARAM_INFO
	.align		4
.L_3193:
        /*0118*/ 	.byte	0x04, 0x17
        /*011a*/ 	.short	(.L_3195 - .L_3194)
.L_3194:
        /*011c*/ 	.word	0x00000000
        /*0120*/ 	.short	0x0002
        /*0122*/ 	.short	0x0010
        /*0124*/ 	.byte	0x00, 0xf0, 0x21, 0x00


	//----- nvinfo : EIATTR_KPARAM_INFO
	.align		4
.L_3195:
        /*0128*/ 	.byte	0x04, 0x17
        /*012a*/ 	.short	(.L_3197 - .L_3196)
.L_3196:
        /*012c*/ 	.word	0x00000000
        /*0130*/ 	.short	0x0001
        /*0132*/ 	.short	0x0008
        /*0134*/ 	.byte	0x00, 0xf0, 0x21, 0x00


	//----- nvinfo : EIATTR_KPARAM_INFO
	.align		4
.L_3197:
        /*0138*/ 	.byte	0x04, 0x17
        /*013a*/ 	.short	(.L_3199 - .L_3198)
.L_3198:
        /*013c*/ 	.word	0x00000000
        /*0140*/ 	.short	0x0000
        /*0142*/ 	.short	0x0000
        /*0144*/ 	.byte	0x00, 0xf0, 0x21, 0x00


	//----- nvinfo : EIATTR_SPARSE_MMA_MASK
	.align		4
.L_3199:
        /*0148*/ 	.byte	0x03, 0x50
        /*014a*/ 	.short	0x0000


	//----- nvinfo : EIATTR_MAXREG_COUNT
	.align		4
        /*014c*/ 	.byte	0x03, 0x1b
        /*014e*/ 	.short	0x00ff


	//----- nvinfo : EIATTR_NUM_BARRIERS
	.align		4
        /*0150*/ 	.byte	0x02, 0x4c
        /*0152*/ 	.byte	0x01
	.zero		1


	//----- nvinfo : EIATTR_MERCURY_ISA_VERSION
	.align		4
        /*0154*/ 	.byte	0x03, 0x5f
        /*0156*/ 	.short	0x0101


	//----- nvinfo : EIATTR_EXIT_INSTR_OFFSETS
	.align		4
        /*0158*/ 	.byte	0x04, 0x1c
        /*015a*/ 	.short	(.L_3201 - .L_3200)


	//   ....[0]....
.L_3200:
        /*015c*/ 	.word	0x000001d0


	//   ....[1]....
        /*0160*/ 	.word	0x00000900


	//   ....[2]....
        /*0164*/ 	.word	0x00006970


	//   ....[3]....
        /*0168*/ 	.word	0x00006c70


	//   ....[4]....
        /*016c*/ 	.word	0x00006dc0


	//   ....[5]....
        /*0170*/ 	.word	0x00006e60


	//   ....[6]....
        /*0174*/ 	.word	0x00006ea0


	//----- nvinfo : EIATTR_CRS_STACK_SIZE
	.align		4
.L_3201:
        /*0178*/ 	.byte	0x04, 0x1e
        /*017a*/ 	.short	(.L_3203 - .L_3202)
.L_3202:
        /*017c*/ 	.word	0x00000000


	//----- nvinfo : EIATTR_CBANK_PARAM_SIZE
	.align		4
.L_3203:
        /*0180*/ 	.byte	0x03, 0x19
        /*0182*/ 	.short	0x0074


	//----- nvinfo : EIATTR_PARAM_CBANK
	.align		4
        /*0184*/ 	.byte	0x04, 0x0a
        /*0186*/ 	.short	(.L_3205 - .L_3204)
	.align		4
.L_3204:
        /*0188*/ 	.word	index@(.nv.constant0._Z23gemm_half_q_half_kernelILi2ELi24ELb1ELb0ELi32EEvPK6__halfPKjS4_S2_PS0_iiiiPKtS7_iiiiiibS2_i)
        /*018c*/ 	.short	0x0210
        /*018e*/ 	.short	0x0074


	//----- nvinfo : EIATTR_SW_WAR
	.align		4
.L_3205:
        /*0190*/ 	.byte	0x04, 0x36
        /*0192*/ 	.short	(.L_3207 - .L_3206)
.L_3206:
        /*0194*/ 	.word	0x00000008
.L_3207:


//--------------------- .nv.info._Z23gemm_half_q_half_kernelILi2ELi8ELb1ELb0ELi32EEvPK6__halfPKjS4_S2_PS0_iiiiPKtS7_iiiiiibS2_i --------------------------
	.section	.nv.info._Z23gemm_half_q_half_kernelILi2ELi8ELb1ELb0ELi32EEvPK6__halfPKjS4_S2_PS0_iiiiPKtS7_iiiiiibS2_i,"",@"SHT_CUDA_INFO"
	.sectionflags	@""
	.align	4


	//----- nvinfo : EIATTR_CUDA_API_VERSION
	.align		4
        /*0000*/ 	.byte	0x04, 0x37
        /*0002*/ 	.short	(.L_3209 - .L_3208)
.L_3208:
        /*0004*/ 	.word	0x00000082


	//----- nvinfo : EIATTR_KPARAM_INFO
	.align		4
.L_3209:
        /*0008*/ 	.byte	0x04, 0x17
        /*000a*/ 	.short	(.L_3211 - .L_3210)
.L_3210:
        /*000c*/ 	.word	0x00000000
        /*0010*/ 	.short	0x0013
        /*0012*/ 	.short	0x0070
        /*0014*/ 	.byte	0x00, 0xf0, 0x11, 0x00


	//----- nvinfo : EIATTR_KPARAM_INFO
	.align		4
.L_3211:
        /*0018*/ 	.byte	0x04, 0x17
        /*001a*/ 	.short	(.L_3213 - .L_3212)
.L_3212:
        /*001c*/ 	.word	0x00000000
        /*0020*/ 	.short	0x0012
        /*0022*/ 	.short	0x0068
        /*0024*/ 	.byte	0x00, 0xf0, 0x21, 0x00


	//----- nvinfo : EIATTR_KPARAM_INFO
	.align		4
.L_3213:
        /*0028*/ 	.byte	0x04, 0x17
        /*002a*/ 	.short	(.L_3215 - .L_3214)
.L_3214:
        /*002c*/ 	.word	0x00000000
        /*0030*/ 	.short	0x0011
        /*0032*/ 	.short	0x0060
        /*0034*/ 	.byte	0x00, 0xf0, 0x05, 0x00


	//----- nvinfo : EIATTR_KPARAM_INFO
	.align		4
.L_3215:
        /*0038*/ 	.byte	0x04, 0x17
        /*003a*/ 	.short	(.L_3217 - .L_3216)
.L_3216:
        /*003c*/ 	.word	0x00000000
        /*0040*/ 	.short	0x0010
        /*0042*/ 	.short	0x005c
        /*0044*/ 	.byte	0x00, 0xf0, 0x11, 0x00


	//----- nvinfo : EIATTR_KPARAM_INFO
	.align		4
.L_3217:
        /*0048*/ 	.byte	0x04, 0x17
        /*004a*/ 	.short	(.L_3219 - .L_3218)
.L_3218:
        /*004c*/ 	.word	0x00000000
        /*0050*/ 	.short	0x000f
        /*0052*/ 	.short	0x0058
        /*0054*/ 	.byte	0x00, 0xf0, 0x11, 0x00


	//----- nvinfo : EIATTR_KPARAM_INFO
	.align		4
.L_3219:
        /*0058*/ 	.byte	0x04, 0x17
        /*005a*/ 	.short	(.L_3221 - .L_3220)
.L_3220:
        /*005c*/ 	.word	0x00000000
        /*0060*/ 	.short	0x000e
        /*0062*/ 	.short	0x0054
        /*0064*/ 	.byte	0x00, 0xf0, 0x11, 0x00


	//----- nvinfo : EIATTR_KPARAM_INFO
	.align		4
.L_3221:
        /*0068*/ 	.byte	0x04, 0x17
        /*006a*/ 	.short	(.L_3223 - .L_3222)
.L_3222:
        /*006c*/ 	.word	0x00000000
        /*0070*/ 	.short	0x000d
        /*0072*/ 	.short	0x0050
        /*0074*/ 	.byte	0x00, 0xf0, 0x11, 0x00


	//----- nvinfo : EIATTR_KPARAM_INFO
	.align		4
.L_3223:
        /*0078*/ 	.byte	0x04, 0x17
        /*007a*/ 	.short	(.L_3225 - .L_3224)
.L_3224:
        /*007c*/ 	.word	0x00000000
        /*0080*/ 	.short	0x000c
        /*0082*/ 	.short	0x004c
        /*0084*/ 	.byte	0x00, 0xf0, 0x11, 0x00


	//----- nvinfo : EIATTR_KPARAM_INFO
	.align		4
.L_3225:
        /*0088*/ 	.byte	0x04, 0x17
        /*008a*/ 	.short	(.L_3227 - .L_3226)
.L_3226:
        /*008c*/ 	.word	0x00000000
        /*0090*/ 	.short	0x000b
        /*0092*/ 	.short	0x0048
        /*0094*/ 	.byte	0x00, 0xf0, 0x11, 0x00


	//----- nvinfo : EIATTR_KPARAM_INFO
	.align		4
.L_3227:
        /*0098*/ 	.byte	0x04, 0x17
        /*009a*/ 	.short	(.L_3229 - .L_3228)
.L_3228:
        /*009c*/ 	.word	0x00000000
        /*00a0*/ 	.short	0x000a
        /*00a2*/ 	.short	0x0040
        /*00a4*/ 	.byte	0x00, 0xf0, 0x21, 0x00


	//----- nvinfo : EIATTR_KPARAM_INFO
	.align		4
.L_3229:
        /*00a8*/ 	.byte	0x04, 0x17
        /*00aa*/ 	.short	(.L_3231 - .L_3230)
.L_3230:
        /*00ac*/ 	.word	0x00000000
        /*00b0*/ 	.short	0x0009
        /*00b2*/ 	.short	0x0038
        /*00b4*/ 	.byte	0x00, 0xf0, 0x21, 0x00


	//----- nvinfo : EIATTR_KPARAM_INFO
	.align		4
.L_3231:
        /*00b8*/ 	.byte	0x04, 0x17
        /*00ba*/ 	.short	(.L_3233 - .L_3232)
.L_3232:
        /*00bc*/ 	.word	0x00000000
        /*00c0*/ 	.short	0x0008
        /*00c2*/ 	.short	0x0034
        /*00c4*/ 	.byte	0x00, 0xf0, 0x11, 0x00


	//----- nvinfo : EIATTR_KPARAM_INFO
	.align		4
.L_3233:
        /*00c8*/ 	.byte	0x04, 0x17
        /*00ca*/ 	.short	(.L_3235 - .L_3234)
.L_3234:
        /*00cc*/ 	.word	0x00000000
        /*00d0*/ 	.short	0x0007
        /*00d2*/ 	.short	0x0030
        /*00d4*/ 	.byte	0x00, 0xf0, 0x11, 0x00


	//----- nvinfo : EIATTR_KPARAM_INFO
	.align		4
.L_3235:
        /*00d8*/ 	.byte	0x04, 0x17
        /*00da*/ 	.short	(.L_3237 - .L_3236)
.L_3236:
        /*00dc*/ 	.word	0x00000000
        /*00e0*/ 	.short	0x0006
        /*00e2*/ 	.short	0x002c
        /*00e4*/ 	.byte	0x00, 0xf0, 0x11, 0x00


	//----- nvinfo : EIATTR_KPARAM_INFO
	.align		4
.L_3237:
        /*00e8*/ 	.byte	0x04, 0x17
        /*00ea*/ 	.short	(.L_3239 - .L_3238)
.L_3238:
        /*00ec*/ 	.word	0x00000000
        /*00f0*/ 	.short	0x0005
        /*00f2*/ 	.short	0x0028
        /*00f4*/ 	.byte	0x00, 0xf0, 0x11, 0x00


	//----- nvinfo : EIATTR_KPARAM_INFO
	.align		4
.L_3239:
        /*00f8*/ 	.byte	0x04, 0x17
        /*00fa*/ 	.short	(.L_3241 - .L_3240)
.L_3240:
        /*00fc*/ 	.word	0x00000000
        /*0100*/ 	.short	0x0004
        /*0102*/ 	.short	0x0020
        /*0104*/ 	.byte	0x00, 0xf0, 0x21, 0x00


	//----- nvinfo : EIATTR_KPARAM_INFO
	.align		4
.L_3241:
        /*0108*/ 	.byte	0x04, 0x17
        /*010a*/ 	.short	(.L_3243 - .L_3242)
.L_3242:
        /*010c*/ 	.word	0x00000000
        /*0110*/ 	.short	0x0003
        /*0112*/ 	.short	0x0018
        /*0114*/ 	.byte	0x00, 0xf0, 0x21, 0x00


	//----- nvinfo : EIATTR_KPARAM_INFO
	.align		4
.L_3243:
        /*0118*/ 	.byte	0x04, 0x17
        /*011a*/ 	.short	(.L_3245 - .L_3244)
.L_3244:
        /*011c*/ 	.word	0x00000000
        /*0120*/ 	.short	0x0002
        /*0122*/ 	.short	0x0010
        /*0124*/ 	.byte	0x00, 0xf0, 0x21, 0x00


	//----- nvinfo : EIATTR_KPARAM_INFO
	.align		4
.L_3245:
        /*0128*/ 	.byte	0x04, 0x17
        /*012a*/ 	.short	(.L_3247 - .L_3246)
.L_3246:
        /*012c*/ 	.word	0x00000000
        /*0130*/ 	.short	0x0001
        /*0132*/ 	.short	0x0008
        /*0134*/ 	.byte	0x00, 0xf0, 0x21, 0x00


	//----- nvinfo : EIATTR_KPARAM_INFO
	.align		4
.L_3247:
        /*0138*/ 	.byte	0x04, 0x17
        /*013a*/ 	.short	(.L_3249 - .L_3248)
.L_3248:
        /*013c*/ 	.word	0x00000000
        /*0140*/ 	.short	0x0000
        /*0142*/ 	.short	0x0000
        /*0144*/ 	.byte	0x00, 0xf0, 0x21, 0x00


	//----- nvinfo : EIATTR_SPARSE_MMA_MASK
	.align		4
.L_3249:
        /*0148*/ 	.byte	0x03, 0x50
        /*014a*/ 	.short	0x0000


	//----- nvinfo : EIATTR_MAXREG_COUNT
	.align		4
        /*014c*/ 	.byte	0x03, 0x1b
        /*014e*/ 	.short	0x00ff


	//----- nvinfo : EIATTR_NUM_BARRIERS
	.align		4
        /*0150*/ 	.byte	0x02, 0x4c
        /*0152*/ 	.byte	0x01
	.zero		1


	//----- nvinfo : EIATTR_MERCURY_ISA_VERSION
	.align		4
        /*0154*/ 	.byte	0x03, 0x5f
        /*0156*/ 	.short	0x0101


	//----- nvinfo : EIATTR_EXIT_INSTR_OFFSETS
	.align		4
        /*0158*/ 	.byte	0x04, 0x1c
        /*015a*/ 	.short	(.L_3251 - .L_3250)


	//   ....[0]....
.L_3250:
        /*015c*/ 	.word	0x000001d0


	//   ....[1]....
        /*0160*/ 	.word	0x00000900


	//   ....[2]....
        /*0164*/ 	.word	0x00004e00


	//   ....[3]....
        /*0168*/ 	.word	0x00005100


	//   ....[4]....
        /*016c*/ 	.word	0x00005250


	//   ....[5]....
        /*0170*/ 	.word	0x000052f0


	//   ....[6]....
        /*0174*/ 	.word	0x00005330


	//----- nvinfo : EIATTR_CRS_STACK_SIZE
	.align		4
.L_3251:
        /*0178*/ 	.byte	0x04, 0x1e
        /*017a*/ 	.short	(.L_3253 - .L_3252)
.L_3252:
        /*017c*/ 	.word	0x00000000


	//----- nvinfo : EIATTR_CBANK_PARAM_SIZE
	.align		4
.L_3253:
        /*0180*/ 	.byte	0x03, 0x19
        /*0182*/ 	.short	0x0074


	//----- nvinfo : EIATTR_PARAM_CBANK
	.align		4
        /*0184*/ 	.byte	0x04, 0x0a
        /*0186*/ 	.short	(.L_3255 - .L_3254)
	.align		4
.L_3254:
        /*0188*/ 	.word	index@(.nv.constant0._Z23gemm_half_q_half_kernelILi2ELi8ELb1ELb0ELi32EEvPK6__halfPKjS4_S2_PS0_iiiiPKtS7_iiiiiibS2_i)
        /*018c*/ 	.short	0x0210
        /*018e*/ 	.short	0x0074


	//----- nvinfo : EIATTR_SW_WAR
	.align		4
.L_3255:
        /*0190*/ 	.byte	0x04, 0x36
        /*0192*/ 	.short	(.L_3257 - .L_3256)
.L_3256:
        /*0194*/ 	.word	0x00000008
.L_3257:


//--------------------- .nv.info._Z23gemm_half_q_half_kernelILi2ELi12ELb1ELb0ELi32EEvPK6__halfPKjS4_S2_PS0_iiiiPKtS7_iiiiiibS2_i --------------------------
	.section	.nv.info._Z23gemm_half_q_half_kernelILi2ELi12ELb1ELb0ELi32EEvPK6__halfPKjS4_S2_PS0_iiiiPKtS7_iiiiiibS2_i,"",@"SHT_CUDA_INFO"
	.sectionflags	@""
	.align	4


	//----- nvinfo : EIATTR_CUDA_API_VERSION
	.align		4
        /*0000*/ 	.byte	0x04, 0x37
        /*0002*/ 	.short	(.L_3259 - .L_3258)
.L_3258:
        /*0004*/ 	.word	0x00000082


	//----- nvinfo : EIATTR_KPARAM_INFO
	.align		4
.L_3259:
        /*0008*/ 	.byte	0x04, 0x17
        /*000a*/ 	.short	(.L_3261 - .L_3260)
.L_3260:
        /*000c*/ 	.word	0x00000000
        /*0010*/ 	.short	0x0013
        /*0012*/ 	.short	0x0070
        /*0014*/ 	.byte	0x00, 0xf0, 0x11, 0x00


	//----- nvinfo : EIATTR_KPARAM_INFO
	.align		4
.L_3261:
        /*0018*/ 	.byte	0x04, 0x17
        /*001a*/ 	.short	(.L_3263 - .L_3262)
.L_3262:
        /*001c*/ 	.word	0x00000000
        /*0020*/ 	.short	0x0012
        /*0022*/ 	.short	0x0068
        /*0024*/ 	.byte	0x00, 0xf0, 0x21, 0x00


	//----- nvinfo : EIATTR_KPARAM_INFO
	.align		4
.L_3263:
        /*0028*/ 	.byte	0x04, 0x17
        /*002a*/ 	.short	(.L_3265 - .L_3264)
.L_3264:
        /*002c*/ 	.word	0x00000000
        /*0030*/ 	.short	0x0011
        /*0032*/ 	.short	0x0060
        /*0034*/ 	.byte	0x00, 0xf0, 0x05, 0x00


	//----- nvinfo : EIATTR_KPARAM_INFO
	.align		4
.L_3265:
        /*0038*/ 	.byte	0x04, 0x17
        /*003a*/ 	.short	(.L_3267 - .L_3266)
.L_3266:
        /*003c*/ 	.word	0x00000000
        /*0040*/ 	.short	0x0010
        /*0042*/ 	.short	0x005c
        /*0044*/ 	.byte	0x00, 0xf0, 0x11, 0x00


	//----- nvinfo : EIATTR_KPARAM_INFO
	.align		4
.L_3267:
        /*0048*/ 	.byte	0x04, 0x17
        /*004a*/ 	.short	(.L_3269 - .L_3268)
.L_3268:
        /*004c*/ 	.word	0x00000000
        /*0050*/ 	.short	0x000f
        /*0052*/ 	.short	0x0058
        /*0054*/ 	.byte	0x00, 0xf0, 0x11, 0x00


	//----- nvinfo : EIATTR_KPARAM_INFO
	.align		4
.L_3269:
        /*0058*/ 	.byte	0x04, 0x17
        /*005a*/ 	.short	(.L_3271 - .L_3270)
.L_3270:
        /*005c*/ 	.word	0x00000000
        /*0060*/ 	.short	0x000e
        /*0062*/ 	.short	0x0054
        /*0064*/ 	.byte	0x00, 0xf0, 0x11, 0x00


	//----- nvinfo : EIATTR_KPARAM_INFO
	.align		4
.L_3271:
        /*0068*/ 	.byte	0x04, 0x17
        /*006a*/ 	.short	(.L_3273 - .L_3272)
.L_3272:
        /*006c*/ 	.word	0x00000000
        /*0070*/ 	.short	0x000d
        /*0072*/ 	.short	0x0050
        /*0074*/ 	.byte	0x00, 0xf0, 0x11, 0x00


	//----- nvinfo : EIATTR_KPARAM_INFO
	.align		4
.L_3273:
        /*0078*/ 	.byte	0x04, 0x17
        /*007a*/ 	.short	(.L_3275 - .L_3274)
.L_3274:
        /*007c*/ 	.word	0x00000000
        /*0080*/ 	.short	0x000c
        /*0082*/ 	.short	0x004c
        /*0084*/ 	.byte	0x00, 0xf0, 0x11, 0x00


	//----- nvinfo : EIATTR_KPARAM_INFO
	.align		4
.L_3275:
        /*0088*/ 	.byte	0x04, 0x17
        /*008a*/ 	.short	(.L_3277 - .L_3276)
.L_3276:
        /*008c*/ 	.word	0x00000000
        /*0090*/ 	.short	0x000b
        /*0092*/ 	.short	0x0048
        /*0094*/ 	.byte	0x00, 0xf0, 0x11, 0x00


	//----- nvinfo : EIATTR_KPARAM_INFO
	.align		4
.L_3277:
        /*0098*/ 	.byte	0x04, 0x17
        /*009a*/ 	.short	(.L_3279 - .L_3278)
.L_3278:
        /*009c*/ 	.word	0x00000000
        /*00a0*/ 	.short	0x000a
        /*00a2*/ 	.short	0x0040
        /*00a4*/ 	.byte	0x00, 0xf0, 0x21, 0x00


	//----- nvinfo : EIATTR_KPARAM_INFO
	.align		4
.L_3279:
        /*00a8*/ 	.byte	0x04, 0x17
        /*00aa*/ 	.short	(.L_3281 - .L_3280)
.L_3280:
        /*00ac*/ 	.word	0x00000000
        /*00b0*/ 	.short	0x0009
        /*00b2*/ 	.short	0x0038
        /*00b4*/ 	.byte	0x00, 0xf0, 0x21, 0x00


	//----- nvinfo : EIATTR_KPARAM_INFO
	.align		4
.L_3281:
        /*00b8*/ 	.byte	0x04, 0x17
        /*00ba*/ 	.short	(.L_3283 - .L_3282)
.L_3282:
        /*00bc*/ 	.word	0x00000000
        /*00c0*/ 	.short	0x0008
        /*00c2*/ 	.short	0x0034
        /*00c4*/ 	.byte	0x00, 0xf0, 0x11, 0x00


	//----- nvinfo : EIATTR_KPARAM_INFO
	.align		4
.L_3283:
        /*00c8*/ 	.byte	0x04, 0x17
        /*00ca*/ 	.short	(.L_3285 - .L_3284)
.L_3284:
        /*00cc*/ 	.word	0x00000000
        /*00d0*/ 	.short	0x0007
        /*00d2*/ 	.short	0x0030
        /*00d4*/ 	.byte	0x00, 0xf0, 0x11, 0x00


	//----- nvinfo : EIATTR_KPARAM_INFO
	.align		4
.L_3285:
        /*00d8*/ 	.byte	0x04, 0x17
        /*00da*/ 	.short	(.L_3287 - .L_3286)
.L_3286:
        /*00dc*/ 	.word	0x00000000
        /*00e0*/ 	.short	0x0006
        /*00e2*/ 	.short	0x002c
        /*00e4*/ 	.byte	0x00, 0xf0, 0x11, 0x00


	//----- nvinfo : EIATTR_KPARAM_INFO
	.align		4
.L_3287:
        /*00e8*/ 	.byte	0x04, 0x17
        /*00ea*/ 	.short	(.L_3289 - .L_3288)
.L_3288:
        /*00ec*/ 	.word	0x00000000
        /*00f0*/ 	.short	0x0005
        /*00f2*/ 	.short	0x0028
        /*00f4*/ 	.byte	0x00, 0xf0, 0x11, 0x00


	//----- nvinfo : EIATTR_KPARAM_INFO
	.align		4
.L_3289:
        /*00f8*/ 	.byte	0x04, 0x17
        /*00fa*/ 	.short	(.L_3291 - .L_3290)
.L_3290:
        /*00fc*/ 	.word	0x00000000
        /*0100*/ 	.short	0x0004
        /*0102*/ 	.short	0x0020
        /*0104*/ 	.byte	0x00, 0xf0, 0x21, 0x00


	//----- nvinfo : EIATTR_KPARAM_INFO
	.align		4
.L_3291:
        /*0108*/ 	.byte	0x04, 0x17
        /*010a*/ 	.short	(.L_3293 - .L_3292)
.L_3292:
        /*010c*/ 	.word	0x00000000
        /*0110*/ 	.short	0x0003
        /*0112*/ 	.short	0x0018
        /*0114*/ 	.byte	0x00, 0xf0, 0x21, 0x00


	//----- nvinfo : EIATTR_KPARAM_INFO
	.align		4
.L_3293:
        /*0118*/ 	.byte	0x04, 0x17
        /*011a*/ 	.short	(.L_3295 - .L_3294)
.L_3294:
        /*011c*/ 	.word	0x00000000
        /*0120*/ 	.short	0x0002
        /*0122*/ 	.short	0x0010
        /*0124*/ 	.byte	0x00, 0xf0, 0x21, 0x00


	//----- nvinfo : EIATTR_KPARAM_INFO
	.align		4
.L_3295:
        /*0128*/ 	.byte	0x04, 0x17
        /*012a*/ 	.short	(.L_3297 - .L_3296)
.L_3296:
        /*012c*/ 	.word	0x00000000
        /*0130*/ 	.short	0x0001
        /*0132*/ 	.short	0x0008
        /*0134*/ 	.byte	0x00, 0xf0, 0x21, 0x00


	//----- nvinfo : EIATTR_KPARAM_INFO
	.align		4
.L_3297:
        /*0138*/ 	.byte	0x04, 0x17
        /*013a*/ 	.short	(.L_3299 - .L_3298)
.L_3298:
        /*013c*/ 	.word	0x00000000
        /*0140*/ 	.short	0x0000
        /*0142*/ 	.short	0x0000
        /*0144*/ 	.byte	0x00, 0xf0, 0x21, 0x00


	//----- nvinfo : EIATTR_SPARSE_MMA_MASK
	.align		4
.L_3299:
        /*0148*/ 	.byte	0x03, 0x50
        /*014a*/ 	.short	0x0000


	//----- nvinfo : EIATTR_MAXREG_COUNT
	.align		4
        /*014c*/ 	.byte	0x03, 0x1b
        /*014e*/ 	.short	0x00ff


	//----- nvinfo : EIATTR_NUM_BARRIERS
	.align		4
        /*0150*/ 	.byte	0x02, 0x4c
        /*0152*/ 	.byte	0x01
	.zero		1


	//----- nvinfo : EIATTR_MERCURY_ISA_VERSION
	.align		4
        /*0154*/ 	.byte	0x03, 0x5f
        /*0156*/ 	.short	0x0101


	//----- nvinfo : EIATTR_EXIT_INSTR_OFFSETS
	.align		4
        /*0158*/ 	.byte	0x04, 0x1c
        /*015a*/ 	.short	(.L_3301 - .L_3300)


	//   ....[0]....
.L_3300:
        /*015c*/ 	.word	0x000001d0


	//   ....[1]....
        /*0160*/ 	.word	0x00000900


	//   ....[2]....
        /*0164*/ 	.word	0x00006770


	//   ....[3]....
        /*0168*/ 	.word	0x00006aa0


	//   ....[4]....
        /*016c*/ 	.word	0x00006bf0


	//   ....[5]....
        /*0170*/ 	.word	0x00006ca0


	//   ....[6]....
        /*0174*/ 	.word	0x00006ce0


	//----- nvinfo : EIATTR_CRS_STACK_SIZE
	.align		4
.L_3301:
        /*0178*/ 	.byte	0x04, 0x1e
        /*017a*/ 	.short	(.L_3303 - .L_3302)
.L_3302:
        /*017c*/ 	.word	0x00000000


	//----- nvinfo : EIATTR_CBANK_PARAM_SIZE
	.align		4
.L_3303:
        /*0180*/ 	.byte	0x03, 0x19
        /*0182*/ 	.short	0x0074


	//----- nvinfo : EIATTR_PARAM_CBANK
	.align		4
        /*0184*/ 	.byte	0x04, 0x0a
        /*0186*/ 	.short	(.L_3305 - .L_3304)
	.align		4
.L_3304:
        /*0188*/ 	.word	index@(.nv.constant0._Z23gemm_half_q_half_kernelILi2ELi12ELb1ELb0ELi32EEvPK6__halfPKjS4_S2_PS0_iiiiPKtS7_iiiiiibS2_i)
        /*018c*/ 	.short	0x0210
        /*018e*/ 	.short	0x0074


	//----- nvinfo : EIATTR_SW_WAR
	.align		4
.L_3305:
        /*0190*/ 	.byte	0x04, 0x36
        /*0192*/ 	.short	(.L_3307 - .L_3306)
.L_3306:
        /*0194*/ 	.word	0x00000008
.L_3307:


//--------------------- .nv.info._Z23gemm_half_q_half_kernelILi2ELi14ELb1ELb0ELi32EEvPK6__halfPKjS4_S2_PS0_iiiiPKtS7_iiiiiibS2_i --------------------------
	.section	.nv.info._Z23gemm_half_q_half_kernelILi2ELi14ELb1ELb0ELi32EEvPK6__halfPKjS4_S2_PS0_iiiiPKtS7_iiiiiibS2_i,"",@"SHT_CUDA_INFO"
	.sectionflags	@""
	.align	4


	//----- nvinfo : EIATTR_CUDA_API_VERSION
	.align		4
        /*0000*/ 	.byte	0x04, 0x37
        /*0002*/ 	.short	(.L_3309 - .L_3308)
.L_3308:
        /*0004*/ 	.word	0x00000082


	//----- nvinfo : EIATTR_KPARAM_INFO
	.align		4
.L_3309:
        /*0008*/ 	.byte	0x04, 0x17
        /*000a*/ 	.short	(.L_3311 - .L_3310)
.L_3310:
        /*000c*/ 	.word	0x00000000
        /*0010*/ 	.short	0x0013
        /*0012*/ 	.short	0x0070
        /*0014*/ 	.byte	0x00, 0xf0, 0x11, 0x00


	//----- nvinfo : EIATTR_KPARAM_INFO
	.align		4
.L_3311:
        /*0018*/ 	.byte	0x04, 0x17
        /*001a*/ 	.short	(.L_3313 - .L_3312)
.L_3312:
        /*001c*/ 	.word	0x00000000
        /*0020*/ 	.short	0x0012
        /*0022*/ 	.short	0x0068
        /*0024*/ 	.byte	0x00, 0xf0, 0x21, 0x00


	//----- nvinfo : EIATTR_KPARAM_INFO
	.align		4
.L_3313:
        /*0028*/ 	.byte	0x04, 0x17
        /*002a*/ 	.short	(.L_3315 - .L_3314)
.L_3314:
        /*002c*/ 	.word	0x00000000
        /*0030*/ 	.short	0x0011
        /*0032*/ 	.short	0x0060
        /*0034*/ 	.byte	0x00, 0xf0, 0x05, 0x00


	//----- nvinfo : EIATTR_KPARAM_INFO
	.align		4
.L_3315:
        /*0038*/ 	.byte	0x04, 0x17
        /*003a*/ 	.short	(.L_3317 - .L_3316)
.L_3316:
        /*003c*/ 	.word	0x00000000
        /*0040*/ 	.short	0x0010
        /*0042*/ 	.short	0x005c
        /*0044*/ 	.byte	0x00, 0xf0, 0x11, 0x00


	//----- nvinfo : EIATTR_KPARAM_INFO
	.align		4
.L_3317:
        /*0048*/ 	.byte	0x04, 0x17
        /*004a*/ 	.short	(.L_3319 - .L_3318)
.L_3318:
        /*004c*/ 	.word	0x00000000
        /*0050*/ 	.short	0x000f
        /*0052*/ 	.short	0x0058
        /*0054*/ 	.byte	0x00, 0xf0, 0x11, 0x00


	//----- nvinfo : EIATTR_KPARAM_INFO
	.align		4
.L_3319:
        /*0058*/ 	.byte	0x04, 0x17
        /*005a*/ 	.short	(.L_3321 - .L_3320)
.L_3320:
        /*005c*/ 	.word	0x00000000
        /*0060*/ 	.short	0x000e
        /*0062*/ 	.short	0x0054
        /*0064*/ 	.byte	0x00, 0xf0, 0x11, 0x00


	//----- nvinfo : EIATTR_KPARAM_INFO
	.align		4
.L_3321:
        /*0068*/ 	.byte	0x04, 0x17
        /*006a*/ 	.short	(.L_3323 - .L_3322)
.L_3322:
        /*006c*/ 	.word	0x00000000
        /*0070*/ 	.short	0x000d
        /*0072*/ 	.short	0x0050
        /*0074*/ 	.byte	0x00, 0xf0, 0x11, 0x00


	//----- nvinfo : EIATTR_KPARAM_INFO
	.align		4
.L_3323:
        /*0078*/ 	.byte	0x04, 0x17
        /*007a*/ 	.short	(.L_3325 - .L_3324)
.L_3324:
        /*007c*/ 	.word	0x00000000
        /*0080*/ 	.short	0x000c
        /*0082*/ 	.short	0x004c
        /*0084*/ 	.byte	0x00, 0xf0, 0x11, 0x00


	//----- nvinfo : EIATTR_KPARAM_INFO
	.align		4
.L_3325:
        /*0088*/ 	.byte	0x04, 0x17
        /*008a*/ 	.short	(.L_3327 - .L_3326)
.L_3326:
        /*008c*/ 	.word	0x00000000
        /*0090*/ 	.short	0x000b
        /*0092*/ 	.short	0x0048
        /*0094*/ 	.byte	0x00, 0xf0, 0x11, 0x00


	//----- nvinfo : EIATTR_KPARAM_INFO
	.align		4
.L_3327:
        /*0098*/ 	.byte	0x04, 0x17
        /*009a*/ 	.short	(.L_3329 - .L_3328)
.L_3328:
        /*009c*/ 	.word	0x00000000
        /*00a0*/ 	.short	0x000a
        /*00a2*/ 	.short	0x0040
        /*00a4*/ 	.byte	0x00, 0xf0, 0x21, 0x00


	//----- nvinfo : EIATTR_KPARAM_INFO
	.align		4
.L_3329:
        /*00a8*/ 	.byte	0x04, 0x17
        /*00aa*/ 	.short	(.L_3331 - .L_3330)
.L_3330:
        /*00ac*/ 	.word	0x00000000
        /*00b0*/ 	.short	0x0009
        /*00b2*/ 	.short	0x0038
        /*00b4*/ 	.byte	0x00, 0xf0, 0x21, 0x00


	//----- nvinfo : EIATTR_KPARAM_INFO
	.align		4
.L_3331:
        /*00b8*/ 	.byte	0x04, 0x17
        /*00ba*/ 	.short	(.L_3333 - .L_3332)
.L_3332:
        /*00bc*/ 	.word	0x00000000
        /*00c0*/ 	.short	0x0008
        /*00c2*/ 	.short	0x0034
        /*00c4*/ 	.byte	0x00, 0xf0, 0x11, 0x00


	//----- nvinfo : EIATTR_KPARAM_INFO
	.align		4
.L_3333:
        /*00c8*/ 	.byte	0x04, 0x17
        /*00ca*/ 	.short	(.L_3335 - .L_3334)
.L_3334:
        /*00cc*/ 	.word	0x00000000
        /*00d0*/ 	.short	0x0007
        /*00d2*/ 	.short	0x0030
        /*00d4*/ 	.byte	0x00, 0xf0, 0x11, 0x00


	//----- nvinfo : EIATTR_KPARAM_INFO
	.align		4
.L_3335:
        /*00d8*/ 	.byte	0x04, 0x17
        /*00da*/ 	.short	(.L_3337 - .L_3336)
.L_3336:
        /*00dc*/ 	.word	0x00000000
        /*00e0*/ 	.short	0x0006
        /*00e2*/ 	.short	0x002c
        /*00e4*/ 	.byte	0x00, 0xf0, 0x11, 0x00


	//----- nvinfo : EIATTR_KPARAM_INFO
	.align		4
.L_3337:
        /*00e8*/ 	.byte	0x04, 0x17
        /*00ea*/ 	.short	(.L_3339 - .L_3338)
.L_3338:
        /*00ec*/ 	.word	0x00000000
        /*00f0*/ 	.short	0x0005
        /*00f2*/ 	.short	0x0028
        /*00f4*/ 	.byte	0x00, 0xf0, 0x11, 0x00


	//----- nvinfo : EIATTR_KPARAM_INFO
	.align		4
.L_3339:
        /*00f8*/ 	.byte	0x04, 0x17
        /*00fa*/ 	.short	(.L_3341 - .L_3340)
.L_3340:
        /*00fc*/ 	.word	0x00000000
        /*0100*/ 	.short	0x0004
        /*0102*/ 	.short	0x0020
        /*0104*/ 	.byte	0x00, 0xf0, 0x21, 0x00


	//----- nvinfo : EIATTR_KPARAM_INFO
	.align		4
.L_3341:
        /*0108*/ 	.byte	0x04, 0x17
        /*010a*/ 	.short	(.L_3343 - .L_3342)
.L_3342:
        /*010c*/ 	.word	0x00000000
        /*0110*/ 	.short	0x0003
        /*0112*/ 	.short	0x0018
        /*0114*/ 	.byte	0x00, 0xf0, 0x21, 0x00


	//----- nvinfo : EIATTR_KPARAM_INFO
	.align		4
.L_3343:
        /*0118*/ 	.byte	0x04, 0x17
        /*011a*/ 	.short	(.L_3345 - .L_3344)
.L_3344:
        /*011c*/ 	.word	0x00000000
        /*0120*/ 	.short	0x0002
        /*0122*/ 	.short	0x0010
        /*0124*/ 	.byte	0x00, 0xf0, 0x21, 0x00


	//----- nvinfo : EIATTR_KPARAM_INFO
	.align		4
.L_3345:
        /*0128*/ 	.byte	0x04, 0x17
        /*012a*/ 	.short	(.L_3347 - .L_3346)
.L_3346:
        /*012c*/ 	.word	0x00000000
        /*0130*/ 	.short	0x0001
        /*0132*/ 	.short	0x0008
        /*0134*/ 	.byte	0x00, 0xf0, 0x21, 0x00


	//----- nvinfo : EIATTR_KPARAM_INFO
	.align		4
.L_3347:
        /*0138*/ 	.byte	0x04, 0x17
        /*013a*/ 	.short	(.L_3349 - .L_3348)
.L_3348:
        /*013c*/ 	.word	0x00000000
        /*0140*/ 	.short	0x0000
        /*0142*/ 	.short	0x0000
        /*0144*/ 	.byte	0x00, 0xf0, 0x21, 0x00


	//----- nvinfo : EIATTR_SPARSE_MMA_MASK
	.align		4
.L_3349:
        /*0148*/ 	.byte	0x03, 0x50
        /*014a*/ 	.short	0x0000


	//----- nvinfo : EIATTR_MAXREG_COUNT
	.align		4
        /*014c*/ 	.byte	0x03, 0x1b
        /*014e*/ 	.short	0x00ff


	//----- nvinfo : EIATTR_NUM_BARRIERS
	.align		4
        /*0150*/ 	.byte	0x02, 0x4c
        /*0152*/ 	.byte	0x01
	.zero		1


	//----- nvinfo : EIATTR_MERCURY_ISA_VERSION
	.align		4
        /*0154*/ 	.byte	0x03, 0x5f
        /*0156*/ 	.short	0x0101


	//----- nvinfo : EIATTR_EXIT_INSTR_OFFSETS
	.align		4
        /*0158*/ 	.byte	0x04, 0x1c
        /*015a*/ 	.short	(.L_3351 - .L_3350)


	//   ....[0]....
.L_3350:
        /*015c*/ 	.word	0x000001d0


	//   ....[1]....
        /*0160*/ 	.word	0x00000900


	//   ....[2]....
        /*0164*/ 	.word	0x000075c0


	//   ....[3]....
        /*0168*/ 	.word	0x000078e0


	//   ....[4]....
        /*016c*/ 	.word	0x00007a30


	//   ....[5]....
        /*0170*/ 	.word	0x00007ad0


	//   ....[6]....
        /*0174*/ 	.word	0x00007b10


	//----- nvinfo : EIATTR_CRS_STACK_SIZE
	.align		4
.L_3351:
        /*0178*/ 	.byte	0x04, 0x1e
        /*017a*/ 	.short	(.L_3353 - .L_3352)
.L_3352:
        /*017c*/ 	.word	0x00000000


	//----- nvinfo : EIATTR_CBANK_PARAM_SIZE
	.align		4
.L_3353:
        /*0180*/ 	.byte	0x03, 0x19
        /*0182*/ 	.short	0x0074


	//----- nvinfo : EIATTR_PARAM_CBANK
	.align		4
        /*0184*/ 	.byte	0x04, 0x0a
        /*0186*/ 	.short	(.L_3355 - .L_3354)
	.align		4
.L_3354:
        /*0188*/ 	.word	index@(.nv.constant0._Z23gemm_half_q_half_kernelILi2ELi14ELb1ELb0ELi32EEvPK6__halfPKjS4_S2_PS0_iiiiPKtS7_iiiiiibS2_i)
        /*018c*/ 	.short	0x0210
        /*018e*/ 	.short	0x0074


	//----- nvinfo : EIATTR_SW_WAR
	.align		4
.L_3355:
        /*0190*/ 	.byte	0x04, 0x36
        /*0192*/ 	.short	(.L_3357 - .L_3356)
.L_3356:
        /*0194*/ 	.word	0x00000008
.L_3357:


//--------------------- .nv.info._Z23gemm_half_q_half_kernelILi2ELi4ELb1ELb0ELi32EEvPK6__halfPKjS4_S2_PS0_iiiiPKtS7_iiiiiibS2_i --------------------------
	.section	.nv.info._Z23gemm_half_q_half_kernelILi2ELi4ELb1ELb0ELi32EEvPK6__halfPKjS4_S2_PS0_iiiiPKtS7_iiiiiibS2_i,"",@"SHT_CUDA_INFO"
	.sectionflags	@""
	.align	4


	//----- nvinfo : EIATTR_CUDA_API_VERSION
	.align		4
        /*0000*/ 	.byte	0x04, 0x37
        /*0002*/ 	.short	(.L_3359 - .L_3358)
.L_3358:
        /*0004*/ 	.word	0x00000082


	//----- nvinfo : EIATTR_KPARAM_INFO
	.align		4
.L_3359:
        /*0008*/ 	.byte	0x04, 0x17
        /*000a*/ 	.short	(.L_3361 - .L_3360)
.L_3360:
        /*000c*/ 	.word	0x00000000
        /*0010*/ 	.short	0x0013
        /*0012*/ 	.short	0x0070
        /*0014*/ 	.byte	0x00, 0xf0, 0x11, 0x00


	//----- nvinfo : EIATTR_KPARAM_INFO
	.align		4
.L_3361:
        /*0018*/ 	.byte	0x04, 0x17
        /*001a*/ 	.short	(.L_3363 - .L_3362)
.L_3362:
        /*001c*/ 	.word	0x00000000
        /*0020*/ 	.short	0x0012
        /*0022*/ 	.short	0x0068
        /*0024*/ 	.byte	0x00, 0xf0, 0x21, 0x00


	//----- nvinfo : EIATTR_KPARAM_INFO
	.align		4
.L_3363:
        /*0028*/ 	.byte	0x04, 0x17
        /*002a*/ 	.short	(.L_3365 - .L_3364)
.L_3364:
        /*002c*/ 	.word	0x00000000
        /*0030*/ 	.short	0x0011
        /*0032*/ 	.short	0x0060
        /*0034*/ 	.byte	0x00, 0xf0, 0x05, 0x00


	//----- nvinfo : EIATTR_KPARAM_INFO
	.align		4
.L_3365:
        /*0038*/ 	.byte	0x04, 0x17
        /*003a*/ 	.short	(.L_3367 - .L_3366)
.L_3366:
        /*003c*/ 	.word	0x00000000
        /*0040*/ 	.short	0x0010
        /*0042*/ 	.short	0x005c
        /*0044*/ 	.byte	0x00, 0xf0, 0x11, 0x00


	//----- nvinfo : EIATTR_KPARAM_INFO
	.align		4
.L_3367:
        /*0048*/ 	.byte	0x04, 0x17
        /*004a*/ 	.short	(.L_3369 - .L_3368)
.L_3368:
        /*004c*/ 	.word	0x00000000
        /*0050*/ 	.short	0x000f
        /*0052*/ 	.short	0x0058
        /*0054*/ 	.byte	0x00, 0xf0, 0x11, 0x00


	//----- nvinfo : EIATTR_KPARAM_INFO
	.align		4
.L_3369:
        /*0058*/ 	.byte	0x04, 0x17
        /*005a*/ 	.short	(.L_3371 - .L_3370)
.L_3370:
        /*005c*/ 	.word	0x00000000
        /*0060*/ 	.short	0x000e
        /*0062*/ 	.short	0x0054
        /*0064*/ 	.byte	0x00, 0xf0, 0x11, 0x00


	//----- nvinfo : EIATTR_KPARAM_INFO
	.align		4
.L_3371:
        /*0068*/ 	.byte	0x04, 0x17
        /*006a*/ 	.short	(.L_3373 - .L_3372)
.L_3372:
        /*006c*/ 	.word	0x00000000
        /*0070*/ 	.short	0x000d
        /*0072*/ 	.short	0x0050
        /*0074*/ 	.byte	0x00, 0xf0, 0x11, 0x00


	//----- nvinfo : EIATTR_KPARAM_INFO
	.align		4
.L_3373:
        /*0078*/ 	.byte	0x04, 0x17
        /*007a*/ 	.short	(.L_3375 - .L_3374)
.L_3374:
        /*007c*/ 	.word	0x00000000
        /*0080*/ 	.short	0x000c
        /*0082*/ 	.short	0x004c
        /*0084*/ 	.byte	0x00, 0xf0, 0x11, 0x00


	//----- nvinfo : EIATTR_KPARAM_INFO
	.align		4
.L_3375:
        /*0088*/ 	.byte	0x04, 0x17
        /*008a*/ 	.short	(.L_3377 - .L_3376)
.L_3376:
        /*008c*/ 	.word	0x00000000
        /*0090*/ 	.short	0x000b
        /*0092*/ 	.short	0x0048
        /*0094*/ 	.byte	0x00, 0xf0, 0x11, 0x00


	//----- nvinfo : EIATTR_KPARAM_INFO
	.align		4
.L_3377:
        /*0098*/ 	.byte	0x04, 0x17
        /*009a*/ 	.short	(.L_3379 - .L_3378)
.L_3378:
        /*009c*/ 	.word	0x00000000
        /*00a0*/ 	.short	0x000a
        /*00a2*/ 	.short	0x0040
        /*00a4*/ 	.byte	0x00, 0xf0, 0x21, 0x00


	//----- nvinfo : EIATTR_KPARAM_INFO
	.align		4
.L_3379:
        /*00a8*/ 	.byte	0x04, 0x17
        /*00aa*/ 	.short	(.L_3381 - .L_3380)
.L_3380:
        /*00ac*/ 	.word	0x00000000
        /*00b0*/ 	.short	0x0009
        /*00b2*/ 	.short	0x0038
        /*00b4*/ 	.byte	0x00, 0xf0, 0x21, 0x00


	//----- nvinfo : EIATTR_KPARAM_INFO
	.align		4
.L_3381:
        /*00b8*/ 	.byte	0x04, 0x17
        /*00ba*/ 	.short	(.L_3383 - .L_3382)
.L_3382:
        /*00bc*/ 	.word	0x00000000
        /*00c0*/ 	.short	0x0008
        /*00c2*/ 	.short	0x0034
        /*00c4*/ 	.byte	0x00, 0xf0, 0x11, 0x00


	//----- nvinfo : EIATTR_KPARAM_INFO
	.align		4
.L_3383:
        /*00c8*/ 	.byte	0x04, 0x17
        /*00ca*/ 	.short	(.L_3385 - .L_3384)
.L_3384:
        /*00cc*/ 	.word	0x00000000
        /*00d0*/ 	.short	0x0007
        /*00d2*/ 	.short	0x0030
        /*00d4*/ 	.byte	0x00, 0xf0, 0x11, 0x00


	//----- nvinfo : EIATTR_KPARAM_INFO
	.align		4
.L_3385:
        /*00d8*/ 	.byte	0x04, 0x17
        /*00da*/ 	.short	(.L_3387 - .L_3386)
.L_3386:
        /*00dc*/ 	.word	0x00000000
        /*00e0*/ 	.short	0x0006
        /*00e2*/ 	.short	0x002c
        /*00e4*/ 	.byte	0x00, 0xf0, 0x11, 0x00


	//----- nvinfo : EIATTR_KPARAM_INFO
	.align		4
.L_3387:
        /*00e8*/ 	.byte	0x04, 0x17
        /*00ea*/ 	.short	(.L_3389 - .L_3388)
.L_3388:
        /*00ec*/ 	.word	0x00000000
        /*00f0*/ 	.short	0x0005
        /*00f2*/ 	.short	0x0028
        /*00f4*/ 	.byte	0x00, 0xf0, 0x11, 0x00


	//----- nvinfo : EIATTR_KPARAM_INFO
	.align		4
.L_3389:
        /*00f8*/ 	.byte	0x04, 0x17
        /*00fa*/ 	.short	(.L_3391 - .L_3390)
.L_3390:
        /*00fc*/ 	.word	0x00000000
        /*0100*/ 	.short	0x0004
        /*0102*/ 	.short	0x0020
        /*0104*/ 	.byte	0x00, 0xf0, 0x21, 0x00


	//----- nvinfo : EIATTR_KPARAM_INFO
	.align		4
.L_3391:
        /*0108*/ 	.byte	0x04, 0x17
        /*010a*/ 	.short	(.L_3393 - .L_3392)
.L_3392:
        /*010c*/ 	.word	0x00000000
        /*0110*/ 	.short	0x0003
        /*0112*/ 	.short	0x0018
        /*0114*/ 	.byte	0x00, 0xf0, 0x21, 0x00


	//----- nvinfo : EIATTR_KPARAM_INFO
	.align		4
.L_3393:
        /*0118*/ 	.byte	0x04, 0x17
        /*011a*/ 	.short	(.L_3395 - .L_3394)
.L_3394:
        /*011c*/ 	.word	0x00000000
        /*0120*/ 	.short	0x0002
        /*0122*/ 	.short	0x0010
        /*0124*/ 	.byte	0x00, 0xf0, 0x21, 0x00


	//----- nvinfo : EIATTR_KPARAM_INFO
	.align		4
.L_3395:
        /*0128*/ 	.byte	0x04, 0x17
        /*012a*/ 	.short	(.L_3397 - .L_3396)
.L_3396:
        /*012c*/ 	.word	0x00000000
        /*0130*/ 	.short	0x0001
        /*0132*/ 	.short	0x0008
        /*0134*/ 	.byte	0x00, 0xf0, 0x21, 0x00


	//----- nvinfo : EIATTR_KPARAM_INFO
	.align		4
.L_3397:
        /*0138*/ 	.byte	0x04, 0x17
        /*013a*/ 	.short	(.L_3399 - .L_3398)
.L_3398:
        /*013c*/ 	.word	0x00000000
        /*0140*/ 	.short	0x0000
        /*0142*/ 	.short	0x0000
        /*0144*/ 	.byte	0x00, 0xf0, 0x21, 0x00


	//----- nvinfo : EIATTR_SPARSE_MMA_MASK
	.align		4
.L_3399:
        /*0148*/ 	.byte	0x03, 0x50
        /*014a*/ 	.short	0x0000


	//----- nvinfo : EIATTR_MAXREG_COUNT
	.align		4
        /*014c*/ 	.byte	0x03, 0x1b
        /*014e*/ 	.short	0x00ff


	//----- nvinfo : EIATTR_NUM_BARRIERS
	.align		4
        /*0150*/ 	.byte	0x02, 0x4c
        /*0152*/ 	.byte	0x01
	.zero		1


	//----- nvinfo : EIATTR_MERCURY_ISA_VERSION
	.align		4
        /*0154*/ 	.byte	0x03, 0x5f
        /*0156*/ 	.short	0x0101


	//----- nvinfo : EIATTR_EXIT_INSTR_OFFSETS
	.align		4
        /*0158*/ 	.byte	0x04, 0x1c
        /*015a*/ 	.short	(.L_3401 - .L_3400)


	//   ....[0]....
.L_3400:
        /*015c*/ 	.word	0x000001d0


	//   ....[1]....
        /*0160*/ 	.word	0x00000900


	//   ....[2]....
        /*0164*/ 	.word	0x00002d10


	//   ....[3]....
        /*0168*/ 	.word	0x00003040


	//   ....[4]....
        /*016c*/ 	.word	0x00003190


	//   ....[5]....
        /*0170*/ 	.word	0x00003240


	//   ....[6]....
        /*0174*/ 	.word	0x00003280


	//----- nvinfo : EIATTR_CRS_STACK_SIZE
	.align		4
.L_3401:
        /*0178*/ 	.byte	0x04, 0x1e
        /*017a*/ 	.short	(.L_3403 - .L_3402)
.L_3402:
        /*017c*/ 	.word	0x00000000


	//----- nvinfo : EIATTR_CBANK_PARAM_SIZE
	.align		4
.L_3403:
        /*0180*/ 	.byte	0x03, 0x19
        /*0182*/ 	.short	0x0074


	//----- nvinfo : EIATTR_PARAM_CBANK
	.align		4
        /*0184*/ 	.byte	0x04, 0x0a
        /*0186*/ 	.short	(.L_3405 - .L_3404)
	.align		4
.L_3404:
        /*0188*/ 	.word	index@(.nv.constant0._Z23gemm_half_q_half_kernelILi2ELi4ELb1ELb0ELi32EEvPK6__halfPKjS4_S2_PS0_iiiiPKtS7_iiiiiibS2_i)
        /*018c*/ 	.short	0x0210
        /*018e*/ 	.short	0x0074


	//----- nvinfo : EIATTR_SW_WAR
	.align		4
.L_3405:
        /*0190*/ 	.byte	0x04, 0x36
        /*0192*/ 	.short	(.L_3407 - .L_3406)
.L_3406:
        /*0194*/ 	.word	0x00000008
.L_3407:


//--------------------- .nv.info._Z23gemm_half_q_half_kernelILi2ELi6ELb1ELb0ELi32EEvPK6__halfPKjS4_S2_PS0_iiiiPKtS7_iiiiiibS2_i --------------------------
	.section	.nv.info._Z23gemm_half_q_half_kernelILi2ELi6ELb1ELb0ELi32EEvPK6__halfPKjS4_S2_PS0_iiiiPKtS7_iiiiiibS2_i,"",@"SHT_CUDA_INFO"
	.sectionflags	@""
	.align	4


	//----- nvinfo : EIATTR_CUDA_API_VERSION
	.align		4
        /*0000*/ 	.byte	0x04, 0x37
        /*0002*/ 	.short	(.L_3409 - .L_3408)
.L_3408:
        /*0004*/ 	.word	0x00000082


	//----- nvinfo : EIATTR_KPARAM_INFO
	.align		4
.L_3409:
        /*0008*/ 	.byte	0x04, 0x17
        /*000a*/ 	.short	(.L_3411 - .L_3410)
.L_3410:
        /*000c*/ 	.word	0x00000000
        /*0010*/ 	.short	0x0013
        /*0012*/ 	.short	0x0070
        /*0014*/ 	.byte	0x00, 0xf0, 0x11, 0x00


	//----- nvinfo : EIATTR_KPARAM_INFO
	.align		4
.L_3411:
        /*0018*/ 	.byte	0x04, 0x17
        /*001a*/ 	.short	(.L_3413 - .L_3412)
.L_3412:
        /*001c*/ 	.word	0x00000000
        /*0020*/ 	.short	0x0012
        /*0022*/ 	.short	0x0068
        /*0024*/ 	.byte	0x00, 0xf0, 0x21, 0x00


	//----- nvinfo : EIATTR_KPARAM_INFO
	.align		4
.L_3413:
        /*0028*/ 	.byte	0x04, 0x17
        /*002a*/ 	.short	(.L_3415 - .L_3414)
.L_3414:
        /*002c*/ 	.word	0x00000000
        /*0030*/ 	.short	0x0011
        /*0032*/ 	.short	0x0060
        /*0034*/ 	.byte	0x00, 0xf0, 0x05, 0x00


	//----- nvinfo : EIATTR_KPARAM_INFO
	.align		4
.L_3415:
        /*0038*/ 	.byte	0x04, 0x17
        /*003a*/ 	.short	(.L_3417 - .L_3416)
.L_3416:
        /*003c*/ 	.word	0x00000000
        /*0040*/ 	.short	0x0010
        /*0042*/ 	.short	0x005c
        /*0044*/ 	.byte	0x00, 0xf0, 0x11, 0x00


	//----- nvinfo : EIATTR_KPARAM_INFO
	.align		4
.L_3417:
        /*0048*/ 	.byte	0x04, 0x17
        /*004a*/ 	.short	(.L_3419 - .L_3418)
.L_3418:
        /*004c*/ 	.word	0x00000000
        /*0050*/ 	.short	0x000f
        /*0052*/ 	.short	0x0058
        /*0054*/ 	.byte	0x00, 0xf0, 0x11, 0x00


	//----- nvinfo : EIATTR_KPARAM_INFO
	.align		4
.L_3419:
        /*0058*/ 	.byte	0x04, 0x17
        /*005a*/ 	.short	(.L_3421 - .L_3420)
.L_3420:
        /*005c*/ 	.word	0x00000000
        /*0060*/ 	.short	0x000e
        /*0062*/ 	.short	0x0054
        /*0064*/ 	.byte	0x00, 0xf0, 0x11, 0x00


	//----- nvinfo : EIATTR_KPARAM_INFO
	.align		4
.L_3421:
        /*0068*/ 	.byte	0x04, 0x17
        /*006a*/ 	.short	(.L_3423 - .L_3422)
.L_3422:
        /*006c*/ 	.word	0x00000000
        /*0070*/ 	.short	0x000d
        /*0072*/ 	.short	0x0050
        /*0074*/ 	.byte	0x00, 0xf0, 0x11, 0x00


	//----- nvinfo : EIATTR_KPARAM_INFO
	.align		4
.L_3423:
        /*0078*/ 	.byte	0x04, 0x17
        /*007a*/ 	.short	(.L_3425 - .L_3424)
.L_3424:
        /*007c*/ 	.word	0x00000000
        /*0080*/ 	.short	0x000c
        /*0082*/ 	.short	0x004c
        /*0084*/ 	.byte	0x00, 0xf0, 0x11, 0x00


	//----- nvinfo : EIATTR_KPARAM_INFO
	.align		4
.L_3425:
        /*0088*/ 	.byte	0x04, 0x17
        /*008a*/ 	.short	(.L_3427 - .L_3426)
.L_3426:
        /*008c*/ 	.word	0x00000000
        /*0090*/ 	.short	0x000b
        /*0092*/ 	.short	0x0048
        /*0094*/ 	.byte	0x00, 0xf0, 0x11, 0x00


	//----- nvinfo : EIATTR_KPARAM_INFO
	.align		4
.L_3427:
        /*0098*/ 	.byte	0x04, 0x17
        /*009a*/ 	.short	(.L_3429 - .L_3428)
.L_3428:
        /*009c*/ 	.word	0x00000000
        /*00a0*/ 	.short	0x000a
        /*00a2*/ 	.short	0x0040
        /*00a4*/ 	.byte	0x00, 0xf0, 0x21, 0x00


	//----- nvinfo : EIATTR_KPARAM_INFO
	.align		4
.L_3429:
        /*00a8*/ 	.byte	0x04, 0x17
        /*00aa*/ 	.short	(.L_3431 - .L_3430)
.L_3430:
        /*00ac*/ 	.word	0x00000000
        /*00b0*/ 	.short	0x0009
        /*00b2*/ 	.short	0x0038
        /*00b4*/ 	.byte	0x00, 0xf0, 0x21, 0x00


	//----- nvinfo : EIATTR_KPARAM_INFO
	.align		4
.L_3431:
        /*00b8*/ 	.byte	0x04, 0x17
        /*00ba*/ 	.short	(.L_3433 - .L_3432)
.L_3432:
        /*00bc*/ 	.word	0x00000000
        /*00c0*/ 	.short	0x0008
        /*00c2*/ 	.short	0x0034
        /*00c4*/ 	.byte	0x00, 0xf0, 0x11, 0x00


	//----- nvinfo : EIATTR_KPARAM_INFO
	.align		4
.L_3433:
        /*00c8*/ 	.byte	0x04, 0x17
        /*00ca*/ 	.short	(.L_3435 - .L_3434)
.L_3434:
        /*00cc*/ 	.word	0x00000000
        /*00d0*/ 	.short	0x0007
        /*00d2*/ 	.short	0x0030
        /*00d4*/ 	.byte	0x00, 0xf0, 0x11, 0x00


	//----- nvinfo : EIATTR_KPARAM_INFO
	.align		4
.L_3435:
        /*00d8*/ 	.byte	0x04, 0x17
        /*00da*/ 	.short	(.L_3437 - .L_3436)
.L_3436:
        /*00dc*/ 	.word	0x00000000
        /*00e0*/ 	.short	0x0006
        /*00e2*/ 	.short	0x002c
        /*00e4*/ 	.byte	0x00, 0xf0, 0x11, 0x00


	//----- nvinfo : EIATTR_KPARAM_INFO
	.align		4
.L_3437:
        /*00e8*/ 	.byte	0x04, 0x17
        /*00ea*/ 	.short	(.L_3439 - .L_3438)
.L_3438:
        /*00ec*/ 	.word	0x00000000
        /*00f0*/ 	.short	0x0005
        /*00f2*/ 	.short	0x0028
        /*00f4*/ 	.byte	0x00, 0xf0, 0x11, 0x00


	//----- nvinfo : EIATTR_KPARAM_INFO
	.align		4
.L_3439:
        /*00f8*/ 	.byte	0x04, 0x17
        /*00fa*/ 	.short	(.L_3441 - .L_3440)
.L_3440:
        /*00fc*/ 	.word	0x00000000
        /*0100*/ 	.short	0x0004
        /*0102*/ 	.short	0x0020
        /*0104*/ 	.byte	0x00, 0xf0, 0x21, 0x00


	//----- nvinfo : EIATTR_KPARAM_INFO
	.align		4
.L_3441:
        /*0108*/ 	.byte	0x04, 0x17
        /*010a*/ 	.short	(.L_3443 - .L_3442)
.L_3442:
        /*010c*/ 	.word	0x00000000
        /*0110*/ 	.short	0x0003
        /*0112*/ 	.short	0x0018
        /*0114*/ 	.byte	0x00, 0xf0, 0x21, 0x00


	//----- nvinfo : EIATTR_KPARAM_INFO
	.align		4
.L_3443:
        /*0118*/ 	.byte	0x04, 0x17
        /*011a*/ 	.short	(.L_3445 - .L_3444)
.L_3444:
        /*011c*/ 	.word	0x00000000
        /*0120*/ 	.short	0x0002
        /*0122*/ 	.short	0x0010
        /*0124*/ 	.byte	0x00, 0xf0, 0x21, 0x00


	//----- nvinfo : EIATTR_KPARAM_INFO
	.align		4
.L_3445:
        /*0128*/ 	.byte	0x04, 0x17
        /*012a*/ 	.short	(.L_3447 - .L_3446)
.L_3446:
        /*012c*/ 	.word	0x00000000
        /*0130*/ 	.short	0x0001
        /*0132*/ 	.short	0x0008
        /*0134*/ 	.byte	0x00, 0xf0, 0x21, 0x00


	//----- nvinfo : EIATTR_KPARAM_INFO
	.align		4
.L_3447:
        /*0138*/ 	.byte	0x04, 0x17
        /*013a*/ 	.short	(.L_3449 - .L_3448)
.L_3448:
        /*013c*/ 	.word	0x00000000
        /*0140*/ 	.short	0x0000
        /*0142*/ 	.short	0x0000
        /*0144*/ 	.byte	0x00, 0xf0, 0x21, 0x00


	//----- nvinfo : EIATTR_SPARSE_MMA_MASK
	.align		4
.L_3449:
        /*0148*/ 	.byte	0x03, 0x50
        /*014a*/ 	.short	0x0000


	//----- nvinfo : EIATTR_MAXREG_COUNT
	.align		4
        /*014c*/ 	.byte	0x03, 0x1b
        /*014e*/ 	.short	0x00ff


	//----- nvinfo : EIATTR_NUM_BARRIERS
	.align		4
        /*0150*/ 	.byte	0x02, 0x4c
        /*0152*/ 	.byte	0x01
	.zero		1


	//----- nvinfo : EIATTR_MERCURY_ISA_VERSION
	.align		4
        /*0154*/ 	.byte	0x03, 0x5f
        /*0156*/ 	.short	0x0101


	//----- nvinfo : EIATTR_EXIT_INSTR_OFFSETS
	.align		4
        /*0158*/ 	.byte	0x04, 0x1c
        /*015a*/ 	.short	(.L_3451 - .L_3450)


	//   ....[0]....
.L_3450:
        /*015c*/ 	.word	0x000001d0


	//   ....[1]....
        /*0160*/ 	.word	0x00000900


	//   ....[2]....
        /*0164*/ 	.word	0x00003b00


	//   ....[3]....
        /*0168*/ 	.word	0x00003e20


	//   ....[4]....
        /*016c*/ 	.word	0x00003f70


	//   ....[5]....
        /*0170*/ 	.word	0x00004010


	//   ....[6]....
        /*0174*/ 	.word	0x00004050


	//----- nvinfo : EIATTR_CRS_STACK_SIZE
	.align		4
.L_3451:
        /*0178*/ 	.byte	0x04, 0x1e
        /*017a*/ 	.short	(.L_3453 - .L_3452)
.L_3452:
        /*017c*/ 	.word	0x00000000


	//----- nvinfo : EIATTR_CBANK_PARAM_SIZE
	.align		4
.L_3453:
        /*0180*/ 	.byte	0x03, 0x19
        /*0182*/ 	.short	0x0074


	//----- nvinfo : EIATTR_PARAM_CBANK
	.align		4
        /*0184*/ 	.byte	0x04, 0x0a
        /*0186*/ 	.short	(.L_3455 - .L_3454)
	.align		4
.L_3454:
        /*0188*/ 	.word	index@(.nv.constant0._Z23gemm_half_q_half_kernelILi2ELi6ELb1ELb0ELi32EEvPK6__halfPKjS4_S2_PS0_iiiiPKtS7_iiiiiibS2_i)
        /*018c*/ 	.short	0x0210
        /*018e*/ 	.short	0x0074


	//----- nvinfo : EIATTR_SW_WAR
	.align		4
.L_3455:
        /*0190*/ 	.byte	0x04, 0x36
        /*0192*/ 	.short	(.L_3457 - .L_3456)
.L_3456:
        /*0194*/ 	.word	0x00000008
.L_3457:


//--------------------- .nv.info._Z23gemm_half_q_half_kernelILi2ELi2ELb1ELb0ELi32EEvPK6__halfPKjS4_S2_PS0_iiiiPKtS7_iiiiiibS2_i --------------------------
	.section	.nv.info._Z23gemm_half_q_half_kernelILi2ELi2ELb1ELb0ELi32EEvPK6__halfPKjS4_S2_PS0_iiiiPKtS7_iiiiiibS2_i,"",@"SHT_CUDA_INFO"
	.sectionflags	@""
	.align	4


	//----- nvinfo : EIATTR_CUDA_API_VERSION
	.align		4
        /*0000*/ 	.byte	0x04, 0x37
        /*0002*/ 	.short	(.L_3459 - .L_3458)
.L_3458:
        /*0004*/ 	.word	0x00000082


	//----- nvinfo : EIATTR_KPARAM_INFO
	.align		4
.L_3459:
        /*0008*/ 	.byte	0x04, 0x17
        /*000a*/ 	.short	(.L_3461 - .L_3460)
.L_3460:
        /*000c*/ 	.word	0x00000000
        /*0010*/ 	.short	0x0013
        /*0012*/ 	.short	0x0070
        /*0014*/ 	.byte	0x00, 0xf0, 0x11, 0x00


	//----- nvinfo : EIATTR_KPARAM_INFO
	.align		4
.L_3461:
        /*0018*/ 	.byte	0x04, 0x17
        /*001a*/ 	.short	(.L_3463 - .L_3462)
.L_3462:
        /*001c*/ 	.word	0x00000000
        /*0020*/ 	.short	0x0012
        /*0022*/ 	.short	0x0068
        /*0024*/ 	.byte	0x00, 0xf0, 0x21, 0x00


	//----- nvinfo : EIATTR_KPARAM_INFO
	.align		4
.L_3463:
        /*0028*/ 	.byte	0x04, 0x17
        /*002a*/ 	.short	(.L_3465 - .L_3464)
.L_3464:
        /*002c*/ 	.word	0x00000000
        /*0030*/ 	.short	0x0011
        /*0032*/ 	.short	0x0060
        /*0034*/ 	.byte	0x00, 0xf0, 0x05, 0x00


	//----- nvinfo : EIATTR_KPARAM_INFO
	.align		4
.L_3465:
        /*0038*/ 	.byte	0x04, 0x17
        /*003a*/ 	.short	(.L_3467 - .L_3466)
.L_3466:
        /*003c*/ 	.word	0x00000000
        /*0040*/ 	.short	0x0010
        /*0042*/ 	.short	0x005c
        /*0044*/ 	.byte	0x00, 0xf0, 0x11, 0x00


	//----- nvinfo : EIATTR_KPARAM_INFO
	.align		4
.L_3467:
        /*0048*/ 	.byte	0x04, 0x17
        /*004a*/ 	.short	(.L_3469 - .L_3468)
.L_3468:
        /*004c*/ 	.word	0x00000000
        /*0050*/ 	.short	0x000f
        /*0052*/ 	.short	0x0058
        /*0054*/ 	.byte	0x00, 0xf0, 0x11, 0x00


	//----- nvinfo : EIATTR_KPARAM_INFO
	.align		4
.L_3469:
        /*0058*/ 	.byte	0x04, 0x17
        /*005a*/ 	.short	(.L_3471 - .L_3470)
.L_3470:
        /*005c*/ 	.word	0x00000000
        /*0060*/ 	.short	0x000e
        /*0062*/ 	.short	0x0054
        /*0064*/ 	.byte	0x00, 0xf0, 0x11, 0x00


	//----- nvinfo : EIATTR_KPARAM_INFO
	.align		4
.L_3471:
        /*0068*/ 	.byte	0x04, 0x17
        /*006a*/ 	.short	(.L_3473 - .L_3472)
.L_3472:
        /*006c*/ 	.word	0x00000000
        /*0070*/ 	.short	0x000d
        /*0072*/ 	.short	0x0050
        /*0074*/ 	.byte	0x00, 0xf0, 0x11, 0x00


	//----- nvinfo : EIATTR_KPARAM_INFO
	.align		4
.L_3473:
        /*0078*/ 	.byte	0x04, 0x17
        /*007a*/ 	.short	(.L_3475 - .L_3474)
.L_3474:
        /*007c*/ 	.word	0x00000000
        /*0080*/ 	.short	0x000c
        /*0082*/ 	.short	0x004c
        /*0084*/ 	.byte	0x00, 0xf0, 0x11, 0x00


	//----- nvinfo : EIATTR_KPARAM_INFO
	.align		4
.L_3475:
        /*0088*/ 	.byte	0x04, 0x17
        /*008a*/ 	.short	(.L_3477 - .L_3476)
.L_3476:
        /*008c*/ 	.word	0x00000000
        /*0090*/ 	.short	0x000b
        /*0092*/ 	.short	0x0048
        /*0094*/ 	.byte	0x00, 0xf0, 0x11, 0x00


	//----- nvinfo : EIATTR_KPARAM_INFO
	.align		4
.L_3477:
        /*0098*/ 	.byte	0x04, 0x17
        /*009a*/ 	.short	(.L_3479 - .L_3478)
.L_3478:
        /*009c*/ 	.word	0x00000000
        /*00a0*/ 	.short	0x000a
        /*00a2*/ 	.short	0x0040
        /*00a4*/ 	.byte	0x00, 0xf0, 0x21, 0x00


	//----- nvinfo : EIATTR_KPARAM_INFO
	.align		4
.L_3479:
        /*00a8*/ 	.byte	0x04, 0x17
        /*00aa*/ 	.short	(.L_3481 - .L_3480)
.L_3480:
        /*00ac*/ 	.word	0x00000000
        /*00b0*/ 	.short	0x0009
        /*00b2*/ 	.short	0x0038
        /*00b4*/ 	.byte	0x00, 0xf0, 0x21, 0x00


	//----- nvinfo : EIATTR_KPARAM_INFO
	.align		4
.L_3481:
        /*00b8*/ 	.byte	0x04, 0x17
        /*00ba*/ 	.short	(.L_3483 - .L_3482)
.L_3482:
        /*00bc*/ 	.word	0x00000000
        /*00c0*/ 	.short	0x0008
        /*00c2*/ 	.short	0x0034
        /*00c4*/ 	.byte	0x00, 0xf0, 0x11, 0x00


	//----- nvinfo : EIATTR_KPARAM_INFO
	.align		4
.L_3483:
        /*00c8*/ 	.byte	0x04, 0x17
        /*00ca*/ 	.short	(.L_3485 - .L_3484)
.L_3484:
        /*00cc*/ 	.word	0x00000000
        /*00d0*/ 	.short	0x0007
        /*00d2*/ 	.short	0x0030
        /*00d4*/ 	.byte	0x00, 0xf0, 0x11, 0x00


	//----- nvinfo : EIATTR_KPARAM_INFO
	.align		4
.L_3485:
        /*00d8*/ 	.byte	0x04, 0x17
        /*00da*/ 	.short	(.L_3487 - .L_3486)
.L_3486:
        /*00dc*/ 	.word	0x00000000
        /*00e0*/ 	.short	0x0006
        /*00e2*/ 	.short	0x002c
        /*00e4*/ 	.byte	0x00, 0xf0, 0x11, 0x00


	//----- nvinfo : EIATTR_KPARAM_INFO
	.align		4
.L_3487:
        /*00e8*/ 	.byte	0x04, 0x17
        /*00ea*/ 	.short	(.L_3489 - .L_3488)
.L_3488:
        /*00ec*/ 	.word	0x00000000
        /*00f0*/ 	.short	0x0005
        /*00f2*/ 	.short	0x0028
        /*00f4*/ 	.byte	0x00, 0xf0, 0x11, 0x00


	//----- nvinfo : EIATTR_KPARAM_INFO
	.align		4
.L_3489:
        /*00f8*/ 	.byte	0x04, 0x17
        /*00fa*/ 	.short	(.L_3491 - .L_3490)
.L_3490:
        /*00fc*/ 	.word	0x00000000
        /*0100*/ 	.short	0x0004
        /*0102*/ 	.short	0x0020
        /*0104*/ 	.byte	0x00, 0xf0, 0x21, 0x00


	//----- nvinfo : EIATTR_KPARAM_INFO
	.align		4
.L_3491:
        /*0108*/ 	.byte	0x04, 0x17
        /*010a*/ 	.short	(.L_3493 - .L_3492)
.L_3492:
        /*010c*/ 	.word	0x00000000
        /*0110*/ 	.short	0x0003
        /*0112*/ 	.short	0x0018
        /*0114*/ 	.byte	0x00, 0xf0, 0x21, 0x00


	//----- nvinfo : EIATTR_KPARAM_INFO
	.align		4
.L_3493:
        /*0118*/ 	.byte	0x04, 0x17
        /*011a*/ 	.short	(.L_3495 - .L_3494)
.L_3494:
        /*011c*/ 	.word	0x00000000
        /*0120*/ 	.short	0x0002
        /*0122*/ 	.short	0x0010
        /*0124*/ 	.byte	0x00, 0xf0, 0x21, 0x00


	//----- nvinfo : EIATTR_KPARAM_INFO
	.align		4
.L_3495:
        /*0128*/ 	.byte	0x04, 0x17
        /*012a*/ 	.short	(.L_3497 - .L_3496)
.L_3496:
        /*012c*/ 	.word	0x00000000
        /*0130*/ 	.short	0x0001
        /*0132*/ 	.short	0x0008
        /*0134*/ 	.byte	0x00, 0xf0, 0x21, 0x00


	//----- nvinfo : EIATTR_KPARAM_INFO
	.align		4
.L_3497:
        /*0138*/ 	.byte	0x04, 0x17
        /*013a*/ 	.short	(.L_3499 - .L_3498)
.L_3498:
        /*013c*/ 	.word	0x00000000
        /*0140*/ 	.short	0x0000
        /*0142*/ 	.short	0x0000
        /*0144*/ 	.byte	0x00, 0xf0, 0x21, 0x00


	//----- nvinfo : EIATTR_SPARSE_MMA_MASK
	.align		4
.L_3499:
        /*0148*/ 	.byte	0x03, 0x50
        /*014a*/ 	.short	0x0000


	//----- nvinfo : EIATTR_MAXREG_COUNT
	.align		4
        /*014c*/ 	.byte	0x03, 0x1b
        /*014e*/ 	.short	0x00ff


	//----- nvinfo : EIATTR_NUM_BARRIERS
	.align		4
        /*0150*/ 	.byte	0x02, 0x4c
        /*0152*/ 	.byte	0x01
	.zero		1


	//----- nvinfo : EIATTR_MERCURY_ISA_VERSION
	.align		4
        /*0154*/ 	.byte	0x03, 0x5f
        /*0156*/ 	.short	0x0101


	//----- nvinfo : EIATTR_EXIT_INSTR_OFFSETS
	.align		4
        /*0158*/ 	.byte	0x04, 0x1c
        /*015a*/ 	.short	(.L_3501 - .L_3500)


	//   ....[0]....
.L_3500:
        /*015c*/ 	.word	0x000001d0


	//   ....[1]....
        /*0160*/ 	.word	0x000008f0


	//   ....[2]....
        /*0164*/ 	.word	0x00002150


	//   ....[3]....
        /*0168*/ 	.word	0x00002440


	//   ....[4]....
        /*016c*/ 	.word	0x00002590


	//   ....[5]....
        /*0170*/ 	.word	0x00002620


	//   ....[6]....
        /*0174*/ 	.word	0x00002660


	//----- nvinfo : EIATTR_CRS_STACK_SIZE
	.align		4
.L_3501:
        /*0178*/ 	.byte	0x04, 0x1e
        /*017a*/ 	.short	(.L_3503 - .L_3502)
.L_3502:
        /*017c*/ 	.word	0x00000000


	//----- nvinfo : EIATTR_CBANK_PARAM_SIZE
	.align		4
.L_3503:
        /*0180*/ 	.byte	0x03, 0x19
        /*0182*/ 	.short	0x0074


	//----- nvinfo : EIATTR_PARAM_CBANK
	.align		4
        /*0184*/ 	.byte	0x04, 0x0a
        /*0186*/ 	.short	(.L_3505 - .L_3504)
	.align		4
.L_3504:
        /*0188*/ 	.word	index@(.nv.constant0._Z23gemm_half_q_half_kernelILi2ELi2ELb1ELb0ELi32EEvPK6__halfPKjS4_S2_PS0_iiiiPKtS7_iiiiiibS2_i)
        /*018c*/ 	.short	0x0210
        /*018e*/ 	.short	0x0074


	//----- nvinfo : EIATTR_SW_WAR
	.align		4
.L_3505:
        /*0190*/ 	.byte	0x04, 0x36
        /*0192*/ 	.short	(.L_3507 - .L_3506)
.L_3506:
        /*0194*/ 	.word	0x00000008
.L_3507:


//--------------------- .nv.info._Z23gemm_half_q_half_kernelILi1ELi32ELb1ELb0ELi64EEvPK6__halfPKjS4_S2_PS0_iiiiPKtS7_iiiiiibS2_i --------------------------
	.section	.nv.info._Z23gemm_half_q_half_kernelILi1ELi32ELb1ELb0ELi64EEvPK6__halfPKjS4_S2_PS0_iiiiPKtS7_iiiiiibS2_i,"",@"SHT_CUDA_INFO"
	.sectionflags	@""
	.align	4


	//----- nvinfo : EIATTR_CUDA_API_VERSION
	.align		4
        /*0000*/ 	.byte	0x04, 0x37
        /*0002*/ 	.short	(.L_3509 - .L_3508)
.L_3508:
        /*0004*/ 	.word	0x00000082


	//----- nvinfo : EIATTR_KPARAM_INFO
	.align		4
.L_3509:
        /*0008*/ 	.byte	0x04, 0x17
        /*000a*/ 	.short	(.L_3511 - .L_3510)
.L_3510:
        /*000c*/ 	.word	0x00000000
        /*0010*/ 	.short	0x0013
        /*0012*/ 	.short	0x0070
        /*0014*/ 	.byte	0x00, 0xf0, 0x11, 0x00


	//----- nvinfo : EIATTR_KPARAM_INFO
	.align		4
.L_3511:
        /*0018*/ 	.byte	0x04, 0x17
        /*001a*/ 	.short	(.L_3513 - .L_3512)
.L_3512:
        /*001c*/ 	.word	0x00000000
        /*0020*/ 	.short	0x0012
        /*0022*/ 	.short	0x0068
        /*0024*/ 	.byte	0x00, 0xf0, 0x21, 0x00


	//----- nvinfo : EIATTR_KPARAM_INFO
	.align		4
.L_3513:
        /*0028*/ 	.byte	0x04, 0x17
        /*002a*/ 	.short	(.L_3515 - .L_3514)
.L_3514:
        /*002c*/ 	.word	0x00000000
        /*0030*/ 	.short	0x0011
        /*0032*/ 	.short	0x0060
        /*0034*/ 	.byte	0x00, 0xf0, 0x05, 0x00


	//----- nvinfo : EIATTR_KPARAM_INFO
	.align		4
.L_3515:
        /*0038*/ 	.byte	0x04, 0x17
        /*003a*/ 	.short	(.L_3517 - .L_3516)
.L_3516:
        /*003c*/ 	.word	0x00000000
        /*0040*/ 	.short	0x0010
        /*0042*/ 	.short	0x005c
        /*0044*/ 	.byte	0x00, 0xf0, 0x11, 0x00


	//----- nvinfo : EIATTR_KPARAM_INFO
	.align		4
.L_3517:
        /*0048*/ 	.byte	0x04, 0x17
        /*004a*/ 	.short	(.L_3519 - .L_3518)
.L_3518:
        /*004c*/ 	.word	0x00000000
        /*0050*/ 	.short	0x000f
        /*0052*/ 	.short	0x0058
        /*0054*/ 	.byte	0x00, 0xf0, 0x11, 0x00


	//----- nvinfo : EIATTR_KPARAM_INFO
	.align		4
.L_3519:
        /*0058*/ 	.byte	0x04, 0x17
        /*005a*/ 	.short	(.L_3521 - .L_3520)
.L_3520:
        /*005c*/ 	.word	0x00000000
        /*0060*/ 	.short	0x000e
        /*0062*/ 	.short	0x0054
        /*0064*/ 	.byte	0x00, 0xf0, 0x11, 0x00


	//----- nvinfo : EIATTR_KPARAM_INFO
	.align		4
.L_3521:
        /*0068*/ 	.byte	0x04, 0x17
        /*006a*/ 	.short	(.L_3523 - .L_3522)
.L_3522:
        /*006c*/ 	.word	0x00000000
        /*0070*/ 	.short	0x000d
        /*0072*/ 	.short	0x0050
        /*0074*/ 	.byte	0x00, 0xf0, 0x11, 0x00


	//----- nvinfo : EIATTR_KPARAM_INFO
	.align		4
.L_3523:
        /*0078*/ 	.byte	0x04, 0x17
        /*007a*/ 	.short	(.L_3525 - .L_3524)
.L_3524:
        /*007c*/ 	.word	0x00000000
        /*0080*/ 	.short	0x000c
        /*0082*/ 	.short	0x004c
        /*0084*/ 	.byte	0x00, 0xf0, 0x11, 0x00


	//----- nvinfo : EIATTR_KPARAM_INFO
	.align		4
.L_3525:
        /*0088*/ 	.byte	0x04, 0x17
        /*008a*/ 	.short	(.L_3527 - .L_3526)
.L_3526:
        /*008c*/ 	.word	0x00000000
        /*0090*/ 	.short	0x000b
        /*0092*/ 	.short	0x0048
        /*0094*/ 	.byte	0x00, 0xf0, 0x11, 0x00


	//----- nvinfo : EIATTR_KPARAM_INFO
	.align		4
.L_3527:
        /*0098*/ 	.byte	0x04, 0x17
        /*009a*/ 	.short	(.L_3529 - .L_3528)
.L_3528:
        /*009c*/ 	.word	0x00000000
        /*00a0*/ 	.short	0x000a
        /*00a2*/ 	.short	0x0040
        /*00a4*/ 	.byte	0x00, 0xf0, 0x21, 0x00


	//----- nvinfo : EIATTR_KPARAM_INFO
	.align		4
.L_3529:
        /*00a8*/ 	.byte	0x04, 0x17
        /*00aa*/ 	.short	(.L_3531 - .L_3530)
.L_3530:
        /*00ac*/ 	.word	0x00000000
        /*00b0*/ 	.short	0x0009
        /*00b2*/ 	.short	0x0038
        /*00b4*/ 	.byte	0x00, 0xf0, 0x21, 0x00


	//----- nvinfo : EIATTR_KPARAM_INFO
	.align		4
.L_3531:
        /*00b8*/ 	.byte	0x04, 0x17
        /*00ba*/ 	.short	(.L_3533 - .L_3532)
.L_3532:
        /*00bc*/ 	.word	0x00000000
        /*00c0*/ 	.short	0x0008
        /*00c2*/ 	.short	0x0034
        /*00c4*/ 	.byte	0x00, 0xf0, 0x11, 0x00


	//----- nvinfo : EIATTR_KPARAM_INFO
	.align		4
.L_3533:
        /*00c8*/ 	.byte	0x04, 0x17
        /*00ca*/ 	.short	(.L_3535 - .L_3534)
.L_3534:
        /*00cc*/ 	.word	0x00000000
        /*00d0*/ 	.short	0x0007
        /*00d2*/ 	.short	0x0030
        /*00d4*/ 	.byte	0x00, 0xf0, 0x11, 0x00


	//----- nvinfo : EIATTR_KPARAM_INFO
	.align		4
.L_3535:
        /*00d8*/ 	.byte	0x04, 0x17
        /*00da*/ 	.short	(.L_3537 - .L_3536)
.L_3536:
        /*00dc*/ 	.word	0x00000000
        /*00e0*/ 	.short	0x0006
        /*00e2*/ 	.short	0x002c
        /*00e4*/ 	.byte	0x00, 0xf0, 0x11, 0x00


	//----- nvinfo : EIATTR_KPARAM_INFO
	.align		4
.L_3537:
        /*00e8*/ 	.byte	0x04, 0x17
        /*00ea*/ 	.short	(.L_3539 - .L_3538)
.L_3538:
        /*00ec*/ 	.word	0x00000000
        /*00f0*/ 	.short	0x0005
        /*00f2*/ 	.short	0x0028
        /*00f4*/ 	.byte	0x00, 0xf0, 0x11, 0x00


	//----- nvinfo : EIATTR_KPARAM_INFO
	.align		4
.L_3539:
        /*00f8*/ 	.byte	0x04, 0x17
        /*00fa*/ 	.short	(.L_3541 - .L_3540)
.L_3540:
        /*00fc*/ 	.word	0x00000000
        /*0100*/ 	.short	0x0004
        /*0102*/ 	.short	0x0020
        /*0104*/ 	.byte	0x00, 0xf0, 0x21, 0x00


	//----- nvinfo : EIATTR_KPARAM_INFO
	.align		4
.L_3541:
        /*0108*/ 	.byte	0x04, 0x17
        /*010a*/ 	.short	(.L_3543 - .L_3542)
.L_3542:
        /*010c*/ 	.word	0x00000000
        /*0110*/ 	.short	0x0003
        /*0112*/ 	.short	0x0018
        /*0114*/ 	.byte	0x00, 0xf0, 0x21, 0x00


	//----- nvinfo : EIATTR_KPARAM_INFO
	.align		4
.L_3543:
        /*0118*/ 	.byte	0x04, 0x17
        /*011a*/ 	.short	(.L_3545 - .L_3544)
.L_3544:
        /*011c*/ 	.word	0x00000000
        /*0120*/ 	.short	0x0002
        /*0122*/ 	.short	0x0010
        /*0124*/ 	.byte	0x00, 0xf0, 0x21, 0x00


	//----- nvinfo : EIATTR_KPARAM_INFO
	.align		4
.L_3545:
        /*0128*/ 	.byte	0x04, 0x17
        /*012a*/ 	.short	(.L_3547 - .L_3546)
.L_3546:
        /*012c*/ 	.word	0x00000000
        /*0130*/ 	.short	0x0001
        /*0132*/ 	.short	0x0008
        /*0134*/ 	.byte	0x00, 0xf0, 0x21, 0x00


	//----- nvinfo : EIATTR_KPARAM_INFO
	.align		4
.L_3547:
        /*0138*/ 	.byte	0x04, 0x17
        /*013a*/ 	.short	(.L_3549 - .L_3548)
.L_3548:
        /*013c*/ 	.word	0x00000000
        /*0140*/ 	.short	0x0000
        /*0142*/ 	.short	0x0000
        /*0144*/ 	.byte	0x00, 0xf0, 0x21, 0x00


	//----- nvinfo : EIATTR_SPARSE_MMA_MASK
	.align		4
.L_3549:
        /*0148*/ 	.byte	0x03, 0x50
        /*014a*/ 	.short	0x0000


	//----- nvinfo : EIATTR_MAXREG_COUNT
	.align		4
        /*014c*/ 	.byte	0x03, 0x1b
        /*014e*/ 	.short	0x00ff


	//----- nvinfo : EIATTR_NUM_BARRIERS
	.align		4
        /*0150*/ 	.byte	0x02, 0x4c
        /*0152*/ 	.byte	0x01
	.zero		1


	//----- nvinfo : EIATTR_MERCURY_ISA_VERSION
	.align		4
        /*0154*/ 	.byte	0x03, 0x5f
        /*0156*/ 	.short	0x0101


	//----- nvinfo : EIATTR_EXIT_INSTR_OFFSETS
	.align		4
        /*0158*/ 	.byte	0x04, 0x1c
        /*015a*/ 	.short	(.L_3551 - .L_3550)


	//   ....[0]....
.L_3550:
        /*015c*/ 	.word	0x000000a0


	//   ....[1]....
        /*0160*/ 	.word	0x00000350


	//   ....[2]....
        /*0164*/ 	.word	0x000024e0


	//   ....[3]....
        /*0168*/ 	.word	0x00002690


	//   ....[4]....
        /*016c*/ 	.word	0x00002730


	//   ....[5]....
        /*0170*/ 	.word	0x00002770


	//----- nvinfo : EIATTR_CRS_STACK_SIZE
	.align		4
.L_3551:
        /*0174*/ 	.byte	0x04, 0x1e
        /*0176*/ 	.short	(.L_3553 - .L_3552)
.L_3552:
        /*0178*/ 	.word	0x00000000


	//----- nvinfo : EIATTR_CBANK_PARAM_SIZE
	.align		4
.L_3553:
        /*017c*/ 	.byte	0x03, 0x19
        /*017e*/ 	.short	0x0074


	//----- nvinfo : EIATTR_PARAM_CBANK
	.align		4
        /*0180*/ 	.byte	0x04, 0x0a
        /*0182*/ 	.short	(.L_3555 - .L_3554)
	.align		4
.L_3554:
        /*0184*/ 	.word	index@(.nv.constant0._Z23gemm_half_q_half_kernelILi1ELi32ELb1ELb0ELi64EEvPK6__halfPKjS4_S2_PS0_iiiiPKtS7_iiiiiibS2_i)
        /*0188*/ 	.short	0x0210
        /*018a*/ 	.short	0x0074


	//----- nvinfo : EIATTR_SW_WAR
	.align		4
.L_3555:
        /*018c*/ 	.byte	0x04, 0x36
        /*018e*/ 	.short	(.L_3557 - .L_3556)
.L_3556:
        /*0190*/ 	.word	0x00000008
.L_3557:


//--------------------- .nv.info._Z23gemm_half_q_half_kernelILi1ELi48ELb1ELb0ELi64EEvPK6__halfPKjS4_S2_PS0_iiiiPKtS7_iiiiiibS2_i --------------------------
	.section	.nv.info._Z23gemm_half_q_half_kernelILi1ELi48ELb1ELb0ELi64EEvPK6__halfPKjS4_S2_PS0_iiiiPKtS7_iiiiiibS2_i,"",@"SHT_CUDA_INFO"
	.sectionflags	@""
	.align	4


	//----- nvinfo : EIATTR_CUDA_API_VERSION
	.align		4
        /*0000*/ 	.byte	0x04, 0x37
        /*0002*/ 	.short	(.L_3559 - .L_3558)
.L_3558:
        /*0004*/ 	.word	0x00000082


	//----- nvinfo : EIATTR_KPARAM_INFO
	.align		4
.L_3559:
        /*0008*/ 	.byte	0x04, 0x17
        /*000a*/ 	.short	(.L_3561 - .L_3560)
.L_3560:
        /*000c*/ 	.word	0x00000000
        /*0010*/ 	.short	0x0013
        /*0012*/ 	.short	0x0070
        /*0014*/ 	.byte	0x00, 0xf0, 0x11, 0x00


	//----- nvinfo : EIATTR_KPARAM_INFO
	.align		4
.L_3561:
        /*0018*/ 	.byte	0x04, 0x17
        /*001a*/ 	.short	(.L_3563 - .L_3562)
.L_3562:
        /*001c*/ 	.word	0x00000000
        /*0020*/ 	.short	0x0012
        /*0022*/ 	.short	0x0068
        /*0024*/ 	.byte	0x00, 0xf0, 0x21, 0x00


	//----- nvinfo : EIATTR_KPARAM_INFO
	.align		4
.L_3563:
        /*0028*/ 	.byte	0x04, 0x17
        /*002a*/ 	.short	(.L_3565 - .L_3564)
.L_3564:
        /*002c*/ 	.word	0x00000000
        /*0030*/ 	.short	0x0011
        /*0032*/ 	.short	0x0060
        /*0034*/ 	.byte	0x00, 0xf0, 0x05, 0x00


	//----- nvinfo : EIATTR_KPARAM_INFO
	.align		4
.L_3565:
        /*0038*/ 	.byte	0x04, 0x17
        /*003a*/ 	.short	(.L_3567 - .L_3566)
.L_3566:
        /*003c*/ 	.word	0x00000000
        /*0040*/ 	.short	0x0010
        /*0042*/ 	.short	0x005c
        /*0044*/ 	.byte	0x00, 0xf0, 0x11, 0x00


	//----- nvinfo : EIATTR_KPARAM_INFO
	.align		4
.L_3567:
        /*0048*/ 	.byte	0x04, 0x17
        /*004a*/ 	.short	(.L_3569 - .L_3568)
.L_3568:
        /*004c*/ 	.word	0x00000000
        /*0050*/ 	.short	0x000f
        /*0052*/ 	.short	0x0058
        /*0054*/ 	.byte	0x00, 0xf0, 0x11, 0x00


	//----- nvinfo : EIATTR_KPARAM_INFO
	.align		4
.L_3569:
        /*0058*/ 	.byte	0x04, 0x17
        /*005a*/ 	.short	(.L_3571 - .L_3570)
.L_3570:
        /*005c*/ 	.word	0x00000000
        /*0060*/ 	.short	0x000e
        /*0062*/ 	.short	0x0054
        /*0064*/ 	.byte	0x00, 0xf0, 0x11, 0x00


	//----- nvinfo : EIATTR_KPARAM_INFO
	.align		4
.L_3571:
        /*0068*/ 	.byte	0x04, 0x17
        /*006a*/ 	.short	(.L_3573 - .L_3572)
.L_3572:
        /*006c*/ 	.word	0x00000000
        /*0070*/ 	.short	0x000d
        /*0072*/ 	.short	0x0050
        /*0074*/ 	.byte	0x00, 0xf0, 0x11, 0x00


	//----- nvinfo : EIATTR_KPARAM_INFO
	.align		4
.L_3573:
        /*0078*/ 	.byte	0x04, 0x17
        /*007a*/ 	.short	(.L_3575 - .L_3574)
.L_3574:
        /*007c*/ 	.word	0x00000000
        /*0080*/ 	.short	0x000c
        /*0082*/ 	.short	0x004c
        /*0084*/ 	.byte	0x00, 0xf0, 0x11, 0x00


	//----- nvinfo : EIATTR_KPARAM_INFO
	.align		4
.L_3575:
        /*0088*/ 	.byte	0x04, 0x17
        /*008a*/ 	.short	(.L_3577 - .L_3576)
.L_3576:
        /*008c*/ 	.word	0x00000000
        /*0090*/ 	.short	0x000b
        /*0092*/ 	.short	0x0048
        /*0094*/ 	.byte	0x00, 0xf0, 0x11, 0x00


	//----- nvinfo : EIATTR_KPARAM_INFO
	.align		4
.L_3577:
        /*0098*/ 	.byte	0x04, 0x17
        /*009a*/ 	.short	(.L_3579 - .L_3578)
.L_3578:
        /*009c*/ 	.word	0x00000000
        /*00a0*/ 	.short	0x000a
        /*00a2*/ 	.short	0x0040
        /*00a4*/ 	.byte	0x00, 0xf0, 0x21, 0x00


	//----- nvinfo : EIATTR_KPARAM_INFO
	.align		4
.L_3579:
        /*00a8*/ 	.byte	0x04, 0x17
        /*00aa*/ 	.short	(.L_3581 - .L_3580)
.L_3580:
        /*00ac*/ 	.word	0x00000000
        /*00b0*/ 	.short	0x0009
        /*00b2*/ 	.short	0x0038
        /*00b4*/ 	.byte	0x00, 0xf0, 0x21, 0x00


	//----- nvinfo : EIATTR_KPARAM_INFO
	.align		4
.L_3581:
        /*00b8*/ 	.byte	0x04, 0x17
        /*00ba*/ 	.short	(.L_3583 - .L_3582)
.L_3582:
        /*00bc*/ 	.word	0x00000000
        /*00c0*/ 	.short	0x0008
        /*00c2*/ 	.short	0x0034
        /*00c4*/ 	.byte	0x00, 0xf0, 0x11, 0x00


	//----- nvinfo : EIATTR_KPARAM_INFO
	.align		4
.L_3583:
        /*00c8*/ 	.byte	0x04, 0x17
        /*00ca*/ 	.short	(.L_3585 - .L_3584)
.L_3584:
        /*00cc*/ 	.word	0x00000000
        /*00d0*/ 	.short	0x0007
        /*00d2*/ 	.short	0x0030
        /*00d4*/ 	.byte	0x00, 0xf0, 0x11, 0x00


	//----- nvinfo : EIATTR_KPARAM_INFO
	.align		4
.L_3585:
        /*00d8*/ 	.byte	0x04, 0x17
        /*00da*/ 	.short	(.L_3587 - .L_3586)
.L_3586:
        /*00dc*/ 	.word	0x00000000
        /*00e0*/ 	.short	0x0006
        /*00e2*/ 	.short	0x002c
        /*00e4*/ 	.byte	0x00, 0xf0, 0x11, 0x00


	//----- nvinfo : EIATTR_KPARAM_INFO
	.align		4
.L_3587:
        /*00e8*/ 	.byte	0x04, 0x17
        /*00ea*/ 	.short	(.L_3589 - .L_3588)
.L_3588:
        /*00ec*/ 	.word	0x00000000
        /*00f0*/ 	.short	0x0005
        /*00f2*/ 	.short	0x0028
        /*00f4*/ 	.byte	0x00, 0xf0, 0x11, 0x00


	//----- nvinfo : EIATTR_KPARAM_INFO
	.align		4
.L_3589:
        /*00f8*/ 	.byte	0x04, 0x17
        /*00fa*/ 	.short	(.L_3591 - .L_3590)
.L_3590:
        /*00fc*/ 	.word	0x00000000
        /*0100*/ 	.short	0x0004
        /*0102*/ 	.short	0x0020
        /*0104*/ 	.byte	0x00, 0xf0, 0x21, 0x00


	//----- nvinfo : EIATTR_KPARAM_INFO
	.align		4
.L_3591:
        /*0108*/ 	.byte	0x04, 0x17
        /*010a*/ 	.short	(.L_3593 - .L_3592)
.L_3592:
        /*010c*/ 	.word	0x00000000
        /*0110*/ 	.short	0x0003
        /*0112*/ 	.short	0x0018
        /*0114*/ 	.byte	0x00, 0xf0, 0x21, 0x00


	//----- nvinfo : EIATTR_KPARAM_INFO
	.align		4
.L_3593:
        /*0118*/ 	.byte	0x04, 0x17
        /*011a*/ 	.short	(.L_3595 - .L_3594)
.L_3594:
        /*011c*/ 	.word	0x00000000
        /*0120*/ 	.short	0x0002
        /*0122*/ 	.short	0x0010
        /*0124*/ 	.byte	0x00, 0xf0, 0x21, 0x00


	//----- nvinfo : EIATTR_KPARAM_INFO
	.align		4
.L_3595:
        /*0128*/ 	.byte	0x04, 0x17
        /*012a*/ 	.short	(.L_3597 - .L_3596)
.L_3596:
        /*012c*/ 	.word	0x00000000
        /*0130*/ 	.short	0x0001
        /*0132*/ 	.short	0x0008
        /*0134*/ 	.byte	0x00, 0xf0, 0x21, 0x00


	//----- nvinfo : EIATTR_KPARAM_INFO
	.align		4
.L_3597:
        /*0138*/ 	.byte	0x04, 0x17
        /*013a*/ 	.short	(.L_3599 - .L_3598)
.L_3598:
        /*013c*/ 	.word	0x00000000
        /*0140*/ 	.short	0x0000
        /*0142*/ 	.short	0x0000
        /*0144*/ 	.byte	0x00, 0xf0, 0x21, 0x00


	//----- nvinfo : EIATTR_SPARSE_MMA_MASK
	.align		4
.L_3599:
        /*0148*/ 	.byte	0x03, 0x50
        /*014a*/ 	.short	0x0000


	//----- nvinfo : EIATTR_MAXREG_COUNT
	.align		4
        /*014c*/ 	.byte	0x03, 0x1b
        /*014e*/ 	.short	0x00ff


	//----- nvinfo : EIATTR_NUM_BARRIERS
	.align		4
        /*0150*/ 	.byte	0x02, 0x4c
        /*0152*/ 	.byte	0x01
	.zero		1


	//----- nvinfo : EIATTR_MERCURY_ISA_VERSION
	.align		4
        /*0154*/ 	.byte	0x03, 0x5f
        /*0156*/ 	.short	0x0101


	//----- nvinfo : EIATTR_EXIT_INSTR_OFFSETS
	.align		4
        /*0158*/ 	.byte	0x04, 0x1c
        /*015a*/ 	.short	(.L_3601 - .L_3600)


	//   ....[0]....
.L_3600:
        /*015c*/ 	.word	0x000000a0


	//   ....[1]....
        /*0160*/ 	.word	0x00000350


	//   ....[2]....
        /*0164*/ 	.word	0x00003c30


	//   ....[3]....
        /*0168*/ 	.word	0x00003de0


	//   ....[4]....
        /*016c*/ 	.word	0x00003e80


	//   ....[5]....
        /*0170*/ 	.word	0x00003ec0


	//----- nvinfo : EIATTR_CRS_STACK_SIZE
	.align		4
.L_3601:
        /*0174*/ 	.byte	0x04, 0x1e
        /*0176*/ 	.short	(.L_3603 - .L_3602)
.L_3602:
        /*0178*/ 	.word	0x00000000


	//----- nvinfo : EIATTR_CBANK_PARAM_SIZE
	.align		4
.L_3603:
        /*017c*/ 	.byte	0x03, 0x19
        /*017e*/ 	.short	0x0074


	//----- nvinfo : EIATTR_PARAM_CBANK
	.align		4
        /*0180*/ 	.byte	0x04, 0x0a
        /*0182*/ 	.short	(.L_3605 - .L_3604)
	.align		4
.L_3604:
        /*0184*/ 	.word	index@(.nv.constant0._Z23gemm_half_q_half_kernelILi1ELi48ELb1ELb0ELi64EEvPK6__halfPKjS4_S2_PS0_iiiiPKtS7_iiiiiibS2_i)
        /*0188*/ 	.short	0x0210
        /*018a*/ 	.short	0x0074


	//----- nvinfo : EIATTR_SW_WAR
	.align		4
.L_3605:
        /*018c*/ 	.byte	0x04, 0x36
        /*018e*/ 	.short	(.L_3607 - .L_3606)
.L_3606:
        /*0190*/ 	.word	0x00000008
.L_3607:


//--------------------- .nv.info._Z23gemm_half_q_half_kernelILi1ELi16ELb1ELb0ELi64EEvPK6__halfPKjS4_S2_PS0_iiiiPKtS7_iiiiiibS2_i --------------------------
	.section	.nv.info._Z23gemm_half_q_half_kernelILi1ELi16ELb1ELb0ELi64EEvPK6__halfPKjS4_S2_PS0_iiiiPKtS7_iiiiiibS2_i,"",@"SHT_CUDA_INFO"
	.sectionflags	@""
	.align	4


	//----- nvinfo : EIATTR_CUDA_API_VERSION
	.align		4
        /*0000*/ 	.byte	0x04, 0x37
        /*0002*/ 	.short	(.L_3609 - .L_3608)
.L_3608:
        /*0004*/ 	.word	0x00000082


	//----- nvinfo : EIATTR_KPARAM_INFO
	.align		4
.L_3609:
        /*0008*/ 	.byte	0x04, 0x17
        /*000a*/ 	.short	(.L_3611 - .L_3610)
.L_3610:
        /*000c*/ 	.word	0x00000000
        /*0010*/ 	.short	0x0013
        /*0012*/ 	.short	0x0070
        /*0014*/ 	.byte	0x00, 0xf0, 0x11, 0x00


	//----- nvinfo : EIATTR_KPARAM_INFO
	.align		4
.L_3611:
        /*0018*/ 	.byte	0x04, 0x17
        /*001a*/ 	.short	(.L_3613 - .L_3612)
.L_3612:
        /*001c*/ 	.word	0x00000000
        /*0020*/ 	.short	0x0012
        /*0022*/ 	.short	0x0068
        /*0024*/ 	.byte	0x00, 0xf0, 0x21, 0x00


	//----- nvinfo : EIATTR_KPARAM_INFO
	.align		4
.L_3613:
        /*0028*/ 	.byte	0x04, 0x17
        /*002a*/ 	.short	(.L_3615 - .L_3614)
.L_3614:
        /*002c*/ 	.word	0x00000000
        /*0030*/ 	.short	0x0011
        /*0032*/ 	.short	0x0060
        /*0034*/ 	.byte	0x00, 0xf0, 0x05, 0x00


	//----- nvinfo : EIATTR_KPARAM_INFO
	.align		4
.L_3615:
        /*0038*/ 	.byte	0x04, 0x17
        /*003a*/ 	.short	(.L_3617 - .L_3616)
.L_3616:
        /*003c*/ 	.word	0x00000000
        /*0040*/ 	.short	0x0010
        /*0042*/ 	.short	0x005c
        /*0044*/ 	.byte	0x00, 0xf0, 0x11, 0x00


	//----- nvinfo : EIATTR_KPARAM_INFO
	.align		4
.L_3617:
        /*0048*/ 	.byte	0x04, 0x17
        /*004a*/ 	.short	(.L_3619 - .L_3618)
.L_3618:
        /*004c*/ 	.word	0x00000000
        /*0050*/ 	.short	0x000f
        /*0052*/ 	.short	0x0058
        /*0054*/ 	.byte	0x00, 0xf0, 0x11, 0x00


	//----- nvinfo : EIATTR_KPARAM_INFO
	.align		4
.L_3619:
        /*0058*/ 	.byte	0x04, 0x17
        /*005a*/ 	.short	(.L_3621 - .L_3620)
.L_3620:
        /*005c*/ 	.word	0x00000000
        /*0060*/ 	.short	0x000e
        /*0062*/ 	.short	0x0054
        /*0064*/ 	.byte	0x00, 0xf0, 0x11, 0x00


	//----- nvinfo : EIATTR_KPARAM_INFO
	.align		4
.L_3621:
        /*0068*/ 	.byte	0x04, 0x17
        /*006a*/ 	.short	(.L_3623 - .L_3622)
.L_3622:
        /*006c*/ 	.word	0x00000000
        /*0070*/ 	.short	0x000d
        /*0072*/ 	.short	0x0050
        /*0074*/ 	.byte	0x00, 0xf0, 0x11, 0x00


	//----- nvinfo : EIATTR_KPARAM_INFO
	.align		4
.L_3623:
        /*0078*/ 	.byte	0x04, 0x17
        /*007a*/ 	.short	(.L_3625 - .L_3624)
.L_3624:
        /*007c*/ 	.word	0x00000000
        /*0080*/ 	.short	0x000c
        /*0082*/ 	.short	0x004c
        /*0084*/ 	.byte	0x00, 0xf0, 0x11, 0x00


	//----- nvinfo : EIATTR_KPARAM_INFO
	.align		4
.L_3625:
        /*0088*/ 	.byte	0x04, 0x17
        /*008a*/ 	.short	(.L_3627 - .L_3626)
.L_3626:
        /*008c*/ 	.word	0x00000000
        /*0090*/ 	.short	0x000b
        /*0092*/ 	.short	0x0048
        /*0094*/ 	.byte	0x00, 0xf0, 0x11, 0x00


	//----- nvinfo : EIATTR_KPARAM_INFO
	.align		4
.L_3627:
        /*0098*/ 	.byte	0x04, 0x17
        /*009a*/ 	.short	(.L_3629 - .L_3628)
.L_3628:
        /*009c*/ 	.word	0x00000000
        /*00a0*/ 	.short	0x000a
        /*00a2*/ 	.short	0x0040
        /*00a4*/ 	.byte	0x00, 0xf0, 0x21, 0x00


	//----- nvinfo : EIATTR_KPARAM_INFO
	.align		4
.L_3629:
        /*00a8*/ 	.byte	0x04, 0x17
        /*00aa*/ 	.short	(.L_3631 - .L_3630)
.L_3630:
        /*00ac*/ 	.word	0x00000000
        /*00b0*/ 	.short	0x0009
        /*00b2*/ 	.short	0x0038
        /*00b4*/ 	.byte	0x00, 0xf0, 0x21, 0x00


	//----- nvinfo : EIATTR_KPARAM_INFO
	.align		4
.L_3631:
        /*00b8*/ 	.byte	0x04, 0x17
        /*00ba*/ 	.short	(.L_3633 - .L_3632)
.L_3632:
        /*00bc*/ 	.word	0x00000000
        /*00c0*/ 	.short	0x0008
        /*00c2*/ 	.short	0x0034
        /*00c4*/ 	.byte	0x00, 0xf0, 0x11, 0x00


	//----- nvinfo : EIATTR_KPARAM_INFO
	.align		4
.L_3633:
        /*00c8*/ 	.byte	0x04, 0x17
        /*00ca*/ 	.short	(.L_3635 - .L_3634)
.L_3634:
        /*00cc*/ 	.word	0x00000000
        /*00d0*/ 	.short	0x0007
        /*00d2*/ 	.short	0x0030
        /*00d4*/ 	.byte	0x00, 0xf0, 0x11, 0x00


	//----- nvinfo : EIATTR_KPARAM_INFO
	.align		4
.L_3635:
        /*00d8*/ 	.byte	0x04, 0x17
        /*00da*/ 	.short	(.L_3637 - .L_3636)
.L_3636:
        /*00dc*/ 	.word	0x00000000
        /*00e0*/ 	.short	0x0006
        /*00e2*/ 	.short	0x002c
        /*00e4*/ 	.byte	0x00, 0xf0, 0x11, 0x00


	//----- nvinfo : EIATTR_KPARAM_INFO
	.align		4
.L_3637:
        /*00e8*/ 	.byte	0x04, 0x17
        /*00ea*/ 	.short	(.L_3639 - .L_3638)
.L_3638:
        /*00ec*/ 	.word	0x00000000
        /*00f0*/ 	.short	0x0005
        /*00f2*/ 	.short	0x0028
        /*00f4*/ 	.byte	0x00, 0xf0, 0x11, 0x00


	//----- nvinfo : EIATTR_KPARAM_INFO
	.align		4
.L_3639:
        /*00f8*/ 	.byte	0x04, 0x17
        /*00fa*/ 	.short	(.L_3641 - .L_3640)
.L_3640:
        /*00fc*/ 	.word	0x00000000
        /*0100*/ 	.short	0x0004
        /*0102*/ 	.short	0x0020
        /*0104*/ 	.byte	0x00, 0xf0, 0x21, 0x00


	//----- nvinfo : EIATTR_KPARAM_INFO
	.align		4
.L_3641:
        /*0108*/ 	.byte	0x04, 0x17
        /*010a*/ 	.short	(.L_3643 - .L_3642)
.L_3642:
        /*010c*/ 	.word	0x00000000
        /*0110*/ 	.short	0x0003
        /*0112*/ 	.short	0x0018
        /*0114*/ 	.byte	0x00, 0xf0, 0x21, 0x00


	//----- nvinfo : EIATTR_KPARAM_INFO
	.align		4
.L_3643:
        /*0118*/ 	.byte	0x04, 0x17
        /*011a*/ 	.short	(.L_3645 - .L_3644)
.L_3644:
        /*011c*/ 	.word	0x00000000
        /*0120*/ 	.short	0x0002
        /*0122*/ 	.short	0x0010
        /*0124*/ 	.byte	0x00, 0xf0, 0x21, 0x00


	//----- nvinfo : EIATTR_KPARAM_INFO
	.align		4
.L_3645:
        /*0128*/ 	.byte	0x04, 0x17
        /*012a*/ 	.short	(.L_3647 - .L_3646)
.L_3646:
        /*012c*/ 	.word	0x00000000
        /*0130*/ 	.short	0x0001
        /*0132*/ 	.short	0x0008
        /*0134*/ 	.byte	0x00, 0xf0, 0x21, 0x00


	//----- nvinfo : EIATTR_KPARAM_INFO
	.align		4
.L_3647:
        /*0138*/ 	.byte	0x04, 0x17
        /*013a*/ 	.short	(.L_3649 - .L_3648)
.L_3648:
        /*013c*/ 	.word	0x00000000
        /*0140*/ 	.short	0x0000
        /*0142*/ 	.short	0x0000
        /*0144*/ 	.byte	0x00, 0xf0, 0x21, 0x00


	//----- nvinfo : EIATTR_SPARSE_MMA_MASK
	.align		4
.L_3649:
        /*0148*/ 	.byte	0x03, 0x50
        /*014a*/ 	.short	0x0000


	//----- nvinfo : EIATTR_MAXREG_COUNT
	.align		4
        /*014c*/ 	.byte	0x03, 0x1b
        /*014e*/ 	.short	0x00ff


	//----- nvinfo : EIATTR_NUM_BARRIERS
	.align		4
        /*0150*/ 	.byte	0x02, 0x4c
        /*0152*/ 	.byte	0x01
	.zero		1


	//----- nvinfo : EIATTR_MERCURY_ISA_VERSION
	.align		4
        /*0154*/ 	.byte	0x03, 0x5f
        /*0156*/ 	.short	0x0101


	//----- nvinfo : EIATTR_EXIT_INSTR_OFFSETS
	.align		4
        /*0158*/ 	.byte	0x04, 0x1c
        /*015a*/ 	.short	(.L_3651 - .L_3650)


	//   ....[0]....
.L_3650:
        /*015c*/ 	.word	0x000000a0


	//   ....[1]....
        /*0160*/ 	.word	0x00000350


	//   ....[2]....
        /*0164*/ 	.word	0x00002320


	//   ....[3]....
        /*0168*/ 	.word	0x000024d0


	//   ....[4]....
        /*016c*/ 	.word	0x00002570


	//   ....[5]....
        /*0170*/ 	.word	0x000025b0


	//----- nvinfo : EIATTR_CRS_STACK_SIZE
	.align		4
.L_3651:
        /*0174*/ 	.byte	0x04, 0x1e
        /*0176*/ 	.short	(.L_3653 - .L_3652)
.L_3652:
        /*0178*/ 	.word	0x00000000


	//----- nvinfo : EIATTR_CBANK_PARAM_SIZE
	.align		4
.L_3653:
        /*017c*/ 	.byte	0x03, 0x19
        /*017e*/ 	.short	0x0074


	//----- nvinfo : EIATTR_PARAM_CBANK
	.align		4
        /*0180*/ 	.byte	0x04, 0x0a
        /*0182*/ 	.short	(.L_3655 - .L_3654)
	.align		4
.L_3654:
        /*0184*/ 	.word	index@(.nv.constant0._Z23gemm_half_q_half_kernelILi1ELi16ELb1ELb0ELi64EEvPK6__halfPKjS4_S2_PS0_iiiiPKtS7_iiiiiibS2_i)
        /*0188*/ 	.short	0x0210
        /*018a*/ 	.short	0x0074


	//----- nvinfo : EIATTR_SW_WAR
	.align		4
.L_3655:
        /*018c*/ 	.byte	0x04, 0x36
        /*018e*/ 	.short	(.L_3657 - .L_3656)
.L_3656:
        /*0190*/ 	.word	0x00000008
.L_3657:


//--------------------- .nv.info._Z23gemm_half_q_half_kernelILi1ELi24ELb1ELb0ELi64EEvPK6__halfPKjS4_S2_PS0_iiiiPKtS7_iiiiiibS2_i --------------------------
	.section	.nv.info._Z23gemm_half_q_half_kernelILi1ELi24ELb1ELb0ELi64EEvPK6__halfPKjS4_S2_PS0_iiiiPKtS7_iiiiiibS2_i,"",@"SHT_CUDA_INFO"
	.sectionflags	@""
	.align	4


	//----- nvinfo : EIATTR_CUDA_API_VERSION
	.align		4
        /*0000*/ 	.byte	0x04, 0x37
        /*0002*/ 	.short	(.L_3659 - .L_3658)
.L_3658:
        /*0004*/ 	.word	0x00000082


	//----- nvinfo : EIATTR_KPARAM_INFO
	.align		4
.L_3659:
        /*0008*/ 	.byte	0x04, 0x17
        /*000a*/ 	.short	(.L_3661 - .L_3660)
.L_3660:
        /*000c*/ 	.word	0x00000000
        /*0010*/ 	.short	0x0013
        /*0012*/ 	.short	0x0070
        /*0014*/ 	.byte	0x00, 0xf0, 0x11, 0x00


	//----- nvinfo : EIATTR_KPARAM_INFO
	.align		4
.L_3661:
        /*0018*/ 	.byte	0x04, 0x17
        /*001a*/ 	.short	(.L_3663 - .L_3662)
.L_3662:
        /*001c*/ 	.word	0x00000000
        /*0020*/ 	.short	0x0012
        /*0022*/ 	.short	0x0068
        /*0024*/ 	.byte	0x00, 0xf0, 0x21, 0x00


	//----- nvinfo : EIATTR_KPARAM_INFO
	.align		4
.L_3663:
        /*0028*/ 	.byte	0x04, 0x17
        /*002a*/ 	.short	(.L_3665 - .L_3664)
.L_3664:
        /*002c*/ 	.word	0x00000000
        /*0030*/ 	.short	0x0011
        /*0032*/ 	.short	0x0060
        /*0034*/ 	.byte	0x00, 0xf0, 0x05, 0x00


	//----- nvinfo : EIATTR_KPARAM_INFO
	.align		4
.L_3665:
        /*0038*/ 	.byte	0x04, 0x17
        /*003a*/ 	.short	(.L_3667 - .L_3666)
.L_3666:
        /*003c*/ 	.word	0x00000000
        /*0040*/ 	.short	0x0010
        /*0042*/ 	.short	0x005c
        /*0044*/ 	.byte	0x00, 0xf0, 0x11, 0x00


	//----- nvinfo : EIATTR_KPARAM_INFO
	.align		4
.L_3667:
        /*0048*/ 	.byte	0x04, 0x17
        /*004a*/ 	.short	(.L_3669 - .L_3668)
.L_3668:
        /*004c*/ 	.word	0x00000000
        /*0050*/ 	.short	0x000f
        /*0052*/ 	.short	0x0058
        /*0054*/ 	.byte	0x00, 0xf0, 0x11, 0x00


	//----- nvinfo : EIATTR_KPARAM_INFO
	.align		4
.L_3669:
        /*0058*/ 	.byte	0x04, 0x17
        /*005a*/ 	.short	(.L_3671 - .L_3670)
.L_3670:
        /*005c*/ 	.word	0x00000000
        /*0060*/ 	.short	0x000e
        /*0062*/ 	.short	0x0054
        /*0064*/ 	.byte	0x00, 0xf0, 0x11, 0x00


	//----- nvinfo : EIATTR_KPARAM_INFO
	.align		4
.L_3671:
        /*0068*/ 	.byte	0x04, 0x17
        /*006a*/ 	.short	(.L_3673 - .L_3672)
.L_3672:
        /*006c*/ 	.word	0x00000000
        /*0070*/ 	.short	0x000d
        /*0072*/ 	.short	0x0050
        /*0074*/ 	.byte	0x00, 0xf0, 0x11, 0x00


	//----- nvinfo : EIATTR_KPARAM_INFO
	.align		4
.L_3673:
        /*0078*/ 	.byte	0x04, 0x17
        /*007a*/ 	.short	(.L_3675 - .L_3674)
.L_3674:
        /*007c*/ 	.word	0x00000000
        /*0080*/ 	.short	0x000c
        /*0082*/ 	.short	0x004c
        /*0084*/ 	.byte	0x00, 0xf0, 0x11, 0x00


	//----- nvinfo : EIATTR_KPARAM_INFO
	.align		4
.L_3675:
        /*0088*/ 	.byte	0x04, 0x17
        /*008a*/ 	.short	(.L_3677 - .L_3676)
.L_3676:
        /*008c*/ 	.word	0x00000000
        /*0090*/ 	.short	0x000b
        /*0092*/ 	.short	0x0048
        /*0094*/ 	.byte	0x00, 0xf0, 0x11, 0x00


	//----- nvinfo : EIATTR_KPARAM_INFO
	.align		4
.L_3677:
        /*0098*/ 	.byte	0x04, 0x17
        /*009a*/ 	.short	(.L_3679 - .L_3678)
.L_3678:
        /*009c*/ 	.word	0x00000000
        /*00a0*/ 	.short	0x000a
        /*00a2*/ 	.short	0x0040
        /*00a4*/ 	.byte	0x00, 0xf0, 0x21, 0x00


	//----- nvinfo : EIATTR_KPARAM_INFO
	.align		4
.L_3679:
        /*00a8*/ 	.byte	0x04, 0x17
        /*00aa*/ 	.short	(.L_3681 - .L_3680)
.L_3680:
        /*00ac*/ 	.word	0x00000000
        /*00b0*/ 	.short	0x0009
        /*00b2*/ 	.short	0x0038
        /*00b4*/ 	.byte	0x00, 0xf0, 0x21, 0x00


	//----- nvinfo : EIATTR_KPARAM_INFO
	.align		4
.L_3681:
        /*00b8*/ 	.byte	0x04, 0x17
        /*00ba*/ 	.short	(.L_3683 - .L_3682)
.L_3682:
        /*00bc*/ 	.word	0x00000000
        /*00c0*/ 	.short	0x0008
        /*00c2*/ 	.short	0x0034
        /*00c4*/ 	.byte	0x00, 0xf0, 0x11, 0x00


	//----- nvinfo : EIATTR_KPARAM_INFO
	.align		4
.L_3683:
        /*00c8*/ 	.byte	0x04, 0x17
        /*00ca*/ 	.short	(.L_3685 - .L_3684)
.L_3684:
        /*00cc*/ 	.word	0x00000000
        /*00d0*/ 	.short	0x0007
        /*00d2*/ 	.short	0x0030
        /*00d4*/ 	.byte	0x00, 0xf0, 0x11, 0x00


	//----- nvinfo : EIATTR_KPARAM_INFO
	.align		4
.L_3685:
        /*00d8*/ 	.byte	0x04, 0x17
        /*00da*/ 	.short	(.L_3687 - .L_3686)
.L_3686:
        /*00dc*/ 	.word	0x00000000
        /*00e0*/ 	.short	0x0006
        /*00e2*/ 	.short	0x002c
        /*00e4*/ 	.byte	0x00, 0xf0, 0x11, 0x00


	//----- nvinfo : EIATTR_KPARAM_INFO
	.align		4
.L_3687:
        /*00e8*/ 	.byte	0x04, 0x17
        /*00ea*/ 	.short	(.L_3689 - .L_3688)
.L_3688:
        /*00ec*/ 	.word	0x00000000
        /*00f0*/ 	.short	0x0005
        /*00f2*/ 	.short	0x0028
        /*00f4*/ 	.byte	0x00, 0xf0, 0x11, 0x00


	//----- nvinfo : EIATTR_KPARAM_INFO
	.align		4
.L_3689:
        /*00f8*/ 	.byte	0x04, 0x17
        /*00fa*/ 	.short	(.L_3691 - .L_3690)
.L_3690:
        /*00fc*/ 	.word	0x00000000
        /*0100*/ 	.short	0x0004
        /*0102*/ 	.short	0x0020
        /*0104*/ 	.byte	0x00, 0xf0, 0x21, 0x00


	//----- nvinfo : EIATTR_KPARAM_INFO
	.align		4
.L_3691:
        /*0108*/ 	.byte	0x04, 0x17
        /*010a*/ 	.short	(.L_3693 - .L_3692)
.L_3692:
        /*010c*/ 	.word	0x00000000
        /*0110*/ 	.short	0x0003
        /*0112*/ 	.short	0x0018
        /*0114*/ 	.byte	0x00, 0xf0, 0x21, 0x00


	//----- nvinfo : EIATTR_KPARAM_INFO
	.align		4
.L_3693:
        /*0118*/ 	.byte	0x04, 0x17
        /*011a*/ 	.short	(.L_3695 - .L_3694)
.L_3694:
        /*011c*/ 	.word	0x00000000
        /*0120*/ 	.short	0x0002
        /*0122*/ 	.short	0x0010
        /*0124*/ 	.byte	0x00, 0xf0, 0x21, 0x00


	//----- nvinfo : EIATTR_KPARAM_INFO
	.align		4
.L_3695:
        /*0128*/ 	.byte	0x04, 0x17
        /*012a*/ 	.short	(.L_3697 - .L_3696)
.L_3696:
        /*012c*/ 	.word	0x00000000
        /*0130*/ 	.short	0x0001
        /*0132*/ 	.short	0x0008
        /*0134*/ 	.byte	0x00, 0xf0, 0x21, 0x00


	//----- nvinfo : EIATTR_KPARAM_INFO
	.align		4
.L_3697:
        /*0138*/ 	.byte	0x04, 0x17
        /*013a*/ 	.short	(.L_3699 - .L_3698)
.L_3698:
        /*013c*/ 	.word	0x00000000
        /*0140*/ 	.short	0x0000
        /*0142*/ 	.short	0x0000
        /*0144*/ 	.byte	0x00, 0xf0, 0x21, 0x00


	//----- nvinfo : EIATTR_SPARSE_MMA_MASK
	.align		4
.L_3699:
        /*0148*/ 	.byte	0x03, 0x50
        /*014a*/ 	.short	0x0000


	//----- nvinfo : EIATTR_MAXREG_COUNT
	.align		4
        /*014c*/ 	.byte	0x03, 0x1b
        /*014e*/ 	.short	0x00ff


	//----- nvinfo : EIATTR_NUM_BARRIERS
	.align		4
        /*0150*/ 	.byte	0x02, 0x4c
        /*0152*/ 	.byte	0x01
	.zero		1


	//----- nvinfo : EIATTR_MERCURY_ISA_VERSION
	.align		4
        /*0154*/ 	.byte	0x03, 0x5f
        /*0156*/ 	.short	0x0101


	//----- nvinfo : EIATTR_EXIT_INSTR_OFFSETS
	.align		4
        /*0158*/ 	.byte	0x04, 0x1c
        /*015a*/ 	.short	(.L_3701 - .L_3700)


	//   ....[0]....
.L_3700:
        /*015c*/ 	.word	0x000000a0


	//   ....[1]....
        /*0160*/ 	.word	0x00000350


	//   ....[2]....
        /*0164*/ 	.word	0x00004a00


	//   ....[3]....
        /*0168*/ 	.word	0x00004bc0


	//   ....[4]....
        /*016c*/ 	.word	0x00004c60


	//   ....[5]....
        /*0170*/ 	.word	0x00004ca0


	//----- nvinfo : EIATTR_CRS_STACK_SIZE
	.align		4
.L_3701:
        /*0174*/ 	.byte	0x04, 0x1e
        /*0176*/ 	.short	(.L_3703 - .L_3702)
.L_3702:
        /*0178*/ 	.word	0x00000000


	//----- nvinfo : EIATTR_CBANK_PARAM_SIZE
	.align		4
.L_3703:
        /*017c*/ 	.byte	0x03, 0x19
        /*017e*/ 	.short	0x0074


	//----- nvinfo : EIATTR_PARAM_CBANK
	.align		4
        /*0180*/ 	.byte	0x04, 0x0a
        /*0182*/ 	.short	(.L_3705 - .L_3704)
	.align		4
.L_3704:
        /*0184*/ 	.word	index@(.nv.constant0._Z23gemm_half_q_half_kernelILi1ELi24ELb1ELb0ELi64EEvPK6__halfPKjS4_S2_PS0_iiiiPKtS7_iiiiiibS2_i)
        /*0188*/ 	.short	0x0210
        /*018a*/ 	.short	0x0074


	//----- nvinfo : EIATTR_SW_WAR
	.align		4
.L_3705:
        /*018c*/ 	.byte	0x04, 0x36
        /*018e*/ 	.short	(.L_3707 - .L_3706)
.L_3706:
        /*0190*/ 	.word	0x00000008
.L_3707:


//--------------------- .nv.info._Z23gemm_half_q_half_kernelILi1ELi8ELb1ELb0ELi64EEvPK6__halfPKjS4_S2_PS0_iiiiPKtS7_iiiiiibS2_i --------------------------
	.section	.nv.info._Z23gemm_half_q_half_kernelILi1ELi8ELb1ELb0ELi64EEvPK6__halfPKjS4_S2_PS0_iiiiPKtS7_iiiiiibS2_i,"",@"SHT_CUDA_INFO"
	.sectionflags	@""
	.align	4


	//----- nvinfo : EIATTR_CUDA_API_VERSION
	.align		4
        /*0000*/ 	.byte	0x04, 0x37
        /*0002*/ 	.short	(.L_3709 - .L_3708)
.L_3708:
        /*0004*/ 	.word	0x00000082


	//----- nvinfo : EIATTR_KPARAM_INFO
	.align		4
.L_3709:
        /*0008*/ 	.byte	0x04, 0x17
        /*000a*/ 	.short	(.L_3711 - .L_3710)
.L_3710:
        /*000c*/ 	.word	0x00000000
        /*0010*/ 	.short	0x0013
        /*0012*/ 	.short	0x0070
        /*0014*/ 	.byte	0x00, 0xf0, 0x11, 0x00


	//----- nvinfo : EIATTR_KPARAM_INFO
	.align		4
.L_3711:
        /*0018*/ 	.byte	0x04, 0x17
        /*001a*/ 	.short	(.L_3713 - .L_3712)
.L_3712:
        /*001c*/ 	.word	0x00000000
        /*0020*/ 	.short	0x0012
        /*0022*/ 	.short	0x0068
        /*0024*/ 	.byte	0x00, 0xf0, 0x21, 0x00


	//----- nvinfo : EIATTR_KPARAM_INFO
	.align		4
.L_3713:
        /*0028*/ 	.byte	0x04, 0x17
        /*002a*/ 	.short	(.L_3715 - .L_3714)
.L_3714:
        /*002c*/ 	.word	0x00000000
        /*0030*/ 	.short	0x0011
        /*0032*/ 	.short	0x0060
        /*0034*/ 	.byte	0x00, 0xf0, 0x05, 0x00


	//----- nvinfo : EIATTR_KPARAM_INFO
	.align		4
.L_3715:
        /*0038*/ 	.byte	0x04, 0x17
        /*003a*/ 	.short	(.L_3717 - .L_3716)
.L_3716:
        /*003c*/ 	.word	0x00000000
        /*0040*/ 	.short	0x0010
        /*0042*/ 	.short	0x005c
        /*0044*/ 	.byte	0x00, 0xf0, 0x11, 0x00


	//----- nvinfo : EIATTR_KPARAM_INFO
	.align		4
.L_3717:
        /*0048*/ 	.byte	0x04, 0x17
        /*004a*/ 	.short	(.L_3719 - .L_3718)
.L_3718:
        /*004c*/ 	.word	0x00000000
        /*0050*/ 	.short	0x000f
        /*0052*/ 	.short	0x0058
        /*0054*/ 	.byte	0x00, 0xf0, 0x11, 0x00


	//----- nvinfo : EIATTR_KPARAM_INFO
	.align		4
.L_3719:
        /*0058*/ 	.byte	0x04, 0x17
        /*005a*/ 	.short	(.L_3721 - .L_3720)
.L_3720:
        /*005c*/ 	.word	0x00000000
        /*0060*/ 	.short	0x000e
        /*0062*/ 	.short	0x0054
        /*0064*/ 	.byte	0x00, 0xf0, 0x11, 0x00


	//----- nvinfo : EIATTR_KPARAM_INFO
	.align		4
.L_3721:
        /*0068*/ 	.byte	0x04, 0x17
        /*006a*/ 	.short	(.L_3723 - .L_3722)
.L_3722:
        /*006c*/ 	.word	0x00000000
        /*0070*/ 	.short	0x000d
        /*0072*/ 	.short	0x0050
        /*0074*/ 	.byte	0x00, 0xf0, 0x11, 0x00


	//----- nvinfo : EIATTR_KPARAM_INFO
	.align		4
.L_3723:
        /*0078*/ 	.byte	0x04, 0x17
        /*007a*/ 	.short	(.L_3725 - .L_3724)
.L_3724:
        /*007c*/ 	.word	0x00000000
        /*0080*/ 	.short	0x000c
        /*0082*/ 	.short	0x004c
        /*0084*/ 	.byte	0x00, 0xf0, 0x11, 0x00


	//----- nvinfo : EIATTR_KPARAM_INFO
	.align		4
.L_3725:
        /*0088*/ 	.byte	0x04, 0x17
        /*008a*/ 	.short	(.L_3727 - .L_3726)
.L_3726:
        /*008c*/ 	.word	0x00000000
        /*0090*/ 	.short	0x000b
        /*0092*/ 	.short	0x0048
        /*0094*/ 	.byte	0x00, 0xf0, 0x11, 0x00


	//----- nvinfo : EIATTR_KPARAM_INFO
	.align		4
.L_3727:
        /*0098*/ 	.byte	0x04, 0x17
        /*009a*/ 	.short	(.L_3729 - .L_3728)
.L_3728:
        /*009c*/ 	.word	0x00000000
        /*00a0*/ 	.short	0x000a
        /*00a2*/ 	.short	0x0040
        /*00a4*/ 	.byte	0x00, 0xf0, 0x21, 0x00


	//----- nvinfo : EIATTR_KPARAM_INFO
	.align		4
.L_3729:
        /*00a8*/ 	.byte	0x04, 0x17
        /*00aa*/ 	.short	(.L_3731 - .L_3730)
.L_3730:
        /*00ac*/ 	.word	0x00000000
        /*00b0*/ 	.short	0x0009
        /*00b2*/ 	.short	0x0038
        /*00b4*/ 	.byte	0x00, 0xf0, 0x21, 0x00


	//----- nvinfo : EIATTR_KPARAM_INFO
	.align		4
.L_3731:
        /*00b8*/ 	.byte	0x04, 0x17
        /*00ba*/ 	.short	(.L_3733 - .L_3732)
.L_3732:
        /*00bc*/ 	.word	0x00000000
        /*00c0*/ 	.short	0x0008
        /*00c2*/ 	.short	0x0034
        /*00c4*/ 	.byte	0x00, 0xf0, 0x11, 0x00


	//----- nvinfo : EIATTR_KPARAM_INFO
	.align		4
.L_3733:
        /*00c8*/ 	.byte	0x04, 0x17
        /*00ca*/ 	.short	(.L_3735 - .L_3734)
.L_3734:
        /*00cc*/ 	.word	0x00000000
        /*00d0*/ 	.short	0x0007
        /*00d2*/ 	.short	0x0030
        /*00d4*/ 	.byte	0x00, 0xf0, 0x11, 0x00


	//----- nvinfo : EIATTR_KPARAM_INFO
	.align		4
.L_3735:
        /*00d8*/ 	.byte	0x04, 0x17
        /*00da*/ 	.short	(.L_3737 - .L_3736)
.L_3736:
        /*00dc*/ 	.word	0x00000000
        /*00e0*/ 	.short	0x0006
        /*00e2*/ 	.short	0x002c
        /*00e4*/ 	.byte	0x00, 0xf0, 0x11, 0x00


	//----- nvinfo : EIATTR_KPARAM_INFO
	.align		4
.L_3737:
        /*00e8*/ 	.byte	0x04, 0x17
        /*00ea*/ 	.short	(.L_3739 - .L_3738)
.L_3738:
        /*00ec*/ 	.word	0x00000000
        /*00f0*/ 	.short	0x0005
        /*00f2*/ 	.short	0x0028
        /*00f4*/ 	.byte	0x00, 0xf0, 0x11, 0x00


	//----- nvinfo : EIATTR_KPARAM_INFO
	.align		4
.L_3739:
        /*00f8*/ 	.byte	0x04, 0x17
        /*00fa*/ 	.short	(.L_3741 - .L_3740)
.L_3740:
        /*00fc*/ 	.word	0x00000000
        /*0100*/ 	.short	0x0004
        /*0102*/ 	.short	0x0020
        /*0104*/ 	.byte	0x00, 0xf0, 0x21, 0x00


	//----- nvinfo : EIATTR_KPARAM_INFO
	.align		4
.L_3741:
        /*0108*/ 	.byte	0x04, 0x17
        /*010a*/ 	.short	(.L_3743 - .L_3742)
.L_3742:
        /*010c*/ 	.word	0x00000000
        /*0110*/ 	.short	0x0003
        /*0112*/ 	.short	0x0018
        /*0114*/ 	.byte	0x00, 0xf0, 0x21, 0x00


	//----- nvinfo : EIATTR_KPARAM_INFO
	.align		4
.L_3743:
        /*0118*/ 	.byte	0x04, 0x17
        /*011a*/ 	.short	(.L_3745 - .L_3744)
.L_3744:
        /*011c*/ 	.word	0x00000000
        /*0120*/ 	.short	0x0002
        /*0122*/ 	.short	0x0010
        /*0124*/ 	.byte	0x00, 0xf0, 0x21, 0x00


	//----- nvinfo : EIATTR_KPARAM_INFO
	.align		4
.L_3745:
        /*0128*/ 	.byte	0x04, 0x17
        /*012a*/ 	.short	(.L_3747 - .L_3746)
.L_3746:
        /*012c*/ 	.word	0x00000000
        /*0130*/ 	.short	0x0001
        /*0132*/ 	.short	0x0008
        /*0134*/ 	.byte	0x00, 0xf0, 0x21, 0x00


	//----- nvinfo : EIATTR_KPARAM_INFO
	.align		4
.L_3747:
        /*0138*/ 	.byte	0x04, 0x17
        /*013a*/ 	.short	(.L_3749 - .L_3748)
.L_3748:
        /*013c*/ 	.word	0x00000000
        /*0140*/ 	.short	0x0000
        /*0142*/ 	.short	0x0000
        /*0144*/ 	.byte	0x00, 0xf0, 0x21, 0x00


	//----- nvinfo : EIATTR_SPARSE_MMA_MASK
	.align		4
.L_3749:
        /*0148*/ 	.byte	0x03, 0x50
        /*014a*/ 	.short	0x0000


	//----- nvinfo : EIATTR_MAXREG_COUNT
	.align		4
        /*014c*/ 	.byte	0x03, 0x1b
        /*014e*/ 	.short	0x00ff


	//----- nvinfo : EIATTR_NUM_BARRIERS
	.align		4
        /*0150*/ 	.byte	0x02, 0x4c
        /*0152*/ 	.byte	0x01
	.zero		1


	//----- nvinfo : EIATTR_MERCURY_ISA_VERSION
	.align		4
        /*0154*/ 	.byte	0x03, 0x5f
        /*0156*/ 	.short	0x0101


	//----- nvinfo : EIATTR_EXIT_INSTR_OFFSETS
	.align		4
        /*0158*/ 	.byte	0x04, 0x1c
        /*015a*/ 	.short	(.L_3751 - .L_3750)


	//   ....[0]....
.L_3750:
        /*015c*/ 	.word	0x000000a0


	//   ....[1]....
        /*0160*/ 	.word	0x00000350


	//   ....[2]....
        /*0164*/ 	.word	0x000032c0


	//   ....[3]....
        /*0168*/ 	.word	0x00003480


	//   ....[4]....
        /*016c*/ 	.word	0x00003520


	//   ....[5]....
        /*0170*/ 	.word	0x00003560


	//----- nvinfo : EIATTR_CRS_STACK_SIZE
	.align		4
.L_3751:
        /*0174*/ 	.byte	0x04, 0x1e
        /*0176*/ 	.short	(.L_3753 - .L_3752)
.L_3752:
        /*0178*/ 	.word	0x00000000


	//----- nvinfo : EIATTR_CBANK_PARAM_SIZE
	.align		4
.L_3753:
        /*017c*/ 	.byte	0x03, 0x19
        /*017e*/ 	.short	0x0074


	//----- nvinfo : EIATTR_PARAM_CBANK
	.align		4
        /*0180*/ 	.byte	0x04, 0x0a
        /*0182*/ 	.short	(.L_3755 - .L_3754)
	.align		4
.L_3754:
        /*0184*/ 	.word	index@(.nv.constant0._Z23gemm_half_q_half_kernelILi1ELi8ELb1ELb0ELi64EEvPK6__halfPKjS4_S2_PS0_iiiiPKtS7_iiiiiibS2_i)
        /*0188*/ 	.short	0x0210
        /*018a*/ 	.short	0x0074


	//----- nvinfo : EIATTR_SW_WAR
	.align		4
.L_3755:
        /*018c*/ 	.byte	0x04, 0x36
        /*018e*/ 	.short	(.L_3757 - .L_3756)
.L_3756:
        /*0190*/ 	.word	0x00000008
.L_3757:


//--------------------- .nv.info._Z23gemm_half_q_half_kernelILi1ELi12ELb1ELb0ELi64EEvPK6__halfPKjS4_S2_PS0_iiiiPKtS7_iiiiiibS2_i --------------------------
	.section	.nv.info._Z23gemm_half_q_half_kernelILi1ELi12ELb1ELb0ELi64EEvPK6__halfPKjS4_S2_PS0_iiiiPKtS7_iiiiiibS2_i,"",@"SHT_CUDA_INFO"
	.sectionflags	@""
	.align	4


	//----- nvinfo : EIATTR_CUDA_API_VERSION
	.align		4
        /*0000*/ 	.byte	0x04, 0x37
        /*0002*/ 	.short	(.L_3759 - .L_3758)
.L_3758:
        /*0004*/ 	.word	0x00000082


	//----- nvinfo : EIATTR_KPARAM_INFO
	.align		4
.L_3759:
        /*0008*/ 	.byte	0x04, 0x17
        /*000a*/ 	.short	(.L_3761 - .L_3760)
.L_3760:
        /*000c*/ 	.word	0x00000000
        /*0010*/ 	.short	0x0013
        /*0012*/ 	.short	0x0070
        /*0014*/ 	.byte	0x00, 0xf0, 0x11, 0x00


	//----- nvinfo : EIATTR_KPARAM_INFO
	.align		4
.L_3761:
        /*0018*/ 	.byte	0x04, 0x17
        /*001a*/ 	.short	(.L_3763 - .L_3762)
.L_3762:
        /*001c*/ 	.word	0x00000000
        /*0020*/ 	.short	0x0012
        /*0022*/ 	.short	0x0068
        /*0024*/ 	.byte	0x00, 0xf0, 0x21, 0x00


	//----- nvinfo : EIATTR_KPARAM_INFO
	.align		4
.L_3763:
        /*0028*/ 	.byte	0x04, 0x17
        /*002a*/ 	.short	(.L_3765 - .L_3764)
.L_3764:
        /*002c*/ 	.word	0x00000000
        /*0030*/ 	.short	0x0011
        /*0032*/ 	.short	0x0060
        /*0034*/ 	.byte	0x00, 0xf0, 0x05, 0x00


	//----- nvinfo : EIATTR_KPARAM_INFO
	.align		4
.L_3765:
        /*0038*/ 	.byte	0x04, 0x17
        /*003a*/ 	.short	(.L_3767 - .L_3766)
.L_3766:
        /*003c*/ 	.word	0x00000000
        /*0040*/ 	.short	0x0010
        /*0042*/ 	.short	0x005c
        /*0044*/ 	.byte	0x00, 0xf0, 0x11, 0x00


	//----- nvinfo : EIATTR_KPARAM_INFO
	.align		4
.L_3767:
        /*0048*/ 	.byte	0x04, 0x17
        /*004a*/ 	.short	(.L_3769 - .L_3768)
.L_3768:
        /*004c*/ 	.word	0x00000000
        /*0050*/ 	.short	0x000f
        /*0052*/ 	.short	0x0058
        /*0054*/ 	.byte	0x00, 0xf0, 0x11, 0x00


	//----- nvinfo : EIATTR_KPARAM_INFO
	.align		4
.L_3769:
        /*0058*/ 	.byte	0x04, 0x17
        /*005a*/ 	.short	(.L_3771 - .L_3770)
.L_3770:
        /*005c*/ 	.word	0x00000000
        /*0060*/ 	.short	0x000e
        /*0062*/ 	.short	0x0054
        /*0064*/ 	.byte	0x00, 0xf0, 0x11, 0x00


	//----- nvinfo : EIATTR_KPARAM_INFO
	.align		4
.L_3771:
        /*0068*/ 	.byte	0x04, 0x17
        /*006a*/ 	.short	(.L_3773 - .L_3772)
.L_3772:
        /*006c*/ 	.word	0x00000000
        /*0070*/ 	.short	0x000d
        /*0072*/ 	.short	0x0050
        /*0074*/ 	.byte	0x00, 0xf0, 0x11, 0x00


	//----- nvinfo : EIATTR_KPARAM_INFO
	.align		4
.L_3773:
        /*0078*/ 	.byte	0x04, 0x17
        /*007a*/ 	.short	(.L_3775 - .L_3774)
.L_3774:
        /*007c*/ 	.word	0x00000000
        /*0080*/ 	.short	0x000c
        /*0082*/ 	.short	0x004c
        /*0084*/ 	.byte	0x00, 0xf0, 0x11, 0x00


	//----- nvinfo : EIATTR_KPARAM_INFO
	.align		4
.L_3775:
        /*0088*/ 	.byte	0x04, 0x17
        /*008a*/ 	.short	(.L_3777 - .L_3776)
.L_3776:
        /*008c*/ 	.word	0x00000000
        /*0090*/ 	.short	0x000b
        /*0092*/ 	.short	0x0048
        /*0094*/ 	.byte	0x00, 0xf0, 0x11, 0x00


	//----- nvinfo : EIATTR_KPARAM_INFO
	.align		4
.L_3777:
        /*0098*/ 	.byte	0x04, 0x17
        /*009a*/ 	.short	(.L_3779 - .L_3778)
.L_3778:
        /*009c*/ 	.word	0x00000000
        /*00a0*/ 	.short	0x000a
        /*00a2*/ 	.short	0x0040
        /*00a4*/ 	.byte	0x00, 0xf0, 0x21, 0x00


	//----- nvinfo : EIATTR_KPARAM_INFO
	.align		4
.L_3779:
        /*00a8*/ 	.byte	0x04, 0x17
        /*00aa*/ 	.short	(.L_3781 - .L_3780)
.L_3780:
        /*00ac*/ 	.word	0x00000000
        /*00b0*/ 	.short	0x0009
        /*00b2*/ 	.short	0x0038
        /*00b4*/ 	.byte	0x00, 0xf0, 0x21, 0x00


	//----- nvinfo : EIATTR_KPARAM_INFO
	.align		4
.L_3781:
        /*00b8*/ 	.byte	0x04, 0x17
        /*00ba*/ 	.short	(.L_3783 - .L_3782)
.L_3782:
        /*00bc*/ 	.word	0x00000000
        /*00c0*/ 	.short	0x0008
        /*00c2*/ 	.short	0x0034
        /*00c4*/ 	.byte	0x00, 0xf0, 0x11, 0x00


	//----- nvinfo : EIATTR_KPARAM_INFO
	.align		4
.L_3783:
        /*00c8*/ 	.byte	0x04, 0x17
        /*00ca*/ 	.short	(.L_3785 - .L_3784)
.L_3784:
        /*00cc*/ 	.word	0x00000000
        /*00d0*/ 	.short	0x0007
        /*00d2*/ 	.short	0x0030
        /*00d4*/ 	.byte	0x00, 0xf0, 0x11, 0x00


	//----- nvinfo : EIATTR_KPARAM_INFO
	.align		4
.L_3785:
        /*00d8*/ 	.byte	0x04, 0x17
        /*00da*/ 	.short	(.L_3787 - .L_3786)
.L_3786:
        /*00dc*/ 	.word	0x00000000
        /*00e0*/ 	.short	0x0006
        /*00e2*/ 	.short	0x002c
        /*00e4*/ 	.byte	0x00, 0xf0, 0x11, 0x00


	//----- nvinfo : EIATTR_KPARAM_INFO
	.align		4
.L_3787:
        /*00e8*/ 	.byte	0x04, 0x17
        /*00ea*/ 	.short	(.L_3789 - .L_3788)
.L_3788:
        /*00ec*/ 	.word	0x00000000
        /*00f0*/ 	.short	0x0005
        /*00f2*/ 	.short	0x0028
        /*00f4*/ 	.byte	0x00, 0xf0, 0x11, 0x00


	//----- nvinfo : EIATTR_KPARAM_INFO
	.align		4
.L_3789:
        /*00f8*/ 	.byte	0x04, 0x17
        /*00fa*/ 	.short	(.L_3791 - .L_3790)
.L_3790:
        /*00fc*/ 	.word	0x00000000
        /*0100*/ 	.short	0x0004
        /*0102*/ 	.short	0x0020
        /*0104*/ 	.byte	0x00, 0xf0, 0x21, 0x00


	//----- nvinfo : EIATTR_KPARAM_INFO
	.align		4
.L_3791:
        /*0108*/ 	.byte	0x04, 0x17
        /*010a*/ 	.short	(.L_3793 - .L_3792)
.L_3792:
        /*010c*/ 	.word	0x00000000
        /*0110*/ 	.short	0x0003
        /*0112*/ 	.short	0x0018
        /*0114*/ 	.byte	0x00, 0xf0, 0x21, 0x00


	//----- nvinfo : EIATTR_KPARAM_INFO
	.align		4
.L_3793:
        /*0118*/ 	.byte	0x04, 0x17
        /*011a*/ 	.short	(.L_3795 - .L_3794)
.L_3794:
        /*011c*/ 	.word	0x00000000
        /*0120*/ 	.short	0x0002
        /*0122*/ 	.short	0x0010
        /*0124*/ 	.byte	0x00, 0xf0, 0x21, 0x00


	//----- nvinfo : EIATTR_KPARAM_INFO
	.align		4
.L_3795:
        /*0128*/ 	.byte	0x04, 0x17
        /*012a*/ 	.short	(.L_3797 - .L_3796)
.L_3796:
        /*012c*/ 	.word	0x00000000
        /*0130*/ 	.short	0x0001
        /*0132*/ 	.short	0x0008
        /*0134*/ 	.byte	0x00, 0xf0, 0x21, 0x00


	//----- nvinfo : EIATTR_KPARAM_INFO
	.align		4
.L_3797:
        /*0138*/ 	.byte	0x04, 0x17
        /*013a*/ 	.short	(.L_3799 - .L_3798)
.L_3798:
        /*013c*/ 	.word	0x00000000
        /*0140*/ 	.short	0x0000
        /*0142*/ 	.short	0x0000
        /*0144*/ 	.byte	0x00, 0xf0, 0x21, 0x00


	//----- nvinfo : EIATTR_SPARSE_MMA_MASK
	.align		4
.L_3799:
        /*0148*/ 	.byte	0x03, 0x50
        /*014a*/ 	.short	0x0000


	//----- nvinfo : EIATTR_MAXREG_COUNT
	.align		4
        /*014c*/ 	.byte	0x03, 0x1b
        /*014e*/ 	.short	0x00ff


	//----- nvinfo : EIATTR_NUM_BARRIERS
	.align		4
        /*0150*/ 	.byte	0x02, 0x4c
        /*0152*/ 	.byte	0x01
	.zero		1


	//----- nvinfo : EIATTR_MERCURY_ISA_VERSION
	.align		4
        /*0154*/ 	.byte	0x03, 0x5f
        /*0156*/ 	.short	0x0101


	//----- nvinfo : EIATTR_EXIT_INSTR_OFFSETS
	.align		4
        /*0158*/ 	.byte	0x04, 0x1c
        /*015a*/ 	.short	(.L_3801 - .L_3800)


	//   ....[0]....
.L_3800:
        /*015c*/ 	.word	0x000000a0


	//   ....[1]....
        /*0160*/ 	.word	0x00000350


	//   ....[2]....
        /*0164*/ 	.word	0x00004820


	//   ....[3]....
        /*0168*/ 	.word	0x000049e0


	//   ....[4]....
        /*016c*/ 	.word	0x00004a80


	//   ....[5]....
        /*0170*/ 	.word	0x00004ac0


	//----- nvinfo : EIATTR_CRS_STACK_SIZE
	.align		4
.L_3801:
        /*0174*/ 	.byte	0x04, 0x1e
        /*0176*/ 	.short	(.L_3803 - .L_3802)
.L_3802:
        /*0178*/ 	.word	0x00000000


	//----- nvinfo : EIATTR_CBANK_PARAM_SIZE
	.align		4
.L_3803:
        /*017c*/ 	.byte	0x03, 0x19
        /*017e*/ 	.short	0x0074


	//----- nvinfo : EIATTR_PARAM_CBANK
	.align		4
        /*0180*/ 	.byte	0x04, 0x0a
        /*0182*/ 	.short	(.L_3805 - .L_3804)
	.align		4
.L_3804:
        /*0184*/ 	.word	index@(.nv.constant0._Z23gemm_half_q_half_kernelILi1ELi12ELb1ELb0ELi64EEvPK6__halfPKjS4_S2_PS0_iiiiPKtS7_iiiiiibS2_i)
        /*0188*/ 	.short	0x0210
        /*018a*/ 	.short	0x0074


	//----- nvinfo : EIATTR_SW_WAR
	.align		4
.L_3805:
        /*018c*/ 	.byte	0x04, 0x36
        /*018e*/ 	.short	(.L_3807 - .L_3806)
.L_3806:
        /*0190*/ 	.word	0x00000008
.L_3807:


//--------------------- .nv.info._Z23gemm_half_q_half_kernelILi1ELi14ELb1ELb0ELi64EEvPK6__halfPKjS4_S2_PS0_iiiiPKtS7_iiiiiibS2_i --------------------------
	.section	.nv.info._Z23gemm_half_q_half_kernelILi1ELi14ELb1ELb0ELi64EEvPK6__halfPKjS4_S2_PS0_iiiiPKtS7_iiiiiibS2_i,"",@"SHT_CUDA_INFO"
	.sectionflags	@""
	.align	4


	//----- nvinfo : EIATTR_CUDA_API_VERSION
	.align		4
        /*0000*/ 	.byte	0x04, 0x37
        /*0002*/ 	.short	(.L_3809 - .L_3808)
.L_3808:
        /*0004*/ 	.word	0x00000082


	//----- nvinfo : EIATTR_KPARAM_INFO
	.align		4
.L_3809:
        /*0008*/ 	.byte	0x04, 0x17
        /*000a*/ 	.short	(.L_3811 - .L_3810)
.L_3810:
        /*000c*/ 	.word	0x00000000
        /*0010*/ 	.short	0x0013
        /*0012*/ 	.short	0x0070
        /*0014*/ 	.byte	0x00, 0xf0, 0x11, 0x00


	//----- nvinfo : EIATTR_KPARAM_INFO
	.align		4
.L_3811:
        /*0018*/ 	.byte	0x04, 0x17
        /*001a*/ 	.short	(.L_3813 - .L_3812)
.L_3812:
        /*001c*/ 	.word	0x00000000
        /*0020*/ 	.short	0x0012
        /*0022*/ 	.short	0x0068
        /*0024*/ 	.byte	0x00, 0xf0, 0x21, 0x00


	//----- nvinfo : EIATTR_KPARAM_INFO
	.align		4
.L_3813:
        /*0028*/ 	.byte	0x04, 0x17
        /*002a*/ 	.short	(.L_3815 - .L_3814)
.L_3814:
        /*002c*/ 	.word	0x00000000
        /*0030*/ 	.short	0x0011
        /*0032*/ 	.short	0x0060
        /*0034*/ 	.byte	0x00, 0xf0, 0x05, 0x00


	//----- nvinfo : EIATTR_KPARAM_INFO
	.align		4
.L_3815:
        /*0038*/ 	.byte	0x04, 0x17
        /*003a*/ 	.short	(.L_3817 - .L_3816)
.L_3816:
        /*003c*/ 	.word	0x00000000
        /*0040*/ 	.short	0x0010
        /*0042*/ 	.short	0x005c
        /*0044*/ 	.byte	0x00, 0xf0, 0x11, 0x00


	//----- nvinfo : EIATTR_KPARAM_INFO
	.align		4
.L_3817:
        /*0048*/ 	.byte	0x04, 0x17
        /*004a*/ 	.short	(.L_3819 - .L_3818)
.L_3818:
        /*004c*/ 	.word	0x00000000
        /*0050*/ 	.short	0x000f
        /*0052*/ 	.short	0x0058
        /*0054*/ 	.byte	0x00, 0xf0, 0x11, 0x00


	//----- nvinfo : EIATTR_KPARAM_INFO
	.align		4
.L_3819:
        /*0058*/ 	.byte	0x04, 0x17
        /*005a*/ 	.short	(.L_3821 - .L_3820)
.L_3820:
        /*005c*/ 	.word	0x00000000
        /*0060*/ 	.short	0x000e
        /*0062*/ 	.short	0x0054
        /*0064*/ 	.byte	0x00, 0xf0, 0x11, 0x00


	//----- nvinfo : EIATTR_KPARAM_INFO
	.align		4
.L_3821:
        /*0068*/ 	.byte	0x04, 0x17
        /*006a*/ 	.short	(.L_3823 - .L_3822)
.L_3822:
        /*006c*/ 	.word	0x00000000
        /*0070*/ 	.short	0x000d
        /*0072*/ 	.short	0x0050
        /*0074*/ 	.byte	0x00, 0xf0, 0x11, 0x00


	//----- nvinfo : EIATTR_KPARAM_INFO
	.align		4
.L_3823:
        /*0078*/ 	.byte	0x04, 0x17
        /*007a*/ 	.short	(.L_3825 - .L_3824)
.L_3824:
        /*007c*/ 	.word	0x00000000
        /*0080*/ 	.short	0x000c
        /*0082*/ 	.short	0x004c
        /*0084*/ 	.byte	0x00, 0xf0, 0x11, 0x00


	//----- nvinfo : EIATTR_KPARAM_INFO
	.align		4
.L_3825:
        /*0088*/ 	.byte	0x04, 0x17
        /*008a*/ 	.short	(.L_3827 - .L_3826)
.L_3826:
        /*008c*/ 	.word	0x00000000
        /*0090*/ 	.short	0x000b
        /*0092*/ 	.short	0x0048
        /*0094*/ 	.byte	0x00, 0xf0, 0x11, 0x00


	//----- nvinfo : EIATTR_KPARAM_INFO
	.align		4
.L_3827:
        /*0098*/ 	.byte	0x04, 0x17
        /*009a*/ 	.short	(.L_3829 - .L_3828)
.L_3828:
        /*009c*/ 	.word	0x00000000
        /*00a0*/ 	.short	0x000a
        /*00a2*/ 	.short	0x0040
        /*00a4*/ 	.byte	0x00, 0xf0, 0x21, 0x00


	//----- nvinfo : EIATTR_KPARAM_INFO
	.align		4
.L_3829:
        /*00a8*/ 	.byte	0x04, 0x17
        /*00aa*/ 	.short	(.L_3831 - .L_3830)
.L_3830:
        /*00ac*/ 	.word	0x00000000
        /*00b0*/ 	.short	0x0009
        /*00b2*/ 	.short	0x0038
        /*00b4*/ 	.byte	0x00, 0xf0, 0x21, 0x00


	//----- nvinfo : EIATTR_KPARAM_INFO
	.align		4
.L_3831:
        /*00b8*/ 	.byte	0x04, 0x17
        /*00ba*/ 	.short	(.L_3833 - .L_3832)
.L_3832:
        /*00bc*/ 	.word	0x00000000
        /*00c0*/ 	.short	0x0008
        /*00c2*/ 	.short	0x0034
        /*00c4*/ 	.byte	0x00, 0xf0, 0x11, 0x00


	//----- nvinfo : EIATTR_KPARAM_INFO
	.align		4
.L_3833:
        /*00c8*/ 	.byte	0x04, 0x17
        /*00ca*/ 	.short	(.L_3835 - .L_3834)
.L_3834:
        /*00cc*/ 	.word	0x00000000
        /*00d0*/ 	.short	0x0007
        /*00d2*/ 	.short	0x0030
        /*00d4*/ 	.byte	0x00, 0xf0, 0x11, 0x00


	//----- nvinfo : EIATTR_KPARAM_INFO
	.align		4
.L_3835:
        /*00d8*/ 	.byte	0x04, 0x17
        /*00da*/ 	.short	(.L_3837 - .L_3836)
.L_3836:
        /*00dc*/ 	.word	0x00000000
        /*00e0*/ 	.short	0x0006
        /*00e2*/ 	.short	0x002c
        /*00e4*/ 	.byte	0x00, 0xf0, 0x11, 0x00


	//----- nvinfo : EIATTR_KPARAM_INFO
	.align		4
.L_3837:
        /*00e8*/ 	.byte	0x04, 0x17
        /*00ea*/ 	.short	(.L_3839 - .L_3838)
.L_3838:
        /*00ec*/ 	.word	0x00000000
        /*00f0*/ 	.short	0x0005
        /*00f2*/ 	.short	0x0028
        /*00f4*/ 	.byte	0x00, 0xf0, 0x11, 0x00


	//----- nvinfo : EIATTR_KPARAM_INFO
	.align		4
.L_3839:
        /*00f8*/ 	.byte	0x04, 0x17
        /*00fa*/ 	.short	(.L_3841 - .L_3840)
.L_3840:
        /*00fc*/ 	.word	0x00000000
        /*0100*/ 	.short	0x0004
        /*0102*/ 	.short	0x0020
        /*0104*/ 	.byte	0x00, 0xf0, 0x21, 0x00


	//----- nvinfo : EIATTR_KPARAM_INFO
	.align		4
.L_3841:
        /*0108*/ 	.byte	0x04, 0x17
        /*010a*/ 	.short	(.L_3843 - .L_3842)
.L_3842:
        /*010c*/ 	.word	0x00000000
        /*0110*/ 	.short	0x0003
        /*0112*/ 	.short	0x0018
        /*0114*/ 	.byte	0x00, 0xf0, 0x21, 0x00


	//----- nvinfo : EIATTR_KPARAM_INFO
	.align		4
.L_3843:
        /*0118*/ 	.byte	0x04, 0x17
        /*011a*/ 	.short	(.L_3845 - .L_3844)
.L_3844:
        /*011c*/ 	.word	0x00000000
        /*0120*/ 	.short	0x0002
        /*0122*/ 	.short	0x0010
        /*0124*/ 	.byte	0x00, 0xf0, 0x21, 0x00


	//----- nvinfo : EIATTR_KPARAM_INFO
	.align		4
.L_3845:
        /*0128*/ 	.byte	0x04, 0x17
        /*012a*/ 	.short	(.L_3847 - .L_3846)
.L_3846:
        /*012c*/ 	.word	0x00000000
        /*0130*/ 	.short	0x0001
        /*0132*/ 	.short	0x0008
        /*0134*/ 	.byte	0x00, 0xf0, 0x21, 0x00


	//----- nvinfo : EIATTR_KPARAM_INFO
	.align		4
.L_3847:
        /*0138*/ 	.byte	0x04, 0x17
        /*013a*/ 	.short	(.L_3849 - .L_3848)
.L_3848:
        /*013c*/ 	.word	0x00000000
        /*0140*/ 	.short	0x0000
        /*0142*/ 	.short	0x0000
        /*0144*/ 	.byte	0x00, 0xf0, 0x21, 0x00


	//----- nvinfo : EIATTR_SPARSE_MMA_MASK
	.align		4
.L_3849:
        /*0148*/ 	.byte	0x03, 0x50
        /*014a*/ 	.short	0x0000


	//----- nvinfo : EIATTR_MAXREG_COUNT
	.align		4
        /*014c*/ 	.byte	0x03, 0x1b
        /*014e*/ 	.short	0x00ff


	//----- nvinfo : EIATTR_NUM_BARRIERS
	.align		4
        /*0150*/ 	.byte	0x02, 0x4c
        /*0152*/ 	.byte	0x01
	.zero		1


	//----- nvinfo : EIATTR_MERCURY_ISA_VERSION
	.align		4
        /*0154*/ 	.byte	0x03, 0x5f
        /*0156*/ 	.short	0x0101


	//----- nvinfo : EIATTR_EXIT_INSTR_OFFSETS
	.align		4
        /*0158*/ 	.byte	0x04, 0x1c
        /*015a*/ 	.short	(.L_3851 - .L_3850)


	//   ....[0]....
.L_3850:
        /*015c*/ 	.word	0x000000b0


	//   ....[1]....
        /*0160*/ 	.word	0x00000360


	//   ....[2]....
        /*0164*/ 	.word	0x00005220


	//   ....[3]....
        /*0168*/ 	.word	0x000053e0


	//   ....[4]....
        /*016c*/ 	.word	0x00005480


	//   ....[5]....
        /*0170*/ 	.word	0x000054c0


	//----- nvinfo : EIATTR_CRS_STACK_SIZE
	.align		4
.L_3851:
        /*0174*/ 	.byte	0x04, 0x1e
        /*0176*/ 	.short	(.L_3853 - .L_3852)
.L_3852:
        /*0178*/ 	.word	0x00000000


	//----- nvinfo : EIATTR_CBANK_PARAM_SIZE
	.align		4
.L_3853:
        /*017c*/ 	.byte	0x03, 0x19
        /*017e*/ 	.short	0x0074


	//----- nvinfo : EIATTR_PARAM_CBANK
	.align		4
        /*0180*/ 	.byte	0x04, 0x0a
        /*0182*/ 	.short	(.L_3855 - .L_3854)
	.align		4
.L_3854:
        /*0184*/ 	.word	index@(.nv.constant0._Z23gemm_half_q_half_kernelILi1ELi14ELb1ELb0ELi64EEvPK6__halfPKjS4_S2_PS0_iiiiPKtS7_iiiiiibS2_i)
        /*0188*/ 	.short	0x0210
        /*018a*/ 	.short	0x0074


	//----- nvinfo : EIATTR_SW_WAR
	.align		4
.L_3855:
        /*018c*/ 	.byte	0x04, 0x36
        /*018e*/ 	.short	(.L_3857 - .L_3856)
.L_3856:
        /*0190*/ 	.word	0x00000008
.L_3857:


//--------------------- .nv.info._Z23gemm_half_q_half_kernelILi1ELi4ELb1ELb0ELi64EEvPK6__halfPKjS4_S2_PS0_iiiiPKtS7_iiiiiibS2_i --------------------------
	.section	.nv.info._Z23gemm_half_q_half_kernelILi1ELi4ELb1ELb0ELi64EEvPK6__halfPKjS4_S2_PS0_iiiiPKtS7_iiiiiibS2_i,"",@"SHT_CUDA_INFO"
	.sectionflags	@""
	.align	4


	//----- nvinfo : EIATTR_CUDA_API_VERSION
	.align		4
        /*0000*/ 	.byte	0x04, 0x37
        /*0002*/ 	.short	(.L_3859 - .L_3858)
.L_3858:
        /*0004*/ 	.word	0x00000082


	//----- nvinfo : EIATTR_KPARAM_INFO
	.align		4
.L_3859:
        /*0008*/ 	.byte	0x04, 0x17
        /*000a*/ 	.short	(.L_3861 - .L_3860)
.L_3860:
        /*000c*/ 	.word	0x00000000
        /*0010*/ 	.short	0x0013
        /*0012*/ 	.short	0x0070
        /*0014*/ 	.byte	0x00, 0xf0, 0x11, 0x00


	//----- nvinfo : EIATTR_KPARAM_INFO
	.align		4
.L_3861:
        /*0018*/ 	.byte	0x04, 0x17
        /*001a*/ 	.short	(.L_3863 - .L_3862)
.L_3862:
        /*001c*/ 	.word	0x00000000
        /*0020*/ 	.short	0x0012
        /*0022*/ 	.short	0x0068
        /*0024*/ 	.byte	0x00, 0xf0, 0x21, 0x00


	//----- nvinfo : EIATTR_KPARAM_INFO
	.align		4
.L_3863:
        /*0028*/ 	.byte	0x04, 0x17
        /*002a*/ 	.short	(.L_3865 - .L_3864)
.L_3864:
        /*002c*/ 	.word	0x00000000
        /*0030*/ 	.short	0x0011
        /*0032*/ 	.short	0x0060
        /*0034*/ 	.byte	0x00, 0xf0, 0x05, 0x00


	//----- nvinfo : EIATTR_KPARAM_INFO
	.align		4
.L_3865:
        /*0038*/ 	.byte	0x04, 0x17
        /*003a*/ 	.short	(.L_3867 - .L_3866)
.L_3866:
        /*003c*/ 	.word	0x00000000
        /*0040*/ 	.short	0x0010
        /*0042*/ 	.short	0x005c
        /*0044*/ 	.byte	0x00, 0xf0, 0x11, 0x00


	//----- nvinfo : EIATTR_KPARAM_INFO
	.align		4
.L_3867:
        /*0048*/ 	.byte	0x04, 0x17
        /*004a*/ 	.short	(.L_3869 - .L_3868)
.L_3868:
        /*004c*/ 	.word	0x00000000
        /*0050*/ 	.short	0x000f
        /*0052*/ 	.short	0x0058
        /*0054*/ 	.byte	0x00, 0xf0, 0x11, 0x00


	//----- nvinfo : EIATTR_KPARAM_INFO
	.align		4
.L_3869:
        /*0058*/ 	.byte	0x04, 0x17
        /*005a*/ 	.short	(.L_3871 - .L_3870)
.L_3870:
        /*005c*/ 	.word	0x00000000
        /*0060*/ 	.short	0x000e
        /*0062*/ 	.short	0x0054
        /*0064*/ 	.byte	0x00, 0xf0, 0x11, 0x00


	//----- nvinfo : EIATTR_KPARAM_INFO
	.align		4
.L_3871:
        /*0068*/ 	.byte	0x04, 0x17
        /*006a*/ 	.short	(.L_3873 - .L_3872)
.L_3872:
        /*006c*/ 	.word	0x00000000
        /*0070*/ 	.short	0x000d
        /*0072*/ 	.short	0x0050
        /*0074*/ 	.byte	0x00, 0xf0, 0x11, 0x00


	//----- nvinfo : EIATTR_KPARAM_INFO
	.align		4
.L_3873:
        /*0078*/ 	.byte	0x04, 0x17
        /*007a*/ 	.short	(.L_3875 - .L_3874)
.L_3874:
        /*007c*/ 	.word	0x00000000
        /*0080*/ 	.short	0x000c
        /*0082*/ 	.short	0x004c
        /*0084*/ 	.byte	0x00, 0xf0, 0x11, 0x00


	//----- nvinfo : EIATTR_KPARAM_INFO
	.align		4
.L_3875:
        /*0088*/ 	.byte	0x04, 0x17
        /*008a*/ 	.short	(.L_3877 - .L_3876)
.L_3876:
        /*008c*/ 	.word	0x00000000
        /*0090*/ 	.short	0x000b
        /*0092*/ 	.short	0x0048
        /*0094*/ 	.byte	0x00, 0xf0, 0x11, 0x00


	//----- nvinfo : EIATTR_KPARAM_INFO
	.align		4
.L_3877:
        /*0098*/ 	.byte	0x04, 0x17
        /*009a*/ 	.short	(.L_3879 - .L_3878)
.L_3878:
        /*009c*/ 	.word	0x00000000
        /*00a0*/ 	.short	0x000a
        /*00a2*/ 	.short	0x0040
        /*00a4*/ 	.byte	0x00, 0xf0, 0x21, 0x00


	//----- nvinfo : EIATTR_KPARAM_INFO
	.align		4
.L_3879:
        /*00a8*/ 	.byte	0x04, 0x17
        /*00aa*/ 	.short	(.L_3881 - .L_3880)
.L_3880:
        /*00ac*/ 	.word	0x00000000
        /*00b0*/ 	.short	0x0009
        /*00b2*/ 	.short	0x0038
        /*00b4*/ 	.byte	0x00, 0xf0, 0x21, 0x00


	//----- nvinfo : EIATTR_KPARAM_INFO
	.align		4
.L_3881:
        /*00b8*/ 	.byte	0x04, 0x17
        /*00ba*/ 	.short	(.L_3883 - .L_3882)
.L_3882:
        /*00bc*/ 	.word	0x00000000
        /*00c0*/ 	.short	0x0008
        /*00c2*/ 	.short	0x0034
        /*00c4*/ 	.byte	0x00, 0xf0, 0x11, 0x00


	//----- nvinfo : EIATTR_KPARAM_INFO
	.align		4
.L_3883:
        /*00c8*/ 	.byte	0x04, 0x17
        /*00ca*/ 	.short	(.L_3885 - .L_3884)
.L_3884:
        /*00cc*/ 	.word	0x00000000
        /*00d0*/ 	.short	0x0007
        /*00d2*/ 	.short	0x0030
        /*00d4*/ 	.byte	0x00, 0xf0, 0x11, 0x00


	//----- nvinfo : EIATTR_KPARAM_INFO
	.align		4
.L_3885:
        /*00d8*/ 	.byte	0x04, 0x17
        /*00da*/ 	.short	(.L_3887 - .L_3886)
.L_3886:
        /*00dc*/ 	.word	0x00000000
        /*00e0*/ 	.short	0x0006
        /*00e2*/ 	.short	0x002c
        /*00e4*/ 	.byte	0x00, 0xf0, 0x11, 0x00


	//----- nvinfo : EIATTR_KPARAM_INFO
	.align		4
.L_3887:
        /*00e8*/ 	.byte	0x04, 0x17
        /*00ea*/ 	.short	(.L_3889 - .L_3888)
.L_3888:
        /*00ec*/ 	.word	0x00000000
        /*00f0*/ 	.short	0x0005
        /*00f2*/ 	.short	0x0028
        /*00f4*/ 	.byte	0x00, 0xf0, 0x11, 0x00


	//----- nvinfo : EIATTR_KPARAM_INFO
	.align		4
.L_3889:
        /*00f8*/ 	.byte	0x04, 0x17
        /*00fa*/ 	.short	(.L_3891 - .L_3890)
.L_3890:
        /*00fc*/ 	.word	0x00000000
        /*0100*/ 	.short	0x0004
        /*0102*/ 	.short	0x0020
        /*0104*/ 	.byte	0x00, 0xf0, 0x21, 0x00


	//----- nvinfo : EIATTR_KPARAM_INFO
	.align		4
.L_3891:
        /*0108*/ 	.byte	0x04, 0x17
        /*010a*/ 	.short	(.L_3893 - .L_3892)
.L_3892:
        /*010c*/ 	.word	0x00000000
        /*0110*/ 	.short	0x0003
        /*0112*/ 	.short	0x0018
        /*0114*/ 	.byte	0x00, 0xf0, 0x21, 0x00


	//----- nvinfo : EIATTR_KPARAM_INFO
	.align		4
.L_3893:
        /*0118*/ 	.byte	0x04, 0x17
        /*011a*/ 	.short	(.L_3895 - .L_3894)
.L_3894:
        /*011c*/ 	.word	0x00000000
        /*0120*/ 	.short	0x0002
        /*0122*/ 	.short	0x0010
        /*0124*/ 	.byte	0x00, 0xf0, 0x21, 0x00


	//----- nvinfo : EIATTR_KPARAM_INFO
	.align		4
.L_3895:
        /*0128*/ 	.byte	0x04, 0x17
        /*012a*/ 	.short	(.L_3897 - .L_3896)
.L_3896:
        /*012c*/ 	.word	0x00000000
        /*0130*/ 	.short	0x0001
        /*0132*/ 	.short	0x0008
        /*0134*/ 	.byte	0x00, 0xf0, 0x21, 0x00


	//----- nvinfo : EIATTR_KPARAM_INFO
	.align		4
.L_3897:
        /*0138*/ 	.byte	0x04, 0x17
        /*013a*/ 	.short	(.L_3899 - .L_3898)
.L_3898:
        /*013c*/ 	.word	0x00000000
        /*0140*/ 	.short	0x0000
        /*0142*/ 	.short	0x0000
        /*0144*/ 	.byte	0x00, 0xf0, 0x21, 0x00


	//----- nvinfo : EIATTR_SPARSE_MMA_MASK
	.align		4
.L_3899:
        /*0148*/ 	.byte	0x03, 0x50
        /*014a*/ 	.short	0x0000


	//----- nvinfo : EIATTR_MAXREG_COUNT
	.align		4
        /*014c*/ 	.byte	0x03, 0x1b
        /*014e*/ 	.short	0x00ff


	//----- nvinfo : EIATTR_NUM_BARRIERS
	.align		4
        /*0150*/ 	.byte	0x02, 0x4c
        /*0152*/ 	.byte	0x01
	.zero		1


	//----- nvinfo : EIATTR_MERCURY_ISA_VERSION
	.align		4
        /*0154*/ 	.byte	0x03, 0x5f
        /*0156*/ 	.short	0x0101


	//----- nvinfo : EIATTR_EXIT_INSTR_OFFSETS
	.align		4
        /*0158*/ 	.byte	0x04, 0x1c
        /*015a*/ 	.short	(.L_3901 - .L_3900)


	//   ....[0]....
.L_3900:
        /*015c*/ 	.word	0x000000a0


	//   ....[1]....
        /*0160*/ 	.word	0x00000350


	//   ....[2]....
        /*0164*/ 	.word	0x00002180


	//   ....[3]....
        /*0168*/ 	.word	0x00002330


	//   ....[4]....
        /*016c*/ 	.word	0x000023d0


	//   ....[5]....
        /*0170*/ 	.word	0x00002410


	//----- nvinfo : EIATTR_CRS_STACK_SIZE
	.align		4
.L_3901:
        /*0174*/ 	.byte	0x04, 0x1e
        /*0176*/ 	.short	(.L_3903 - .L_3902)
.L_3902:
        /*0178*/ 	.word	0x00000000


	//----- nvinfo : EIATTR_CBANK_PARAM_SIZE
	.align		4
.L_3903:
        /*017c*/ 	.byte	0x03, 0x19
        /*017e*/ 	.short	0x0074


	//----- nvinfo : EIATTR_PARAM_CBANK
	.align		4
        /*0180*/ 	.byte	0x04, 0x0a
        /*0182*/ 	.short	(.L_3905 - .L_3904)
	.align		4
.L_3904:
        /*0184*/ 	.word	index@(.nv.constant0._Z23gemm_half_q_half_kernelILi1ELi4ELb1ELb0ELi64EEvPK6__halfPKjS4_S2_PS0_iiiiPKtS7_iiiiiibS2_i)
        /*0188*/ 	.short	0x0210
        /*018a*/ 	.short	0x0074


	//----- nvinfo : EIATTR_SW_WAR
	.align		4
.L_3905:
        /*018c*/ 	.byte	0x04, 0x36
        /*018e*/ 	.short	(.L_3907 - .L_3906)
.L_3906:
        /*0190*/ 	.word	0x00000008
.L_3907:


//--------------------- .nv.info._Z23gemm_half_q_half_kernelILi1ELi6ELb1ELb0ELi64EEvPK6__halfPKjS4_S2_PS0_iiiiPKtS7_iiiiiibS2_i --------------------------
	.section	.nv.info._Z23gemm_half_q_half_kernelILi1ELi6ELb1ELb0ELi64EEvPK6__halfPKjS4_S2_PS0_iiiiPKtS7_iiiiiibS2_i,"",@"SHT_CUDA_INFO"
	.sectionflags	@""
	.align	4


	//----- nvinfo : EIATTR_CUDA_API_VERSION
	.align		4
        /*0000*/ 	.byte	0x04, 0x37
        /*0002*/ 	.short	(.L_3909 - .L_3908)
.L_3908:
        /*0004*/ 	.word	0x00000082


	//----- nvinfo : EIATTR_KPARAM_INFO
	.align		4
.L_3909:
        /*0008*/ 	.byte	0x04, 0x17
        /*000a*/ 	.short	(.L_3911 - .L_3910)
.L_3910:
        /*000c*/ 	.word	0x00000000
        /*0010*/ 	.short	0x0013
        /*0012*/ 	.short	0x0070
        /*0014*/ 	.byte	0x00, 0xf0, 0x11, 0x00


	//----- nvinfo : EIATTR_KPARAM_INFO
	.align		4
.L_3911:
        /*0018*/ 	.byte	0x04, 0x17
        /*001a*/ 	.short	(.L_3913 - .L_3912)
.L_3912:
        /*001c*/ 	.word	0x00000000
        /*0020*/ 	.short	0x0012
        /*0022*/ 	.short	0x0068
        /*0024*/ 	.byte	0x00, 0xf0, 0x21, 0x00


	//----- nvinfo : EIATTR_KPARAM_INFO
	.align		4
.L_3913:
        /*0028*/ 	.byte	0x04, 0x17
        /*002a*/ 	.short	(.L_3915 - .L_3914)
.L_3914:
        /*002c*/ 	.word	0x00000000
        /*0030*/ 	.short	0x0011
        /*0032*/ 	.short	0x0060
        /*0034*/ 	.byte	0x00, 0xf0, 0x05, 0x00


	//----- nvinfo : EIATTR_KPARAM_INFO
	.align		4
.L_3915:
        /*0038*/ 	.byte	0x04, 0x17
        /*003a*/ 	.short	(.L_3917 - .L_3916)
.L_3916:
        /*003c*/ 	.word	0x00000000
        /*0040*/ 	.short	0x0010
        /*0042*/ 	.short	0x005c
        /*0044*/ 	.byte	0x00, 0xf0, 0x11, 0x00


	//----- nvinfo : EIATTR_KPARAM_INFO
	.align		4
.L_3917:
        /*0048*/ 	.byte	0x04, 0x17
        /*004a*/ 	.short	(.L_3919 - .L_3918)
.L_3918:
        /*004c*/ 	.word	0x00000000
        /*0050*/ 	.short	0x000f
        /*0052*/ 	.short	0x0058
        /*0054*/ 	.byte	0x00, 0xf0, 0x11, 0x00


	//----- nvinfo : EIATTR_KPARAM_INFO
	.align		4
.L_3919:
        /*0058*/ 	.byte	0x04, 0x17
        /*005a*/ 	.short	(.L_3921 - .L_3920)
.L_3920:
        /*005c*/ 	.word	0x00000000
        /*0060*/ 	.short	0x000e
        /*0062*/ 	.short	0x0054
        /*0064*/ 	.byte	0x00, 0xf0, 0x11, 0x00


	//----- nvinfo : EIATTR_KPARAM_INFO
	.align		4
.L_3921:
        /*0068*/ 	.byte	0x04, 0x17
        /*006a*/ 	.short	(.L_3923 - .L_3922)
.L_3922:
        /*006c*/ 	.word	0x00000000
        /*0070*/ 	.short	0x000d
        /*0072*/ 	.short	0x0050
        /*0074*/ 	.byte	0x00, 0xf0, 0x11, 0x00


	//----- nvinfo : EIATTR_KPARAM_INFO
	.align		4
.L_3923:
        /*0078*/ 	.byte	0x04, 0x17
        /*007a*/ 	.short	(.L_3925 - .L_3924)
.L_3924:
        /*007c*/ 	.word	0x00000000
        /*0080*/ 	.short	0x000c
        /*0082*/ 	.short	0x004c
        /*0084*/ 	.byte	0x00, 0xf0, 0x11, 0x00


	//----- nvinfo : EIATTR_KPARAM_INFO
	.align		4
.L_3925:
        /*0088*/ 	.byte	0x04, 0x17
        /*008a*/ 	.short	(.L_3927 - .L_3926)
.L_3926:
        /*008c*/ 	.word	0x00000000
        /*0090*/ 	.short	0x000b
        /*0092*/ 	.short	0x0048
        /*0094*/ 	.byte	0x00, 0xf0, 0x11, 0x00


	//----- nvinfo : EIATTR_KPARAM_INFO
	.align		4
.L_3927:
        /*0098*/ 	.byte	0x04, 0x17
        /*009a*/ 	.short	(.L_3929 - .L_3928)
.L_3928:
        /*009c*/ 	.word	0x00000000
        /*00a0*/ 	.short	0x000a
        /*00a2*/ 	.short	0x0040
        /*00a4*/ 	.byte	0x00, 0xf0, 0x21, 0x00


	//----- nvinfo : EIATTR_KPARAM_INFO
	.align		4
.L_3929:
        /*00a8*/ 	.byte	0x04, 0x17
        /*00aa*/ 	.short	(.L_3931 - .L_3930)
.L_3930:
        /*00ac*/ 	.word	0x00000000
        /*00b0*/ 	.short	0x0009
        /*00b2*/ 	.short	0x0038
        /*00b4*/ 	.byte	0x00, 0xf0, 0x21, 0x00


	//----- nvinfo : EIATTR_KPARAM_INFO
	.align		4
.L_3931:
        /*00b8*/ 	.byte	0x04, 0x17
        /*00ba*/ 	.short	(.L_3933 - .L_3932)
.L_3932:
        /*00bc*/ 	.word	0x00000000
        /*00c0*/ 	.short	0x0008
        /*00c2*/ 	.short	0x0034
        /*00c4*/ 	.byte	0x00, 0xf0, 0x11, 0x00


	//----- nvinfo : EIATTR_KPARAM_INFO
	.align		4
.L_3933:
        /*00c8*/ 	.byte	0x04, 0x17
        /*00ca*/ 	.short	(.L_3935 - .L_3934)
.L_3934:
        /*00cc*/ 	.word	0x00000000
        /*00d0*/ 	.short	0x0007
        /*00d2*/ 	.short	0x0030
        /*00d4*/ 	.byte	0x00, 0xf0, 0x11, 0x00


	//----- nvinfo : EIATTR_KPARAM_INFO
	.align		4
.L_3935:
        /*00d8*/ 	.byte	0x04, 0x17
        /*00da*/ 	.short	(.L_3937 - .L_3936)
.L_3936:
        /*00dc*/ 	.word	0x00000000
        /*00e0*/ 	.short	0x0006
        /*00e2*/ 	.short	0x002c
        /*00e4*/ 	.byte	0x00, 0xf0, 0x11, 0x00


	//----- nvinfo : EIATTR_KPARAM_INFO
	.align		4
.L_3937:
        /*00e8*/ 	.byte	0x04, 0x17
        /*00ea*/ 	.short	(.L_3939 - .L_3938)
.L_3938:
        /*00ec*/ 	.word	0x00000000
        /*00f0*/ 	.short	0x0005
        /*00f2*/ 	.short	0x0028
        /*00f4*/ 	.byte	0x00, 0xf0, 0x11, 0x00


	//----- nvinfo : EIATTR_KPARAM_INFO
	.align		4
.L_3939:
        /*00f8*/ 	.byte	0x04, 0x17
        /*00fa*/ 	.short	(.L_3941 - .L_3940)
.L_3940:
        /*00fc*/ 	.word	0x00000000
        /*0100*/ 	.short	0x0004
        /*0102*/ 	.short	0x0020
        /*0104*/ 	.byte	0x00, 0xf0, 0x21, 0x00


	//----- nvinfo : EIATTR_KPARAM_INFO
	.align		4
.L_3941:
        /*0108*/ 	.byte	0x04, 0x17
        /*010a*/ 	.short	(.L_3943 - .L_3942)
.L_3942:
        /*010c*/ 	.word	0x00000000
        /*0110*/ 	.short	0x0003
        /*0112*/ 	.short	0x0018
        /*0114*/ 	.byte	0x00, 0xf0, 0x21, 0x00


	//----- nvinfo : EIATTR_KPARAM_INFO
	.align		4
.L_3943:
        /*0118*/ 	.byte	0x04, 0x17
        /*011a*/ 	.short	(.L_3945 - .L_3944)
.L_3944:
        /*011c*/ 	.word	0x00000000
        /*0120*/ 	.short	0x0002
        /*0122*/ 	.short	0x0010
        /*0124*/ 	.byte	0x00, 0xf0, 0x21, 0x00


	//----- nvinfo : EIATTR_KPARAM_INFO
	.align		4
.L_3945:
        /*0128*/ 	.byte	0x04, 0x17
        /*012a*/ 	.short	(.L_3947 - .L_3946)
.L_3946:
        /*012c*/ 	.word	0x00000000
        /*0130*/ 	.short	0x0001
        /*0132*/ 	.short	0x0008
        /*0134*/ 	.byte	0x00, 0xf0, 0x21, 0x00


	//----- nvinfo : EIATTR_KPARAM_INFO
	.align		4
.L_3947:
        /*0138*/ 	.byte	0x04, 0x17
        /*013a*/ 	.short	(.L_3949 - .L_3948)
.L_3948:
        /*013c*/ 	.word	0x00000000
        /*0140*/ 	.short	0x0000
        /*0142*/ 	.short	0x0000
        /*0144*/ 	.byte	0x00, 0xf0, 0x21, 0x00


	//----- nvinfo : EIATTR_SPARSE_MMA_MASK
	.align		4
.L_3949:
        /*0148*/ 	.byte	0x03, 0x50
        /*014a*/ 	.short	0x0000


	//----- nvinfo : EIATTR_MAXREG_COUNT
	.align		4
        /*014c*/ 	.byte	0x03, 0x1b
        /*014e*/ 	.short	0x00ff


	//----- nvinfo : EIATTR_NUM_BARRIERS
	.align		4
        /*0150*/ 	.byte	0x02, 0x4c
        /*0152*/ 	.byte	0x01
	.zero		1


	//----- nvinfo : EIATTR_MERCURY_ISA_VERSION
	.align		4
        /*0154*/ 	.byte	0x03, 0x5f
        /*0156*/ 	.short	0x0101


	//----- nvinfo : EIATTR_EXIT_INSTR_OFFSETS
	.align		4
        /*0158*/ 	.byte	0x04, 0x1c
        /*015a*/ 	.short	(.L_3951 - .L_3950)


	//   ....[0]....
.L_3950:
        /*015c*/ 	.word	0x000000a0


	//   ....[1]....
        /*0160*/ 	.word	0x00000350


	//   ....[2]....
        /*0164*/ 	.word	0x00002d30


	//   ....[3]....
        /*0168*/ 	.word	0x00002ef0


	//   ....[4]....
        /*016c*/ 	.word	0x00002f90


	//   ....[5]....
        /*0170*/ 	.word	0x00002fd0


	//----- nvinfo : EIATTR_CRS_STACK_SIZE
	.align		4
.L_3951:
        /*0174*/ 	.byte	0x04, 0x1e
        /*0176*/ 	.short	(.L_3953 - .L_3952)
.L_3952:
        /*0178*/ 	.word	0x00000000


	//----- nvinfo : EIATTR_CBANK_PARAM_SIZE
	.align		4
.L_3953:
        /*017c*/ 	.byte	0x03, 0x19
        /*017e*/ 	.short	0x0074


	//----- nvinfo : EIATTR_PARAM_CBANK
	.align		4
        /*0180*/ 	.byte	0x04, 0x0a
        /*0182*/ 	.short	(.L_3955 - .L_3954)
	.align		4
.L_3954:
        /*0184*/ 	.word	index@(.nv.constant0._Z23gemm_half_q_half_kernelILi1ELi6ELb1ELb0ELi64EEvPK6__halfPKjS4_S2_PS0_iiiiPKtS7_iiiiiibS2_i)
        /*0188*/ 	.short	0x0210
        /*018a*/ 	.short	0x0074


	//----- nvinfo : EIATTR_SW_WAR
	.align		4
.L_3955:
        /*018c*/ 	.byte	0x04, 0x36
        /*018e*/ 	.short	(.L_3957 - .L_3956)
.L_3956:
        /*0190*/ 	.word	0x00000008
.L_3957:


//--------------------- .nv.info._Z23gemm_half_q_half_kernelILi1ELi2ELb1ELb0ELi64EEvPK6__halfPKjS4_S2_PS0_iiiiPKtS7_iiiiiibS2_i --------------------------
	.section	.nv.info._Z23gemm_half_q_half_kernelILi1ELi2ELb1ELb0ELi64EEvPK6__halfPKjS4_S2_PS0_iiiiPKtS7_iiiiiibS2_i,"",@"SHT_CUDA_INFO"
	.sectionflags	@""
	.align	4


	//----- nvinfo : EIATTR_CUDA_API_VERSION
	.align		4
        /*0000*/ 	.byte	0x04, 0x37
        /*0002*/ 	.short	(.L_3959 - .L_3958)
.L_3958:
        /*0004*/ 	.word	0x00000082


	//----- nvinfo : EIATTR_KPARAM_INFO
	.align		4
.L_3959:
        /*0008*/ 	.byte	0x04, 0x17
        /*000a*/ 	.short	(.L_3961 - .L_3960)
.L_3960:
        /*000c*/ 	.word	0x00000000
        /*0010*/ 	.short	0x0013
        /*0012*/ 	.short	0x0070
        /*0014*/ 	.byte	0x00, 0xf0, 0x11, 0x00


	//----- nvinfo : EIATTR_KPARAM_INFO
	.align		4
.L_3961:
        /*0018*/ 	.byte	0x04, 0x17
        /*001a*/ 	.short	(.L_3963 - .L_3962)
.L_3962:
        /*001c*/ 	.word	0x00000000
        /*0020*/ 	.short	0x0012
        /*0022*/ 	.short	0x0068
        /*0024*/ 	.byte	0x00, 0xf0, 0x21, 0x00


	//----- nvinfo : EIATTR_KPARAM_INFO
	.align		4
.L_3963:
        /*0028*/ 	.byte	0x04, 0x17
        /*002a*/ 	.short	(.L_3965 - .L_3964)
.L_3964:
        /*002c*/ 	.word	0x00000000
        /*0030*/ 	.short	0x0011
        /*0032*/ 	.short	0x0060
        /*0034*/ 	.byte	0x00, 0xf0, 0x05, 0x00


	//----- nvinfo : EIATTR_KPARAM_INFO
	.align		4
.L_3965:
        /*0038*/ 	.byte	0x04, 0x17
        /*003a*/ 	.short	(.L_3967 - .L_3966)
.L_3966:
        /*003c*/ 	.word	0x00000000
        /*0040*/ 	.short	0x0010
        /*0042*/ 	.short	0x005c
        /*0044*/ 	.byte	0x00, 0xf0, 0x11, 0x00


	//----- nvinfo : EIATTR_KPARAM_INFO
	.align		4
.L_3967:
        /*0048*/ 	.byte	0x04, 0x17
        /*004a*/ 	.short	(.L_3969 - .L_3968)
.L_3968:
        /*004c*/ 	.word	0x00000000
        /*0050*/ 	.short	0x000f
        /*0052*/ 	.short	0x0058
        /*0054*/ 	.byte	0x00, 0xf0, 0x11, 0x00


	//----- nvinfo : EIATTR_KPARAM_INFO
	.align		4
.L_3969:
        /*0058*/ 	.byte	0x04, 0x17
        /*005a*/ 	.short	(.L_3971 - .L_3970)
.L_3970:
        /*005c*/ 	.word	0x00000000
        /*0060*/ 	.short	0x000e
        /*0062*/ 	.short	0x0054
        /*0064*/ 	.byte	0x00, 0xf0, 0x11, 0x00


	//----- nvinfo : EIATTR_KPARAM_INFO
	.align		4
.L_3971:
        /*0068*/ 	.byte	0x04, 0x17
        /*006a*/ 	.short	(.L_3973 - .L_3972)
.L_3972:
        /*006c*/ 	.word	0x00000000
        /*0070*/ 	.short	0x000d
        /*0072*/ 	.short	0x0050
        /*0074*/ 	.byte	0x00, 0xf0, 0x11, 0x00


	//----- nvinfo : EIATTR_KPARAM_INFO
	.align		4
.L_3973:
        /*0078*/ 	.byte	0x04, 0x17
        /*007a*/ 	.short	(.L_3975 - .L_3974)
.L_3974:
        /*007c*/ 	.word	0x00000000
        /*0080*/ 	.short	0x000c
        /*0082*/ 	.short	0x004c
        /*0084*/ 	.byte	0x00, 0xf0, 0x11, 0x00


	//----- nvinfo : EIATTR_KPARAM_INFO
	.align		4
.L_3975:
        /*0088*/ 	.byte	0x04, 0x17
        /*008a*/ 	.short	(.L_3977 - .L_3976)
.L_3976:
        /*008c*/ 	.word	0x00000000
        /*0090*/ 	.short	0x000b
        /*0092*/ 	.short	0x0048
        /*0094*/ 	.byte	0x00, 0xf0, 0x11, 0x00


	//----- nvinfo : EIATTR_KPARAM_INFO
	.align		4
.L_3977:
        /*0098*/ 	.byte	0x04, 0x17
        /*009a*/ 	.short	(.L_3979 - .L_3978)
.L_3978:
        /*009c*/ 	.word	0x00000000
        /*00a0*/ 	.short	0x000a
        /*00a2*/ 	.short	0x0040
        /*00a4*/ 	.byte	0x00, 0xf0, 0x21, 0x00


	//----- nvinfo : EIATTR_KPARAM_INFO
	.align		4
.L_3979:
        /*00a8*/ 	.byte	0x04, 0x17
        /*00aa*/ 	.short	(.L_3981 - .L_3980)
.L_3980:
        /*00ac*/ 	.word	0x00000000
        /*00b0*/ 	.short	0x0009
        /*00b2*/ 	.short	0x0038
        /*00b4*/ 	.byte	0x00, 0xf0, 0x21, 0x00


	//----- nvinfo : EIATTR_KPARAM_INFO
	.align		4
.L_3981:
        /*00b8*/ 	.byte	0x04, 0x17
        /*00ba*/ 	.short	(.L_3983 - .L_3982)
.L_3982:
        /*00bc*/ 	.word	0x00000000
        /*00c0*/ 	.short	0x0008
        /*00c2*/ 	.short	0x0034
        /*00c4*/ 	.byte	0x00, 0xf0, 0x11, 0x00


	//----- nvinfo : EIATTR_KPARAM_INFO
	.align		4
.L_3983:
        /*00c8*/ 	.byte	0x04, 0x17
        /*00ca*/ 	.short	(.L_3985 - .L_3984)
.L_3984:
        /*00cc*/ 	.word	0x00000000
        /*00d0*/ 	.short	0x0007
        /*00d2*/ 	.short	0x0030
        /*00d4*/ 	.byte	0x00, 0xf0, 0x11, 0x00


	//----- nvinfo : EIATTR_KPARAM_INFO
	.align		4
.L_3985:
        /*00d8*/ 	.byte	0x04, 0x17
        /*00da*/ 	.short	(.L_3987 - .L_3986)
.L_3986:
        /*00dc*/ 	.word	0x00000000
        /*00e0*/ 	.short	0x0006
        /*00e2*/ 	.short	0x002c
        /*00e4*/ 	.byte	0x00, 0xf0, 0x11, 0x00


	//----- nvinfo : EIATTR_KPARAM_INFO
	.align		4
.L_3987:
        /*00e8*/ 	.byte	0x04, 0x17
        /*00ea*/ 	.short	(.L_3989 - .L_3988)
.L_3988:
        /*00ec*/ 	.word	0x00000000
        /*00f0*/ 	.short	0x0005
        /*00f2*/ 	.short	0x0028
        /*00f4*/ 	.byte	0x00, 0xf0, 0x11, 0x00


	//----- nvinfo : EIATTR_KPARAM_INFO
	.align		4
.L_3989:
        /*00f8*/ 	.byte	0x04, 0x17
        /*00fa*/ 	.short	(.L_3991 - .L_3990)
.L_3990:
        /*00fc*/ 	.word	0x00000000
        /*0100*/ 	.short	0x0004
        /*0102*/ 	.short	0x0020
        /*0104*/ 	.byte	0x00, 0xf0, 0x21, 0x00


	//----- nvinfo : EIATTR_KPARAM_INFO
	.align		4
.L_3991:
        /*0108*/ 	.byte	0x04, 0x17
        /*010a*/ 	.short	(.L_3993 - .L_3992)
.L_3992:
        /*010c*/ 	.word	0x00000000
        /*0110*/ 	.short	0x0003
        /*0112*/ 	.short	0x0018
        /*0114*/ 	.byte	0x00, 0xf0, 0x21, 0x00


	//----- nvinfo : EIATTR_KPARAM_INFO
	.align		4
.L_3993:
        /*0118*/ 	.byte	0x04, 0x17
        /*011a*/ 	.short	(.L_3995 - .L_3994)
.L_3994:
        /*011c*/ 	.word	0x00000000
        /*0120*/ 	.short	0x0002
        /*0122*/ 	.short	0x0010
        /*0124*/ 	.byte	0x00, 0xf0, 0x21, 0x00


	//----- nvinfo : EIATTR_KPARAM_INFO
	.align		4
.L_3995:
        /*0128*/ 	.byte	0x04, 0x17
        /*012a*/ 	.short	(.L_3997 - .L_3996)
.L_3996:
        /*012c*/ 	.word	0x00000000
        /*0130*/ 	.short	0x0001
        /*0132*/ 	.short	0x0008
        /*0134*/ 	.byte	0x00, 0xf0, 0x21, 0x00


	//----- nvinfo : EIATTR_KPARAM_INFO
	.align		4
.L_3997:
        /*0138*/ 	.byte	0x04, 0x17
        /*013a*/ 	.short	(.L_3999 - .L_3998)
.L_3998:
        /*013c*/ 	.word	0x00000000
        /*0140*/ 	.short	0x0000
        /*0142*/ 	.short	0x0000
        /*0144*/ 	.byte	0x00, 0xf0, 0x21, 0x00


	//----- nvinfo : EIATTR_SPARSE_MMA_MASK
	.align		4
.L_3999:
        /*0148*/ 	.byte	0x03, 0x50
        /*014a*/ 	.short	0x0000


	//----- nvinfo : EIATTR_MAXREG_COUNT
	.align		4
        /*014c*/ 	.byte	0x03, 0x1b
        /*014e*/ 	.short	0x00ff


	//----- nvinfo : EIATTR_NUM_BARRIERS
	.align		4
        /*0150*/ 	.byte	0x02, 0x4c
        /*0152*/ 	.byte	0x01
	.zero		1


	//----- nvinfo : EIATTR_MERCURY_ISA_VERSION
	.align		4
        /*0154*/ 	.byte	0x03, 0x5f
        /*0156*/ 	.short	0x0101


	//----- nvinfo : EIATTR_EXIT_INSTR_OFFSETS
	.align		4
        /*0158*/ 	.byte	0x04, 0x1c
        /*015a*/ 	.short	(.L_4001 - .L_4000)


	//   ....[0]....
.L_4000:
        /*015c*/ 	.word	0x000000a0


	//   ....[1]....
        /*0160*/ 	.word	0x00000340


	//   ....[2]....
        /*0164*/ 	.word	0x000017e0


	//   ....[3]....
        /*0168*/ 	.word	0x000019a0


	//   ....[4]....
        /*016c*/ 	.word	0x00001a40


	//   ....[5]....
        /*0170*/ 	.word	0x00001a80


	//----- nvinfo : EIATTR_CRS_STACK_SIZE
	.align		4
.L_4001:
        /*0174*/ 	.byte	0x04, 0x1e
        /*0176*/ 	.short	(.L_4003 - .L_4002)
.L_4002:
        /*0178*/ 	.word	0x00000000


	//----- nvinfo : EIATTR_CBANK_PARAM_SIZE
	.align		4
.L_4003:
        /*017c*/ 	.byte	0x03, 0x19
        /*017e*/ 	.short	0x0074


	//----- nvinfo : EIATTR_PARAM_CBANK
	.align		4
        /*0180*/ 	.byte	0x04, 0x0a
        /*0182*/ 	.short	(.L_4005 - .L_4004)
	.align		4
.L_4004:
        /*0184*/ 	.word	index@(.nv.constant0._Z23gemm_half_q_half_kernelILi1ELi2ELb1ELb0ELi64EEvPK6__halfPKjS4_S2_PS0_iiiiPKtS7_iiiiiibS2_i)
        /*0188*/ 	.short	0x0210
        /*018a*/ 	.short	0x0074


	//----- nvinfo : EIATTR_SW_WAR
	.align		4
.L_4005:
        /*018c*/ 	.byte	0x04, 0x36
        /*018e*/ 	.short	(.L_4007 - .L_4006)
.L_4006:
        /*0190*/ 	.word	0x00000008
.L_4007:


//--------------------- .nv.info._Z23gemm_half_q_half_kernelILi1ELi32ELb1ELb0ELi32EEvPK6__halfPKjS4_S2_PS0_iiiiPKtS7_iiiiiibS2_i --------------------------
	.section	.nv.info._Z23gemm_half_q_half_kernelILi1ELi32ELb1ELb0ELi32EEvPK6__halfPKjS4_S2_PS0_iiiiPKtS7_iiiiiibS2_i,"",@"SHT_CUDA_INFO"
	.sectionflags	@""
	.align	4


	//----- nvinfo : EIATTR_CUDA_API_VERSION
	.align		4
        /*0000*/ 	.byte	0x04, 0x37
        /*0002*/ 	.short	(.L_4009 - .L_4008)
.L_4008:
        /*0004*/ 	.word	0x00000082


	//----- nvinfo : EIATTR_KPARAM_INFO
	.align		4
.L_4009:
        /*0008*/ 	.byte	0x04, 0x17
        /*000a*/ 	.short	(.L_4011 - .L_4010)
.L_4010:
        /*000c*/ 	.word	0x00000000
        /*0010*/ 	.short	0x0013
        /*0012*/ 	.short	0x0070
        /*0014*/ 	.byte	0x00, 0xf0, 0x11, 0x00


	//----- nvinfo : EIATTR_KPARAM_INFO
	.align		4
.L_4011:
        /*0018*/ 	.byte	0x04, 0x17
        /*001a*/ 	.short	(.L_4013 - .L_4012)
.L_4012:
        /*001c*/ 	.word	0x00000000
        /*0020*/ 	.short	0x0012
        /*0022*/ 	.short	0x0068
        /*0024*/ 	.byte	0x00, 0xf0, 0x21, 0x00


	//----- nvinfo : EIATTR_KPARAM_INFO
	.align		4
.L_4013:
        /*0028*/ 	.byte	0x04, 0x17
        /*002a*/ 	.short	(.L_4015 - .L_4014)
.L_4014:
        /*002c*/ 	.word	0x00000000
        /*0030*/ 	.short	0x0011
        /*0032*/ 	.short	0x0060
        /*0034*/ 	.byte	0x00, 0xf0, 0x05, 0x00


	//----- nvinfo : EIATTR_KPARAM_INFO
	.align		4
.L_4015:
        /*0038*/ 	.byte	0x04, 0x17
        /*003a*/ 	.short	(.L_4017 - .L_4016)
.L_4016:
        /*003c*/ 	.word	0x00000000
        /*0040*/ 	.short	0x0010
        /*0042*/ 	.short	0x005c
        /*0044*/ 	.byte	0x00, 0xf0, 0x11, 0x00


	//----- nvinfo : EIATTR_KPARAM_INFO
	.align		4
.L_4017:
        /*0048*/ 	.byte	0x04, 0x17
        /*004a*/ 	.short	(.L_4019 - .L_4018)
.L_4018:
        /*004c*/ 	.word	0x00000000
        /*0050*/ 	.short	0x000f
        /*0052*/ 	.short	0x0058
        /*0054*/ 	.byte	0x00, 0xf0, 0x11, 0x00


	//----- nvinfo : EIATTR_KPARAM_INFO
	.align		4
.L_4019:
        /*0058*/ 	.byte	0x04, 0x17
        /*005a*/ 	.short	(.L_4021 - .L_4020)
.L_4020:
        /*005c*/ 	.word	0x00000000
        /*0060*/ 	.short	0x000e
        /*0062*/ 	.short	0x0054
        /*0064*/ 	.byte	0x00, 0xf0, 0x11, 0x00


	//----- nvinfo : EIATTR_KPARAM_INFO
	.align		4
.L_4021:
        /*0068*/ 	.byte	0x04, 0x17
        /*006a*/ 	.short	(.L_4023 - .L_4022)
.L_4022:
        /*006c*/ 	.word	0x00000000
        /*0070*/ 	.short	0x000d
        /*0072*/ 	.short	0x0050
        /*0074*/ 	.byte	0x00, 0xf0, 0x11, 0x00


	//----- nvinfo : EIATTR_KPARAM_INFO
	.align		4
.L_4023:
        /*0078*/ 	.byte	0x04, 0x17
        /*007a*/ 	.short	(.L_4025 - .L_4024)
.L_4024:
        /*007c*/ 	.word	0x00000000
        /*0080*/ 	.short	0x000c
        /*0082*/ 	.short	0x004c
        /*0084*/ 	.byte	0x00, 0xf0, 0x11, 0x00


	//----- nvinfo : EIATTR_KPARAM_INFO
	.align		4
.L_4025:
        /*0088*/ 	.byte	0x04, 0x17
        /*008a*/ 	.short	(.L_4027 - .L_4026)
.L_4026:
        /*008c*/ 	.word	0x00000000
        /*0090*/ 	.short	0x000b
        /*0092*/ 	.short	0x0048
        /*0094*/ 	.byte	0x00, 0xf0, 0x11, 0x00


	//----- nvinfo : EIATTR_KPARAM_INFO
	.align		4
.L_4027:
        /*0098*/ 	.byte	0x04, 0x17
        /*009a*/ 	.short	(.L_4029 - .L_4028)
.L_4028:
        /*009c*/ 	.word	0x00000000
        /*00a0*/ 	.short	0x000a
        /*00a2*/ 	.short	0x0040
        /*00a4*/ 	.byte	0x00, 0xf0, 0x21, 0x00


	//----- nvinfo : EIATTR_KPARAM_INFO
	.align		4
.L_4029:
        /*00a8*/ 	.byte	0x04, 0x17
        /*00aa*/ 	.short	(.L_4031 - .L_4030)
.L_4030:
        /*00ac*/ 	.word	0x00000000
        /*00b0*/ 	.short	0x0009
        /*00b2*/ 	.short	0x0038
        /*00b4*/ 	.byte	0x00, 0xf0, 0x21, 0x00


	//----- nvinfo : EIATTR_KPARAM_INFO
	.align		4
.L_4031:
        /*00b8*/ 	.byte	0x04, 0x17
        /*00ba*/ 	.short	(.L_4033 - .L_4032)
.L_4032:
        /*00bc*/ 	.word	0x00000000
        /*00c0*/ 	.short	0x0008
        /*00c2*/ 	.short	0x0034
        /*00c4*/ 	.byte	0x00, 0xf0, 0x11, 0x00


	//----- nvinfo : EIATTR_KPARAM_INFO
	.align		4
.L_4033:
        /*00c8*/ 	.byte	0x04, 0x17
        /*00ca*/ 	.short	(.L_4035 - .L_4034)
.L_4034:
        /*00cc*/ 	.word	0x00000000
        /*00d0*/ 	.short	0x0007
        /*00d2*/ 	.short	0x0030
        /*00d4*/ 	.byte	0x00, 0xf0, 0x11, 0x00


	//----- nvinfo : EIATTR_KPARAM_INFO
	.align		4
.L_4035:
        /*00d8*/ 	.byte	0x04, 0x17
        /*00da*/ 	.short	(.L_4037 - .L_4036)
.L_4036:
        /*00dc*/ 	.word	0x00000000
        /*00e0*/ 	.short	0x0006
        /*00e2*/ 	.short	0x002c
        /*00e4*/ 	.byte	0x00, 0xf0, 0x11, 0x00


	//----- nvinfo : EIATTR_KPARAM_INFO
	.align		4
.L_4037:
        /*00e8*/ 	.byte	0x04, 0x17
        /*00ea*/ 	.short	(.L_4039 - .L_4038)
.L_4038:
        /*00ec*/ 	.word	0x00000000
        /*00f0*/ 	.short	0x0005
        /*00f2*/ 	.short	0x0028
        /*00f4*/ 	.byte	0x00, 0xf0, 0x11, 0x00


	//----- nvinfo : EIATTR_KPARAM_INFO
	.align		4
.L_4039:
        /*00f8*/ 	.byte	0x04, 0x17
        /*00fa*/ 	.short	(.L_4041 - .L_4040)
.L_4040:
        /*00fc*/ 	.word	0x00000000
        /*0100*/ 	.short	0x0004
        /*0102*/ 	.short	0x0020
        /*0104*/ 	.byte	0x00, 0xf0, 0x21, 0x00


	//----- nvinfo : EIATTR_KPARAM_INFO
	.align		4
.L_4041:
        /*0108*/ 	.byte	0x04, 0x17
        /*010a*/ 	.short	(.L_4043 - .L_4042)
.L_4042:
        /*010c*/ 	.word	0x00000000
        /*0110*/ 	.short	0x0003
        /*0112*/ 	.short	0x0018
        /*0114*/ 	.byte	0x00, 0xf0, 0x21, 0x00


	//----- nvinfo : EIATTR_KPARAM_INFO
	.align		4
.L_4043:
        /*0118*/ 	.byte	0x04, 0x17
        /*011a*/ 	.short	(.L_4045 - .L_4044)
.L_4044:
        /*011c*/ 	.word	0x00000000
        /*0120*/ 	.short	0x0002
        /*0122*/ 	.short	0x0010
        /*0124*/ 	.byte	0x00, 0xf0, 0x21, 0x00


	//----- nvinfo : EIATTR_KPARAM_INFO
	.align		4
.L_4045:
        /*0128*/ 	.byte	0x04, 0x17
        /*012a*/ 	.short	(.L_4047 - .L_4046)
.L_4046:
        /*012c*/ 	.word	0x00000000
        /*0130*/ 	.short	0x0001
        /*0132*/ 	.short	0x0008
        /*0134*/ 	.byte	0x00, 0xf0, 0x21, 0x00


	//----- nvinfo : EIATTR_KPARAM_INFO
	.align		4
.L_4047:
        /*0138*/ 	.byte	0x04, 0x17
        /*013a*/ 	.short	(.L_4049 - .L_4048)
.L_4048:
        /*013c*/ 	.word	0x00000000
        /*0140*/ 	.short	0x0000
        /*0142*/ 	.short	0x0000
        /*0144*/ 	.byte	0x00, 0xf0, 0x21, 0x00


	//----- nvinfo : EIATTR_SPARSE_MMA_MASK
	.align		4
.L_4049:
        /*0148*/ 	.byte	0x03, 0x50
        /*014a*/ 	.short	0x0000


	//----- nvinfo : EIATTR_MAXREG_COUNT
	.align		4
        /*014c*/ 	.byte	0x03, 0x1b
        /*014e*/ 	.short	0x00ff


	//----- nvinfo : EIATTR_NUM_BARRIERS
	.align		4
        /*0150*/ 	.byte	0x02, 0x4c
        /*0152*/ 	.byte	0x01
	.zero		1


	//----- nvinfo : EIATTR_MERCURY_ISA_VERSION
	.align		4
        /*0154*/ 	.byte	0x03, 0x5f
        /*0156*/ 	.short	0x0101


	//----- nvinfo : EIATTR_EXIT_INSTR_OFFSETS
	.align		4
        /*0158*/ 	.byte	0x04, 0x1c
        /*015a*/ 	.short	(.L_4051 - .L_4050)


	//   ....[0]....
.L_4050:
        /*015c*/ 	.word	0x00000090


	//   ....[1]....
        /*0160*/ 	.word	0x00000340


	//   ....[2]....
        /*0164*/ 	.word	0x00002420


	//   ....[3]....
        /*0168*/ 	.word	0x000025c0


	//   ....[4]....
        /*016c*/ 	.word	0x00002660


	//   ....[5]....
        /*0170*/ 	.word	0x000026a0


	//----- nvinfo : EIATTR_CRS_STACK_SIZE
	.align		4
.L_4051:
        /*0174*/ 	.byte	0x04, 0x1e
        /*0176*/ 	.short	(.L_4053 - .L_4052)
.L_4052:
        /*0178*/ 	.word	0x00000000


	//----- nvinfo : EIATTR_CBANK_PARAM_SIZE
	.align		4
.L_4053:
        /*017c*/ 	.byte	0x03, 0x19
        /*017e*/ 	.short	0x0074


	//----- nvinfo : EIATTR_PARAM_CBANK
	.align		4
        /*0180*/ 	.byte	0x04, 0x0a
        /*0182*/ 	.short	(.L_4055 - .L_4054)
	.align		4
.L_4054:
        /*0184*/ 	.word	index@(.nv.constant0._Z23gemm_half_q_half_kernelILi1ELi32ELb1ELb0ELi32EEvPK6__halfPKjS4_S2_PS0_iiiiPKtS7_iiiiiibS2_i)
        /*0188*/ 	.short	0x0210
        /*018a*/ 	.short	0x0074


	//----- nvinfo : EIATTR_SW_WAR
	.align		4
.L_4055:
        /*018c*/ 	.byte	0x04, 0x36
        /*018e*/ 	.short	(.L_4057 - .L_4056)
.L_4056:
        /*0190*/ 	.word	0x00000008
.L_4057:


//--------------------- .nv.info._Z23gemm_half_q_half_kernelILi1ELi48ELb1ELb0ELi32EEvPK6__halfPKjS4_S2_PS0_iiiiPKtS7_iiiiiibS2_i --------------------------
	.section	.nv.info._Z23gemm_half_q_half_kernelILi1ELi48ELb1ELb0ELi32EEvPK6__halfPKjS4_S2_PS0_iiiiPKtS7_iiiiiibS2_i,"",@"SHT_CUDA_INFO"
	.sectionflags	@""
	.align	4


	//----- nvinfo : EIATTR_CUDA_API_VERSION
	.align		4
        /*0000*/ 	.byte	0x04, 0x37
        /*0002*/ 	.short	(.L_4059 - .L_4058)
.L_4058:
        /*0004*/ 	.word	0x00000082


	//----- nvinfo : EIATTR_KPARAM_INFO
	.align		4
.L_4059:
        /*0008*/ 	.byte	0x04, 0x17
        /*000a*/ 	.short	(.L_4061 - .L_4060)
.L_4060:
        /*000c*/ 	.word	0x00000000
        /*0010*/ 	.short	0x0013
        /*0012*/ 	.short	0x0070
        /*0014*/ 	.byte	0x00, 0xf0, 0x11, 0x00


	//----- nvinfo : EIATTR_KPARAM_INFO
	.align		4
.L_4061:
        /*0018*/ 	.byte	0x04, 0x17
        /*001a*/ 	.short	(.L_4063 - .L_4062)
.L_4062:
        /*001c*/ 	.word	0x00000000
        /*0020*/ 	.short	0x0012
        /*0022*/ 	.short	0x0068
        /*0024*/ 	.byte	0x00, 0xf0, 0x21, 0x00


	//----- nvinfo : EIATTR_KPARAM_INFO
	.align		4
.L_4063:
        /*0028*/ 	.byte	0x04, 0x17
        /*002a*/ 	.short	(.L_4065 - .L_4064)
.L_4064:
        /*002c*/ 	.word	0x00000000
        /*0030*/ 	.short	0x0011
        /*0032*/ 	.short	0x0060
        /*0034*/ 	.byte	0x00, 0xf0, 0x05, 0x00


	//----- nvinfo : EIATTR_KPARAM_INFO
	.align		4
.L_4065:
        /*0038*/ 	.byte	0x04, 0x17
        /*003a*/ 	.short	(.L_4067 - .L_4066)
.L_4066:
        /*003c*/ 	.word	0x00000000
        /*0040*/ 	.short	0x0010
        /*0042*/ 	.short	0x005c
        /*0044*/ 	.byte	0x00, 0xf0, 0x11, 0x00


	//----- nvinfo : EIATTR_KPARAM_INFO
	.align		4
.L_4067:
        /*0048*/ 	.byte	0x04, 0x17
        /*004a*/ 	.short	(.L_4069 - .L_4068)
.L_4068:
        /*004c*/ 	.word	0x00000000
        /*0050*/ 	.short	0x000f
        /*0052*/ 	.short	0x0058
        /*0054*/ 	.byte	0x00, 0xf0, 0x11, 0x00


	//----- nvinfo : EIATTR_KPARAM_INFO
	.align		4
.L_4069:
        /*0058*/ 	.byte	0x04, 0x17
        /*005a*/ 	.short	(.L_4071 - .L_4070)
.L_4070:
        /*005c*/ 	.word	0x00000000
        /*0060*/ 	.short	0x000e
        /*0062*/ 	.short	0x0054
        /*0064*/ 	.byte	0x00, 0xf0, 0x11, 0x00


	//----- nvinfo : EIATTR_KPARAM_INFO
	.align		4
.L_4071:
        /*0068*/ 	.byte	0x04, 0x17
        /*006a*/ 	.short	(.L_4073 - .L_4072)
.L_4072:
        /*006c*/ 	.word	0x00000000
        /*0070*/ 	.short	0x000d
        /*0072*/ 	.short	0x0050
        /*0074*/ 	.byte	0x00, 0xf0, 0x11, 0x00


	//----- nvinfo : EIATTR_KPARAM_INFO
	.align		4
.L_4073:
        /*0078*/ 	.byte	0x04, 0x17
        /*007a*/ 	.short	(.L_4075 - .L_4074)
.L_4074:
        /*007c*/ 	.word	0x00000000
        /*0080*/ 	.short	0x000c
        /*0082*/ 	.short	0x004c
        /*0084*/ 	.byte	0x00, 0xf0, 0x11, 0x00


	//----- nvinfo : EIATTR_KPARAM_INFO
	.align		4
.L_4075:
        /*0088*/ 	.byte	0x04, 0x17
        /*008a*/ 	.short	(.L_4077 - .L_4076)
.L_4076:
        /*008c*/ 	.word	0x00000000
        /*0090*/ 	.short	0x000b
        /*0092*/ 	.short	0x0048
        /*0094*/ 	.byte	0x00, 0xf0, 0x11, 0x00


	//----- nvinfo : EIATTR_KPARAM_INFO
	.align		4
.L_4077:
        /*0098*/ 	.byte	0x04, 0x17
        /*009a*/ 	.short	(.L_4079 - .L_4078)
.L_4078:
        /*009c*/ 	.word	0x00000000
        /*00a0*/ 	.short	0x000a
        /*00a2*/ 	.short	0x0040
        /*00a4*/ 	.byte	0x00, 0xf0, 0x21, 0x00


	//----- nvinfo : EIATTR_KPARAM_INFO
	.align		4
.L_4079:
        /*00a8*/ 	.byte	0x04, 0x17
        /*00aa*/ 	.short	(.L_4081 - .L_4080)
.L_4080:
        /*00ac*/ 	.word	0x00000000
        /*00b0*/ 	.short	0x0009
        /*00b2*/ 	.short	0x0038
        /*00b4*/ 	.byte	0x00, 0xf0, 0x21, 0x00


	//----- nvinfo : EIATTR_KPARAM_INFO
	.align		4
.L_4081:
        /*00b8*/ 	.byte	0x04, 0x17
        /*00ba*/ 	.short	(.L_4083 - .L_4082)
.L_4082:
        /*00bc*/ 	.word	0x00000000
        /*00c0*/ 	.short	0x0008
        /*00c2*/ 	.short	0x0034
        /*00c4*/ 	.byte	0x00, 0xf0, 0x11, 0x00


	//----- nvinfo : EIATTR_KPARAM_INFO
	.align		4
.L_4083:
        /*00c8*/ 	.byte	0x04, 0x17
        /*00ca*/ 	.short	(.L_4085 - .L_4084)
.L_4084:
        /*00cc*/ 	.word	0x00000000
        /*00d0*/ 	.short	0x0007
        /*00d2*/ 	.short	0x0030
        /*00d4*/ 	.byte	0x00, 0xf0, 0x11, 0x00


	//----- nvinfo : EIATTR_KPARAM_INFO
	.align		4
.L_4085:
        /*00d8*/ 	.byte	0x04, 0x17
        /*00da*/ 	.short	(.L_4087 - .L_4086)
.L_4086:
        /*00dc*/ 	.word	0x00000000
        /*00e0*/ 	.short	0x0006
        /*00e2*/ 	.short	0x002c
        /*00e4*/ 	.byte	0x00, 0xf0, 0x11, 0x00


	//----- nvinfo : EIATTR_KPARAM_INFO
	.align		4
.L_4087:
        /*00e8*/ 	.byte	0x04, 0x17
        /*00ea*/ 	.short	(.L_4089 - .L_4088)
.L_4088:
        /*00ec*/ 	.word	0x00000000
        /*00f0*/ 	.short	0x0005
        /*00f2*/ 	.short	0x0028
        /*00f4*/ 	.byte	0x00, 0xf0, 0x11, 0x00


	//----- nvinfo : EIATTR_KPARAM_INFO
	.align		4
.L_4089:
        /*00f8*/ 	.byte	0x04, 0x17
        /*00fa*/ 	.short	(.L_4091 - .L_4090)
.L_4090:
        /*00fc*/ 	.word	0x00000000
        /*0100*/ 	.short	0x0004
        /*0102*/ 	.short	0x0020
        /*0104*/ 	.byte	0x00, 0xf0, 0x21, 0x00


	//----- nvinfo : EIATTR_KPARAM_INFO
	.align		4
.L_4091:
        /*0108*/ 	.byte	0x04, 0x17
        /*010a*/ 	.short	(.L_4093 - .L_4092)
.L_4092:
        /*010c*/ 	.word	0x00000000
        /*0110*/ 	.short	0x0003
        /*0112*/ 	.short	0x0018
        /*0114*/ 	.byte	0x00, 0xf0, 0x21, 0x00


	//----- nvinfo : EIATTR_KPARAM_INFO
	.align		4
.L_4093:
        /*0118*/ 	.byte	0x04, 0x17
        /*011a*/ 	.short	(.L_4095 - .L_4094)
.L_4094:
        /*011c*/ 	.word	0x00000000
        /*0120*/ 	.short	0x0002
        /*0122*/ 	.short	0x0010
        /*0124*/ 	.byte	0x00, 0xf0, 0x21, 0x00


	//----- nvinfo : EIATTR_KPARAM_INFO
	.align		4
.L_4095:
        /*0128*/ 	.byte	0x04, 0x17
        /*012a*/ 	.short	(.L_4097 - .L_4096)
.L_4096:
        /*012c*/ 	.word	0x00000000
        /*0130*/ 	.short	0x0001
        /*0132*/ 	.short	0x0008
        /*0134*/ 	.byte	0x00, 0xf0, 0x21, 0x00


	//----- nvinfo : EIATTR_KPARAM_INFO
	.align		4
.L_4097:
        /*0138*/ 	.byte	0x04, 0x17
        /*013a*/ 	.short	(.L_4099 - .L_4098)
.L_4098:
        /*013c*/ 	.word	0x00000000
        /*0140*/ 	.short	0x0000
        /*0142*/ 	.short	0x0000
        /*0144*/ 	.byte	0x00, 0xf0, 0x21, 0x00


	//----- nvinfo : EIATTR_SPARSE_MMA_MASK
	.align		4
.L_4099:
        /*0148*/ 	.byte	0x03, 0x50
        /*014a*/ 	.short	0x0000


	//----- nvinfo : EIATTR_MAXREG_COUNT
	.align		4
        /*014c*/ 	.byte	0x03, 0x1b
        /*014e*/ 	.short	0x00ff


	//----- nvinfo : EIATTR_NUM_BARRIERS
	.align		4
        /*0150*/ 	.byte	0x02, 0x4c
        /*0152*/ 	.byte	0x01
	.zero		1


	//----- nvinfo : EIATTR_MERCURY_ISA_VERSION
	.align		4
        /*0154*/ 	.byte	0x03, 0x5f
        /*0156*/ 	.short	0x0101


	//----- nvinfo : EIATTR_EXIT_INSTR_OFFSETS
	.align		4
        /*0158*/ 	.byte	0x04, 0x1c
        /*015a*/ 	.short	(.L_4101 - .L_4100)


	//   ....[0]....
.L_4100:
        /*015c*/ 	.word	0x000000a0


	//   ....[1]....
        /*0160*/ 	.word	0x00000350


	//   ....[2]....
        /*0164*/ 	.word	0x00003ad0


	//   ....[3]....
        /*0168*/ 	.word	0x00003c70


	//   ....[4]....
        /*016c*/ 	.word	0x00003d10


	//   ....[5]....
        /*0170*/ 	.word	0x00003d50


	//----- nvinfo : EIATTR_CRS_STACK_SIZE
	.align		4
.L_4101:
        /*0174*/ 	.byte	0x04, 0x1e
        /*0176*/ 	.short	(.L_4103 - .L_4102)
.L_4102:
        /*0178*/ 	.word	0x00000000


	//----- nvinfo : EIATTR_CBANK_PARAM_SIZE
	.align		4
.L_4103:
        /*017c*/ 	.byte	0x03, 0x19
        /*017e*/ 	.short	0x0074


	//----- nvinfo : EIATTR_PARAM_CBANK
	.align		4
        /*0180*/ 	.byte	0x04, 0x0a
        /*0182*/ 	.short	(.L_4105 - .L_4104)
	.align		4
.L_4104:
        /*0184*/ 	.word	index@(.nv.constant0._Z23gemm_half_q_half_kernelILi1ELi48ELb1ELb0ELi32EEvPK6__halfPKjS4_S2_PS0_iiiiPKtS7_iiiiiibS2_i)
        /*0188*/ 	.short	0x0210
        /*018a*/ 	.short	0x0074


	//----- nvinfo : EIATTR_SW_WAR
	.align		4
.L_4105:
        /*018c*/ 	.byte	0x04, 0x36
        /*018e*/ 	.short	(.L_4107 - .L_4106)
.L_4106:
        /*0190*/ 	.word	0x00000008
.L_4107:


//--------------------- .nv.info._Z23gemm_half_q_half_kernelILi1ELi16ELb1ELb0ELi32EEvPK6__halfPKjS4_S2_PS0_iiiiPKtS7_iiiiiibS2_i --------------------------
	.section	.nv.info._Z23gemm_half_q_half_kernelILi1ELi16ELb1ELb0ELi32EEvPK6__halfPKjS4_S2_PS0_iiiiPKtS7_iiiiiibS2_i,"",@"SHT_CUDA_INFO"
	.sectionflags	@""
	.align	4


	//----- nvinfo : EIATTR_CUDA_API_VERSION
	.align		4
        /*0000*/ 	.byte	0x04, 0x37
        /*0002*/ 	.short	(.L_4109 - .L_4108)
.L_4108:
        /*0004*/ 	.word	0x00000082


	//----- nvinfo : EIATTR_KPARAM_INFO
	.align		4
.L_4109:
        /*0008*/ 	.byte	0x04, 0x17
        /*000a*/ 	.short	(.L_4111 - .L_4110)
.L_4110:
        /*000c*/ 	.word	0x00000000
        /*0010*/ 	.short	0x0013
        /*0012*/ 	.short	0x0070
        /*0014*/ 	.byte	0x00, 0xf0, 0x11, 0x00


	//----- nvinfo : EIATTR_KPARAM_INFO
	.align		4
.L_4111:
        /*0018*/ 	.byte	0x04, 0x17
        /*001a*/ 	.short	(.L_4113 - .L_4112)
.L_4112:
        /*001c*/ 	.word	0x00000000
        /*0020*/ 	.short	0x0012
        /*0022*/ 	.short	0x0068
        /*0024*/ 	.byte	0x00, 0xf0, 0x21, 0x00


	//----- nvinfo : EIATTR_KPARAM_INFO
	.align		4
.L_4113:
        /*0028*/ 	.byte	0x04, 0x17
        /*002a*/ 	.short	(.L_4115 - .L_4114)
.L_4114:
        /*002c*/ 	.word	0x00000000
        /*0030*/ 	.short	0x0011
        /*0032*/ 	.short	0x0060
        /*0034*/ 	.byte	0x00, 0xf0, 0x05, 0x00


	//----- nvinfo : EIATTR_KPARAM_INFO
	.align		4
.L_4115:
        /*0038*/ 	.byte	0x04, 0x17
        /*003a*/ 	.short	(.L_4117 - .L_4116)
.L_4116:
        /*003c*/ 	.word	0x00000000
        /*0040*/ 	.short	0x0010
        /*0042*/ 	.short	0x005c
        /*0044*/ 	.byte	0x00, 0xf0, 0x11, 0x00


	//----- nvinfo : EIATTR_KPARAM_INFO
	.align		4
.L_4117:
        /*0048*/ 	.byte	0x04, 0x17
        /*004a*/ 	.short	(.L_4119 - .L_4118)
.L_4118:
        /*004c*/ 	.word	0x00000000
        /*0050*/ 	.short	0x000f
        /*0052*/ 	.short	0x0058
        /*0054*/ 	.byte	0x00, 0xf0, 0x11, 0x00


	//----- nvinfo : EIATTR_KPARAM_INFO
	.align		4
.L_4119:
        /*0058*/ 	.byte	0x04, 0x17
        /*005a*/ 	.short	(.L_4121 - .L_4120)
.L_4120:
        /*005c*/ 	.word	0x00000000
        /*0060*/ 	.short	0x000e
        /*0062*/ 	.short	0x0054
        /*0064*/ 	.byte	0x00, 0xf0, 0x11, 0x00


	//----- nvinfo : EIATTR_KPARAM_INFO
	.align		4
.L_4121:
        /*0068*/ 	.byte	0x04, 0x17
        /*006a*/ 	.short	(.L_4123 - .L_4122)
.L_4122:
        /*006c*/ 	.word	0x00000000
        /*0070*/ 	.short	0x000d
        /*0072*/ 	.short	0x0050
        /*0074*/ 	.byte	0x00, 0xf0, 0x11, 0x00


	//----- nvinfo : EIATTR_KPARAM_INFO
	.align		4
.L_4123:
        /*0078*/ 	.byte	0x04, 0x17
        /*007a*/ 	.short	(.L_4125 - .L_4124)
.L_4124:
        /*007c*/ 	.word	0x00000000
        /*0080*/ 	.short	0x000c
        /*0082*/ 	.short	0x004c
        /*0084*/ 	.byte	0x00, 0xf0, 0x11, 0x00


	//----- nvinfo : EIATTR_KPARAM_INFO
	.align		4
.L_4125:
        /*0088*/ 	.byte	0x04, 0x17
        /*008a*/ 	.short	(.L_4127 - .L_4126)
.L_4126:
        /*008c*/ 	.word	0x00000000
        /*0090*/ 	.short	0x000b
        /*0092*/ 	.short	0x0048
        /*0094*/ 	.byte	0x00, 0xf0, 0x11, 0x00


	//----- nvinfo : EIATTR_KPARAM_INFO
	.align		4
.L_4127:
        /*0098*/ 	.byte	0x04, 0x17
        /*009a*/ 	.short	(.L_4129 - .L_4128)
.L_4128:
        /*009c*/ 	.word	0x00000000
        /*00a0*/ 	.short	0x000a
        /*00a2*/ 	.short	0x0040
        /*00a4*/ 	.byte	0x00, 0xf0, 0x21, 0x00


	//----- nvinfo : EIATTR_KPARAM_INFO
	.align		4
.L_4129:
        /*00a8*/ 	.byte	0x04, 0x17
        /*00aa*/ 	.short	(.L_4131 - .L_4130)
.L_4130:
        /*00ac*/ 	.word	0x00000000
        /*00b0*/ 	.short	0x0009
        /*00b2*/ 	.short	0x0038
        /*00b4*/ 	.byte	0x00, 0xf0, 0x21, 0x00


	//----- nvinfo : EIATTR_KPARAM_INFO
	.align		4
.L_4131:
        /*00b8*/ 	.byte	0x04, 0x17
        /*00ba*/ 	.short	(.L_4133 - .L_4132)
.L_4132:
        /*00bc*/ 	.word	0x00000000
        /*00c0*/ 	.short	0x0008
        /*00c2*/ 	.short	0x0034
        /*00c4*/ 	.byte	0x00, 0xf0, 0x11, 0x00


	//----- nvinfo : EIATTR_KPARAM_INFO
	.align		4
.L_4133:
        /*00c8*/ 	.byte	0x04, 0x17
        /*00ca*/ 	.short	(.L_4135 - .L_4134)
.L_4134:
        /*00cc*/ 	.word	0x00000000
        /*00d0*/ 	.short	0x0007
        /*00d2*/ 	.short	0x0030
        /*00d4*/ 	.byte	0x00, 0xf0, 0x11, 0x00


	//----- nvinfo : EIATTR_KPARAM_INFO
	.align		4
.L_4135:
        /*00d8*/ 	.byte	0x04, 0x17
        /*00da*/ 	.short	(.L_4137 - .L_4136)
.L_4136:
        /*00dc*/ 	.word	0x00000000
        /*00e0*/ 	.short	0x0006
        /*00e2*/ 	.short	0x002c
        /*00e4*/ 	.byte	0x00, 0xf0, 0x11, 0x00


	//----- nvinfo : EIATTR_KPARAM_INFO
	.align		4
.L_4137:
        /*00e8*/ 	.byte	0x04, 0x17
        /*00ea*/ 	.short	(.L_4139 - .L_4138)
.L_4138:
        /*00ec*/ 	.word	0x00000000
        /*00f0*/ 	.short	0x0005
        /*00f2*/ 	.short	0x0028
        /*00f4*/ 	.byte	0x00, 0xf0, 0x11, 0x00


	//----- nvinfo : EIATTR_KPARAM_INFO
	.align		4
.L_4139:
        /*00f8*/ 	.byte	0x04, 0x17
        /*00fa*/ 	.short	(.L_4141 - .L_4140)
.L_4140:
        /*00fc*/ 	.word	0x00000000
        /*0100*/ 	.short	0x0004
        /*0102*/ 	.short	0x0020
        /*0104*/ 	.byte	0x00, 0xf0, 0x21, 0x00


	//----- nvinfo : EIATTR_KPARAM_INFO
	.align		4
.L_4141:
        /*0108*/ 	.byte	0x04, 0x17
        /*010a*/ 	.short	(.L_4143 - .L_4142)
.L_4142:
        /*010c*/ 	.word	0x00000000
        /*0110*/ 	.short	0x0003
        /*0112*/ 	.short	0x0018
        /*0114*/ 	.byte	0x00, 0xf0, 0x21, 0x00


	//----- nvinfo : EIATTR_KPARAM_INFO
	.align		4
.L_4143:
        /*0118*/ 	.byte	0x04, 0x17
        /*011a*/ 	.short	(.L_4145 - .L_4144)
.L_4144:
        /*011c*/ 	.word	0x00000000
        /*0120*/ 	.short	0x0002
        /*0122*/ 	.short	0x0010
        /*0124*/ 	.byte	0x00, 0xf0, 0x21, 0x00


	//----- nvinfo : EIATTR_KPARAM_INFO
	.align		4
.L_4145:
        /*0128*/ 	.byte	0x04, 0x17
        /*012a*/ 	.short	(.L_4147 - .L_4146)
.L_4146:
        /*012c*/ 	.word	0x00000000
        /*0130*/ 	.short	0x0001
        /*0132*/ 	.short	0x0008
        /*0134*/ 	.byte	0x00, 0xf0, 0x21, 0x00


	//----- nvinfo : EIATTR_KPARAM_INFO
	.align		4
.L_4147:
        /*0138*/ 	.byte	0x04, 0x17
        /*013a*/ 	.short	(.L_4149 - .L_4148)
.L_4148:
        /*013c*/ 	.word	0x00000000
        /*0140*/ 	.short	0x0000
        /*0142*/ 	.short	0x0000
        /*0144*/ 	.byte	0x00, 0xf0, 0x21, 0x00


	//----- nvinfo : EIATTR_SPARSE_MMA_MASK
	.align		4
.L_4149:
        /*0148*/ 	.byte	0x03, 0x50
        /*014a*/ 	.short	0x0000


	//----- nvinfo : EIATTR_MAXREG_COUNT
	.align		4
        /*014c*/ 	.byte	0x03, 0x1b
        /*014e*/ 	.short	0x00ff


	//----- nvinfo : EIATTR_NUM_BARRIERS
	.align		4
        /*0150*/ 	.byte	0x02, 0x4c
        /*0152*/ 	.byte	0x01
	.zero		1


	//----- nvinfo : EIATTR_MERCURY_ISA_VERSION
	.align		4
        /*0154*/ 	.byte	0x03, 0x5f
        /*0156*/ 	.short	0x0101


	//----- nvinfo : EIATTR_EXIT_INSTR_OFFSETS
	.align		4
        /*0158*/ 	.byte	0x04, 0x1c
        /*015a*/ 	.short	(.L_4151 - .L_4150)


	//   ....[0]....
.L_4150:
        /*015c*/ 	.word	0x000000a0


	//   ....[1]....
        /*0160*/ 	.word	0x00000350


	//   ....[2]....
        /*0164*/ 	.word	0x00002250


	//   ....[3]....
        /*0168*/ 	.word	0x000023f0


	//   ....[4]....
        /*016c*/ 	.word	0x00002490


	//   ....[5]....
        /*0170*/ 	.word	0x000024d0


	//----- nvinfo : EIATTR_CRS_STACK_SIZE
	.align		4
.L_4151:
        /*0174*/ 	.byte	0x04, 0x1e
        /*0176*/ 	.short	(.L_4153 - .L_4152)
.L_4152:
        /*0178*/ 	.word	0x00000000


	//----- nvinfo : EIATTR_CBANK_PARAM_SIZE
	.align		4
.L_4153:
        /*017c*/ 	.byte	0x03, 0x19
        /*017e*/ 	.short	0x0074


	//----- nvinfo : EIATTR_PARAM_CBANK
	.align		4
        /*0180*/ 	.byte	0x04, 0x0a
        /*0182*/ 	.short	(.L_4155 - .L_4154)
	.align		4
.L_4154:
        /*0184*/ 	.word	index@(.nv.constant0._Z23gemm_half_q_half_kernelILi1ELi16ELb1ELb0ELi32EEvPK6__halfPKjS4_S2_PS0_iiiiPKtS7_iiiiiibS2_i)
        /*0188*/ 	.short	0x0210
        /*018a*/ 	.short	0x0074


	//----- nvinfo : EIATTR_SW_WAR
	.align		4
.L_4155:
        /*018c*/ 	.byte	0x04, 0x36
        /*018e*/ 	.short	(.L_4157 - .L_4156)
.L_4156:
        /*0190*/ 	.word	0x00000008
.L_4157:


//--------------------- .nv.info._Z23gemm_half_q_half_kernelILi1ELi24ELb1ELb0ELi32EEvPK6__halfPKjS4_S2_PS0_iiiiPKtS7_iiiiiibS2_i --------------------------
	.section	.nv.info._Z23gemm_half_q_half_kernelILi1ELi24ELb1ELb0ELi32EEvPK6__halfPKjS4_S2_PS0_iiiiPKtS7_iiiiiibS2_i,"",@"SHT_CUDA_INFO"
	.sectionflags	@""
	.align	4


	//----- nvinfo : EIATTR_CUDA_API_VERSION
	.align		4
        /*0000*/ 	.byte	0x04, 0x37
        /*0002*/ 	.short	(.L_4159 - .L_4158)
.L_4158:
        /*0004*/ 	.word	0x00000082


	//----- nvinfo : EIATTR_KPARAM_INFO
	.align		4
.L_4159:
        /*0008*/ 	.byte	0x04, 0x17
        /*000a*/ 	.short	(.L_4161 - .L_4160)
.L_4160:
        /*000c*/ 	.word	0x00000000
        /*0010*/ 	.short	0x0013
        /*0012*/ 	.short	0x0070
        /*0014*/ 	.byte	0x00, 0xf0, 0x11, 0x00


	//----- nvinfo : EIATTR_KPARAM_INFO
	.align		4
.L_4161:
        /*0018*/ 	.byte	0x04, 0x17
        /*001a*/ 	.short	(.L_4163 - .L_4162)
.L_4162:
        /*001c*/ 	.word	0x00000000
        /*0020*/ 	.short	0x0012
        /*0022*/ 	.short	0x0068
        /*0024*/ 	.byte	0x00, 0xf0, 0x21, 0x00


	//----- nvinfo : EIATTR_KPARAM_INFO
	.align		4
.L_4163:
        /*0028*/ 	.byte	0x04, 0x17
        /*002a*/ 	.short	(.L_4165 - .L_4164)
.L_4164:
        /*002c*/ 	.word	0x00000000
        /*0030*/ 	.short	0x0011
        /*0032*/ 	.short	0x0060
        /*0034*/ 	.byte	0x00, 0xf0, 0x05, 0x00


	//----- nvinfo : EIATTR_KPARAM_INFO
	.align		4
.L_4165:
        /*0038*/ 	.byte	0x04, 0x17
        /*003a*/ 	.short	(.L_4167 - .L_4166)
.L_4166:
        /*003c*/ 	.word	0x00000000
        /*0040*/ 	.short	0x0010
        /*0042*/ 	.short	0x005c
        /*0044*/ 	.byte	0x00, 0xf0, 0x11, 0x00


	//----- nvinfo : EIATTR_KPARAM_INFO
	.align		4
.L_4167:
        /*0048*/ 	.byte	0x04, 0x17
        /*004a*/ 	.short	(.L_4169 - .L_4168)
.L_4168:
        /*004c*/ 	.word	0x00000000
        /*0050*/ 	.short	0x000f
        /*0052*/ 	.short	0x0058
        /*0054*/ 	.byte	0x00, 0xf0, 0x11, 0x00


	//----- nvinfo : EIATTR_KPARAM_INFO
	.align		4
.L_4169:
        /*0058*/ 	.byte	0x04, 0x17
        /*005a*/ 	.short	(.L_4171 - .L_4170)
.L_4170:
        /*005c*/ 	.word	0x00000000
        /*0060*/ 	.short	0x000e
        /*0062*/ 	.short	0x0054
        /*0064*/ 	.byte	0x00, 0xf0, 0x11, 0x00


	//----- nvinfo : EIATTR_KPARAM_INFO
	.align		4
.L_4171:
        /*0068*/ 	.byte	0x04, 0x17
        /*006a*/ 	.short	(.L_4173 - .L_4172)
.L_4172:
        /*006c*/ 	.word	0x00000000
        /*0070*/ 	.short	0x000d
        /*0072*/ 	.short	0x0050
        /*0074*/ 	.byte	0x00, 0xf0, 0x11, 0x00


	//----- nvinfo : EIATTR_KPARAM_INFO
	.align		4
.L_4173:
        /*0078*/ 	.byte	0x04, 0x17
        /*007a*/ 	.short	(.L_4175 - .L_4174)
.L_4174:
        /*007c*/ 	.word	0x00000000
        /*0080*/ 	.short	0x000c
        /*0082*/ 	.short	0x004c
        /*0084*/ 	.byte	0x00, 0xf0, 0x11, 0x00


	//----- nvinfo : EIATTR_KPARAM_INFO
	.align		4
.L_4175:
        /*0088*/ 	.byte	0x04, 0x17
        /*008a*/ 	.short	(.L_4177 - .L_4176)
.L_4176:
        /*008c*/ 	.word	0x00000000
        /*0090*/ 	.short	0x000b
        /*0092*/ 	.short	0x0048
        /*0094*/ 	.byte	0x00, 0xf0, 0x11, 0x00


	//----- nvinfo : EIATTR_KPARAM_INFO
	.align		4
.L_4177:
        /*0098*/ 	.byte	0x04, 0x17
        /*009a*/ 	.short	(.L_4179 - .L_4178)
.L_4178:
        /*009c*/ 	.word	0x00000000
        /*00a0*/ 	.short	0x000a
        /*00a2*/ 	.short	0x0040
        /*00a4*/ 	.byte	0x00, 0xf0, 0x21, 0x00


	//----- nvinfo : EIATTR_KPARAM_INFO
	.align		4
.L_4179:
        /*00a8*/ 	.byte	0x04, 0x17
        /*00aa*/ 	.short	(.L_4181 - .L_4180)
.L_4180:
        /*00ac*/ 	.word	0x00000000
        /*00b0*/ 	.short	0x0009
        /*00b2*/ 	.short	0x0038
        /*00b4*/ 	.byte	0x00, 0xf0, 0x21, 0x00


	//----- nvinfo : EIATTR_KPARAM_INFO
	.align		4
.L_4181:
        /*00b8*/ 	.byte	0x04, 0x17
        /*00ba*/ 	.short	(.L_4183 - .L_4182)
.L_4182:
        /*00bc*/ 	.word	0x00000000
        /*00c0*/ 	.short	0x0008
        /*00c2*/ 	.short	0x0034
        /*00c4*/ 	.byte	0x00, 0xf0, 0x11, 0x00


	//----- nvinfo : EIATTR_KPARAM_INFO
	.align		4
.L_4183:
        /*00c8*/ 	.byte	0x04, 0x17
        /*00ca*/ 	.short	(.L_4185 - .L_4184)
.L_4184:
        /*00cc*/ 	.word	0x00000000
        /*00d0*/ 	.short	0x0007
        /*00d2*/ 	.short	0x0030
        /*00d4*/ 	.byte	0x00, 0xf0, 0x11, 0x00


	//----- nvinfo : EIATTR_KPARAM_INFO
	.align		4
.L_4185:
        /*00d8*/ 	.byte	0x04, 0x17
        /*00da*/ 	.short	(.L_4187 - .L_4186)
.L_4186:
        /*00dc*/ 	.word	0x00000000
        /*00e0*/ 	.short	0x0006
        /*00e2*/ 	.short	0x002c
        /*00e4*/ 	.byte	0x00, 0xf0, 0x11, 0x00


	//----- nvinfo : EIATTR_KPARAM_INFO
	.align		4
.L_4187:
        /*00e8*/ 	.byte	0x04, 0x17
        /*00ea*/ 	.short	(.L_4189 - .L_4188)
.L_4188:
        /*00ec*/ 	.word	0x00000000
        /*00f0*/ 	.short	0x0005
        /*00f2*/ 	.short	0x0028
        /*00f4*/ 	.byte	0x00, 0xf0, 0x11, 0x00


	//----- nvinfo : EIATTR_KPARAM_INFO
	.align		4
.L_4189:
        /*00f8*/ 	.byte	0x04, 0x17
        /*00fa*/ 	.short	(.L_4191 - .L_4190)
.L_4190:
        /*00fc*/ 	.word	0x00000000
        /*0100*/ 	.short	0x0004
        /*0102*/ 	.short	0x0020
        /*0104*/ 	.byte	0x00, 0xf0, 0x21, 0x00


	//----- nvinfo : EIATTR_KPARAM_INFO
	.align		4
.L_4191:
        /*0108*/ 	.byte	0x04, 0x17
        /*010a*/ 	.short	(.L_4193 - .L_4192)
.L_4192:
        /*010c*/ 	.word	0x00000000
        /*0110*/ 	.short	0x0003
        /*0112*/ 	.short	0x0018
        /*0114*/ 	.byte	0x00, 0xf0, 0x21, 0x00


	//----- nvinfo : EIATTR_KPARAM_INFO
	.align		4
.L_4193:
        /*0118*/ 	.byte	0x04, 0x17
        /*011a*/ 	.short	(.L_4195 - .L_4194)
.L_4194:
        /*011c*/ 	.word	0x00000000
        /*0120*/ 	.short	0x0002
        /*0122*/ 	.short	0x0010
        /*0124*/ 	.byte	0x00, 0xf0, 0x21, 0x00


	//----- nvinfo : EIATTR_KPARAM_INFO
	.align		4
.L_4195:
        /*0128*/ 	.byte	0x04, 0x17
        /*012a*/ 	.short	(.L_4197 - .L_4196)
.L_4196:
        /*012c*/ 	.word	0x00000000
        /*0130*/ 	.short	0x0001
        /*0132*/ 	.short	0x0008
        /*0134*/ 	.byte	0x00, 0xf0, 0x21, 0x00


	//----- nvinfo : EIATTR_KPARAM_INFO
	.align		4
.L_4197:
        /*0138*/ 	.byte	0x04, 0x17
        /*013a*/ 	.short	(.L_4199 - .L_4198)
.L_4198:
        /*013c*/ 	.word	0x00000000
        /*0140*/ 	.short	0x0000
        /*0142*/ 	.short	0x0000
        /*0144*/ 	.byte	0x00, 0xf0, 0x21, 0x00


	//----- nvinfo : EIATTR_SPARSE_MMA_MASK
	.align		4
.L_4199:
        /*0148*/ 	.byte	0x03, 0x50
        /*014a*/ 	.short	0x0000


	//----- nvinfo : EIATTR_MAXREG_COUNT
	.align		4
        /*014c*/ 	.byte	0x03, 0x1b
        /*014e*/ 	.short	0x00ff


	//----- nvinfo : EIATTR_NUM_BARRIERS
	.align		4
        /*0150*/ 	.byte	0x02, 0x4c
        /*0152*/ 	.byte	0x01
	.zero		1


	//----- nvinfo : EIATTR_MERCURY_ISA_VERSION
	.align		4
        /*0154*/ 	.byte	0x03, 0x5f
        /*0156*/ 	.short	0x0101


	//----- nvinfo : EIATTR_EXIT_INSTR_OFFSETS
	.align		4
        /*0158*/ 	.byte	0x04, 0x1c
        /*015a*/ 	.short	(.L_4201 - .L_4200)


	//   ....[0]....
.L_4200:
        /*015c*/ 	.word	0x000000a0


	//   ....[1]....
        /*0160*/ 	.word	0x00000350


	//   ....[2]....
        /*0164*/ 	.word	0x00004700


	//   ....[3]....
        /*0168*/ 	.word	0x000048c0


	//   ....[4]....
        /*016c*/ 	.word	0x00004960


	//   ....[5]....
        /*0170*/ 	.word	0x000049a0


	//----- nvinfo : EIATTR_CRS_STACK_SIZE
	.align		4
.L_4201:
        /*0174*/ 	.byte	0x04, 0x1e
        /*0176*/ 	.short	(.L_4203 - .L_4202)
.L_4202:
        /*0178*/ 	.word	0x00000000


	//----- nvinfo : EIATTR_CBANK_PARAM_SIZE
	.align		4
.L_4203:
        /*017c*/ 	.byte	0x03, 0x19
        /*017e*/ 	.short	0x0074


	//----- nvinfo : EIATTR_PARAM_CBANK
	.align		4
        /*0180*/ 	.byte	0x04, 0x0a
        /*0182*/ 	.short	(.L_4205 - .L_4204)
	.align		4
.L_4204:
        /*0184*/ 	.word	index@(.nv.constant0._Z23gemm_half_q_half_kernelILi1ELi24ELb1ELb0ELi32EEvPK6__halfPKjS4_S2_PS0_iiiiPKtS7_iiiiiibS2_i)
        /*0188*/ 	.short	0x0210
        /*018a*/ 	.short	0x0074


	//----- nvinfo : EIATTR_SW_WAR
	.align		4
.L_4205:
        /*018c*/ 	.byte	0x04, 0x36
        /*018e*/ 	.short	(.L_4207 - .L_4206)
.L_4206:
        /*0190*/ 	.word	0x00000008
.L_4207:


//--------------------- .nv.info._Z23gemm_half_q_half_kernelILi1ELi8ELb1ELb0ELi32EEvPK6__halfPKjS4_S2_PS0_iiiiPKtS7_iiiiiibS2_i --------------------------
	.section	.nv.info._Z23gemm_half_q_half_kernelILi1ELi8ELb1ELb0ELi32EEvPK6__halfPKjS4_S2_PS0_iiiiPKtS7_iiiiiibS2_i,"",@"SHT_CUDA_INFO"
	.sectionflags	@""
	.align	4


	//----- nvinfo : EIATTR_CUDA_API_VERSION
	.align		4
        /*0000*/ 	.byte	0x04, 0x37
        /*0002*/ 	.short	(.L_4209 - .L_4208)
.L_4208:
        /*0004*/ 	.word	0x00000082


	//----- nvinfo : EIATTR_KPARAM_INFO
	.align		4
.L_4209:
        /*0008*/ 	.byte	0x04, 0x17
        /*000a*/ 	.short	(.L_4211 - .L_4210)
.L_4210:
        /*000c*/ 	.word	0x00000000
        /*0010*/ 	.short	0x0013
        /*0012*/ 	.short	0x0070
        /*0014*/ 	.byte	0x00, 0xf0, 0x11, 0x00


	//----- nvinfo : EIATTR_KPARAM_INFO
	.align		4
.L_4211:
        /*0018*/ 	.byte	0x04, 0x17
        /*001a*/ 	.short	(.L_4213 - .L_4212)
.L_4212:
        /*001c*/ 	.word	0x00000000
        /*0020*/ 	.short	0x0012
        /*0022*/ 	.short	0x0068
        /*0024*/ 	.byte	0x00, 0xf0, 0x21, 0x00


	//----- nvinfo : EIATTR_KPARAM_INFO
	.align		4
.L_4213:
        /*0028*/ 	.byte	0x04, 0x17
        /*002a*/ 	.short	(.L_4215 - .L_4214)
.L_4214:
        /*002c*/ 	.word	0x00000000
        /*0030*/ 	.short	0x0011
        /*0032*/ 	.short	0x0060
        /*0034*/ 	.byte	0x00, 0xf0, 0x05, 0x00


	//----- nvinfo : EIATTR_KPARAM_INFO
	.align		4
.L_4215:
        /*0038*/ 	.byte	0x04, 0x17
        /*003a*/ 	.short	(.L_4217 - .L_4216)
.L_4216:
        /*003c*/ 	.word	0x00000000
        /*0040*/ 	.short	0x0010
        /*0042*/ 	.short	0x005c
        /*0044*/ 	.byte	0x00, 0xf0, 0x11, 0x00


	//----- nvinfo : EIATTR_KPARAM_INFO
	.align		4
.L_4217:
        /*0048*/ 	.byte	0x04, 0x17
        /*004a*/ 	.short	(.L_4219 - .L_4218)
.L_4218:
        /*004c*/ 	.word	0x00000000
        /*0050*/ 	.short	0x000f
        /*0052*/ 	.short	0x0058
        /*0054*/ 	.byte	0x00, 0xf0, 0x11, 0x00


	//----- nvinfo : EIATTR_KPARAM_INFO
	.align		4
.L_4219:
        /*0058*/ 	.byte	0x04, 0x17
        /*005a*/ 	.short	(.L_4221 - .L_4220)
.L_4220:
        /*005c*/ 	.word	0x00000000
        /*0060*/ 	.short	0x000e
        /*0062*/ 	.short	0x0054
        /*0064*/ 	.byte	0x00, 0xf0, 0x11, 0x00


	//----- nvinfo : EIATTR_KPARAM_INFO
	.align		4
.L_4221:
        /*0068*/ 	.byte	0x04, 0x17
        /*006a*/ 	.short	(.L_4223 - .L_4222)
.L_4222:
        /*006c*/ 	.word	0x00000000
        /*0070*/ 	.short	0x000d
        /*0072*/ 	.short	0x0050
        /*0074*/ 	.byte	0x00, 0xf0, 0x11, 0x00


	//----- nvinfo : EIATTR_KPARAM_INFO
	.align		4
.L_4223:
        /*0078*/ 	.byte	0x04, 0x17
        /*007a*/ 	.short	(.L_4225 - .L_4224)
.L_4224:
        /*007c*/ 	.word	0x00000000
        /*0080*/ 	.short	0x000c
        /*0082*/ 	.short	0x004c
        /*0084*/ 	.byte	0x00, 0xf0, 0x11, 0x00


	//----- nvinfo : EIATTR_KPARAM_INFO
	.align		4
.L_4225:
        /*0088*/ 	.byte	0x04, 0x17
        /*008a*/ 	.short	(.L_4227 - .L_4226)
.L_4226:
        /*008c*/ 	.word	0x00000000
        /*0090*/ 	.short	0x000b
        /*0092*/ 	.short	0x0048
        /*0094*/ 	.byte	0x00, 0xf0, 0x11, 0x00


	//----- nvinfo : EIATTR_KPARAM_INFO
	.align		4
.L_4227:
        /*0098*/ 	.byte	0x04, 0x17
        /*009a*/ 	.short	(.L_4229 - .L_4228)
.L_4228:
        /*009c*/ 	.word	0x00000000
        /*00a0*/ 	.short	0x000a
        /*00a2*/ 	.short	0x0040
        /*00a4*/ 	.byte	0x00, 0xf0, 0x21, 0x00


	//----- nvinfo : EIATTR_KPARAM_INFO
	.align		4
.L_4229:
        /*00a8*/ 	.byte	0x04, 0x17
        /*00aa*/ 	.short	(.L_4231 - .L_4230)
.L_4230:
        /*00ac*/ 	.word	0x00000000
        /*00b0*/ 	.short	0x0009
        /*00b2*/ 	.short	0x0038
        /*00b4*/ 	.byte	0x00, 0xf0, 0x21, 0x00


	//----- nvinfo : EIATTR_KPARAM_INFO
	.align		4
.L_4231:
        /*00b8*/ 	.byte	0x04, 0x17
        /*00ba*/ 	.short	(.L_4233 - .L_4232)
.L_4232:
        /*00bc*/ 	.word	0x00000000
        /*00c0*/ 	.short	0x0008
        /*00c2*/ 	.short	0x0034
        /*00c4*/ 	.byte	0x00, 0xf0, 0x11, 0x00


	//----- nvinfo : EIATTR_KPARAM_INFO
	.align		4
.L_4233:
        /*00c8*/ 	.byte	0x04, 0x17
        /*00ca*/ 	.short	(.L_4235 - .L_4234)
.L_4234:
        /*00cc*/ 	.word	0x00000000
        /*00d0*/ 	.short	0x0007
        /*00d2*/ 	.short	0x0030
        /*00d4*/ 	.byte	0x00, 0xf0, 0x11, 0x00


	//----- nvinfo : EIATTR_KPARAM_INFO
	.align		4
.L_4235:
        /*00d8*/ 	.byte	0x04, 0x17
        /*00da*/ 	.short	(.L_4237 - .L_4236)
.L_4236:
        /*00dc*/ 	.word	0x00000000
        /*00e0*/ 	.short	0x0006
        /*00e2*/ 	.short	0x002c
        /*00e4*/ 	.byte	0x00, 0xf0, 0x11, 0x00


	//----- nvinfo : EIATTR_KPARAM_INFO
	.align		4
.L_4237:
        /*00e8*/ 	.byte	0x04, 0x17
        /*00ea*/ 	.short	(.L_4239 - .L_4238)
.L_4238:
        /*00ec*/ 	.word	0x00000000
        /*00f0*/ 	.short	0x0005
        /*00f2*/ 	.short	0x0028
        /*00f4*/ 	.byte	0x00, 0xf0, 0x11, 0x00


	//----- nvinfo : EIATTR_KPARAM_INFO
	.align		4
.L_4239:
        /*00f8*/ 	.byte	0x04, 0x17
        /*00fa*/ 	.short	(.L_4241 - .L_4240)
.L_4240:
        /*00fc*/ 	.word	0x00000000
        /*0100*/ 	.short	0x0004
        /*0102*/ 	.short	0x0020
        /*0104*/ 	.byte	0x00, 0xf0, 0x21, 0x00


	//----- nvinfo : EIATTR_KPARAM_INFO
	.align		4
.L_4241:
        /*0108*/ 	.byte	0x04, 0x17
        /*010a*/ 	.short	(.L_4243 - .L_4242)
.L_4242:
        /*010c*/ 	.word	0x00000000
        /*0110*/ 	.short	0x0003
        /*0112*/ 	.short	0x0018
        /*0114*/ 	.byte	0x00, 0xf0, 0x21, 0x00


	//----- nvinfo : EIATTR_KPARAM_INFO
	.align		4
.L_4243:
        /*0118*/ 	.byte	0x04, 0x17
        /*011a*/ 	.short	(.L_4245 - .L_4244)
.L_4244:
        /*011c*/ 	.word	0x00000000
        /*0120*/ 	.short	0x0002
        /*0122*/ 	.short	0x0010
        /*0124*/ 	.byte	0x00, 0xf0, 0x21, 0x00


	//----- nvinfo : EIATTR_KPARAM_INFO
	.align		4
.L_4245:
        /*0128*/ 	.byte	0x04, 0x17
        /*012a*/ 	.short	(.L_4247 - .L_4246)
.L_4246:
        /*012c*/ 	.word	0x00000000
        /*0130*/ 	.short	0x0001
        /*0132*/ 	.short	0x0008
        /*0134*/ 	.byte	0x00, 0xf0, 0x21, 0x00


	//----- nvinfo : EIATTR_KPARAM_INFO
	.align		4
.L_4247:
        /*0138*/ 	.byte	0x04, 0x17
        /*013a*/ 	.short	(.L_4249 - .L_4248)
.L_4248:
        /*013c*/ 	.word	0x00000000
        /*0140*/ 	.short	0x0000
        /*0142*/ 	.short	0x0000
        /*0144*/ 	.byte	0x00, 0xf0, 0x21, 0x00


	//----- nvinfo : EIATTR_SPARSE_MMA_MASK
	.align		4
.L_4249:
        /*0148*/ 	.byte	0x03, 0x50
        /*014a*/ 	.short	0x0000


	//----- nvinfo : EIATTR_MAXREG_COUNT
	.align		4
        /*014c*/ 	.byte	0x03, 0x1b
        /*014e*/ 	.short	0x00ff


	//----- nvinfo : EIATTR_NUM_BARRIERS
	.align		4
        /*0150*/ 	.byte	0x02, 0x4c
        /*0152*/ 	.byte	0x01
	.zero		1


	//----- nvinfo : EIATTR_MERCURY_ISA_VERSION
	.align		4
        /*0154*/ 	.byte	0x03, 0x5f
        /*0156*/ 	.short	0x0101


	//----- nvinfo : EIATTR_EXIT_INSTR_OFFSETS
	.align		4
        /*0158*/ 	.byte	0x04, 0x1c
        /*015a*/ 	.short	(.L_4251 - .L_4250)


	//   ....[0]....
.L_4250:
        /*015c*/ 	.word	0x000000b0


	//   ....[1]....
        /*0160*/ 	.word	0x00000340


	//   ....[2]....
        /*0164*/ 	.word	0x000031b0


	//   ....[3]....
        /*0168*/ 	.word	0x00003370


	//   ....[4]....
        /*016c*/ 	.word	0x00003420


	//   ....[5]....
        /*0170*/ 	.word	0x00003460


	//----- nvinfo : EIATTR_CRS_STACK_SIZE
	.align		4
.L_4251:
        /*0174*/ 	.byte	0x04, 0x1e
        /*0176*/ 	.short	(.L_4253 - .L_4252)
.L_4252:
        /*0178*/ 	.word	0x00000000


	//----- nvinfo : EIATTR_CBANK_PARAM_SIZE
	.align		4
.L_4253:
        /*017c*/ 	.byte	0x03, 0x19
        /*017e*/ 	.short	0x0074


	//----- nvinfo : EIATTR_PARAM_CBANK
	.align		4
        /*0180*/ 	.byte	0x04, 0x0a
        /*0182*/ 	.short	(.L_4255 - .L_4254)
	.align		4
.L_4254:
        /*0184*/ 	.word	index@(.nv.constant0._Z23gemm_half_q_half_kernelILi1ELi8ELb1ELb0ELi32EEvPK6__halfPKjS4_S2_PS0_iiiiPKtS7_iiiiiibS2_i)
        /*0188*/ 	.short	0x0210
        /*018a*/ 	.short	0x0074


	//----- nvinfo : EIATTR_SW_WAR
	.align		4
.L_4255:
        /*018c*/ 	.byte	0x04, 0x36
        /*018e*/ 	.short	(.L_4257 - .L_4256)
.L_4256:
        /*0190*/ 	.word	0x00000008
.L_4257:


//--------------------- .nv.info._Z23gemm_half_q_half_kernelILi1ELi12ELb1ELb0ELi32EEvPK6__halfPKjS4_S2_PS0_iiiiPKtS7_iiiiiibS2_i --------------------------
	.section	.nv.info._Z23gemm_half_q_half_kernelILi1ELi12ELb1ELb0ELi32EEvPK6__halfPKjS4_S2_PS0_iiiiPKtS7_iiiiiibS2_i,"",@"SHT_CUDA_INFO"
	.sectionflags	@""
	.align	4


	//----- nvinfo : EIATTR_CUDA_API_VERSION
	.align		4
        /*0000*/ 	.byte	0x04, 0x37
        /*0002*/ 	.short	(.L_4259 - .L_4258)
.L_4258:
        /*0004*/ 	.word	0x00000082


	//----- nvinfo : EIATTR_KPARAM_INFO
	.align		4
.L_4259:
        /*0008*/ 	.byte	0x04, 0x17
        /*000a*/ 	.short	(.L_4261 - .L_4260)
.L_4260:
        /*000c*/ 	.word	0x00000000
        /*0010*/ 	.short	0x0013
        /*0012*/ 	.short	0x0070
        /*0014*/ 	.byte	0x00, 0xf0, 0x11, 0x00


	//----- nvinfo : EIATTR_KPARAM_INFO
	.align		4
.L_4261:
        /*0018*/ 	.byte	0x04, 0x17
        /*001a*/ 	.short	(.L_4263 - .L_4262)
.L_4262:
        /*001c*/ 	.word	0x00000000
        /*0020*/ 	.short	0x0012
        /*0022*/ 	.short	0x0068
        /*0024*/ 	.byte	0x00, 0xf0, 0x21, 0x00


	//----- nvinfo : EIATTR_KPARAM_INFO
	.align		4
.L_4263:
        /*0028*/ 	.byte	0x04, 0x17
        /*002a*/ 	.short	(.L_4265 - .L_4264)
.L_4264:
        /*002c*/ 	.word	0x00000000
        /*0030*/ 	.short	0x0011
        /*0032*/ 	.short	0x0060
        /*0034*/ 	.byte	0x00, 0xf0, 0x05, 0x00


	//----- nvinfo : EIATTR_KPARAM_INFO
	.align		4
.L_4265:
        /*0038*/ 	.byte	0x04, 0x17
        /*003a*/ 	.short	(.L_4267 - .L_4266)
.L_4266:
        /*003c*/ 	.word	0x00000000
        /*0040*/ 	.short	0x0010
        /*0042*/ 	.short	0x005c
        /*0044*/ 	.byte	0x00, 0xf0, 0x11, 0x00


	//----- nvinfo : EIATTR_KPARAM_INFO
	.align		4
.L_4267:
        /*0048*/ 	.byte	0x04, 0x17
        /*004a*/ 	.short	(.L_4269 - .L_4268)
.L_4268:
        /*004c*/ 	.word	0x00000000
        /*0050*/ 	.short	0x000f
        /*0052*/ 	.short	0x0058
        /*0054*/ 	.byte	0x00, 0xf0, 0x11, 0x00


	//----- nvinfo : EIATTR_KPARAM_INFO
	.align		4
.L_4269:
        /*0058*/ 	.byte	0x04, 0x17
        /*005a*/ 	.short	(.L_4271 - .L_4270)
.L_4270:
        /*005c*/ 	.word	0x00000000
        /*0060*/ 	.short	0x000e
        /*0062*/ 	.short	0x0054
        /*0064*/ 	.byte	0x00, 0xf0, 0x11, 0x00


	//----- nvinfo : EIATTR_KPARAM_INFO
	.align		4
.L_4271:
        /*0068*/ 	.byte	0x04, 0x17
        /*006a*/ 	.short	(.L_4273 - .L_4272)
.L_4272:
        /*006c*/ 	.word	0x00000000
        /*0070*/ 	.short	0x000d
        /*0072*/ 	.short	0x0050
        /*0074*/ 	.byte	0x00, 0xf0, 0x11, 0x00


	//----- nvinfo : EIATTR_KPARAM_INFO
	.align		4
.L_4273:
        /*0078*/ 	.byte	0x04, 0x17
        /*007a*/ 	.short	(.L_4275 - .L_4274)
.L_4274:
        /*007c*/ 	.word	0x00000000
        /*0080*/ 	.short	0x000c
        /*0082*/ 	.short	0x004c
        /*0084*/ 	.byte	0x00, 0xf0, 0x11, 0x00


	//----- nvinfo : EIATTR_KPARAM_INFO
	.align		4
.L_4275:
        /*0088*/ 	.byte	0x04, 0x17
        /*008a*/ 	.short	(.L_4277 - .L_4276)
.L_4276:
        /*008c*/ 	.word	0x00000000
        /*0090*/ 	.short	0x000b
        /*0092*/ 	.short	0x0048
        /*0094*/ 	.byte	0x00, 0xf0, 0x11, 0x00


	//----- nvinfo : EIATTR_KPARAM_INFO
	.align		4
.L_4277:
        /*0098*/ 	.byte	0x04, 0x17
        /*009a*/ 	.short	(.L_4279 - .L_4278)
.L_4278:
        /*009c*/ 	.word	0x00000000
        /*00a0*/ 	.short	0x000a
        /*00a2*/ 	.short	0x0040
        /*00a4*/ 	.byte	0x00, 0xf0, 0x21, 0x00


	//----- nvinfo : EIATTR_KPARAM_INFO
	.align		4
.L_4279:
        /*00a8*/ 	.byte	0x04, 0x17
        /*00aa*/ 	.short	(.L_4281 - .L_4280)
.L_4280:
        /*00ac*/ 	.word	0x00000000
        /*00b0*/ 	.short	0x0009
        /*00b2*/ 	.short	0x0038
        /*00b4*/ 	.byte	0x00, 0xf0, 0x21, 0x00


	//----- nvinfo : EIATTR_KPARAM_INFO
	.align		4
.L_4281:
        /*00b8*/ 	.byte	0x04, 0x17
        /*00ba*/ 	.short	(.L_4283 - .L_4282)
.L_4282:
        /*00bc*/ 	.word	0x00000000
        /*00c0*/ 	.short	0x0008
        /*00c2*/ 	.short	0x0034
        /*00c4*/ 	.byte	0x00, 0xf0, 0x11, 0x00


	//----- nvinfo : EIATTR_KPARAM_INFO
	.align		4
.L_4283:
        /*00c8*/ 	.byte	0x04, 0x17
        /*00ca*/ 	.short	(.L_4285 - .L_4284)
.L_4284:
        /*00cc*/ 	.word	0x00000000
        /*00d0*/ 	.short	0x0007
        /*00d2*/ 	.short	0x0030
        /*00d4*/ 	.byte	0x00, 0xf0, 0x11, 0x00


	//----- nvinfo : EIATTR_KPARAM_INFO
	.align		4
.L_4285:
        /*00d8*/ 	.byte	0x04, 0x17
        /*00da*/ 	.short	(.L_4287 - .L_4286)
.L_4286:
        /*00dc*/ 	.word	0x00000000
        /*00e0*/ 	.short	0x0006
        /*00e2*/ 	.short	0x002c
        /*00e4*/ 	.byte	0x00, 0xf0, 0x11, 0x00


	//----- nvinfo : EIATTR_KPARAM_INFO
	.align		4
.L_4287:
        /*00e8*/ 	.byte	0x04, 0x17
        /*00ea*/ 	.short	(.L_4289 - .L_4288)
.L_4288:
        /*00ec*/ 	.word	0x00000000
        /*00f0*/ 	.short	0x0005
        /*00f2*/ 	.short	0x0028
        /*00f4*/ 	.byte	0x00, 0xf0, 0x11, 0x00


	//----- nvinfo : EIATTR_KPARAM_INFO
	.align		4
.L_4289:
        /*00f8*/ 	.byte	0x04, 0x17
        /*00fa*/ 	.short	(.L_4291 - .L_4290)
.L_4290:
        /*00fc*/ 	.word	0x00000000
        /*0100*/ 	.short	0x0004
        /*0102*/ 	.short	0x0020
        /*0104*/ 	.byte	0x00, 0xf0, 0x21, 0x00


	//----- nvinfo : EIATTR_KPARAM_INFO
	.align		4
.L_4291:
        /*0108*/ 	.byte	0x04, 0x17
        /*010a*/ 	.short	(.L_4293 - .L_4292)
.L_4292:
        /*010c*/ 	.word	0x00000000
        /*0110*/ 	.short	0x0003
        /*0112*/ 	.short	0x0018
        /*0114*/ 	.byte	0x00, 0xf0, 0x21, 0x00


	//----- nvinfo : EIATTR_KPARAM_INFO
	.align		4
.L_4293:
        /*0118*/ 	.byte	0x04, 0x17
        /*011a*/ 	.short	(.L_4295 - .L_4294)
.L_4294:
        /*011c*/ 	.word	0x00000000
        /*0120*/ 	.short	0x0002
        /*0122*/ 	.short	0x0010
        /*0124*/ 	.byte	0x00, 0xf0, 0x21, 0x00


	//----- nvinfo : EIATTR_KPARAM_INFO
	.align		4
.L_4295:
        /*0128*/ 	.byte	0x04, 0x17
        /*012a*/ 	.short	(.L_4297 - .L_4296)
.L_4296:
        /*012c*/ 	.word	0x00000000
        /*0130*/ 	.short	0x0001
        /*0132*/ 	.short	0x0008
        /*0134*/ 	.byte	0x00, 0xf0, 0x21, 0x00


	//----- nvinfo : EIATTR_KPARAM_INFO
	.align		4
.L_4297:
        /*0138*/ 	.byte	0x04, 0x17
        /*013a*/ 	.short	(.L_4299 - .L_4298)
.L_4298:
        /*013c*/ 	.word	0x00000000
        /*0140*/ 	.short	0x0000
        /*0142*/ 	.short	0x0000
        /*0144*/ 	.byte	0x00, 0xf0, 0x21, 0x00


	//----- nvinfo : EIATTR_SPARSE_MMA_MASK
	.align		4
.L_4299:
        /*0148*/ 	.byte	0x03, 0x50
        /*014a*/ 	.short	0x0000


	//----- nvinfo : EIATTR_MAXREG_COUNT
	.align		4
        /*014c*/ 	.byte	0x03, 0x1b
        /*014e*/ 	.short	0x00ff


	//----- nvinfo : EIATTR_NUM_BARRIERS
	.align		4
        /*0150*/ 	.byte	0x02, 0x4c
        /*0152*/ 	.byte	0x01
	.zero		1


	//----- nvinfo : EIATTR_MERCURY_ISA_VERSION
	.align		4
        /*0154*/ 	.byte	0x03, 0x5f
        /*0156*/ 	.short	0x0101


	//----- nvinfo : EIATTR_EXIT_INSTR_OFFSETS
	.align		4
        /*0158*/ 	.byte	0x04, 0x1c
        /*015a*/ 	.short	(.L_4301 - .L_4300)


	//   ....[0]....
.L_4300:
        /*015c*/ 	.word	0x000000a0


	//   ....[1]....
        /*0160*/ 	.word	0x00000350


	//   ....[2]....
        /*0164*/ 	.word	0x00004590


	//   ....[3]....
        /*0168*/ 	.word	0x00004740


	//   ....[4]....
        /*016c*/ 	.word	0x000047e0


	//   ....[5]....
        /*0170*/ 	.word	0x00004820


	//----- nvinfo : EIATTR_CRS_STACK_SIZE
	.align		4
.L_4301:
        /*0174*/ 	.byte	0x04, 0x1e
        /*0176*/ 	.short	(.L_4303 - .L_4302)
.L_4302:
        /*0178*/ 	.word	0x00000000


	//----- nvinfo : EIATTR_CBANK_PARAM_SIZE
	.align		4
.L_4303:
        /*017c*/ 	.byte	0x03, 0x19
        /*017e*/ 	.short	0x0074


	//----- nvinfo : EIATTR_PARAM_CBANK
	.align		4
        /*0180*/ 	.byte	0x04, 0x0a
        /*0182*/ 	.short	(.L_4305 - .L_4304)
	.align		4
.L_4304:
        /*0184*/ 	.word	index@(.nv.constant0._Z23gemm_half_q_half_kernelILi1ELi12ELb1ELb0ELi32EEvPK6__halfPKjS4_S2_PS0_iiiiPKtS7_iiiiiibS2_i)
        /*0188*/ 	.short	0x0210
        /*018a*/ 	.short	0x0074


	//----- nvinfo : EIATTR_SW_WAR
	.align		4
.L_4305:
        /*018c*/ 	.byte	0x04, 0x36
        /*018e*/ 	.short	(.L_4307 - .L_4306)
.L_4306:
        /*0190*/ 	.word	0x00000008
.L_4307:


//--------------------- .nv.info._Z23gemm_half_q_half_kernelILi1ELi14ELb1ELb0ELi32EEvPK6__halfPKjS4_S2_PS0_iiiiPKtS7_iiiiiibS2_i --------------------------
	.section	.nv.info._Z23gemm_half_q_half_kernelILi1ELi14ELb1ELb0ELi32EEvPK6__halfPKjS4_S2_PS0_iiiiPKtS7_iiiiiibS2_i,"",@"SHT_CUDA_INFO"
	.sectionflags	@""
	.align	4


	//----- nvinfo : EIATTR_CUDA_API_VERSION
	.align		4
        /*0000*/ 	.byte	0x04, 0x37
        /*0002*/ 	.short	(.L_4309 - .L_4308)
.L_4308:
        /*0004*/ 	.word	0x00000082


	//----- nvinfo : EIATTR_KPARAM_INFO
	.align		4
.L_4309:
        /*0008*/ 	.byte	0x04, 0x17
        /*000a*/ 	.short	(.L_4311 - .L_4310)
.L_4310:
        /*000c*/ 	.word	0x00000000
        /*0010*/ 	.short	0x0013
        /*0012*/ 	.short	0x0070
        /*0014*/ 	.byte	0x00, 0xf0, 0x11, 0x00


	//----- nvinfo : EIATTR_KPARAM_INFO
	.align		4
.L_4311:
        /*0018*/ 	.byte	0x04, 0x17
        /*001a*/ 	.short	(.L_4313 - .L_4312)
.L_4312:
        /*001c*/ 	.word	0x00000000
        /*0020*/ 	.short	0x0012
        /*0022*/ 	.short	0x0068
        /*0024*/ 	.byte	0x00, 0xf0, 0x21, 0x00


	//----- nvinfo : EIATTR_KPARAM_INFO
	.align		4
.L_4313:
        /*0028*/ 	.byte	0x04, 0x17
        /*002a*/ 	.short	(.L_4315 - .L_4314)
.L_4314:
        /*002c*/ 	.word	0x00000000
        /*0030*/ 	.short	0x0011
        /*0032*/ 	.short	0x0060
        /*0034*/ 	.byte	0x00, 0xf0, 0x05, 0x00


	//----- nvinfo : EIATTR_KPARAM_INFO
	.align		4
.L_4315:
        /*0038*/ 	.byte	0x04, 0x17
        /*003a*/ 	.short	(.L_4317 - .L_4316)
.L_4316:
        /*003c*/ 	.word	0x00000000
        /*0040*/ 	.short	0x0010
        /*0042*/ 	.short	0x005c
        /*0044*/ 	.byte	0x00, 0xf0, 0x11, 0x00


	//----- nvinfo : EIATTR_KPARAM_INFO
	.align		4
.L_4317:
        /*0048*/ 	.byte	0x04, 0x17
        /*004a*/ 	.short	(.L_4319 - .L_4318)
.L_4318:
        /*004c*/ 	.word	0x00000000
        /*0050*/ 	.short	0x000f
        /*0052*/ 	.short	0x0058
        /*0054*/ 	.byte	0x00, 0xf0, 0x11, 0x00


	//----- nvinfo : EIATTR_KPARAM_INFO
	.align		4
.L_4319:
        /*0058*/ 	.byte	0x04, 0x17
        /*005a*/ 	.short	(.L_4321 - .L_4320)
.L_4320:
        /*005c*/ 	.word	0x00000000
        /*0060*/ 	.short	0x000e
        /*0062*/ 	.short	0x0054
        /*0064*/ 	.byte	0x00, 0xf0, 0x11, 0x00


	//----- nvinfo : EIATTR_KPARAM_INFO
	.align		4
.L_4321:
        /*0068*/ 	.byte	0x04, 0x17
        /*006a*/ 	.short	(.L_4323 - .L_4322)
.L_4322:
        /*006c*/ 	.word	0x00000000
        /*0070*/ 	.short	0x000d
        /*0072*/ 	.short	0x0050
        /*0074*/ 	.byte	0x00, 0xf0, 0x11, 0x00


	//----- nvinfo : EIATTR_KPARAM_INFO
	.align		4
.L_4323:
        /*0078*/ 	.byte	0x04, 0x17
        /*007a*/ 	.short	(.L_4325 - .L_4324)
.L_4324:
        /*007c*/ 	.word	0x00000000
        /*0080*/ 	.short	0x000c
        /*0082*/ 	.short	0x004c
        /*0084*/ 	.byte	0x00, 0xf0, 0x11, 0x00


	//----- nvinfo : EIATTR_KPARAM_INFO
	.align		4
.L_4325:
        /*0088*/ 	.byte	0x04, 0x17
        /*008a*/ 	.short	(.L_4327 - .L_4326)
.L_4326:
        /*008c*/ 	.word	0x00000000
        /*0090*/ 	.short	0x000b
        /*0092*/ 	.short	0x0048
        /*0094*/ 	.byte	0x00, 0xf0, 0x11, 0x00


	//----- nvinfo : EIATTR_KPARAM_INFO
	.align		4
.L_4327:
        /*0098*/ 	.byte	0x04, 0x17
        /*009a*/ 	.short	(.L_4329 - .L_4328)
.L_4328:
        /*009c*/ 	.word	0x00000000
        /*00a0*/ 	.short	0x000a
        /*00a2*/ 	.short	0x0040
        /*00a4*/ 	.byte	0x00, 0xf0, 0x21, 0x00


	//----- nvinfo : EIATTR_KPARAM_INFO
	.align		4
.L_4329:
        /*00a8*/ 	.byte	0x04, 0x17
        /*00aa*/ 	.short	(.L_4331 - .L_4330)
.L_4330:
        /*00ac*/ 	.word	0x00000000
        /*00b0*/ 	.short	0x0009
        /*00b2*/ 	.short	0x0038
        /*00b4*/ 	.byte	0x00, 0xf0, 0x21, 0x00


	//----- nvinfo : EIATTR_KPARAM_INFO
	.align		4
.L_4331:
        /*00b8*/ 	.byte	0x04, 0x17
        /*00ba*/ 	.short	(.L_4333 - .L_4332)
.L_4332:
        /*00bc*/ 	.word	0x00000000
        /*00c0*/ 	.short	0x0008
        /*00c2*/ 	.short	0x0034
        /*00c4*/ 	.byte	0x00, 0xf0, 0x11, 0x00


	//----- nvinfo : EIATTR_KPARAM_INFO
	.align		4
.L_4333:
        /*00c8*/ 	.byte	0x04, 0x17
        /*00ca*/ 	.short	(.L_4335 - .L_4334)
.L_4334:
        /*00cc*/ 	.word	0x00000000
        /*00d0*/ 	.short	0x0007
        /*00d2*/ 	.short	0x0030
        /*00d4*/ 	.byte	0x00, 0xf0, 0x11, 0x00


	//----- nvinfo : EIATTR_KPARAM_INFO
	.align		4
.L_4335:
        /*00d8*/ 	.byte	0x04, 0x17
        /*00da*/ 	.short	(.L_4337 - .L_4336)
.L_4336:
        /*00dc*/ 	.word	0x00000000
        /*00e0*/ 	.short	0x0006
        /*00e2*/ 	.short	0x002c
        /*00e4*/ 	.byte	0x00, 0xf0, 0x11, 0x00


	//----- nvinfo : EIATTR_KPARAM_INFO
	.align		4
.L_4337:
        /*00e8*/ 	.byte	0x04, 0x17
        /*00ea*/ 	.short	(.L_4339 - .L_4338)
.L_4338:
        /*00ec*/ 	.word	0x00000000
        /*00f0*/ 	.short	0x0005
        /*00f2*/ 	.short	0x0028
        /*00f4*/ 	.byte	0x00, 0xf0, 0x11, 0x00


	//----- nvinfo : EIATTR_KPARAM_INFO
	.align		4
.L_4339:
        /*00f8*/ 	.byte	0x04, 0x17
        /*00fa*/ 	.short	(.L_4341 - .L_4340)
.L_4340:
        /*00fc*/ 	.word	0x00000000
        /*0100*/ 	.short	0x0004
        /*0102*/ 	.short	0x0020
        /*0104*/ 	.byte	0x00, 0xf0, 0x21, 0x00


	//----- nvinfo : EIATTR_KPARAM_INFO
	.align		4
.L_4341:
        /*0108*/ 	.byte	0x04, 0x17
        /*010a*/ 	.short	(.L_4343 - .L_4342)
.L_4342:
        /*010c*/ 	.word	0x00000000
        /*0110*/ 	.short	0x0003
        /*0112*/ 	.short	0x0018
        /*0114*/ 	.byte	0x00, 0xf0, 0x21, 0x00


	//----- nvinfo : EIATTR_KPARAM_INFO
	.align		4
.L_4343:
        /*0118*/ 	.byte	0x04, 0x17
        /*011a*/ 	.short	(.L_4345 - .L_4344)
.L_4344:
        /*011c*/ 	.word	0x00000000
        /*0120*/ 	.short	0x0002
        /*0122*/ 	.short	0x0010
        /*0124*/ 	.byte	0x00, 0xf0, 0x21, 0x00


	//----- nvinfo : EIATTR_KPARAM_INFO
	.align		4
.L_4345:
        /*0128*/ 	.byte	0x04, 0x17
        /*012a*/ 	.short	(.L_4347 - .L_4346)
.L_4346:
        /*012c*/ 	.word	0x00000000
        /*0130*/ 	.short	0x0001
        /*0132*/ 	.short	0x0008
        /*0134*/ 	.byte	0x00, 0xf0, 0x21, 0x00


	//----- nvinfo : EIATTR_KPARAM_INFO
	.align		4
.L_4347:
        /*0138*/ 	.byte	0x04, 0x17
        /*013a*/ 	.short	(.L_4349 - .L_4348)
.L_4348:
        /*013c*/ 	.word	0x00000000
        /*0140*/ 	.short	0x0000
        /*0142*/ 	.short	0x0000
        /*0144*/ 	.byte	0x00, 0xf0, 0x21, 0x00


	//----- nvinfo : EIATTR_SPARSE_MMA_MASK
	.align		4
.L_4349:
        /*0148*/ 	.byte	0x03, 0x50
        /*014a*/ 	.short	0x0000


	//----- nvinfo : EIATTR_MAXREG_COUNT
	.align		4
        /*014c*/ 	.byte	0x03, 0x1b
        /*014e*/ 	.short	0x00ff


	//----- nvinfo : EIATTR_NUM_BARRIERS
	.align		4
        /*0150*/ 	.byte	0x02, 0x4c
        /*0152*/ 	.byte	0x01
	.zero		1


	//----- nvinfo : EIATTR_MERCURY_ISA_VERSION
	.align		4
        /*0154*/ 	.byte	0x03, 0x5f
        /*0156*/ 	.short	0x0101


	//----- nvinfo : EIATTR_EXIT_INSTR_OFFSETS
	.align		4
        /*0158*/ 	.byte	0x04, 0x1c
        /*015a*/ 	.short	(.L_4351 - .L_4350)


	//   ....[0]....
.L_4350:
        /*015c*/ 	.word	0x000000b0


	//   ....[1]....
        /*0160*/ 	.word	0x00000360


	//   ....[2]....
        /*0164*/ 	.word	0x00004f30


	//   ....[3]....
        /*0168*/ 	.word	0x000050f0


	//   ....[4]....
        /*016c*/ 	.word	0x00005190


	//   ....[5]....
        /*0170*/ 	.word	0x000051d0


	//----- nvinfo : EIATTR_CRS_STACK_SIZE
	.align		4
.L_4351:
        /*0174*/ 	.byte	0x04, 0x1e
        /*0176*/ 	.short	(.L_4353 - .L_4352)
.L_4352:
        /*0178*/ 	.word	0x00000000


	//----- nvinfo : EIATTR_CBANK_PARAM_SIZE
	.align		4
.L_4353:
        /*017c*/ 	.byte	0x03, 0x19
        /*017e*/ 	.short	0x0074


	//----- nvinfo : EIATTR_PARAM_CBANK
	.align		4
        /*0180*/ 	.byte	0x04, 0x0a
        /*0182*/ 	.short	(.L_4355 - .L_4354)
	.align		4
.L_4354:
        /*0184*/ 	.word	index@(.nv.constant0._Z23gemm_half_q_half_kernelILi1ELi14ELb1ELb0ELi32EEvPK6__halfPKjS4_S2_PS0_iiiiPKtS7_iiiiiibS2_i)
        /*0188*/ 	.short	0x0210
        /*018a*/ 	.short	0x0074


	//----- nvinfo : EIATTR_SW_WAR
	.align		4
.L_4355:
        /*018c*/ 	.byte	0x04, 0x36
        /*018e*/ 	.short	(.L_4357 - .L_4356)
.L_4356:
        /*0190*/ 	.word	0x00000008
.L_4357:


//--------------------- .nv.info._Z23gemm_half_q_half_kernelILi1ELi4ELb1ELb0ELi32EEvPK6__halfPKjS4_S2_PS0_iiiiPKtS7_iiiiiibS2_i --------------------------
	.section	.nv.info._Z23gemm_half_q_half_kernelILi1ELi4ELb1ELb0ELi32EEvPK6__halfPKjS4_S2_PS0_iiiiPKtS7_iiiiiibS2_i,"",@"SHT_CUDA_INFO"
	.sectionflags	@""
	.align	4


	//----- nvinfo : EIATTR_CUDA_API_VERSION
	.align		4
        /*0000*/ 	.byte	0x04, 0x37
        /*0002*/ 	.short	(.L_4359 - .L_4358)
.L_4358:
        /*0004*/ 	.word	0x00000082


	//----- nvinfo : EIATTR_KPARAM_INFO
	.align		4
.L_4359:
        /*0008*/ 	.byte	0x04, 0x17
        /*000a*/ 	.short	(.L_4361 - .L_4360)
.L_4360:
        /*000c*/ 	.word	0x00000000
        /*0010*/ 	.short	0x0013
        /*0012*/ 	.short	0x0070
        /*0014*/ 	.byte	0x00, 0xf0, 0x11, 0x00


	//----- nvinfo : EIATTR_KPARAM_INFO
	.align		4
.L_4361:
        /*0018*/ 	.byte	0x04, 0x17
        /*001a*/ 	.short	(.L_4363 - .L_4362)
.L_4362:
        /*001c*/ 	.word	0x00000000
        /*0020*/ 	.short	0x0012
        /*0022*/ 	.short	0x0068
        /*0024*/ 	.byte	0x00, 0xf0, 0x21, 0x00


	//----- nvinfo : EIATTR_KPARAM_INFO
	.align		4
.L_4363:
        /*0028*/ 	.byte	0x04, 0x17
        /*002a*/ 	.short	(.L_4365 - .L_4364)
.L_4364:
        /*002c*/ 	.word	0x00000000
        /*0030*/ 	.short	0x0011
        /*0032*/ 	.short	0x0060
        /*0034*/ 	.byte	0x00, 0xf0, 0x05, 0x00


	//----- nvinfo : EIATTR_KPARAM_INFO
	.align		4
.L_4365:
        /*0038*/ 	.byte	0x04, 0x17
        /*003a*/ 	.short	(.L_4367 - .L_4366)
.L_4366:
        /*003c*/ 	.word	0x00000000
        /*0040*/ 	.short	0x0010
        /*0042*/ 	.short	0x005c
        /*0044*/ 	.byte	0x00, 0xf0, 0x11, 0x00


	//----- nvinfo : EIATTR_KPARAM_INFO
	.align		4
.L_4367:
        /*0048*/ 	.byte	0x04, 0x17
        /*004a*/ 	.short	(.L_4369 - .L_4368)
.L_4368:
        /*004c*/ 	.word	0x00000000
        /*0050*/ 	.short	0x000f
        /*0052*/ 	.short	0x0058
        /*0054*/ 	.byte	0x00, 0xf0, 0x11, 0x00


	//----- nvinfo : EIATTR_KPARAM_INFO
	.align		4
.L_4369:
        /*0058*/ 	.byte	0x04, 0x17
        /*005a*/ 	.short	(.L_4371 - .L_4370)
.L_4370:
        /*005c*/ 	.word	0x00000000
        /*0060*/ 	.short	0x000e
        /*0062*/ 	.short	0x0054
        /*0064*/ 	.byte	0x00, 0xf0, 0x11, 0x00


	//----- nvinfo : EIATTR_KPARAM_INFO
	.align		4
.L_4371:
        /*0068*/ 	.byte	0x04, 0x17
        /*006a*/ 	.short	(.L_4373 - .L_4372)
.L_4372:
        /*006c*/ 	.word	0x00000000
        /*0070*/ 	.short	0x000d
        /*0072*/ 	.short	0x0050
        /*0074*/ 	.byte	0x00, 0xf0, 0x11, 0x00


	//----- nvinfo : EIATTR_KPARAM_INFO
	.align		4
.L_4373:
        /*0078*/ 	.byte	0x04, 0x17
        /*007a*/ 	.short	(.L_4375 - .L_4374)
.L_4374:
        /*007c*/ 	.word	0x00000000
        /*0080*/ 	.short	0x000c
        /*0082*/ 	.short	0x004c
        /*0084*/ 	.byte	0x00, 0xf0, 0x11, 0x00


	//----- nvinfo : EIATTR_KPARAM_INFO
	.align		4
.L_4375:
        /*0088*/ 	.byte	0x04, 0x17
        /*008a*/ 	.short	(.L_4377 - .L_4376)
.L_4376:
        /*008c*/ 	.word	0x00000000
        /*0090*/ 	.short	0x000b
        /*0092*/ 	.short	0x0048
        /*0094*/ 	.byte	0x00, 0xf0, 0x11, 0x00


	//----- nvinfo : EIATTR_KPARAM_INFO
	.align		4
.L_4377:
        /*0098*/ 	.byte	0x04, 0x17
        /*009a*/ 	.short	(.L_4379 - .L_4378)
.L_4378:
        /*009c*/ 	.word	0x00000000
        /*00a0*/ 	.short	0x000a
        /*00a2*/ 	.short	0x0040
        /*00a4*/ 	.byte	0x00, 0xf0, 0x21, 0x00


	//----- nvinfo : EIATTR_KPARAM_INFO
	.align		4
.L_4379:
        /*00a8*/ 	.byte	0x04, 0x17
        /*00aa*/ 	.short	(.L_4381 - .L_4380)
.L_4380:
        /*00ac*/ 	.word	0x00000000
        /*00b0*/ 	.short	0x0009
        /*00b2*/ 	.short	0x0038
        /*00b4*/ 	.byte	0x00, 0xf0, 0x21, 0x00


	//----- nvinfo : EIATTR_KPARAM_INFO
	.align		4
.L_4381:
        /*00b8*/ 	.byte	0x04, 0x17
        /*00ba*/ 	.short	(.L_4383 - .L_4382)
.L_4382:
        /*00bc*/ 	.word	0x00000000
        /*00c0*/ 	.short	0x0008
        /*00c2*/ 	.short	0x0034
        /*00c4*/ 	.byte	0x00, 0xf0, 0x11, 0x00


	//----- nvinfo : EIATTR_KPARAM_INFO
	.align		4
.L_4383:
        /*00c8*/ 	.byte	0x04, 0x17
        /*00ca*/ 	.short	(.L_4385 - .L_4384)
.L_4384:
        /*00cc*/ 	.word	0x00000000
        /*00d0*/ 	.short	0x0007
        /*00d2*/ 	.short	0x0030
        /*00d4*/ 	.byte	0x00, 0xf0, 0x11, 0x00


	//----- nvinfo : EIATTR_KPARAM_INFO
	.align		4
.L_4385:
        /*00d8*/ 	.byte	0x04, 0x17
        /*00da*/ 	.short	(.L_4387 - .L_4386)
.L_4386:
        /*00dc*/ 	.word	0x00000000
        /*00e0*/ 	.short	0x0006
        /*00e2*/ 	.short	0x002c
        /*00e4*/ 	.byte	0x00, 0xf0, 0x11, 0x00


	//----- nvinfo : EIATTR_KPARAM_INFO
	.align		4
.L_4387:
        /*00e8*/ 	.byte	0x04, 0x17
        /*00ea*/ 	.short	(.L_4389 - .L_4388)
.L_4388:
        /*00ec*/ 	.word	0x00000000
        /*00f0*/ 	.short	0x0005
        /*00f2*/ 	.short	0x0028
        /*00f4*/ 	.byte	0x00, 0xf0, 0x11, 0x00


	//----- nvinfo : EIATTR_KPARAM_INFO
	.align		4
.L_4389:
        /*00f8*/ 	.byte	0x04, 0x17
        /*00fa*/ 	.short	(.L_4391 - .L_4390)
.L_4390:
        /*00fc*/ 	.word	0x00000000
        /*0100*/ 	.short	0x0004
        /*0102*/ 	.short	0x0020
        /*0104*/ 	.byte	0x00, 0xf0, 0x21, 0x00


	//----- nvinfo : EIATTR_KPARAM_INFO
	.align		4
.L_4391:
        /*0108*/ 	.byte	0x04, 0x17
        /*010a*/ 	.short	(.L_4393 - .L_4392)
.L_4392:
        /*010c*/ 	.word	0x00000000
        /*0110*/ 	.short	0x0003
        /*0112*/ 	.short	0x0018
        /*0114*/ 	.byte	0x00, 0xf0, 0x21, 0x00


	//----- nvinfo : EIATTR_KPARAM_INFO
	.align		4
.L_4393:
        /*0118*/ 	.byte	0x04, 0x17
        /*011a*/ 	.short	(.L_4395 - .L_4394)
.L_4394:
        /*011c*/ 	.word	0x00000000
        /*0120*/ 	.short	0x0002
        /*0122*/ 	.short	0x0010
        /*0124*/ 	.byte	0x00, 0xf0, 0x21, 0x00


	//----- nvinfo : EIATTR_KPARAM_INFO
	.align		4
.L_4395:
        /*0128*/ 	.byte	0x04, 0x17
        /*012a*/ 	.short	(.L_4397 - .L_4396)
.L_4396:
        /*012c*/ 	.word	0x00000000
        /*0130*/ 	.short	0x0001
        /*0132*/ 	.short	0x0008
        /*0134*/ 	.byte	0x00, 0xf0, 0x21, 0x00


	//----- nvinfo : EIATTR_KPARAM_INFO
	.align		4
.L_4397:
        /*0138*/ 	.byte	0x04, 0x17
        /*013a*/ 	.short	(.L_4399 - .L_4398)
.L_4398:
        /*013c*/ 	.word	0x00000000
        /*0140*/ 	.short	0x0000
        /*0142*/ 	.short	0x0000
        /*0144*/ 	.byte	0x00, 0xf0, 0x21, 0x00


	//----- nvinfo : EIATTR_SPARSE_MMA_MASK
	.align		4
.L_4399:
        /*0148*/ 	.byte	0x03, 0x50
        /*014a*/ 	.short	0x0000


	//----- nvinfo : EIATTR_MAXREG_COUNT
	.align		4
        /*014c*/ 	.byte	0x03, 0x1b
        /*014e*/ 	.short	0x00ff


	//----- nvinfo : EIATTR_NUM_BARRIERS
	.align		4
        /*0150*/ 	.byte	0x02, 0x4c
        /*0152*/ 	.byte	0x01
	.zero		1


	//----- nvinfo : EIATTR_MERCURY_ISA_VERSION
	.align		4
        /*0154*/ 	.byte	0x03, 0x5f
        /*0156*/ 	.short	0x0101


	//----- nvinfo : EIATTR_EXIT_INSTR_OFFSETS
	.align		4
        /*0158*/ 	.byte	0x04, 0x1c
        /*015a*/ 	.short	(.L_4401 - .L_4400)


	//   ....[0]....
.L_4400:
        /*015c*/ 	.word	0x000000a0


	//   ....[1]....
        /*0160*/ 	.word	0x00000350


	//   ....[2]....
        /*0164*/ 	.word	0x000020a0


	//   ....[3]....
        /*0168*/ 	.word	0x00002240


	//   ....[4]....
        /*016c*/ 	.word	0x000022e0


	//   ....[5]....
        /*0170*/ 	.word	0x00002320


	//----- nvinfo : EIATTR_CRS_STACK_SIZE
	.align		4
.L_4401:
        /*0174*/ 	.byte	0x04, 0x1e
        /*0176*/ 	.short	(.L_4403 - .L_4402)
.L_4402:
        /*0178*/ 	.word	0x00000000


	//----- nvinfo : EIATTR_CBANK_PARAM_SIZE
	.align		4
.L_4403:
        /*017c*/ 	.byte	0x03, 0x19
        /*017e*/ 	.short	0x0074


	//----- nvinfo : EIATTR_PARAM_CBANK
	.align		4
        /*0180*/ 	.byte	0x04, 0x0a
        /*0182*/ 	.short	(.L_4405 - .L_4404)
	.align		4
.L_4404:
        /*0184*/ 	.word	index@(.nv.constant0._Z23gemm_half_q_half_kernelILi1ELi4ELb1ELb0ELi32EEvPK6__halfPKjS4_S2_PS0_iiiiPKtS7_iiiiiibS2_i)
        /*0188*/ 	.short	0x0210
        /*018a*/ 	.short	0x0074


	//----- nvinfo : EIATTR_SW_WAR
	.align		4
.L_4405:
        /*018c*/ 	.byte	0x04, 0x36
        /*018e*/ 	.short	(.L_4407 - .L_4406)
.L_4406:
        /*0190*/ 	.word	0x00000008
.L_4407:


//--------------------- .nv.info._Z23gemm_half_q_half_kernelILi1ELi6ELb1ELb0ELi32EEvPK6__halfPKjS4_S2_PS0_iiiiPKtS7_iiiiiibS2_i --------------------------
	.section	.nv.info._Z23gemm_half_q_half_kernelILi1ELi6ELb1ELb0ELi32EEvPK6__halfPKjS4_S2_PS0_iiiiPKtS7_iiiiiibS2_i,"",@"SHT_CUDA_INFO"
	.sectionflags	@""
	.align	4


	//----- nvinfo : EIATTR_CUDA_API_VERSION
	.align		4
        /*0000*/ 	.byte	0x04, 0x37
        /*0002*/ 	.short	(.L_4409 - .L_4408)
.L_4408:
        /*0004*/ 	.word	0x00000082


	//----- nvinfo : EIATTR_KPARAM_INFO
	.align		4
.L_4409:
        /*0008*/ 	.byte	0x04, 0x17
        /*000a*/ 	.short	(.L_4411 - .L_4410)
.L_4410:
        /*000c*/ 	.word	0x00000000
        /*0010*/ 	.short	0x0013
        /*0012*/ 	.short	0x0070
        /*0014*/ 	.byte	0x00, 0xf0, 0x11, 0x00


	//----- nvinfo : EIATTR_KPARAM_INFO
	.align		4
.L_4411:
        /*0018*/ 	.byte	0x04, 0x17
        /*001a*/ 	.short	(.L_4413 - .L_4412)
.L_4412:
        /*001c*/ 	.word	0x00000000
        /*0020*/ 	.short	0x0012
        /*0022*/ 	.short	0x0068
        /*0024*/ 	.byte	0x00, 0xf0, 0x21, 0x00


	//----- nvinfo : EIATTR_KPARAM_INFO
	.align		4
.L_4413:
        /*0028*/ 	.byte	0x04, 0x17
        /*002a*/ 	.short	(.L_4415 - .L_4414)
.L_4414:
        /*002c*/ 	.word	0x00000000
        /*0030*/ 	.short	0x0011
        /*0032*/ 	.short	0x0060
        /*0034*/ 	.byte	0x00, 0xf0, 0x05, 0x00


	//----- nvinfo : EIATTR_KPARAM_INFO
	.align		4
.L_4415:
        /*0038*/ 	.byte	0x04, 0x17
        /*003a*/ 	.short	(.L_4417 - .L_4416)
.L_4416:
        /*003c*/ 	.word	0x00000000
        /*0040*/ 	.short	0x0010
        /*0042*/ 	.short	0x005c
        /*0044*/ 	.byte	0x00, 0xf0, 0x11, 0x00


	//----- nvinfo : EIATTR_KPARAM_INFO
	.align		4
.L_4417:
        /*0048*/ 	.byte	0x04, 0x17
        /*004a*/ 	.short	(.L_4419 - .L_4418)
.L_4418:
        /*004c*/ 	.word	0x00000000
        /*0050*/ 	.short	0x000f
        /*0052*/ 	.short	0x0058
        /*0054*/ 	.byte	0x00, 0xf0, 0x11, 0x00


	//----- nvinfo : EIATTR_KPARAM_INFO
	.align		4
.L_4419:
        /*0058*/ 	.byte	0x04, 0x17
        /*005a*/ 	.short	(.L_4421 - .L_4420)
.L_4420:
        /*005c*/ 	.word	0x00000000
        /*0060*/ 	.short	0x000e
        /*0062*/ 	.short	0x0054
        /*0064*/ 	.byte	0x00, 0xf0, 0x11, 0x00


	//----- nvinfo : EIATTR_KPARAM_INFO
	.align		4
.L_4421:
        /*0068*/ 	.byte	0x04, 0x17
        /*006a*/ 	.short	(.L_4423 - .L_4422)
.L_4422:
        /*006c*/ 	.word	0x00000000
        /*0070*/ 	.short	0x000d
        /*0072*/ 	.short	0x0050
        /*0074*/ 	.byte	0x00, 0xf0, 0x11, 0x00


	//----- nvinfo : EIATTR_KPARAM_INFO
	.align		4
.L_4423:
        /*0078*/ 	.byte	0x04, 0x17
        /*007a*/ 	.short	(.L_4425 - .L_4424)
.L_4424:
        /*007c*/ 	.word	0x00000000
        /*0080*/ 	.short	0x000c
        /*0082*/ 	.short	0x004c
        /*0084*/ 	.byte	0x00, 0xf0, 0x11, 0x00


	//----- nvinfo : EIATTR_KPARAM_INFO
	.align		4
.L_4425:
        /*0088*/ 	.byte	0x04, 0x17
        /*008a*/ 	.short	(.L_4427 - .L_4426)
.L_4426:
        /*008c*/ 	.word	0x00000000
        /*0090*/ 	.short	0x000b
        /*0092*/ 	.short	0x0048
        /*0094*/ 	.byte	0x00, 0xf0, 0x11, 0x00


	//----- nvinfo : EIATTR_KPARAM_INFO
	.align		4
.L_4427:
        /*0098*/ 	.byte	0x04, 0x17
        /*009a*/ 	.short	(.L_4429 - .L_4428)
.L_4428:
        /*009c*/ 	.word	0x00000000
        /*00a0*/ 	.short	0x000a
        /*00a2*/ 	.short	0x0040
        /*00a4*/ 	.byte	0x00, 0xf0, 0x21, 0x00


	//----- nvinfo : EIATTR_KPARAM_INFO
	.align		4
.L_4429:
        /*00a8*/ 	.byte	0x04, 0x17
        /*00aa*/ 	.short	(.L_4431 - .L_4430)
.L_4430:
        /*00ac*/ 	.word	0x00000000
        /*00b0*/ 	.short	0x0009
        /*00b2*/ 	.short	0x0038
        /*00b4*/ 	.byte	0x00, 0xf0, 0x21, 0x00


	//----- nvinfo : EIATTR_KPARAM_INFO
	.align		4
.L_4431:
        /*00b8*/ 	.byte	0x04, 0x17
        /*00ba*/ 	.short	(.L_4433 - .L_4432)
.L_4432:
        /*00bc*/ 	.word	0x00000000
        /*00c0*/ 	.short	0x0008
        /*00c2*/ 	.short	0x0034
        /*00c4*/ 	.byte	0x00, 0xf0, 0x11, 0x00


	//----- nvinfo : EIATTR_KPARAM_INFO
	.align		4
.L_4433:
        /*00c8*/ 	.byte	0x04, 0x17
        /*00ca*/ 	.short	(.L_4435 - .L_4434)
.L_4434:
        /*00cc*/ 	.word	0x00000000
        /*00d0*/ 	.short	0x0007
        /*00d2*/ 	.short	0x0030
        /*00d4*/ 	.byte	0x00, 0xf0, 0x11, 0x00


	//----- nvinfo : EIATTR_KPARAM_INFO
	.align		4
.L_4435:
        /*00d8*/ 	.byte	0x04, 0x17
        /*00da*/ 	.short	(.L_4437 - .L_4436)
.L_4436:
        /*00dc*/ 	.word	0x00000000
        /*00e0*/ 	.short	0x0006
        /*00e2*/ 	.short	0x002c
        /*00e4*/ 	.byte	0x00, 0xf0, 0x11, 0x00


	//----- nvinfo : EIATTR_KPARAM_INFO
	.align		4
.L_4437:
        /*00e8*/ 	.byte	0x04, 0x17
        /*00ea*/ 	.short	(.L_4439 - .L_4438)
.L_4438:
        /*00ec*/ 	.word	0x00000000
        /*00f0*/ 	.short	0x0005
        /*00f2*/ 	.short	0x0028
        /*00f4*/ 	.byte	0x00, 0xf0, 0x11, 0x00


	//----- nvinfo : EIATTR_KPARAM_INFO
	.align		4
.L_4439:
        /*00f8*/ 	.byte	0x04, 0x17
        /*00fa*/ 	.short	(.L_4441 - .L_4440)
.L_4440:
        /*00fc*/ 	.word	0x00000000
        /*0100*/ 	.short	0x0004
        /*0102*/ 	.short	0x0020
        /*0104*/ 	.byte	0x00, 0xf0, 0x21, 0x00


	//----- nvinfo : EIATTR_KPARAM_INFO
	.align		4
.L_4441:
        /*0108*/ 	.byte	0x04, 0x17
        /*010a*/ 	.short	(.L_4443 - .L_4442)
.L_4442:
        /*010c*/ 	.word	0x00000000
        /*0110*/ 	.short	0x0003
        /*0112*/ 	.short	0x0018
        /*0114*/ 	.byte	0x00, 0xf0, 0x21, 0x00


	//----- nvinfo : EIATTR_KPARAM_INFO
	.align		4
.L_4443:
        /*0118*/ 	.byte	0x04, 0x17
        /*011a*/ 	.short	(.L_4445 - .L_4444)
.L_4444:
        /*011c*/ 	.word	0x00000000
        /*0120*/ 	.short	0x0002
        /*0122*/ 	.short	0x0010
        /*0124*/ 	.byte	0x00, 0xf0, 0x21, 0x00


	//----- nvinfo : EIATTR_KPARAM_INFO
	.align		4
.L_4445:
        /*0128*/ 	.byte	0x04, 0x17
        /*012a*/ 	.short	(.L_4447 - .L_4446)
.L_4446:
        /*012c*/ 	.word	0x00000000
        /*0130*/ 	.short	0x0001
        /*0132*/ 	.short	0x0008
        /*0134*/ 	.byte	0x00, 0xf0, 0x21, 0x00


	//----- nvinfo : EIATTR_KPARAM_INFO
	.align		4
.L_4447:
        /*0138*/ 	.byte	0x04, 0x17
        /*013a*/ 	.short	(.L_4449 - .L_4448)
.L_4448:
        /*013c*/ 	.word	0x00000000
        /*0140*/ 	.short	0x0000
        /*0142*/ 	.short	0x0000
        /*0144*/ 	.byte	0x00, 0xf0, 0x21, 0x00


	//----- nvinfo : EIATTR_SPARSE_MMA_MASK
	.align		4
.L_4449:
        /*0148*/ 	.byte	0x03, 0x50
        /*014a*/ 	.short	0x0000


	//----- nvinfo : EIATTR_MAXREG_COUNT
	.align		4
        /*014c*/ 	.byte	0x03, 0x1b
        /*014e*/ 	.short	0x00ff


	//----- nvinfo : EIATTR_NUM_BARRIERS
	.align		4
        /*0150*/ 	.byte	0x02, 0x4c
        /*0152*/ 	.byte	0x01
	.zero		1


	//----- nvinfo : EIATTR_MERCURY_ISA_VERSION
	.align		4
        /*0154*/ 	.byte	0x03, 0x5f
        /*0156*/ 	.short	0x0101


	//----- nvinfo : EIATTR_EXIT_INSTR_OFFSETS
	.align		4
        /*0158*/ 	.byte	0x04, 0x1c
        /*015a*/ 	.short	(.L_4451 - .L_4450)


	//   ....[0]....
.L_4450:
        /*015c*/ 	.word	0x000000a0


	//   ....[1]....
        /*0160*/ 	.word	0x00000350


	//   ....[2]....
        /*0164*/ 	.word	0x00002ad0


	//   ....[3]....
        /*0168*/ 	.word	0x00002c90


	//   ....[4]....
        /*016c*/ 	.word	0x00002d30


	//   ....[5]....
        /*0170*/ 	.word	0x00002d70


	//----- nvinfo : EIATTR_CRS_STACK_SIZE
	.align		4
.L_4451:
        /*0174*/ 	.byte	0x04, 0x1e
        /*0176*/ 	.short	(.L_4453 - .L_4452)
.L_4452:
        /*0178*/ 	.word	0x00000000


	//----- nvinfo : EIATTR_CBANK_PARAM_SIZE
	.align		4
.L_4453:
        /*017c*/ 	.byte	0x03, 0x19
        /*017e*/ 	.short	0x0074


	//----- nvinfo : EIATTR_PARAM_CBANK
	.align		4
        /*0180*/ 	.byte	0x04, 0x0a
        /*0182*/ 	.short	(.L_4455 - .L_4454)
	.align		4
.L_4454:
        /*0184*/ 	.word	index@(.nv.constant0._Z23gemm_half_q_half_kernelILi1ELi6ELb1ELb0ELi32EEvPK6__halfPKjS4_S2_PS0_iiiiPKtS7_iiiiiibS2_i)
        /*0188*/ 	.short	0x0210
        /*018a*/ 	.short	0x0074


	//----- nvinfo : EIATTR_SW_WAR
	.align		4
.L_4455:
        /*018c*/ 	.byte	0x04, 0x36
        /*018e*/ 	.short	(.L_4457 - .L_4456)
.L_4456:
        /*0190*/ 	.word	0x00000008
.L_4457:


//--------------------- .nv.info._Z23gemm_half_q_half_kernelILi1ELi2ELb1ELb0ELi32EEvPK6__halfPKjS4_S2_PS0_iiiiPKtS7_iiiiiibS2_i --------------------------
	.section	.nv.info._Z23gemm_half_q_half_kernelILi1ELi2ELb1ELb0ELi32EEvPK6__halfPKjS4_S2_PS0_iiiiPKtS7_iiiiiibS2_i,"",@"SHT_CUDA_INFO"
	.sectionflags	@""
	.align	4


	//----- nvinfo : EIATTR_CUDA_API_VERSION
	.align		4
        /*0000*/ 	.byte	0x04, 0x37
        /*0002*/ 	.short	(.L_4459 - .L_4458)
.L_4458:
        /*0004*/ 	.word	0x00000082


	//----- nvinfo : EIATTR_KPARAM_INFO
	.align		4
.L_4459:
        /*0008*/ 	.byte	0x04, 0x17
        /*000a*/ 	.short	(.L_4461 - .L_4460)
.L_4460:
        /*000c*/ 	.word	0x00000000
        /*0010*/ 	.short	0x0013
        /*0012*/ 	.short	0x0070
        /*0014*/ 	.byte	0x00, 0xf0, 0x11, 0x00


	//----- nvinfo : EIATTR_KPARAM_INFO
	.align		4
.L_4461:
        /*0018*/ 	.byte	0x04, 0x17
        /*001a*/ 	.short	(.L_4463 - .L_4462)
.L_4462:
        /*001c*/ 	.word	0x00000000
        /*0020*/ 	.short	0x0012
        /*0022*/ 	.short	0x0068
        /*0024*/ 	.byte	0x00, 0xf0, 0x21, 0x00


	//----- nvinfo : EIATTR_KPARAM_INFO
	.align		4
.L_4463:
        /*0028*/ 	.byte	0x04, 0x17
        /*002a*/ 	.short	(.L_4465 - .L_4464)
.L_4464:
        /*002c*/ 	.word	0x00000000
        /*0030*/ 	.short	0x0011
        /*0032*/ 	.short	0x0060
        /*0034*/ 	.byte	0x00, 0xf0, 0x05, 0x00


	//----- nvinfo : EIATTR_KPARAM_INFO
	.align		4
.L_4465:
        /*0038*/ 	.byte	0x04, 0x17
        /*003a*/ 	.short	(.L_4467 - .L_4466)
.L_4466:
        /*003c*/ 	.word	0x00000000
        /*0040*/ 	.short	0x0010
        /*0042*/ 	.short	0x005c
        /*0044*/ 	.byte	0x00, 0xf0, 0x11, 0x00


	//----- nvinfo : EIATTR_KPARAM_INFO
	.align		4
.L_4467:
        /*0048*/ 	.byte	0x04, 0x17
        /*004a*/ 	.short	(.L_4469 - .L_4468)
.L_4468:
        /*004c*/ 	.word	0x00000000
        /*0050*/ 	.short	0x000f
        /*0052*/ 	.short	0x0058
        /*0054*/ 	.byte	0x00, 0xf0, 0x11, 0x00


	//----- nvinfo : EIATTR_KPARAM_INFO
	.align		4
.L_4469:
        /*0058*/ 	.byte	0x04, 0x17
        /*005a*/ 	.short	(.L_4471 - .L_4470)
.L_4470:
        /*005c*/ 	.word	0x00000000
        /*0060*/ 	.short	0x000e
        /*0062*/ 	.short	0x0054
        /*0064*/ 	.byte	0x00, 0xf0, 0x11, 0x00


	//----- nvinfo : EIATTR_KPARAM_INFO
	.align		4
.L_4471:
        /*0068*/ 	.byte	0x04, 0x17
        /*006a*/ 	.short	(.L_4473 - .L_4472)
.L_4472:
        /*006c*/ 	.word	0x00000000
        /*0070*/ 	.short	0x000d
        /*0072*/ 	.short	0x0050
        /*0074*/ 	.byte	0x00, 0xf0, 0x11, 0x00


	//----- nvinfo : EIATTR_KPARAM_INFO
	.align		4
.L_4473:
        /*0078*/ 	.byte	0x04, 0x17
        /*007a*/ 	.short	(.L_4475 - .L_4474)
.L_4474:
        /*007c*/ 	.word	0x00000000
        /*0080*/ 	.short	0x000c
        /*0082*/ 	.short	0x004c
        /*0084*/ 	.byte	0x00, 0xf0, 0x11, 0x00


	//----- nvinfo : EIATTR_KPARAM_INFO
	.align		4
.L_4475:
        /*0088*/ 	.byte	0x04, 0x17
        /*008a*/ 	.short	(.L_4477 - .L_4476)
.L_4476:
        /*008c*/ 	.word	0x00000000
        /*0090*/ 	.short	0x000b
        /*0092*/ 	.short	0x0048
        /*0094*/ 	.byte	0x00, 0xf0, 0x11, 0x00


	//----- nvinfo : EIATTR_KPARAM_INFO
	.align		4
.L_4477:
        /*0098*/ 	.byte	0x04, 0x17
        /*009a*/ 	.short	(.L_4479 - .L_4478)
.L_4478:
        /*009c*/ 	.word	0x00000000
        /*00a0*/ 	.short	0x000a
        /*00a2*/ 	.short	0x0040
        /*00a4*/ 	.byte	0x00, 0xf0, 0x21, 0x00


	//----- nvinfo : EIATTR_KPARAM_INFO
	.align		4
.L_4479:
        /*00a8*/ 	.byte	0x04, 0x17
        /*00aa*/ 	.short	(.L_4481 - .L_4480)
.L_4480:
        /*00ac*/ 	.word	0x00000000
        /*00b0*/ 	.short	0x0009
        /*00b2*/ 	.short	0x0038
        /*00b4*/ 	.byte	0x00, 0xf0, 0x21, 0x00


	//----- nvinfo : EIATTR_KPARAM_INFO
	.align		4
.L_4481:
        /*00b8*/ 	.byte	0x04, 0x17
        /*00ba*/ 	.short	(.L_4483 - .L_4482)
.L_4482:
        /*00bc*/ 	.word	0x00000000
        /*00c0*/ 	.short	0x0008
        /*00c2*/ 	.short	0x0034
        /*00c4*/ 	.byte	0x00, 0xf0, 0x11, 0x00


	//----- nvinfo : EIATTR_KPARAM_INFO
	.align		4
.L_4483:
        /*00c8*/ 	.byte	0x04, 0x17
        /*00ca*/ 	.short	(.L_4485 - .L_4484)
.L_4484:
        /*00cc*/ 	.word	0x00000000
        /*00d0*/ 	.short	0x0007
        /*00d2*/ 	.short	0x0030
        /*00d4*/ 	.byte	0x00, 0xf0, 0x11, 0x00


	//----- nvinfo : EIATTR_KPARAM_INFO
	.align		4
.L_4485:
        /*00d8*/ 	.byte	0x04, 0x17
        /*00da*/ 	.short	(.L_4487 - .L_4486)
.L_4486:
        /*00dc*/ 	.word	0x00000000
        /*00e0*/ 	.short	0x0006
        /*00e2*/ 	.short	0x002c
        /*00e4*/ 	.byte	0x00, 0xf0, 0x11, 0x00


	//----- nvinfo : EIATTR_KPARAM_INFO
	.align		4
.L_4487:
        /*00e8*/ 	.byte	0x04, 0x17
        /*00ea*/ 	.short	(.L_4489 - .L_4488)
.L_4488:
        /*00ec*/ 	.word	0x00000000
        /*00f0*/ 	.short	0x0005
        /*00f2*/ 	.short	0x0028
        /*00f4*/ 	.byte	0x00, 0xf0, 0x11, 0x00


	//----- nvinfo : EIATTR_KPARAM_INFO
	.align		4
.L_4489:
        /*00f8*/ 	.byte	0x04, 0x17
        /*00fa*/ 	.short	(.L_4491 - .L_4490)
.L_4490:
        /*00fc*/ 	.word	0x00000000
        /*0100*/ 	.short	0x0004
        /*0102*/ 	.short	0x0020
        /*0104*/ 	.byte	0x00, 0xf0, 0x21, 0x00


	//----- nvinfo : EIATTR_KPARAM_INFO
	.align		4
.L_4491:
        /*0108*/ 	.byte	0x04, 0x17
        /*010a*/ 	.short	(.L_4493 - .L_4492)
.L_4492:
        /*010c*/ 	.word	0x00000000
        /*0110*/ 	.short	0x0003
        /*0112*/ 	.short	0x0018
        /*0114*/ 	.byte	0x00, 0xf0, 0x21, 0x00


	//----- nvinfo : EIATTR_KPARAM_INFO
	.align		4
.L_4493:
        /*0118*/ 	.byte	0x04, 0x17
        /*011a*/ 	.short	(.L_4495 - .L_4494)
.L_4494:
        /*011c*/ 	.word	0x00000000
        /*0120*/ 	.short	0x0002
        /*0122*/ 	.short	0x0010
        /*0124*/ 	.byte	0x00, 0xf0, 0x21, 0x00


	//----- nvinfo : EIATTR_KPARAM_INFO
	.align		4
.L_4495:
        /*0128*/ 	.byte	0x04, 0x17
        /*012a*/ 	.short	(.L_4497 - .L_4496)
.L_4496:
        /*012c*/ 	.word	0x00000000
        /*0130*/ 	.short	0x0001
        /*0132*/ 	.short	0x0008
        /*0134*/ 	.byte	0x00, 0xf0, 0x21, 0x00


	//----- nvinfo : EIATTR_KPARAM_INFO
	.align		4
.L_4497:
        /*0138*/ 	.byte	0x04, 0x17
        /*013a*/ 	.short	(.L_4499 - .L_4498)
.L_4498:
        /*013c*/ 	.word	0x00000000
        /*0140*/ 	.short	0x0000
        /*0142*/ 	.short	0x0000
        /*0144*/ 	.byte	0x00, 0xf0, 0x21, 0x00


	//----- nvinfo : EIATTR_SPARSE_MMA_MASK
	.align		4
.L_4499:
        /*0148*/ 	.byte	0x03, 0x50
        /*014a*/ 	.short	0x0000


	//----- nvinfo : EIATTR_MAXREG_COUNT
	.align		4
        /*014c*/ 	.byte	0x03, 0x1b
        /*014e*/ 	.short	0x00ff


	//----- nvinfo : EIATTR_NUM_BARRIERS
	.align		4
        /*0150*/ 	.byte	0x02, 0x4c
        /*0152*/ 	.byte	0x01
	.zero		1


	//----- nvinfo : EIATTR_MERCURY_ISA_VERSION
	.align		4
        /*0154*/ 	.byte	0x03, 0x5f
        /*0156*/ 	.short	0x0101


	//----- nvinfo : EIATTR_EXIT_INSTR_OFFSETS
	.align		4
        /*0158*/ 	.byte	0x04, 0x1c
        /*015a*/ 	.short	(.L_4501 - .L_4500)


	//   ....[0]....
.L_4500:
        /*015c*/ 	.word	0x000000b0


	//   ....[1]....
        /*0160*/ 	.word	0x00000340


	//   ....[2]....
        /*0164*/ 	.word	0x00001650


	//   ....[3]....
        /*0168*/ 	.word	0x000017c0


	//   ....[4]....
        /*016c*/ 	.word	0x00001860


	//   ....[5]....
        /*0170*/ 	.word	0x000018a0


	//----- nvinfo : EIATTR_CRS_STACK_SIZE
	.align		4
.L_4501:
        /*0174*/ 	.byte	0x04, 0x1e
        /*0176*/ 	.short	(.L_4503 - .L_4502)
.L_4502:
        /*0178*/ 	.word	0x00000000


	//----- nvinfo : EIATTR_CBANK_PARAM_SIZE
	.align		4
.L_4503:
        /*017c*/ 	.byte	0x03, 0x19
        /*017e*/ 	.short	0x0074


	//----- nvinfo : EIATTR_PARAM_CBANK
	.align		4
        /*0180*/ 	.byte	0x04, 0x0a
        /*0182*/ 	.short	(.L_4505 - .L_4504)
	.align		4
.L_4504:
        /*0184*/ 	.word	index@(.nv.constant0._Z23gemm_half_q_half_kernelILi1ELi2ELb1ELb0ELi32EEvPK6__halfPKjS4_S2_PS0_iiiiPKtS7_iiiiiibS2_i)
        /*0188*/ 	.short	0x0210
        /*018a*/ 	.short	0x0074


	//----- nvinfo : EIATTR_SW_WAR
	.align		4
.L_4505:
        /*018c*/ 	.byte	0x04, 0x36
        /*018e*/ 	.short	(.L_4507 - .L_4506)
.L_4506:
        /*0190*/ 	.word	0x00000008
.L_4507:


//--------------------- .nv.callgraph             --------------------------
	.section	.nv.callgraph,"",@"SHT_CUDA_CALLGRAPH"
	.align	4
	.sectionentsize	8
	.align		4
        /*0000*/ 	.word	0x00000000
	.align		4
        /*0004*/ 	.word	0xffffffff
	.align		4
        /*0008*/ 	.word	0x00000000
	.align		4
        /*000c*/ 	.word	0xfffffffe
	.align		4
        /*0010*/ 	.word	0x00000000
	.align		4
        /*0014*/ 	.word	0xfffffffd
	.align		4
        /*0018*/ 	.word	0x00000000
	.align		4
        /*001c*/ 	.word	0xfffffffc


//--------------------- .nv.constant4             --------------------------
	.section	.nv.constant4,"a",@progbits
	.align	8
	.align		8
.nv.constant4:
        /*0000*/ 	.dword	_ZN46_INTERNAL_5f81d751_15_unit_exl2_2a_cu_7deea0f34cuda3std3__45__cpo5beginE
	.align		8
        /*0008*/ 	.dword	_ZN46_INTERNAL_5f81d751_15_unit_exl2_2a_cu_7deea0f34cuda3std3__45__cpo3endE
	.align		8
        /*0010*/ 	.dword	_ZN46_INTERNAL_5f81d751_15_unit_exl2_2a_cu_7deea0f34cuda3std3__45__cpo6cbeginE
	.align		8
        /*0018*/ 	.dword	_ZN46_INTERNAL_5f81d751_15_unit_exl2_2a_cu_7deea0f34cuda3std3__45__cpo4cendE
	.align		8
        /*0020*/ 	.dword	_ZN46_INTERNAL_5f81d751_15_unit_exl2_2a_cu_7deea0f34cuda3std3__45__cpo6rbeginE
	.align		8
        /*0028*/ 	.dword	_ZN46_INTERNAL_5f81d751_15_unit_exl2_2a_cu_7deea0f34cuda3std3__45__cpo4rendE
	.align		8
        /*0030*/ 	.dword	_ZN46_INTERNAL_5f81d751_15_unit_exl2_2a_cu_7deea0f34cuda3std3__45__cpo7crbeginE
	.align		8
        /*0038*/ 	.dword	_ZN46_INTERNAL_5f81d751_15_unit_exl2_2a_cu_7deea0f34cuda3std3__45__cpo5crendE
	.align		8
        /*0040*/ 	.dword	_ZN46_INTERNAL_5f81d751_15_unit_exl2_2a_cu_7deea0f34cuda3std3__448_GLOBAL__N__5f81d751_15_unit_exl2_2a_cu_7deea0f36ignoreE
	.align		8
        /*0048*/ 	.dword	_ZN46_INTERNAL_5f81d751_15_unit_exl2_2a_cu_7deea0f34cuda3std3__419piecewise_constructE
	.align		8
        /*0050*/ 	.dword	_ZN46_INTERNAL_5f81d751_15_unit_exl2_2a_cu_7deea0f34cuda3std3__48in_placeE
	.align		8
        /*0058*/ 	.dword	_ZN46_INTERNAL_5f81d751_15_unit_exl2_2a_cu_7deea0f34cuda3std3__420unreachable_sentinelE
	.align		8
        /*0060*/ 	.dword	_ZN46_INTERNAL_5f81d751_15_unit_exl2_2a_cu_7deea0f34cuda3std6ranges3__45__cpo4swapE
	.align		8
        /*0068*/ 	.dword	_ZN46_INTERNAL_5f81d751_15_unit_exl2_2a_cu_7deea0f34cuda3std6ranges3__45__cpo9iter_moveE
	.align		8
        /*0070*/ 	.dword	_ZN46_INTERNAL_5f81d751_15_unit_exl2_2a_cu_7deea0f34cuda3std6ranges3__45__cpo5beginE
	.align		8
        /*0078*/ 	.dword	_ZN46_INTERNAL_5f81d751_15_unit_exl2_2a_cu_7deea0f34cuda3std6ranges3__45__cpo3endE
	.align		8
        /*0080*/ 	.dword	_ZN46_INTERNAL_5f81d751_15_unit_exl2_2a_cu_7deea0f34cuda3std6ranges3__45__cpo6cbeginE
	.align		8
        /*0088*/ 	.dword	_ZN46_INTERNAL_5f81d751_15_unit_exl2_2a_cu_7deea0f34cuda3std6ranges3__45__cpo4cendE
	.align		8
        /*0090*/ 	.dword	_ZN46_INTERNAL_5f81d751_15_unit_exl2_2a_cu_7deea0f34cuda3std6ranges3__45__cpo7advanceE
	.align		8
        /*0098*/ 	.dword	_ZN46_INTERNAL_5f81d751_15_unit_exl2_2a_cu_7deea0f34cuda3std6ranges3__45__cpo9iter_swapE
	.align		8
        /*00a0*/ 	.dword	_ZN46_INTERNAL_5f81d751_15_unit_exl2_2a_cu_7deea0f34cuda3std6ranges3__45__cpo4nextE
	.align		8
        /*00a8*/ 	.dword	_ZN46_INTERNAL_5f81d751_15_unit_exl2_2a_cu_7deea0f34cuda3std6ranges3__45__cpo4prevE
	.align		8
        /*00b0*/ 	.dword	_ZN46_INTERNAL_5f81d751_15_unit_exl2_2a_cu_7deea0f34cuda3std6ranges3__45__cpo4dataE
	.align		8
        /*00b8*/ 	.dword	_ZN46_INTERNAL_5f81d751_15_unit_exl2_2a_cu_7deea0f34cuda3std6ranges3__45__cpo5cdataE
	.align		8
        /*00c0*/ 	.dword	_ZN46_INTERNAL_5f81d751_15_unit_exl2_2a_cu_7deea0f34cuda3std6ranges3__45__cpo4sizeE
	.align		8
        /*00c8*/ 	.dword	_ZN46_INTERNAL_5f81d751_15_unit_exl2_2a_cu_7deea0f34cuda3std6ranges3__45__cpo5ssizeE
	.align		8
        /*00d0*/ 	.dword	_ZN46_INTERNAL_5f81d751_15_unit_exl2_2a_cu_7deea0f34cuda3std6ranges3__45__cpo8distanceE
	.align		8
        /*00d8*/ 	.dword	_ZN46_INTERNAL_5f81d751_15_unit_exl2_2a_cu_7deea0f36thrust23THRUST_300001_SM_900_NS6system6detail10sequential3seqE


//--------------------- .text._Z23gemm_half_q_half_kernelILi4ELi32ELb1ELb0ELi64EEvPK6__halfPKjS4_S2_PS0_iiiiPKtS7_iiiiiibS2_i --------------------------
	.section	.text._Z23gemm_half_q_half_kernelILi4ELi32ELb1ELb0ELi64EEvPK6__halfPKjS4_S2_PS0_iiiiPKtS7_iiiiiibS2_i,"ax",@progbits
	.align	128
        .global         _Z23gemm_half_q_half_kernelILi4ELi32ELb1ELb0ELi64EEvPK6__halfPKjS4_S2_PS0_iiiiPKtS7_iiiiiibS2_i
        .type           _Z23gemm_half_q_half_kernelILi4ELi32ELb1ELb0ELi64EEvPK6__halfPKjS4_S2_PS0_iiiiPKtS7_iiiiiibS2_i,@function
        .size           _Z23gemm_half_q_half_kernelILi4ELi32ELb1ELb0ELi64EEvPK6__halfPKjS4_S2_PS0_iiiiPKtS7_iiiiiibS2_i,(.L_x_3660 - _Z23gemm_half_q_half_kernelILi4ELi32ELb1ELb0ELi64EEvPK6__halfPKjS4_S2_PS0_iiiiPKtS7_iiiiiibS2_i)
        .other          _Z23gemm_half_q_half_kernelILi4ELi32ELb1ELb0ELi64EEvPK6__halfPKjS4_S2_PS0_iiiiPKtS7_iiiiiibS2_i,@"STO_CUDA_ENTRY STV_DEFAULT"
_Z23gemm_half_q_half_kernelILi4ELi32ELb1ELb0ELi64EEvPK6__halfPKjS4_S2_PS0_iiiiPKtS7_iiiiiibS2_i:
.text._Z23gemm_half_q_half_kernelILi4ELi32ELb1ELb0ELi64EEvPK6__halfPKjS4_S2_PS0_iiiiPKtS7_iiiiiibS2_i:
[----:B------:R-:W0:Y:S01]  /*0000*/  LDC R1, c[0x0][0x28] ;  /* 0x00000a00ff017b82 */ /* 0x000e220000000800 */
[----:B------:R-:W1:Y:S07]  /*0010*/  S2R R4, SR_CTAID.Y ;  /* 0x0000000000047919 */ /* 0x000e6e0000002600 */
[----:B------:R-:W1:Y:S01]  /*0020*/  LDC R9, c[0x0][0x238] ;  /* 0x00008e00ff097b82 */ /* 0x000e620000000800 */
[----:B------:R-:W-:Y:S01]  /*0030*/  ULDC.64 UR8, c[0x0][0x208] ;  /* 0x0000820000087ab9 */ /* 0x000fe20000000a00 */
[----:B0-----:R-:W-:Y:S01]  /*0040*/  IADD3 R1, R1, -0x10, RZ ;  /* 0xfffffff001017810 */ /* 0x001fe20007ffe0ff */
[----:B------:R-:W0:Y:S01]  /*0050*/  S2R R0, SR_CTAID.Z ;  /* 0x0000000000007919 */ /* 0x000e220000002700 */
[----:B------:R-:W-:-:S02]  /*0060*/  PRMT R7, RZ, 0x7610, R7 ;  /* 0x00007610ff077816 */ /* 0x000fc40000000007 */
[----:B------:R-:W-:Y:S01]  /*0070*/  PRMT R58, RZ, 0x7610, R58 ;  /* 0x00007610ff3a7816 */ /* 0x000fe2000000003a */
[----:B------:R-:W2:Y:S01]  /*0080*/  S2R R2, SR_TID.X ;  /* 0x0000000000027919 */ /* 0x000ea20000002100 */
[----:B------:R-:W3:Y:S01]  /*0090*/  S2UR UR4, SR_CTAID.X ;  /* 0x00000000000479c3 */ /* 0x000ee20000002500 */
[----:B------:R-:W-:Y:S02]  /*00a0*/  PRMT R57, RZ, 0x7610, R57 ;  /* 0x00007610ff397816 */ /* 0x000fe40000000039 */
[----:B------:R-:W-:Y:S02]  /*00b0*/  PRMT R56, RZ, 0x7610, R56 ;  /* 0x00007610ff387816 */ /* 0x000fe40000000038 */
[----:B------:R-:W-:-:S03]  /*00c0*/  PRMT R5, RZ, 0x7610, R5 ;  /* 0x00007610ff057816 */ /* 0x000fc60000000005 */
[----:B------:R-:W4:Y:S01]  /*00d0*/  LDC R3, c[0x0][0x240] ;  /* 0x00009000ff037b82 */ /* 0x000f220000000800 */
[----:B-1----:R-:W-:Y:S01]  /*00e0*/  IMAD R9, R4, -0x4, R9 ;  /* 0xfffffffc04097824 */ /* 0x002fe200078e0209 */
[----:B---3--:R-:W-:Y:S01]  /*00f0*/  USHF.L.U32 UR4, UR4, 0x8, URZ ;  /* 0x0000000804047899 */ /* 0x008fe2000800063f */
[----:B0-----:R-:W-:-:S03]  /*0100*/  IMAD.SHL.U32 R59, R0, 0x40, RZ ;  /* 0x00000040003b7824 */ /* 0x001fc600078e00ff */
[C---:B------:R-:W-:Y:S02]  /*0110*/  ISETP.GE.AND P1, PT, R9.reuse, 0x1, PT ;  /* 0x000000010900780c */ /* 0x040fe40003f26270 */
[----:B------:R-:W-:Y:S02]  /*0120*/  VIMNMX R61, R9, 0x4, PT ;  /* 0x00000004093d7848 */ /* 0x000fe40003fe0100 */
[----:B--2---:R-:W-:Y:S02]  /*0130*/  LEA R11, R2, UR4, 0x2 ;  /* 0x00000004020b7c11 */ /* 0x004fe4000f8e10ff */
[----:B----4-:R-:W-:-:S07]  /*0140*/  VIADDMNMX R60, R59, 0x40, R3, PT ;  /* 0x000000403b3c7846 */ /* 0x010fce0003800103 */
[----:B------:R-:W-:Y:S05]  /*0150*/  @!P1 BRA `(.L_x_0) ;  /* 0x00000000006c9947 */ /* 0x000fea0003800000 */
[----:B------:R-:W0:Y:S02]  /*0160*/  LDC.64 R12, c[0x0][0x278] ;  /* 0x00009e00ff0c7b82 */ /* 0x000e240000000a00 */
[----:B0-----:R-:W2:Y:S01]  /*0170*/  LDG.E.U16 R56, desc[UR8][R12.64] ;  /* 0x000000080c387981 */ /* 0x001ea2000c1e1500 */
[----:B------:R-:W-:Y:S02]  /*0180*/  ISETP.GE.AND P0, PT, R61, 0x2, PT ;  /* 0x000000023d00780c */ /* 0x000fe40003f06270 */
[----:B--2---:R-:W-:-:S11]  /*0190*/  PRMT R5, R56, 0x7610, R5 ;  /* 0x0000761038057816 */ /* 0x004fd60000000005 */
[----:B------:R-:W-:Y:S05]  /*01a0*/  @!P0 BRA `(.L_x_0) ;  /* 0x0000000000588947 */ /* 0x000fea0003800000 */
[----:B------:R-:W0:Y:S08]  /*01b0*/  LDC R8, c[0x0][0x280] ;  /* 0x0000a000ff087b82 */ /* 0x000e300000000800 */
[----:B------:R-:W1:Y:S01]  /*01c0*/  LDC.64 R12, c[0x0][0x278] ;  /* 0x00009e00ff0c7b82 */ /* 0x000e620000000a00 */
[----:B0-----:R-:W-:Y:S02]  /*01d0*/  SHF.R.S32.HI R17, RZ, 0x1f, R8 ;  /* 0x0000001fff117819 */ /* 0x001fe40000011408 */
[----:B------:R-:W-:-:S02]  /*01e0*/  SHF.L.U32 R15, R8, 0x1, RZ ;  /* 0x00000001080f7819 */ /* 0x000fc400000006ff */
[----:B------:R-:W-:Y:S02]  /*01f0*/  SHF.L.U64.HI R6, R8, 0x1, R17 ;  /* 0x0000000108067819 */ /* 0x000fe40000010211 */
[----:B-1----:R-:W-:-:S05]  /*0200*/  IADD3 R12, P0, R15, R12, RZ ;  /* 0x0000000c0f0c7210 */ /* 0x002fca0007f1e0ff */
[----:B------:R-:W-:-:S05]  /*0210*/  IMAD.X R13, R6, 0x1, R13, P0 ;  /* 0x00000001060d7824 */ /* 0x000fca00000e060d */
[----:B------:R-:W2:Y:S01]  /*0220*/  LDG.E.U16 R57, desc[UR8][R12.64] ;  /* 0x000000080c397981 */ /* 0x000ea2000c1e1500 */
[----:B------:R-:W-:Y:S02]  /*0230*/  ISETP.NE.AND P0, PT, R61, 0x2, PT ;  /* 0x000000023d00780c */ /* 0x000fe40003f05270 */
[----:B------:R-:W-:Y:S02]  /*0240*/  PRMT R58, RZ, 0x7610, R58 ;  /* 0x00007610ff3a7816 */ /* 0x000fe4000000003a */
[----:B--2---:R-:W-:-:S09]  /*0250*/  LOP3.LUT R5, R57, R56, RZ, 0xfc, !PT ;  /* 0x0000003839057212 */ /* 0x004fd200078efcff */
[----:B------:R-:W-:Y:S05]  /*0260*/  @!P0 BRA `(.L_x_0) ;  /* 0x0000000000288947 */ /* 0x000fea0003800000 */
[----:B------:R-:W-:Y:S02]  /*0270*/  ISETP.GE.AND P0, PT, R61, 0x4, PT ;  /* 0x000000043d00780c */ /* 0x000fe40003f06270 */
[----:B------:R-:W-:-:S04]  /*0280*/  IADD3 R14, P2, R12, R15, RZ ;  /* 0x0000000f0c0e7210 */ /* 0x000fc80007f5e0ff */
[----:B------:R-:W-:-:S05]  /*0290*/  IADD3.X R15, R13, R6, RZ, P2, !PT ;  /* 0x000000060d0f7210 */ /* 0x000fca00017fe4ff */
[----:B------:R-:W2:Y:S02]  /*02a0*/  LDG.E.U16 R58, desc[UR8][R14.64] ;  /* 0x000000080e3a7981 */ /* 0x000ea4000c1e1500 */
[----:B------:R-:W-:-:S04]  /*02b0*/  @P0 LEA R12, P2, R8, R12, 0x2 ;  /* 0x0000000c080c0211 */ /* 0x000fc800078410ff */
[----:B------:R-:W-:-:S05]  /*02c0*/  @P0 LEA.HI.X R13, R8, R13, R17, 0x2, P2 ;  /* 0x0000000d080d0211 */ /* 0x000fca00010f1411 */
[----:B------:R-:W3:Y:S01]  /*02d0*/  @P0 LDG.E.U16 R7, desc[UR8][R12.64] ;  /* 0x000000080c070981 */ /* 0x000ee2000c1e1500 */
[----:B--2---:R-:W-:-:S04]  /*02e0*/  LOP3.LUT R5, R58, R5, RZ, 0xfc, !PT ;  /* 0x000000053a057212 */ /* 0x004fc800078efcff */
[----:B---3--:R-:W-:-:S04]  /*02f0*/  @P0 LOP3.LUT R6, R7, R5, RZ, 0xfc, !PT ;  /* 0x0000000507060212 */ /* 0x008fc800078efcff */
[----:B------:R-:W-:-:S07]  /*0300*/  @P0 PRMT R5, R6, 0x7610, R5 ;  /* 0x0000761006050816 */ /* 0x000fce0000000005 */
.L_x_0:
[----:B------:R-:W-:-:S04]  /*0310*/  PRMT R5, R5, 0x9910, RZ ;  /* 0x0000991005057816 */ /* 0x000fc800000000ff */
[----:B------:R-:W-:-:S13]  /*0320*/  ISETP.NE.AND P0, PT, R5, RZ, PT ;  /* 0x000000ff0500720c */ /* 0x000fda0003f05270 */
[----:B------:R-:W-:Y:S05]  /*0330*/  @!P0 EXIT ;  /* 0x000000000000894d */ /* 0x000fea0003800000 */
[----:B------:R-:W-:Y:S01]  /*0340*/  IMAD.IADD R5, R59, 0x1, R2 ;  /* 0x000000013b057824 */ /* 0x000fe200078e0202 */
[----:B------:R-:W-:Y:S04]  /*0350*/  BSSY B0, `(.L_x_1) ;  /* 0x000006b000007945 */ /* 0x000fe80003800000 */
[----:B------:R-:W-:-:S13]  /*0360*/  ISETP.GE.OR P0, PT, R5, R60, !P1 ;  /* 0x0000003c0500720c */ /* 0x000fda0004f06670 */
[----:B------:R-:W-:Y:S05]  /*0370*/  @P0 BRA `(.L_x_2) ;  /* 0x0000000400a00947 */ /* 0x000fea0003800000 */
[----:B------:R-:W-:Y:S01]  /*0380*/  ULDC.64 UR6, c[0x0][0x250] ;  /* 0x0000940000067ab9 */ /* 0x000fe20000000a00 */
[----:B------:R-:W-:Y:S02]  /*0390*/  SHF.R.S32.HI R6, RZ, 0x1f, R5 ;  /* 0x0000001fff067819 */ /* 0x000fe40000011405 */
[----:B------:R-:W-:-:S04]  /*03a0*/  ISETP.NE.U32.AND P0, PT, RZ, UR6, PT ;  /* 0x00000006ff007c0c */ /* 0x000fc8000bf05070 */
[----:B------:R-:W-:-:S13]  /*03b0*/  ISETP.NE.AND.EX P0, PT, RZ, UR7, PT, P0 ;  /* 0x00000007ff007c0c */ /* 0x000fda000bf05300 */
[----:B------:R-:W-:Y:S05]  /*03c0*/  @!P0 BRA `(.L_x_3) ;  /* 0x0000000000d08947 */ /* 0x000fea0003800000 */
[C---:B------:R-:W-:Y:S01]  /*03d0*/  LEA R14, P0, R5.reuse, UR6, 0x1 ;  /* 0x00000006050e7c11 */ /* 0x040fe2000f8008ff */
[----:B------:R-:W-:Y:S01]  /*03e0*/  UMOV UR5, 0x400 ;  /* 0x0000040000057882 */ /* 0x000fe20000000000 */
[----:B------:R-:W-:Y:S02]  /*03f0*/  ULDC.64 UR10, c[0x0][0x210] ;  /* 0x00008400000a7ab9 */ /* 0x000fe40000000a00 */
[----:B------:R-:W-:-:S05]  /*0400*/  LEA.HI.X R15, R5, UR7, R6, 0x1, P0 ;  /* 0x00000007050f7c11 */ /* 0x000fca00080f0c06 */
[----:B------:R-:W2:Y:S01]  /*0410*/  LDG.E.U16.CONSTANT R14, desc[UR8][R14.64] ;  /* 0x000000080e0e7981 */ /* 0x000ea2000c1e9500 */
[----:B------:R-:W0:Y:S01]  /*0420*/  S2UR UR6, SR_CgaCtaId ;  /* 0x00000000000679c3 */ /* 0x000e220000008800 */
[----:B------:R-:W-:Y:S01]  /*0430*/  IMAD R5, R4, R3, RZ ;  /* 0x0000000304057224 */ /* 0x000fe200078e02ff */
[----:B------:R-:W-:-:S04]  /*0440*/  ISETP.GT.AND P2, PT, R61, 0x3, PT ;  /* 0x000000033d00780c */ /* 0x000fc80003f44270 */
[----:B------:R-:W-:Y:S01]  /*0450*/  SHF.L.U32 R5, R5, 0x2, RZ ;  /* 0x0000000205057819 */ /* 0x000fe200000006ff */
[----:B0-----:R-:W-:-:S03]  /*0460*/  ULEA UR5, UR6, UR5, 0x18 ;  /* 0x0000000506057291 */ /* 0x001fc6000f8ec03f */
[----:B--2---:R-:W-:-:S04]  /*0470*/  IADD3 R6, P0, R14, R5, RZ ;  /* 0x000000050e067210 */ /* 0x004fc80007f1e0ff */
[----:B------:R-:W-:Y:S02]  /*0480*/  LEA.HI.X.SX32 R5, R5, RZ, 0x1, P0 ;  /* 0x000000ff05057211 */ /* 0x000fe400000f0eff */
[----:B------:R-:W-:-:S04]  /*0490*/  LEA R12, P0, R6, UR10, 0x1 ;  /* 0x0000000a060c7c11 */ /* 0x000fc8000f8008ff */
[----:B------:R-:W-:Y:S01]  /*04a0*/  LEA.HI.X R13, R6, UR11, R5, 0x1, P0 ;  /* 0x0000000b060d7c11 */ /* 0x000fe200080f0c05 */
[----:B------:R-:W-:Y:S01]  /*04b0*/  IMAD.MOV.U32 R6, RZ, RZ, RZ ;  /* 0x000000ffff067224 */ /* 0x000fe200078e00ff */
[----:B------:R-:W-:Y:S02]  /*04c0*/  LEA R5, R2, UR5, 0x1 ;  /* 0x0000000502057c11 */ /* 0x000fe4000f8e08ff */
[----:B------:R-:W-:Y:S01]  /*04d0*/  PLOP3.LUT P0, PT, PT, PT, PT, 0x80, 0x0 ;  /* 0x000000000000781c */ /* 0x000fe20003f0f070 */
[----:B------:R-:W-:-:S12]  /*04e0*/  @!P2 BRA `(.L_x_4) ;  /* 0x000000000048a947 */ /* 0x000fd80003800000 */
[----:B------:R-:W-:Y:S02]  /*04f0*/  PLOP3.LUT P0, PT, PT, PT, PT, 0x8, 0x0 ;  /* 0x000000000000781c */ /* 0x000fe40003f0e170 */
[----:B------:R-:W-:-:S11]  /*0500*/  IADD3 R21, R61, -0x3, RZ ;  /* 0xfffffffd3d157810 */ /* 0x000fd60007ffe0ff */
.L_x_5:
[C---:B------:R-:W-:Y:S01]  /*0510*/  IMAD.WIDE R14, R3.reuse, 0x2, R12 ;  /* 0x00000002030e7825 */ /* 0x040fe200078e020c */
[----:B------:R0:W2:Y:S03]  /*0520*/  LDG.E.U16.CONSTANT R8, desc[UR8][R12.64] ;  /* 0x000000080c087981 */ /* 0x0000a6000c1e9500 */
[C---:B------:R-:W-:Y:S02]  /*0530*/  IMAD.WIDE R16, R3.reuse, 0x2, R14 ;  /* 0x0000000203107825 */ /* 0x040fe400078e020e */
[----:B------:R-:W3:Y:S02]  /*0540*/  LDG.E.U16.CONSTANT R14, desc[UR8][R14.64] ;  /* 0x000000080e0e7981 */ /* 0x000ee4000c1e9500 */
[----:B------:R-:W-:Y:S02]  /*0550*/  IMAD.WIDE R18, R3, 0x2, R16 ;  /* 0x0000000203127825 */ /* 0x000fe400078e0210 */
[----:B------:R-:W4:Y:S04]  /*0560*/  LDG.E.U16.CONSTANT R16, desc[UR8][R16.64] ;  /* 0x0000000810107981 */ /* 0x000f28000c1e9500 */
[----:B------:R-:W5:Y:S01]  /*0570*/  LDG.E.U16.CONSTANT R10, desc[UR8][R18.64] ;  /* 0x00000008120a7981 */ /* 0x000f62000c1e9500 */
[----:B------:R-:W-:-:S05]  /*0580*/  VIADD R6, R6, 0x4 ;  /* 0x0000000406067836 */ /* 0x000fca0000000000 */
[----:B------:R-:W-:Y:S01]  /*0590*/  ISETP.GE.AND P2, PT, R6, R21, PT ;  /* 0x000000150600720c */ /* 0x000fe20003f46270 */
[----:B0-----:R-:W-:Y:S01]  /*05a0*/  IMAD.WIDE R12, R3, 0x2, R18 ;  /* 0x00000002030c7825 */ /* 0x001fe200078e0212 */
[----:B--2---:R-:W-:Y:S04]  /*05b0*/  STS.U16 [R5], R8 ;  /* 0x0000000805007388 */ /* 0x004fe80000000400 */
[----:B---3--:R-:W-:Y:S04]  /*05c0*/  STS.U16 [R5+0x80], R14 ;  /* 0x0000800e05007388 */ /* 0x008fe80000000400 */
[----:B----4-:R-:W-:Y:S04]  /*05d0*/  STS.U16 [R5+0x100], R16 ;  /* 0x0001001005007388 */ /* 0x010fe80000000400 */
[----:B-----5:R0:W-:Y:S02]  /*05e0*/  STS.U16 [R5+0x180], R10 ;  /* 0x0001800a05007388 */ /* 0x0201e40000000400 */
[----:B0-----:R-:W-:Y:S01]  /*05f0*/  IADD3 R5, R5, 0x200, RZ ;  /* 0x0000020005057810 */ /* 0x001fe20007ffe0ff */
[----:B------:R-:W-:Y:S06]  /*0600*/  @!P2 BRA `(.L_x_5) ;  /* 0xfffffffc00c0a947 */ /* 0x000fec000383ffff */
.L_x_4:
[----:B------:R-:W-:-:S04]  /*0610*/  IADD3 R8, R61, -R6, RZ ;  /* 0x800000063d087210 */ /* 0x000fc80007ffe0ff */
[----:B------:R-:W-:-:S13]  /*0620*/  ISETP.GT.AND P2, PT, R8, 0x1, PT ;  /* 0x000000010800780c */ /* 0x000fda0003f44270 */
[----:B------:R-:W-:Y:S01]  /*0630*/  @P2 IMAD.WIDE R14, R3, 0x2, R12 ;  /* 0x00000002030e2825 */ /* 0x000fe200078e020c */
[----:B------:R0:W2:Y:S04]  /*0640*/  @P2 LDG.E.U16.CONSTANT R8, desc[UR8][R12.64] ;  /* 0x000000080c082981 */ /* 0x0000a8000c1e9500 */
[----:B------:R-:W3:Y:S01]  /*0650*/  @P2 LDG.E.U16.CONSTANT R10, desc[UR8][R14.64] ;  /* 0x000000080e0a2981 */ /* 0x000ee2000c1e9500 */
[----:B------:R-:W-:Y:S01]  /*0660*/  @P2 VIADD R6, R6, 0x2 ;  /* 0x0000000206062836 */ /* 0x000fe20000000000 */
[----:B------:R-:W-:-:S04]  /*0670*/  @P2 PLOP3.LUT P0, PT, PT, PT, PT, 0x8, 0x0 ;  /* 0x000000000000281c */ /* 0x000fc80003f0e170 */
[----:B------:R-:W-:Y:S01]  /*0680*/  ISETP.LT.OR P0, PT, R6, R61, P0 ;  /* 0x0000003d0600720c */ /* 0x000fe20000701670 */
[----:B0-----:R-:W-:Y:S01]  /*0690*/  @P2 IMAD.WIDE R12, R3, 0x2, R14 ;  /* 0x00000002030c2825 */ /* 0x001fe200078e020e */
[----:B--2---:R-:W-:Y:S04]  /*06a0*/  @P2 STS.U16 [R5], R8 ;  /* 0x0000000805002388 */ /* 0x004fe80000000400 */
[----:B---3--:R0:W-:Y:S02]  /*06b0*/  @P2 STS.U16 [R5+0x80], R10 ;  /* 0x0000800a05002388 */ /* 0x0081e40000000400 */
[----:B0-----:R-:W-:-:S05]  /*06c0*/  @P2 IADD3 R5, R5, 0x100, RZ ;  /* 0x0000010005052810 */ /* 0x001fca0007ffe0ff */
[----:B------:R-:W-:Y:S05]  /*06d0*/  @!P0 BRA `(.L_x_2) ;  /* 0x0000000000c88947 */ /* 0x000fea0003800000 */
[----:B------:R-:W2:Y:S04]  /*06e0*/  LDG.E.U16.CONSTANT R12, desc[UR8][R12.64] ;  /* 0x000000080c0c7981 */ /* 0x000ea8000c1e9500 */
[----:B--2---:R0:W-:Y:S01]  /*06f0*/  STS.U16 [R5], R12 ;  /* 0x0000000c05007388 */ /* 0x0041e20000000400 */
[----:B------:R-:W-:Y:S05]  /*0700*/  BRA `(.L_x_2) ;  /* 0x0000000000bc7947 */ /* 0x000fea0003800000 */
.L_x_3:
[----:B------:R-:W0:Y:S01]  /*0710*/  S2UR UR6, SR_CgaCtaId ;  /* 0x00000000000679c3 */ /* 0x000e220000008800 */
[----:B------:R-:W-:Y:S01]  /*0720*/  IMAD R8, R4, R3, RZ ;  /* 0x0000000304087224 */ /* 0x000fe200078e02ff */
[----:B------:R-:W-:Y:S01]  /*0730*/  ISETP.GT.AND P2, PT, R61, 0x3, PT ;  /* 0x000000033d00780c */ /* 0x000fe20003f44270 */
[----:B------:R-:W-:Y:S01]  /*0740*/  UMOV UR5, 0x400 ;  /* 0x0000040000057882 */ /* 0x000fe20000000000 */
[----:B------:R-:W-:Y:S02]  /*0750*/  ULDC.64 UR10, c[0x0][0x210] ;  /* 0x00008400000a7ab9 */ /* 0x000fe40000000a00 */
[----:B------:R-:W-:-:S04]  /*0760*/  SHF.L.U32 R8, R8, 0x2, RZ ;  /* 0x0000000208087819 */ /* 0x000fc800000006ff */
[----:B------:R-:W-:-:S04]  /*0770*/  IADD3 R5, P0, R5, R8, RZ ;  /* 0x0000000805057210 */ /* 0x000fc80007f1e0ff */
[----:B------:R-:W-:Y:S02]  /*0780*/  LEA.HI.X.SX32 R6, R8, R6, 0x1, P0 ;  /* 0x0000000608067211 */ /* 0x000fe400000f0eff */
[----:B------:R-:W-:-:S04]  /*0790*/  LEA R12, P0, R5, UR10, 0x1 ;  /* 0x0000000a050c7c11 */ /* 0x000fc8000f8008ff */
[----:B------:R-:W-:Y:S01]  /*07a0*/  LEA.HI.X R13, R5, UR11, R6, 0x1, P0 ;  /* 0x0000000b050d7c11 */ /* 0x000fe200080f0c06 */
[----:B------:R-:W-:Y:S01]  /*07b0*/  IMAD.MOV.U32 R6, RZ, RZ, RZ ;  /* 0x000000ffff067224 */ /* 0x000fe200078e00ff */
[----:B------:R-:W-:Y:S01]  /*07c0*/  PLOP3.LUT P0, PT, PT, PT, PT, 0x80, 0x0 ;  /* 0x000000000000781c */ /* 0x000fe20003f0f070 */
[----:B0-----:R-:W-:-:S06]  /*07d0*/  ULEA UR5, UR6, UR5, 0x18 ;  /* 0x0000000506057291 */ /* 0x001fcc000f8ec03f */
[----:B------:R-:W-:Y:S01]  /*07e0*/  LEA R5, R2, UR5, 0x1 ;  /* 0x0000000502057c11 */ /* 0x000fe2000f8e08ff */
[----:B------:R-:W-:Y:S06]  /*07f0*/  @!P2 BRA `(.L_x_6) ;  /* 0x000000000048a947 */ /* 0x000fec0003800000 */
[----:B------:R-:W-:Y:S02]  /*0800*/  PLOP3.LUT P0, PT, PT, PT, PT, 0x8, 0x0 ;  /* 0x000000000000781c */ /* 0x000fe40003f0e170 */
[----:B------:R-:W-:-:S11]  /*0810*/  IADD3 R21, R61, -0x3, RZ ;  /* 0xfffffffd3d157810 */ /* 0x000fd60007ffe0ff */
.L_x_7:
[C---:B------:R-:W-:Y:S01]  /*0820*/  IMAD.WIDE R14, R3.reuse, 0x2, R12 ;  /* 0x00000002030e7825 */ /* 0x040fe200078e020c */
[----:B------:R0:W2:Y:S03]  /*0830*/  LDG.E.U16.CONSTANT R8, desc[UR8][R12.64] ;  /* 0x000000080c087981 */ /* 0x0000a6000c1e9500 */
[C---:B------:R-:W-:Y:S02]  /*0840*/  IMAD.WIDE R16, R3.reuse, 0x2, R14 ;  /* 0x0000000203107825 */ /* 0x040fe400078e020e */
[----:B------:R-:W3:Y:S02]  /*0850*/  LDG.E.U16.CONSTANT R14, desc[UR8][R14.64] ;  /* 0x000000080e0e7981 */ /* 0x000ee4000c1e9500 */
[----:B------:R-:W-:Y:S02]  /*0860*/  IMAD.WIDE R18, R3, 0x2, R16 ;  /* 0x0000000203127825 */ /* 0x000fe400078e0210 */
[----:B------:R-:W4:Y:S04]  /*0870*/  LDG.E.U16.CONSTANT R16, desc[UR8][R16.64] ;  /* 0x0000000810107981 */ /* 0x000f28000c1e9500 */
[----:B------:R-:W5:Y:S01]  /*0880*/  LDG.E.U16.CONSTANT R10, desc[UR8][R18.64] ;  /* 0x00000008120a7981 */ /* 0x000f62000c1e9500 */
[----:B------:R-:W-:-:S04]  /*0890*/  IADD3 R6, R6, 0x4, RZ ;  /* 0x0000000406067810 */ /* 0x000fc80007ffe0ff */
[----:B------:R-:W-:Y:S01]  /*08a0*/  ISETP.GE.AND P2, PT, R6, R21, PT ;  /* 0x000000150600720c */ /* 0x000fe20003f46270 */
[----:B0-----:R-:W-:Y:S01]  /*08b0*/  IMAD.WIDE R12, R3, 0x2, R18 ;  /* 0x00000002030c7825 */ /* 0x001fe200078e0212 */
[----:B--2---:R-:W-:Y:S04]  /*08c0*/  STS.U16 [R5], R8 ;  /* 0x0000000805007388 */ /* 0x004fe80000000400 */
[----:B---3--:R-:W-:Y:S04]  /*08d0*/  STS.U16 [R5+0x80], R14 ;  /* 0x0000800e05007388 */ /* 0x008fe80000000400 */
[----:B----4-:R-:W-:Y:S04]  /*08e0*/  STS.U16 [R5+0x100], R16 ;  /* 0x0001001005007388 */ /* 0x010fe80000000400 */
[----:B-----5:R0:W-:Y:S02]  /*08f0*/  STS.U16 [R5+0x180], R10 ;  /* 0x0001800a05007388 */ /* 0x0201e40000000400 */
[----:B0-----:R-:W-:Y:S01]  /*0900*/  VIADD R5, R5, 0x200 ;  /* 0x0000020005057836 */ /* 0x001fe20000000000 */
[----:B------:R-:W-:Y:S06]  /*0910*/  @!P2 BRA `(.L_x_7) ;  /* 0xfffffffc00c0a947 */ /* 0x000fec000383ffff */
.L_x_6:
[----:B------:R-:W-:-:S04]  /*0920*/  IADD3 R8, R61, -R6, RZ ;  /* 0x800000063d087210 */ /* 0x000fc80007ffe0ff */
[----:B------:R-:W-:-:S13]  /*0930*/  ISETP.GT.AND P2, PT, R8, 0x1, PT ;  /* 0x000000010800780c */ /* 0x000fda0003f44270 */
[----:B------:R-:W-:Y:S01]  /*0940*/  @P2 PLOP3.LUT P0, PT, PT, PT, PT, 0x8, 0x0 ;  /* 0x000000000000281c */ /* 0x000fe20003f0e170 */
[C---:B------:R-:W-:Y:S01]  /*0950*/  @P2 IMAD.WIDE R14, R3.reuse, 0x2, R12 ;  /* 0x00000002030e2825 */ /* 0x040fe200078e020c */
[----:B------:R-:W-:Y:S01]  /*0960*/  @P2 IADD3 R6, R6, 0x2, RZ ;  /* 0x0000000206062810 */ /* 0x000fe20007ffe0ff */
[----:B------:R0:W2:Y:S03]  /*0970*/  @P2 LDG.E.U16.CONSTANT R8, desc[UR8][R12.64] ;  /* 0x000000080c082981 */ /* 0x0000a6000c1e9500 */
[----:B------:R-:W-:Y:S01]  /*0980*/  ISETP.LT.OR P0, PT, R6, R61, P0 ;  /* 0x0000003d0600720c */ /* 0x000fe20000701670 */
[----:B------:R-:W3:Y:S01]  /*0990*/  @P2 LDG.E.U16.CONSTANT R10, desc[UR8][R14.64] ;  /* 0x000000080e0a2981 */ /* 0x000ee2000c1e9500 */
[----:B0-----:R-:W-:-:S11]  /*09a0*/  @P2 IMAD.WIDE R12, R3, 0x2, R14 ;  /* 0x00000002030c2825 */ /* 0x001fd600078e020e */
[----:B------:R-:W4:Y:S04]  /*09b0*/  @P0 LDG.E.U16.CONSTANT R6, desc[UR8][R12.64] ;  /* 0x000000080c060981 */ /* 0x000f28000c1e9500 */
[----:B--2---:R-:W-:Y:S04]  /*09c0*/  @P2 STS.U16 [R5], R8 ;  /* 0x0000000805002388 */ /* 0x004fe80000000400 */
[----:B---3--:R0:W-:Y:S02]  /*09d0*/  @P2 STS.U16 [R5+0x80], R10 ;  /* 0x0000800a05002388 */ /* 0x0081e40000000400 */
[----:B0-----:R-:W-:-:S05]  /*09e0*/  @P2 VIADD R5, R5, 0x100 ;  /* 0x0000010005052836 */ /* 0x001fca0000000000 */
[----:B----4-:R1:W-:Y:S02]  /*09f0*/  @P0 STS.U16 [R5], R6 ;  /* 0x0000000605000388 */ /* 0x0103e40000000400 */
.L_x_2:
[----:B------:R-:W-:Y:S05]  /*0a00*/  BSYNC B0 ;  /* 0x0000000000007941 */ /* 0x000fea0003800000 */
.L_x_1:
[----:B------:R-:W-:Y:S02]  /*0a10*/  ULDC UR5, c[0x0][0x23c] ;  /* 0x00008f0000057ab9 */ /* 0x000fe40000000800 */
[----:B------:R-:W-:-:S04]  /*0a20*/  MOV R53, UR5 ;  /* 0x0000000500357c02 */ /* 0x000fc80008000f00 */
[----:B------:R-:W-:-:S13]  /*0a30*/  ISETP.GE.AND P0, PT, R11, R53, PT ;  /* 0x000000350b00720c */ /* 0x000fda0003f06270 */
[----:B------:R-:W-:Y:S05]  /*0a40*/  @P0 EXIT ;  /* 0x000000000000094d */ /* 0x000fea0003800000 */
[----:B------:R-:W2:Y:S02]  /*0a50*/  LDC.U8 R3, c[0x0][0x270] ;  /* 0x00009c00ff037b82 */ /* 0x000ea40000000000 */
[----:B--2---:R-:W-:-:S04]  /*0a60*/  PRMT R3, R3, 0x8880, RZ ;  /* 0x0000888003037816 */ /* 0x004fc800000000ff */
[----:B------:R-:W-:-:S04]  /*0a70*/  ISETP.NE.AND P0, PT, R3, RZ, PT ;  /* 0x000000ff0300720c */ /* 0x000fc80003f05270 */
[----:B------:R-:W-:-:S04]  /*0a80*/  ISETP.NE.OR P0, PT, R0, RZ, !P0 ;  /* 0x000000ff0000720c */ /* 0x000fc80004705670 */
[----:B------:R-:W-:-:S13]  /*0a90*/  ISETP.LT.OR P0, PT, R9, 0x1, P0 ;  /* 0x000000010900780c */ /* 0x000fda0000701670 */
[----:B------:R-:W-:Y:S05]  /*0aa0*/  @P0 BRA `(.L_x_8) ;  /* 0x0000000000800947 */ /* 0x000fea0003800000 */
[----:B0-----:R-:W0:Y:S01]  /*0ab0*/  LDC.64 R12, c[0x0][0x230] ;  /* 0x00008c00ff0c7b82 */ /* 0x001e220000000a00 */
[----:B------:R-:W-:Y:S01]  /*0ac0*/  ISETP.GT.AND P2, PT, R61, 0x3, PT ;  /* 0x000000033d00780c */ /* 0x000fe20003f44270 */
[----:B------:R-:W-:Y:S01]  /*0ad0*/  IMAD R4, R4, R53, RZ ;  /* 0x0000003504047224 */ /* 0x000fe200078e02ff */
[----:B------:R-:W-:Y:S01]  /*0ae0*/  PLOP3.LUT P0, PT, PT, PT, PT, 0x80, 0x0 ;  /* 0x000000000000781c */ /* 0x000fe20003f0f070 */
[----:B-1----:R-:W-:-:S03]  /*0af0*/  IMAD.MOV.U32 R6, RZ, RZ, RZ ;  /* 0x000000ffff067224 */ /* 0x002fc600078e00ff */
[----:B------:R-:W-:-:S04]  /*0b00*/  LEA R3, R4, UR4, 0x2 ;  /* 0x0000000404037c11 */ /* 0x000fc8000f8e10ff */
[----:B------:R-:W-:-:S05]  /*0b10*/  LEA R3, R2, R3, 0x2 ;  /* 0x0000000302037211 */ /* 0x000fca00078e10ff */
[----:B0-----:R-:W-:Y:S01]  /*0b20*/  IMAD.WIDE R2, R3, 0x2, R12 ;  /* 0x0000000203027825 */ /* 0x001fe200078e020c */
[----:B------:R-:W-:Y:S06]  /*0b30*/  @!P2 BRA `(.L_x_9) ;  /* 0x000000000034a947 */ /* 0x000fec0003800000 */
[----:B------:R-:W-:Y:S02]  /*0b40*/  PLOP3.LUT P0, PT, PT, PT, PT, 0x8, 0x0 ;  /* 0x000000000000781c */ /* 0x000fe40003f0e170 */
[----:B------:R-:W-:-:S11]  /*0b50*/  IADD3 R17, R61, -0x3, RZ ;  /* 0xfffffffd3d117810 */ /* 0x000fd60007ffe0ff */
.L_x_10:
[----:B-1----:R-:W-:Y:S01]  /*0b60*/  IMAD.WIDE R4, R53, 0x2, R2 ;  /* 0x0000000235047825 */ /* 0x002fe200078e0202 */
[----:B------:R0:W-:Y:S01]  /*0b70*/  STG.E.64 desc[UR8][R2.64], RZ ;  /* 0x000000ff02007986 */ /* 0x0001e2000c101b08 */
[----:B------:R-:W-:-:S03]  /*0b80*/  IADD3 R6, R6, 0x4, RZ ;  /* 0x0000000406067810 */ /* 0x000fc60007ffe0ff */
[----:B------:R1:W-:Y:S01]  /*0b90*/  STG.E.64 desc[UR8][R4.64], RZ ;  /* 0x000000ff04007986 */ /* 0x0003e2000c101b08 */
[----:B------:R-:W-:Y:S01]  /*0ba0*/  IMAD.WIDE R12, R53, 0x2, R4 ;  /* 0x00000002350c7825 */ /* 0x000fe200078e0204 */
[----:B------:R-:W-:-:S04]  /*0bb0*/  ISETP.GE.AND P2, PT, R6, R17, PT ;  /* 0x000000110600720c */ /* 0x000fc80003f46270 */
[----:B------:R1:W-:Y:S01]  /*0bc0*/  STG.E.64 desc[UR8][R12.64], RZ ;  /* 0x000000ff0c007986 */ /* 0x0003e2000c101b08 */
[----:B------:R-:W-:-:S05]  /*0bd0*/  IMAD.WIDE R14, R53, 0x2, R12 ;  /* 0x00000002350e7825 */ /* 0x000fca00078e020c */
[----:B------:R1:W-:Y:S01]  /*0be0*/  STG.E.64 desc[UR8][R14.64], RZ ;  /* 0x000000ff0e007986 */ /* 0x0003e2000c101b08 */
[----:B0-----:R-:W-:Y:S02]  /*0bf0*/  IMAD.WIDE R2, R53, 0x2, R14 ;  /* 0x0000000235027825 */ /* 0x001fe400078e020e */
[----:B------:R-:W-:Y:S05]  /*0c00*/  @!P2 BRA `(.L_x_10) ;  /* 0xfffffffc00d4a947 */ /* 0x000fea000383ffff */
.L_x_9:
[----:B-1----:R-:W-:-:S05]  /*0c10*/  IMAD.IADD R4, R61, 0x1, -R6 ;  /* 0x000000013d047824 */ /* 0x002fca00078e0a06 */
[----:B------:R-:W-:-:S13]  /*0c20*/  ISETP.GT.AND P2, PT, R4, 0x1, PT ;  /* 0x000000010400780c */ /* 0x000fda0003f44270 */
[----:B------:R-:W-:Y:S01]  /*0c30*/  @P2 PLOP3.LUT P0, PT, PT, PT, PT, 0x8, 0x0 ;  /* 0x000000000000281c */ /* 0x000fe20003f0e170 */
[C---:B------:R-:W-:Y:S01]  /*0c40*/  @P2 IMAD.WIDE R4, R53.reuse, 0x2, R2 ;  /* 0x0000000235042825 */ /* 0x040fe200078e0202 */
[----:B------:R-:W-:Y:S01]  /*0c50*/  @P2 IADD3 R6, R6, 0x2, RZ ;  /* 0x0000000206062810 */ /* 0x000fe20007ffe0ff */
[----:B------:R0:W-:Y:S03]  /*0c60*/  @P2 STG.E.64 desc[UR8][R2.64], RZ ;  /* 0x000000ff02002986 */ /* 0x0001e6000c101b08 */
[----:B------:R-:W-:Y:S01]  /*0c70*/  ISETP.LT.OR P0, PT, R6, R61, P0 ;  /* 0x0000003d0600720c */ /* 0x000fe20000701670 */
[----:B------:R2:W-:Y:S01]  /*0c80*/  @P2 STG.E.64 desc[UR8][R4.64], RZ ;  /* 0x000000ff04002986 */ /* 0x0005e2000c101b08 */
[----:B0-----:R-:W-:-:S11]  /*0c90*/  @P2 IMAD.WIDE R2, R53, 0x2, R4 ;  /* 0x0000000235022825 */ /* 0x001fd600078e0204 */
[----:B------:R2:W-:Y:S02]  /*0ca0*/  @P0 STG.E.64 desc[UR8][R2.64], RZ ;  /* 0x000000ff02000986 */ /* 0x0005e4000c101b08 */
.L_x_8:
[----:B--2---:R-:W2:Y:S08]  /*0cb0*/  LDC.64 R2, c[0x0][0x248] ;  /* 0x00009200ff027b82 */ /* 0x004eb00000000a00 */
[----:B------:R-:W-:Y:S01]  /*0cc0*/  BAR.SYNC.DEFER_BLOCKING 0x0 ;  /* 0x0000000000007b1d */ /* 0x000fe20000010000 */
[----:B------:R-:W-:Y:S02]  /*0cd0*/  ISETP.GE.AND P0, PT, R59, R60, PT ;  /* 0x0000003c3b00720c */ /* 0x000fe40003f06270 */
[----:B------:R-:W-:-:S05]  /*0ce0*/  SHF.L.U32 R55, R0, 0x7, RZ ;  /* 0x0000000700377819 */ /* 0x000fca00000006ff */
[----:B------:R-:W3:Y:S08]  /*0cf0*/  LDC R4, c[0x0][0x25c] ;  /* 0x00009700ff047b82 */ /* 0x000ef00000000800 */
[----:B-1----:R-:W1:Y:S01]  /*0d00*/  LDC R6, c[0x0][0x264] ;  /* 0x00009900ff067b82 */ /* 0x002e620000000800 */
[----:B--2---:R-:W-:Y:S01]  /*0d10*/  IMAD.WIDE R54, R55, 0x2, R2 ;  /* 0x0000000237367825 */ /* 0x004fe200078e0202 */
[----:B------:R-:W-:Y:S06]  /*0d20*/  @P0 BRA `(.L_x_11) ;  /* 0x0000000000d00947 */ /* 0x000fec0003800000 */
[----:B------:R2:W5:Y:S01]  /*0d30*/  LDG.E.U16.CONSTANT R0, desc[UR8][R54.64] ;  /* 0x0000000836007981 */ /* 0x000562000c1e9500 */
[----:B------:R-:W-:Y:S01]  /*0d40*/  SHF.R.S32.HI R8, RZ, 0x1f, R11 ;  /* 0x0000001fff087819 */ /* 0x000fe2000001140b */
[----:B0-----:R-:W-:Y:S01]  /*0d50*/  IMAD.SHL.U32 R5, R11, 0x4, RZ ;  /* 0x000000040b057824 */ /* 0x001fe200078e00ff */
[----:B------:R-:W-:Y:S01]  /*0d60*/  HFMA2.MMA R10, -RZ, RZ, 0, 0 ;  /* 0x00000000ff0a7435 */ /* 0x000fe200000001ff */
[----:B------:R-:W-:Y:S02]  /*0d70*/  MOV R19, R59 ;  /* 0x0000003b00137202 */ /* 0x000fe40000000f00 */
[----:B------:R-:W-:Y:S02]  /*0d80*/  LEA.HI R8, R8, R11, RZ, 0x3 ;  /* 0x0000000b08087211 */ /* 0x000fe400078f18ff */
[----:B------:R-:W-:Y:S02]  /*0d90*/  LOP3.LUT R5, R5, 0x10, RZ, 0xc0, !PT ;  /* 0x0000001005057812 */ /* 0x000fe400078ec0ff */
[----:B--2---:R-:W-:-:S07]  /*0da0*/  SHF.R.S32.HI R8, RZ, 0x3, R8 ;  /* 0x00000003ff087819 */ /* 0x004fce0000011408 */
.L_x_12:
[----:B--2---:R-:W0:Y:S01]  /*0db0*/  LDC.64 R12, c[0x0][0x220] ;  /* 0x00008800ff0c7b82 */ /* 0x004e220000000a00 */
[----:B-----5:R-:W-:-:S04]  /*0dc0*/  IMAD.IADD R16, R0, 0x1, R10 ;  /* 0x0000000100107824 */ /* 0x020fc800078e020a */
[----:B------:R-:W-:-:S05]  /*0dd0*/  IMAD R14, R16, R53, RZ ;  /* 0x00000035100e7224 */ /* 0x000fca00078e02ff */
[----:B------:R-:W-:-:S04]  /*0de0*/  SHF.R.S32.HI R15, RZ, 0x1f, R14 ;  /* 0x0000001fff0f7819 */ /* 0x000fc8000001140e */
[----:B------:R-:W-:-:S04]  /*0df0*/  LEA.HI R15, R15, R14, RZ, 0x3 ;  /* 0x0000000e0f0f7211 */ /* 0x000fc800078f18ff */
[----:B------:R-:W-:-:S05]  /*0e00*/  LEA.HI.SX32 R15, R15, R8, 0x1d ;  /* 0x000000080f0f7211 */ /* 0x000fca00078feaff */
[----:B0-----:R-:W-:Y:S02]  /*0e10*/  IMAD.WIDE R12, R15, 0x4, R12 ;  /* 0x000000040f0c7825 */ /* 0x001fe400078e020c */
[----:B------:R-:W0:Y:S04]  /*0e20*/  LDC.64 R14, c[0x0][0x228] ;  /* 0x00008a00ff0e7b82 */ /* 0x000e280000000a00 */
[----:B------:R-:W2:Y:S01]  /*0e30*/  LDG.E.CONSTANT R12, desc[UR8][R12.64] ;  /* 0x000000080c0c7981 */ /* 0x000ea2000c1e9900 */
[----:B------:R-:W-:Y:S01]  /*0e40*/  LEA R17, R19, 0x1, 0x1 ;  /* 0x0000000113117811 */ /* 0x000fe200078e08ff */
[----:B0-----:R-:W-:-:S04]  /*0e50*/  IMAD.WIDE R14, R16, 0x2, R14 ;  /* 0x00000002100e7825 */ /* 0x001fc800078e020e */
[----:B------:R-:W-:Y:S02]  /*0e60*/  IMAD.WIDE R16, R17, 0x2, R2 ;  /* 0x0000000211107825 */ /* 0x000fe400078e0202 */
[----:B------:R0:W4:Y:S04]  /*0e70*/  LDG.E.U16.CONSTANT R14, desc[UR8][R14.64] ;  /* 0x000000080e0e7981 */ /* 0x000128000c1e9500 */
[----:B------:R-:W3:Y:S01]  /*0e80*/  LDG.E.U16.CONSTANT R16, desc[UR8][R16.64] ;  /* 0x0000000810107981 */ /* 0x000ee2000c1e9500 */
[----:B--2---:R-:W-:-:S04]  /*0e90*/  SHF.R.U32.HI R18, RZ, R5, R12 ;  /* 0x00000005ff127219 */ /* 0x004fc8000001160c */
[----:B------:R-:W-:Y:S02]  /*0ea0*/  LOP3.LUT R20, R18, 0xf, RZ, 0xc0, !PT ;  /* 0x0000000f12147812 */ /* 0x000fe400078ec0ff */
[--C-:B------:R-:W-:Y:S02]  /*0eb0*/  SHF.R.U32.HI R21, RZ, 0x4, R18.reuse ;  /* 0x00000004ff157819 */ /* 0x100fe40000011612 */
[--C-:B------:R-:W-:Y:S02]  /*0ec0*/  SHF.R.U32.HI R12, RZ, 0xc, R18.reuse ;  /* 0x0000000cff0c7819 */ /* 0x100fe40000011612 */
[----:B------:R-:W-:Y:S02]  /*0ed0*/  SHF.R.U32.HI R18, RZ, 0x8, R18 ;  /* 0x00000008ff127819 */ /* 0x000fe40000011612 */
[----:B------:R-:W-:Y:S02]  /*0ee0*/  LOP3.LUT R21, R21, 0xf, RZ, 0xc0, !PT ;  /* 0x0000000f15157812 */ /* 0x000fe400078ec0ff */
[----:B------:R-:W-:-:S02]  /*0ef0*/  LOP3.LUT R12, R12, 0xf, RZ, 0xc0, !PT ;  /* 0x0000000f0c0c7812 */ /* 0x000fc400078ec0ff */
[----:B------:R-:W-:Y:S02]  /*0f00*/  LOP3.LUT R18, R18, 0xf, RZ, 0xc0, !PT ;  /* 0x0000000f12127812 */ /* 0x000fe400078ec0ff */
[----:B------:R-:W-:Y:S01]  /*0f10*/  IADD3 R20, R20, 0x1, RZ ;  /* 0x0000000114147810 */ /* 0x000fe20007ffe0ff */
[----:B------:R-:W-:Y:S01]  /*0f20*/  VIADD R12, R12, 0x1 ;  /* 0x000000010c0c7836 */ /* 0x000fe20000000000 */
[----:B------:R-:W-:Y:S02]  /*0f30*/  IADD3 R21, R21, 0x1, RZ ;  /* 0x0000000115157810 */ /* 0x000fe40007ffe0ff */
[----:B------:R-:W-:Y:S01]  /*0f40*/  IADD3 R18, R18, 0x1, RZ ;  /* 0x0000000112127810 */ /* 0x000fe20007ffe0ff */
[----:B------:R-:W-:Y:S02]  /*0f50*/  IMAD R20, R20, R20, RZ ;  /* 0x0000001414147224 */ /* 0x000fe400078e02ff */
[----:B------:R-:W-:Y:S02]  /*0f60*/  IMAD R21, R21, R21, RZ ;  /* 0x0000001515157224 */ /* 0x000fe400078e02ff */
[----:B0-----:R-:W-:-:S02]  /*0f70*/  IMAD R15, R12, R12, RZ ;  /* 0x0000000c0c0f7224 */ /* 0x001fc400078e02ff */
[----:B------:R-:W-:Y:S01]  /*0f80*/  IMAD R18, R18, R18, RZ ;  /* 0x0000001212127224 */ /* 0x000fe200078e02ff */
[----:B------:R-:W-:Y:S01]  /*0f90*/  I2F.F16 R20, R20 ;  /* 0x0000001400147306 */ /* 0x000fe20000200c00 */
[----:B---3--:R-:W-:-:S05]  /*0fa0*/  IMAD.IADD R19, R16, 0x1, R19 ;  /* 0x0000000110137824 */ /* 0x008fca00078e0213 */
[----:B------:R-:W-:Y:S02]  /*0fb0*/  ISETP.GE.AND P2, PT, R19, R60, PT ;  /* 0x0000003c1300720c */ /* 0x000fe40003f46270 */
[----:B------:R-:W0:Y:S08]  /*0fc0*/  I2F.F16 R21, R21 ;  /* 0x0000001500157306 */ /* 0x000e300000200c00 */
[----:B------:R-:W-:Y:S01]  /*0fd0*/  I2F.F16 R15, R15 ;  /* 0x0000000f000f7306 */ /* 0x000fe20000200c00 */
[----:B0-----:R-:W-:-:S07]  /*0fe0*/  PRMT R21, R20, 0x5410, R21 ;  /* 0x0000541014157816 */ /* 0x001fce0000000015 */
[----:B------:R-:W0:Y:S01]  /*0ff0*/  I2F.F16 R18, R18 ;  /* 0x0000001200127306 */ /* 0x000e220000200c00 */
[----:B----4-:R-:W-:Y:S01]  /*1000*/  HMUL2 R12, R21, R14.H0_H0 ;  /* 0x2000000e150c7232 */ /* 0x010fe20000000000 */
[----:B0-----:R-:W-:-:S05]  /*1010*/  PRMT R13, R18, 0x5410, R15 ;  /* 0x00005410120d7816 */ /* 0x001fca000000000f */
[----:B------:R-:W-:Y:S01]  /*1020*/  HMUL2 R13, R13, R14.H0_H0 ;  /* 0x2000000e0d0d7232 */ /* 0x000fe20000000000 */
[C---:B------:R-:W-:Y:S02]  /*1030*/  LEA R14, R10.reuse, R1, 0x3 ;  /* 0x000000010a0e7211 */ /* 0x040fe400078e18ff */
[----:B------:R-:W-:-:S03]  /*1040*/  IADD3 R10, R10, 0x1, RZ ;  /* 0x000000010a0a7810 */ /* 0x000fc60007ffe0ff */
[----:B------:R2:W-:Y:S01]  /*1050*/  STL.64 [R14], R12 ;  /* 0x0000000c0e007387 */ /* 0x0005e20000100a00 */
[----:B------:R-:W-:Y:S05]  /*1060*/  @!P2 BRA `(.L_x_12) ;  /* 0xfffffffc0050a947 */ /* 0x000fea000383ffff */
.L_x_11:
[----:B------:R-:W-:Y:S01]  /*1070*/  ULDC UR4, c[0x0][0x258] ;  /* 0x0000960000047ab9 */ /* 0x000fe20000000800 */
[----:B------:R-:W-:Y:S01]  /*1080*/  ULDC UR5, c[0x0][0x260] ;  /* 0x0000980000057ab9 */ /* 0x000fe20000000800 */
[C---:B------:R-:W-:Y:S01]  /*1090*/  ISETP.GT.AND P2, PT, R59.reuse, UR4, PT ;  /* 0x000000043b007c0c */ /* 0x040fe2000bf44270 */
[----:B------:R-:W-:Y:S01]  /*10a0*/  ULDC UR6, c[0x0][0x268] ;  /* 0x00009a0000067ab9 */ /* 0x000fe20000000800 */
[C---:B------:R-:W-:Y:S01]  /*10b0*/  VIMNMX R0, R59.reuse, UR4, PT ;  /* 0x000000043b007c48 */ /* 0x040fe2000bfe0100 */
[----:B------:R-:W-:Y:S01]  /*10c0*/  HFMA2.MMA R2, -RZ, RZ, 0, 0 ;  /* 0x00000000ff027435 */ /* 0x000fe200000001ff */
[C---:B------:R-:W-:Y:S01]  /*10d0*/  ISETP.GT.AND P4, PT, R59.reuse, UR5, PT ;  /* 0x000000053b007c0c */ /* 0x040fe2000bf84270 */
[----:B0-----:R-:W-:Y:S01]  /*10e0*/  IMAD.MOV.U32 R5, RZ, RZ, RZ ;  /* 0x000000ffff057224 */ /* 0x001fe200078e00ff */
[----:B------:R-:W-:Y:S02]  /*10f0*/  SHF.R.S32.HI R3, RZ, 0x1f, R0 ;  /* 0x0000001fff037819 */ /* 0x000fe40000011400 */
[----:B------:R-:W-:-:S02]  /*1100*/  ISETP.GT.AND P6, PT, R59, UR6, PT ;  /* 0x000000063b007c0c */ /* 0x000fc4000bfc4270 */
[----:B------:R-:W-:Y:S01]  /*1110*/  LEA.HI R3, R3, R0, RZ, 0x5 ;  /* 0x0000000003037211 */ /* 0x000fe200078f28ff */
[----:B------:R-:W-:Y:S01]  /*1120*/  HFMA2.MMA R0, -RZ, RZ, 0, 0 ;  /* 0x00000000ff007435 */ /* 0x000fe200000001ff */
[C---:B---3--:R-:W-:Y:S02]  /*1130*/  ISETP.GT.AND P3, PT, R59.reuse, R4, PT ;  /* 0x000000043b00720c */ /* 0x048fe40003f64270 */
[----:B-1----:R-:W-:Y:S02]  /*1140*/  ISETP.GT.AND P5, PT, R59, R6, PT ;  /* 0x000000063b00720c */ /* 0x002fe40003fa4270 */
[----:B--2---:R-:W-:Y:S02]  /*1150*/  MOV R13, RZ ;  /* 0x000000ff000d7202 */ /* 0x004fe40000000f00 */
[----:B------:R-:W-:Y:S01]  /*1160*/  SHF.R.S32.HI R15, RZ, 0x5, R3 ;  /* 0x00000005ff0f7819 */ /* 0x000fe20000011403 */
[----:B------:R-:W-:Y:S08]  /*1170*/  @!P2 BRA `(.L_x_13) ;  /* 0x00000000001ca947 */ /* 0x000ff00003800000 */
[----:B------:R-:W0:Y:S02]  /*1180*/  LDC R2, c[0x0][0x25c] ;  /* 0x00009700ff027b82 */ /* 0x000e240000000800 */
[----:B0-----:R-:W-:-:S05]  /*1190*/  VIMNMX R2, R59, R2, PT ;  /* 0x000000023b027248 */ /* 0x001fca0003fe0100 */
[----:B------:R-:W-:-:S05]  /*11a0*/  VIADD R2, R2, -UR4 ;  /* 0x8000000402027c36 */ /* 0x000fca0008000000 */
[----:B------:R-:W-:-:S04]  /*11b0*/  SHF.R.S32.HI R3, RZ, 0x1f, R2 ;  /* 0x0000001fff037819 */ /* 0x000fc80000011402 */
[----:B------:R-:W-:-:S04]  /*11c0*/  LEA.HI R3, R3, R2, RZ, 0x5 ;  /* 0x0000000203037211 */ /* 0x000fc800078f28ff */
[----:B------:R-:W-:-:S05]  /*11d0*/  SHF.R.S32.HI R3, RZ, 0x5, R3 ;  /* 0x00000005ff037819 */ /* 0x000fca0000011403 */
[----:B------:R-:W-:-:S07]  /*11e0*/  IMAD R2, R3, 0x6, RZ ;  /* 0x0000000603027824 */ /* 0x000fce00078e02ff */
.L_x_13:
[----:B------:R-:W-:Y:S05]  /*11f0*/  @!P3 BRA `(.L_x_14) ;  /* 0x00000000001cb947 */ /* 0x000fea0003800000 */
[----:B------:R-:W0:Y:S02]  /*1200*/  LDC R0, c[0x0][0x260] ;  /* 0x00009800ff007b82 */ /* 0x000e240000000800 */
[----:B0-----:R-:W-:-:S04]  /*1210*/  VIMNMX R3, R59, R0, PT ;  /* 0x000000003b037248 */ /* 0x001fc80003fe0100 */
[----:B------:R-:W-:-:S04]  /*1220*/  IADD3 R3, R3, -R4, RZ ;  /* 0x8000000403037210 */ /* 0x000fc80007ffe0ff */
[----:B------:R-:W-:-:S04]  /*1230*/  SHF.R.S32.HI R0, RZ, 0x1f, R3 ;  /* 0x0000001fff007819 */ /* 0x000fc80000011403 */
[----:B------:R-:W-:-:S04]  /*1240*/  LEA.HI R0, R0, R3, RZ, 0x5 ;  /* 0x0000000300007211 */ /* 0x000fc800078f28ff */
[----:B------:R-:W-:-:S05]  /*1250*/  SHF.R.S32.HI R0, RZ, 0x5, R0 ;  /* 0x00000005ff007819 */ /* 0x000fca0000011400 */
[----:B------:R-:W-:-:S07]  /*1260*/  IMAD R0, R0, 0x5, RZ ;  /* 0x0000000500007824 */ /* 0x000fce00078e02ff */
.L_x_14:
[----:B------:R-:W-:Y:S05]  /*1270*/  @!P4 BRA `(.L_x_15) ;  /* 0x00000000001cc947 */ /* 0x000fea0003800000 */
[----:B------:R-:W0:Y:S02]  /*1280*/  LDC R8, c[0x0][0x264] ;  /* 0x00009900ff087b82 */ /* 0x000e240000000800 */
[----:B0-----:R-:W-:-:S04]  /*1290*/  VIMNMX R3, R59, R8, PT ;  /* 0x000000083b037248 */ /* 0x001fc80003fe0100 */
[----:B------:R-:W-:-:S04]  /*12a0*/  IADD3 R3, R3, -UR5, RZ ;  /* 0x8000000503037c10 */ /* 0x000fc8000fffe0ff */
[----:B------:R-:W-:-:S04]  /*12b0*/  SHF.R.S32.HI R8, RZ, 0x1f, R3 ;  /* 0x0000001fff087819 */ /* 0x000fc80000011403 */
[----:B------:R-:W-:-:S04]  /*12c0*/  LEA.HI R8, R8, R3, RZ, 0x5 ;  /* 0x0000000308087211 */ /* 0x000fc800078f28ff */
[----:B------:R-:W-:-:S05]  /*12d0*/  SHF.R.S32.HI R8, RZ, 0x5, R8 ;  /* 0x00000005ff087819 */ /* 0x000fca0000011408 */
[----:B------:R-:W-:-:S07]  /*12e0*/  IMAD.SHL.U32 R13, R8, 0x4, RZ ;  /* 0x00000004080d7824 */ /* 0x000fce00078e00ff */
.L_x_15:
        /* <DEDUP_REMOVED lines=8> */
.L_x_16:
[----:B------:R-:W-:Y:S01]  /*1370*/  MOV R6, RZ ;  /* 0x000000ff00067202 */ /* 0x000fe20000000f00 */
[----:B------:R-:W-:Y:S06]  /*1380*/  @!P6 BRA `(.L_x_17) ;  /* 0x00000000001ce947 */ /* 0x000fec0003800000 */
[----:B------:R-:W0:Y:S02]  /*1390*/  LDC R6, c[0x0][0x26c] ;  /* 0x00009b00ff067b82 */ /* 0x000e240000000800 */
[----:B0-----:R-:W-:-:S05]  /*13a0*/  VIMNMX R3, R59, R6, PT ;  /* 0x000000063b037248 */ /* 0x001fca0003fe0100 */
[----:B------:R-:W-:-:S05]  /*13b0*/  VIADD R3, R3, -UR6 ;  /* 0x8000000603037c36 */ /* 0x000fca0008000000 */
[----:B------:R-:W-:-:S04]  /*13c0*/  SHF.R.S32.HI R6, RZ, 0x1f, R3 ;  /* 0x0000001fff067819 */ /* 0x000fc80000011403 */
[----:B------:R-:W-:-:S04]  /*13d0*/  LEA.HI R6, R6, R3, RZ, 0x5 ;  /* 0x0000000306067211 */ /* 0x000fc800078f28ff */
[----:B------:R-:W-:-:S04]  /*13e0*/  SHF.R.S32.HI R6, RZ, 0x5, R6 ;  /* 0x00000005ff067819 */ /* 0x000fc80000011406 */
[----:B------:R-:W-:-:S07]  /*13f0*/  SHF.L.U32 R6, R6, 0x1, RZ ;  /* 0x0000000106067819 */ /* 0x000fce00000006ff */
.L_x_17:
[----:B------:R-:W-:Y:S02]  /*1400*/  ISETP.GE.OR P0, PT, R59, R4, P0 ;  /* 0x000000043b00720c */ /* 0x000fe40000706670 */
[----:B------:R-:W-:Y:S02]  /*1410*/  LEA R2, R15, R2, 0x3 ;  /* 0x000000020f027211 */ /* 0x000fe400078e18ff */
[----:B------:R-:W-:Y:S02]  /*1420*/  PRMT R48, RZ, 0x5410, RZ ;  /* 0x00005410ff307816 */ /* 0x000fe400000000ff */
[----:B------:R-:W-:Y:S02]  /*1430*/  IADD3 R0, R13, R2, R0 ;  /* 0x000000020d007210 */ /* 0x000fe40007ffe000 */
[----:B------:R-:W-:Y:S02]  /*1440*/  PRMT R47, RZ, 0x5410, RZ ;  /* 0x00005410ff2f7816 */ /* 0x000fe400000000ff */
[----:B------:R-:W-:-:S02]  /*1450*/  IADD3 R6, R6, R0, R5 ;  /* 0x0000000006067210 */ /* 0x000fc40007ffe005 */
[----:B------:R-:W-:Y:S02]  /*1460*/  PRMT R46, RZ, 0x5410, RZ ;  /* 0x00005410ff2e7816 */ /* 0x000fe400000000ff */
[----:B------:R-:W-:Y:S02]  /*1470*/  PRMT R0, RZ, 0x5410, RZ ;  /* 0x00005410ff007816 */ /* 0x000fe400000000ff */
[----:B------:R-:W-:Y:S02]  /*1480*/  PRMT R2, RZ, 0x5410, RZ ;  /* 0x00005410ff027816 */ /* 0x000fe400000000ff */
[----:B------:R-:W-:Y:S02]  /*1490*/  PRMT R3, RZ, 0x5410, RZ ;  /* 0x00005410ff037816 */ /* 0x000fe400000000ff */
[----:B------:R-:W-:Y:S02]  /*14a0*/  PRMT R4, RZ, 0x5410, RZ ;  /* 0x00005410ff047816 */ /* 0x000fe400000000ff */
[----:B------:R-:W-:Y:S01]  /*14b0*/  PRMT R5, RZ, 0x5410, RZ ;  /* 0x00005410ff057816 */ /* 0x000fe200000000ff */
[----:B------:R-:W-:Y:S06]  /*14c0*/  @P0 BRA `(.L_x_18) ;  /* 0x0000002800d00947 */ /* 0x000fec0003800000 */
[----:B------:R-:W2:Y:S04]  /*14d0*/  LDL.64 R12, [R1] ;  /* 0x00000000010c7983 */ /* 0x000ea80000100a00 */
[----:B------:R0:W3:Y:S01]  /*14e0*/  LDG.E.U16.CONSTANT R54, desc[UR8][R54.64+0x2] ;  /* 0x0000020836367981 */ /* 0x0000e2000c1e9500 */
[----:B------:R-:W1:Y:S01]  /*14f0*/  S2UR UR5, SR_CgaCtaId ;  /* 0x00000000000579c3 */ /* 0x000e620000008800 */
[----:B------:R-:W-:Y:S01]  /*1500*/  IMAD R6, R6, R53, RZ ;  /* 0x0000003506067224 */ /* 0x000fe200078e02ff */
[----:B------:R-:W-:Y:S01]  /*1510*/  PRMT R7, R7, 0x9910, RZ ;  /* 0x0000991007077816 */ /* 0x000fe200000000ff */
[----:B------:R-:W-:Y:S01]  /*1520*/  ULDC.64 UR6, c[0x0][0x218] ;  /* 0x0000860000067ab9 */ /* 0x000fe20000000a00 */
[----:B------:R-:W-:Y:S01]  /*1530*/  UMOV UR4, 0x400 ;  /* 0x0000040000047882 */ /* 0x000fe20000000000 */
[----:B------:R-:W-:-:S02]  /*1540*/  SHF.R.S32.HI R52, RZ, 0x1f, R53 ;  /* 0x0000001fff347819 */ /* 0x000fc40000011435 */
[----:B------:R-:W-:Y:S01]  /*1550*/  SHF.R.S32.HI R8, RZ, 0x1f, R6 ;  /* 0x0000001fff087819 */ /* 0x000fe20000011406 */
[----:B------:R-:W4:Y:S01]  /*1560*/  LDC R51, c[0x0][0x23c] ;  /* 0x00008f00ff337b82 */ /* 0x000f220000000800 */
[----:B------:R-:W-:Y:S01]  /*1570*/  IADD3 R6, P2, R11, R6, RZ ;  /* 0x000000060b067210 */ /* 0x000fe20007f5e0ff */
[----:B0-----:R-:W-:Y:S01]  /*1580*/  IMAD.MOV.U32 R55, RZ, RZ, RZ ;  /* 0x000000ffff377224 */ /* 0x001fe200078e00ff */
[----:B------:R-:W-:Y:S02]  /*1590*/  ISETP.NE.AND P0, PT, R7, RZ, PT ;  /* 0x000000ff0700720c */ /* 0x000fe40003f05270 */
[----:B------:R-:W-:Y:S02]  /*15a0*/  LEA.HI.X.SX32 R11, R11, R8, 0x1, P2 ;  /* 0x000000080b0b7211 */ /* 0x000fe400010f0eff */
[----:B------:R-:W-:Y:S02]  /*15b0*/  LEA R62, P2, R6, UR6, 0x2 ;  /* 0x00000006063e7c11 */ /* 0x000fe4000f8410ff */
[----:B------:R-:W-:-:S02]  /*15c0*/  ISETP.LT.OR P0, PT, R9, 0x4, !P0 ;  /* 0x000000040900780c */ /* 0x000fc40004701670 */
[----:B------:R-:W-:Y:S02]  /*15d0*/  LEA.HI.X R63, R6, UR7, R11, 0x2, P2 ;  /* 0x00000007063f7c11 */ /* 0x000fe400090f140b */
[----:B------:R-:W-:Y:S01]  /*15e0*/  PRMT R48, R48, 0x5410, RZ ;  /* 0x0000541030307816 */ /* 0x000fe200000000ff */
[----:B-1----:R-:W-:-:S03]  /*15f0*/  ULEA UR4, UR5, UR4, 0x18 ;  /* 0x0000000405047291 */ /* 0x002fc6000f8ec03f */
[----:B------:R-:W-:Y:S01]  /*1600*/  ULDC UR5, c[0x0][0x25c] ;  /* 0x0000970000057ab9 */ /* 0x000fe20000000800 */
[----:B--2---:R-:W-:Y:S02]  /*1610*/  PRMT R50, R12, 0x7610, R12 ;  /* 0x000076100c327816 */ /* 0x004fe4000000000c */
[----:B------:R-:W-:Y:S02]  /*1620*/  PRMT R49, R13, 0x7610, R13 ;  /* 0x000076100d317816 */ /* 0x000fe4000000000d */
[----:B---34-:R-:W-:-:S07]  /*1630*/  IADD3 R54, R59, R54, RZ ;  /* 0x000000363b367210 */ /* 0x018fce0007ffe0ff */
.L_x_27:
[----:B------:R-:W-:-:S13]  /*1640*/  ISETP.NE.AND P2, PT, R59, R54, PT ;  /* 0x000000363b00720c */ /* 0x000fda0003f45270 */
[----:B------:R-:W0:Y:S01]  /*1650*/  @!P2 LDC.64 R6, c[0x0][0x248] ;  /* 0x00009200ff06ab82 */ /* 0x000e220000000a00 */
[----:B------:R-:W-:Y:S01]  /*1660*/  @!P2 VIADD R55, R55, 0x1 ;  /* 0x000000013737a836 */ /* 0x000fe20000000000 */
[----:B-----5:R-:W-:-:S04]  /*1670*/  @!P2 SHF.L.U32 R9, R59, 0x1, RZ ;  /* 0x000000013b09a819 */ /* 0x020fc800000006ff */
[----:B------:R-:W-:-:S06]  /*1680*/  @!P2 LEA R12, R55, R1, 0x3 ;  /* 0x00000001370ca211 */ /* 0x000fcc00078e18ff */
[----:B------:R-:W2:Y:S01]  /*1690*/  @!P2 LDL.64 R12, [R12] ;  /* 0x000000000c0ca983 */ /* 0x000ea20000100a00 */
[----:B0-----:R-:W-:-:S03]  /*16a0*/  @!P2 IMAD.WIDE R6, R9, 0x2, R6 ;  /* 0x000000020906a825 */ /* 0x001fc600078e0206 */
[----:B------:R0:W5:Y:S04]  /*16b0*/  LDG.E.128.CONSTANT R8, desc[UR8][R62.64] ;  /* 0x000000083e087981 */ /* 0x000168000c1e9d00 */
[----:B------:R-:W3:Y:S01]  /*16c0*/  @!P2 LDG.E.U16.CONSTANT R6, desc[UR8][R6.64+0x2] ;  /* 0x000002080606a981 */ /* 0x000ee2000c1e9500 */
[----:B------:R-:W-:Y:S01]  /*16d0*/  IMAD.MOV.U32 R53, RZ, RZ, R51 ;  /* 0x000000ffff357224 */ /* 0x000fe200078e0033 */
[----:B--2---:R-:W-:Y:S02]  /*16e0*/  @!P2 PRMT R50, R12, 0x7610, R50 ;  /* 0x000076100c32a816 */ /* 0x004fe40000000032 */
[----:B------:R-:W-:Y:S02]  /*16f0*/  @!P2 PRMT R49, R13, 0x7610, R49 ;  /* 0x000076100d31a816 */ /* 0x000fe40000000031 */
[----:B------:R-:W-:-:S02]  /*1700*/  @!P2 PRMT R50, R50, 0x7610, R12 ;  /* 0x000076103232a816 */ /* 0x000fc4000000000c */
[----:B------:R-:W-:Y:S02]  /*1710*/  @!P2 PRMT R49, R49, 0x7610, R13 ;  /* 0x000076103131a816 */ /* 0x000fe4000000000d */
[----:B---3--:R-:W-:Y:S01]  /*1720*/  @!P2 IADD3 R54, R6, R59, RZ ;  /* 0x0000003b0636a210 */ /* 0x008fe20007ffe0ff */
[----:B0-----:R-:W-:Y:S06]  /*1730*/  @!P1 BRA `(.L_x_19) ;  /* 0x0000001400049947 */ /* 0x001fec0003800000 */
[----:B------:R-:W-:-:S04]  /*1740*/  IMAD.WIDE R16, R53, 0x4, R62 ;  /* 0x0000000435107825 */ /* 0x000fc800078e023e */
[----:B------:R-:W-:Y:S02]  /*1750*/  IMAD.WIDE R12, R53, 0x4, R16 ;  /* 0x00000004350c7825 */ /* 0x000fe400078e0210 */
[----:B------:R-:W2:Y:S04]  /*1760*/  LDG.E.128.CONSTANT R16, desc[UR8][R16.64] ;  /* 0x0000000810107981 */ /* 0x000ea8000c1e9d00 */
[----:B------:R-:W3:Y:S01]  /*1770*/  LDG.E.128.CONSTANT R12, desc[UR8][R12.64] ;  /* 0x000000080c0c7981 */ /* 0x000ee2000c1e9d00 */
[----:B-----5:R-:W-:Y:S02]  /*1780*/  SHF.R.U32.HI R22, RZ, 0xc, R9 ;  /* 0x0000000cff167819 */ /* 0x020fe40000011609 */
[----:B------:R-:W-:Y:S02]  /*1790*/  SHF.R.U32.HI R28, RZ, 0xc, R10 ;  /* 0x0000000cff1c7819 */ /* 0x000fe4000001160a */
[----:B------:R-:W-:-:S02]  /*17a0*/  PRMT R23, R56, 0x9910, RZ ;  /* 0x0000991038177816 */ /* 0x000fc400000000ff */
[--C-:B------:R-:W-:Y:S02]  /*17b0*/  SHF.R.U32.HI R21, RZ, 0xc, R8.reuse ;  /* 0x0000000cff157819 */ /* 0x100fe40000011608 */
[----:B------:R-:W-:Y:S02]  /*17c0*/  SHF.R.U32.HI R29, RZ, 0xc, R11 ;  /* 0x0000000cff1d7819 */ /* 0x000fe4000001160b */
[----:B------:R-:W-:Y:S02]  /*17d0*/  LOP3.LUT R6, R8, 0x3f003f, RZ, 0xc0, !PT ;  /* 0x003f003f08067812 */ /* 0x000fe400078ec0ff */
[----:B------:R-:W-:Y:S02]  /*17e0*/  SHF.R.U32.HI R8, RZ, 0x6, R8 ;  /* 0x00000006ff087819 */ /* 0x000fe40000011608 */
[----:B------:R-:W-:Y:S02]  /*17f0*/  LOP3.LUT R7, R9, 0x3f003f, RZ, 0xc0, !PT ;  /* 0x003f003f09077812 */ /* 0x000fe400078ec0ff */
[----:B------:R-:W-:-:S02]  /*1800*/  ISETP.NE.AND P2, PT, R23, RZ, PT ;  /* 0x000000ff1700720c */ /* 0x000fc40003f45270 */
[----:B------:R-:W-:Y:S02]  /*1810*/  SHF.R.U32.HI R9, RZ, 0x6, R9 ;  /* 0x00000006ff097819 */ /* 0x000fe40000011609 */
[----:B------:R-:W-:Y:S02]  /*1820*/  LOP3.LUT R27, R11, 0x3f003f, RZ, 0xc0, !PT ;  /* 0x003f003f0b1b7812 */ /* 0x000fe400078ec0ff */
[----:B------:R-:W-:Y:S02]  /*1830*/  LOP3.LUT R21, R21, 0xf000f, RZ, 0xc0, !PT ;  /* 0x000f000f15157812 */ /* 0x000fe400078ec0ff */
[----:B------:R-:W-:Y:S02]  /*1840*/  LOP3.LUT R29, R29, 0xf000f, RZ, 0xc0, !PT ;  /* 0x000f000f1d1d7812 */ /* 0x000fe400078ec0ff */
[----:B------:R-:W-:Y:S02]  /*1850*/  LOP3.LUT R8, R8, 0x3f003f, RZ, 0xc0, !PT ;  /* 0x003f003f08087812 */ /* 0x000fe400078ec0ff */
[----:B------:R-:W-:-:S02]  /*1860*/  LOP3.LUT R20, R10, 0x3f003f, RZ, 0xc0, !PT ;  /* 0x003f003f0a147812 */ /* 0x000fc400078ec0ff */
[----:B------:R-:W-:Y:S02]  /*1870*/  LOP3.LUT R9, R9, 0x3f003f, RZ, 0xc0, !PT ;  /* 0x003f003f09097812 */ /* 0x000fe400078ec0ff */
[----:B------:R-:W-:Y:S02]  /*1880*/  LOP3.LUT R27, R27, 0x64006400, RZ, 0xfc, !PT ;  /* 0x640064001b1b7812 */ /* 0x000fe400078efcff */
[----:B------:R-:W-:Y:S02]  /*1890*/  SHF.R.U32.HI R10, RZ, 0x6, R10 ;  /* 0x00000006ff0a7819 */ /* 0x000fe4000001160a */
[----:B------:R-:W-:Y:S02]  /*18a0*/  SHF.R.U32.HI R11, RZ, 0x6, R11 ;  /* 0x00000006ff0b7819 */ /* 0x000fe4000001160b */
[----:B------:R-:W-:Y:S02]  /*18b0*/  LOP3.LUT R44, R8, 0x64006400, RZ, 0xfc, !PT ;  /* 0x64006400082c7812 */ /* 0x000fe400078efcff */
[----:B------:R-:W-:-:S02]  /*18c0*/  LOP3.LUT R20, R20, 0x64006400, RZ, 0xfc, !PT ;  /* 0x6400640014147812 */ /* 0x000fc400078efcff */
[----:B------:R-:W-:Y:S01]  /*18d0*/  LOP3.LUT R8, R9, 0x64006400, RZ, 0xfc, !PT ;  /* 0x6400640009087812 */ /* 0x000fe200078efcff */
[----:B------:R-:W-:Y:S01]  /*18e0*/  HADD2 R9, R27, -1056, -1056 ;  /* 0xe420e4201b097430 */ /* 0x000fe20000000000 */
[----:B------:R-:W-:Y:S02]  /*18f0*/  LOP3.LUT R45, R6, 0x64006400, RZ, 0xfc, !PT ;  /* 0x64006400062d7812 */ /* 0x000fe400078efcff */
[----:B------:R-:W-:-:S04]  /*1900*/  LOP3.LUT R6, R11, 0x3f003f, RZ, 0xc0, !PT ;  /* 0x003f003f0b067812 */ /* 0x000fc800078ec0ff */
[----:B------:R-:W-:Y:S01]  /*1910*/  LOP3.LUT R6, R6, 0x64006400, RZ, 0xfc, !PT ;  /* 0x6400640006067812 */ /* 0x000fe200078efcff */
[----:B------:R-:W-:Y:S01]  /*1920*/  HADD2 R45, R45, -1056, -1056 ;  /* 0xe420e4202d2d7430 */ /* 0x000fe20000000000 */
[----:B------:R-:W-:Y:S01]  /*1930*/  ISETP.GE.AND P3, PT, R61, 0x2, PT ;  /* 0x000000023d00780c */ /* 0x000fe20003f66270 */
[----:B------:R-:W-:Y:S02]  /*1940*/  HADD2 R44, R44, -1056, -1056 ;  /* 0xe420e4202c2c7430 */ /* 0x000fe40000000000 */
[----:B------:R-:W-:Y:S02]  /*1950*/  HADD2 R8, R8, -1056, -1056 ;  /* 0xe420e42008087430 */ /* 0x000fe40000000000 */
[----:B------:R-:W-:Y:S01]  /*1960*/  HADD2 R6, R6, -1056, -1056 ;  /* 0xe420e42006067430 */ /* 0x000fe20000000000 */
[--C-:B---3--:R-:W-:Y:S02]  /*1970*/  SHF.R.U32.HI R34, RZ, 0x8, R13.reuse ;  /* 0x00000008ff227819 */ /* 0x108fe4000001160d */
[----:B------:R-:W-:-:S02]  /*1980*/  SHF.R.U32.HI R40, RZ, 0xa, R13 ;  /* 0x0000000aff287819 */ /* 0x000fc4000001160d */
[----:B------:R-:W-:Y:S02]  /*1990*/  LOP3.LUT R24, R13, 0x3f003f, RZ, 0xc0, !PT ;  /* 0x003f003f0d187812 */ /* 0x000fe400078ec0ff */
[----:B------:R-:W-:Y:S02]  /*19a0*/  SHF.R.U32.HI R33, RZ, 0x6, R13 ;  /* 0x00000006ff217819 */ /* 0x000fe4000001160d */
[----:B------:R-:W-:Y:S02]  /*19b0*/  LOP3.LUT R13, R22, 0xf000f, RZ, 0xc0, !PT ;  /* 0x000f000f160d7812 */ /* 0x000fe400078ec0ff */
[--C-:B------:R-:W-:Y:S02]  /*19c0*/  SHF.R.U32.HI R38, RZ, 0x8, R15.reuse ;  /* 0x00000008ff267819 */ /* 0x100fe4000001160f */
[----:B------:R-:W-:Y:S02]  /*19d0*/  SHF.R.U32.HI R42, RZ, 0xa, R15 ;  /* 0x0000000aff2a7819 */ /* 0x000fe4000001160f */
[----:B------:R-:W-:-:S02]  /*19e0*/  LOP3.LUT R26, R15, 0x3f003f, RZ, 0xc0, !PT ;  /* 0x003f003f0f1a7812 */ /* 0x000fc400078ec0ff */
[----:B------:R-:W-:Y:S02]  /*19f0*/  SHF.R.U32.HI R37, RZ, 0x6, R15 ;  /* 0x00000006ff257819 */ /* 0x000fe4000001160f */
[----:B------:R-:W-:Y:S02]  /*1a00*/  SHF.R.U32.HI R36, RZ, 0x8, R14 ;  /* 0x00000008ff247819 */ /* 0x000fe4000001160e */
[----:B------:R-:W-:Y:S02]  /*1a10*/  LOP3.LUT R15, R28, 0xf000f, RZ, 0xc0, !PT ;  /* 0x000f000f1c0f7812 */ /* 0x000fe400078ec0ff */
[----:B------:R-:W-:Y:S02]  /*1a20*/  LOP3.LUT R34, R13, 0x300030, R34, 0xf8, !PT ;  /* 0x003000300d227812 */ /* 0x000fe400078ef822 */
[----:B--2---:R-:W-:Y:S02]  /*1a30*/  SHF.R.U32.HI R13, RZ, 0xc, R16 ;  /* 0x0000000cff0d7819 */ /* 0x004fe40000011610 */
[----:B------:R-:W-:-:S02]  /*1a40*/  SHF.R.U32.HI R32, RZ, 0x8, R12 ;  /* 0x00000008ff207819 */ /* 0x000fc4000001160c */
[--C-:B------:R-:W-:Y:S02]  /*1a50*/  SHF.R.U32.HI R39, RZ, 0xa, R12.reuse ;  /* 0x0000000aff277819 */ /* 0x100fe4000001160c */
[----:B------:R-:W-:Y:S02]  /*1a60*/  LOP3.LUT R23, R12, 0x3f003f, RZ, 0xc0, !PT ;  /* 0x003f003f0c177812 */ /* 0x000fe400078ec0ff */
[----:B------:R-:W-:Y:S02]  /*1a70*/  SHF.R.U32.HI R31, RZ, 0x6, R12 ;  /* 0x00000006ff1f7819 */ /* 0x000fe4000001160c */
[----:B------:R-:W-:Y:S02]  /*1a80*/  LOP3.LUT R36, R15, 0x300030, R36, 0xf8, !PT ;  /* 0x003000300f247812 */ /* 0x000fe400078ef824 */
[----:B------:R-:W-:Y:S02]  /*1a90*/  SHF.R.U32.HI R30, RZ, 0xc, R19 ;  /* 0x0000000cff1e7819 */ /* 0x000fe40000011613 */
[----:B------:R-:W-:-:S02]  /*1aa0*/  SHF.R.U32.HI R15, RZ, 0xc, R17 ;  /* 0x0000000cff0f7819 */ /* 0x000fc40000011611 */
[----:B------:R-:W-:Y:S02]  /*1ab0*/  LOP3.LUT R12, R17, 0x3f003f, RZ, 0xc0, !PT ;  /* 0x003f003f110c7812 */ /* 0x000fe400078ec0ff */
[----:B------:R-:W-:Y:S02]  /*1ac0*/  SHF.R.U32.HI R28, RZ, 0x6, R17 ;  /* 0x00000006ff1c7819 */ /* 0x000fe40000011611 */
[--C-:B------:R-:W-:Y:S02]  /*1ad0*/  SHF.R.U32.HI R41, RZ, 0xa, R14.reuse ;  /* 0x0000000aff297819 */ /* 0x100fe4000001160e */
[----:B------:R-:W-:Y:S02]  /*1ae0*/  LOP3.LUT R25, R14, 0x3f003f, RZ, 0xc0, !PT ;  /* 0x003f003f0e197812 */ /* 0x000fe400078ec0ff */
[----:B------:R-:W-:Y:S02]  /*1af0*/  SHF.R.U32.HI R35, RZ, 0x6, R14 ;  /* 0x00000006ff237819 */ /* 0x000fe4000001160e */
[----:B------:R-:W-:-:S02]  /*1b00*/  SHF.R.U32.HI R17, RZ, 0xc, R18 ;  /* 0x0000000cff117819 */ /* 0x000fc40000011612 */
[----:B------:R-:W-:Y:S02]  /*1b10*/  LOP3.LUT R14, R13, 0xf000f, RZ, 0xc0, !PT ;  /* 0x000f000f0d0e7812 */ /* 0x000fe400078ec0ff */
[----:B------:R-:W-:Y:S02]  /*1b20*/  LOP3.LUT R32, R21, 0x300030, R32, 0xf8, !PT ;  /* 0x0030003015207812 */ /* 0x000fe400078ef820 */
[----:B------:R-:W-:Y:S02]  /*1b30*/  LOP3.LUT R38, R29, 0x300030, R38, 0xf8, !PT ;  /* 0x003000301d267812 */ /* 0x000fe400078ef826 */
[----:B------:R-:W-:Y:S02]  /*1b40*/  LOP3.LUT R13, R30, 0xf000f, RZ, 0xc0, !PT ;  /* 0x000f000f1e0d7812 */ /* 0x000fe400078ec0ff */
[----:B------:R-:W-:Y:S02]  /*1b50*/  LOP3.LUT R43, R16, 0x3f003f, RZ, 0xc0, !PT ;  /* 0x003f003f102b7812 */ /* 0x000fe400078ec0ff */
[----:B------:R-:W-:-:S02]  /*1b60*/  LOP3.LUT R21, R18, 0x3f003f, RZ, 0xc0, !PT ;  /* 0x003f003f12157812 */ /* 0x000fc400078ec0ff */
[----:B------:R-:W-:Y:S02]  /*1b70*/  SHF.R.U32.HI R29, RZ, 0x6, R18 ;  /* 0x00000006ff1d7819 */ /* 0x000fe40000011612 */
[----:B------:R-:W-:Y:S02]  /*1b80*/  LOP3.LUT R22, R19, 0x3f003f, RZ, 0xc0, !PT ;  /* 0x003f003f13167812 */ /* 0x000fe400078ec0ff */
[----:B------:R-:W-:Y:S02]  /*1b90*/  SHF.R.U32.HI R16, RZ, 0x6, R16 ;  /* 0x00000006ff107819 */ /* 0x000fe40000011610 */
[----:B------:R-:W-:Y:S02]  /*1ba0*/  SHF.R.U32.HI R19, RZ, 0x6, R19 ;  /* 0x00000006ff137819 */ /* 0x000fe40000011613 */
[----:B------:R-:W-:Y:S02]  /*1bb0*/  LOP3.LUT R15, R15, 0xf000f, RZ, 0xc0, !PT ;  /* 0x000f000f0f0f7812 */ /* 0x000fe400078ec0ff */
[----:B------:R-:W-:-:S02]  /*1bc0*/  LOP3.LUT R18, R17, 0xf000f, RZ, 0xc0, !PT ;  /* 0x000f000f11127812 */ /* 0x000fc400078ec0ff */
[----:B------:R-:W-:Y:S02]  /*1bd0*/  LOP3.LUT R42, R13, 0x300030, R42, 0xf8, !PT ;  /* 0x003000300d2a7812 */ /* 0x000fe400078ef82a */
[----:B------:R-:W-:Y:S02]  /*1be0*/  LOP3.LUT R13, R7, 0x64006400, RZ, 0xfc, !PT ;  /* 0x64006400070d7812 */ /* 0x000fe400078efcff */
[----:B------:R-:W-:Y:S02]  /*1bf0*/  LOP3.LUT R39, R14, 0x300030, R39, 0xf8, !PT ;  /* 0x003000300e277812 */ /* 0x000fe400078ef827 */
[----:B------:R-:W-:Y:S02]  /*1c00*/  LOP3.LUT R40, R15, 0x300030, R40, 0xf8, !PT ;  /* 0x003000300f287812 */ /* 0x000fe400078ef828 */
[----:B------:R-:W-:Y:S02]  /*1c10*/  LOP3.LUT R41, R18, 0x300030, R41, 0xf8, !PT ;  /* 0x0030003012297812 */ /* 0x000fe400078ef829 */
[----:B------:R-:W-:-:S02]  /*1c20*/  LOP3.LUT R7, R10, 0x3f003f, RZ, 0xc0, !PT ;  /* 0x003f003f0a077812 */ /* 0x000fc400078ec0ff */
[----:B------:R-:W-:Y:S02]  /*1c30*/  LOP3.LUT R27, R16, 0x3f003f, RZ, 0xc0, !PT ;  /* 0x003f003f101b7812 */ /* 0x000fe400078ec0ff */
[----:B------:R-:W-:Y:S02]  /*1c40*/  LOP3.LUT R28, R28, 0x3f003f, RZ, 0xc0, !PT ;  /* 0x003f003f1c1c7812 */ /* 0x000fe400078ec0ff */
[----:B------:R-:W-:Y:S02]  /*1c50*/  LOP3.LUT R29, R29, 0x3f003f, RZ, 0xc0, !PT ;  /* 0x003f003f1d1d7812 */ /* 0x000fe400078ec0ff */
[----:B------:R-:W-:Y:S02]  /*1c60*/  LOP3.LUT R19, R19, 0x3f003f, RZ, 0xc0, !PT ;  /* 0x003f003f13137812 */ /* 0x000fe400078ec0ff */
[----:B------:R-:W-:Y:S02]  /*1c70*/  LOP3.LUT R31, R31, 0x3f003f, RZ, 0xc0, !PT ;  /* 0x003f003f1f1f7812 */ /* 0x000fe400078ec0ff */
[----:B------:R-:W-:-:S02]  /*1c80*/  LOP3.LUT R33, R33, 0x3f003f, RZ, 0xc0, !PT ;  /* 0x003f003f21217812 */ /* 0x000fc400078ec0ff */
[----:B------:R-:W-:Y:S02]  /*1c90*/  LOP3.LUT R35, R35, 0x3f003f, RZ, 0xc0, !PT ;  /* 0x003f003f23237812 */ /* 0x000fe400078ec0ff */
[----:B------:R-:W-:Y:S01]  /*1ca0*/  LOP3.LUT R37, R37, 0x3f003f, RZ, 0xc0, !PT ;  /* 0x003f003f25257812 */ /* 0x000fe200078ec0ff */
[----:B------:R-:W-:Y:S01]  /*1cb0*/  HADD2 R10, R20, -1056, -1056 ;  /* 0xe420e420140a7430 */ /* 0x000fe20000000000 */
[----:B------:R-:W-:Y:S02]  /*1cc0*/  LOP3.LUT R7, R7, 0x64006400, RZ, 0xfc, !PT ;  /* 0x6400640007077812 */ /* 0x000fe400078efcff */
[----:B------:R-:W-:Y:S02]  /*1cd0*/  LOP3.LUT R43, R43, 0x64006400, RZ, 0xfc, !PT ;  /* 0x640064002b2b7812 */ /* 0x000fe400078efcff */
[----:B------:R-:W-:Y:S02]  /*1ce0*/  LOP3.LUT R20, R12, 0x64006400, RZ, 0xfc, !PT ;  /* 0x640064000c147812 */ /* 0x000fe400078efcff */
        /* <DEDUP_REMOVED lines=21> */
[----:B------:R-:W-:Y:S01]  /*1e40*/  LOP3.LUT R42, R42, 0x64006400, RZ, 0xfc, !PT ;  /* 0x640064002a2a7812 */ /* 0x000fe200078efcff */
[----:B------:R-:W-:Y:S02]  /*1e50*/  HADD2 R11, R13, -1056, -1056 ;  /* 0xe420e4200d0b7430 */ /* 0x000fe40000000000 */
[----:B------:R-:W-:Y:S02]  /*1e60*/  HADD2 R7, R7, -1056, -1056 ;  /* 0xe420e42007077430 */ /* 0x000fe40000000000 */
[----:B------:R-:W-:Y:S02]  /*1e70*/  HADD2 R43, R43, -1056, -1056 ;  /* 0xe420e4202b2b7430 */ /* 0x000fe40000000000 */
[----:B------:R-:W-:-:S02]  /*1e80*/  HADD2 R20, R20, -1056, -1056 ;  /* 0xe420e42014147430 */ /* 0x000fc40000000000 */
[----:B------:R-:W-:Y:S02]  /*1e90*/  HADD2 R21, R21, -1056, -1056 ;  /* 0xe420e42015157430 */ /* 0x000fe40000000000 */
[----:B------:R-:W-:Y:S02]  /*1ea0*/  HADD2 R22, R22, -1056, -1056 ;  /* 0xe420e42016167430 */ /* 0x000fe40000000000 */
        /* <DEDUP_REMOVED lines=19> */
[----:B------:R-:W-:Y:S01]  /*1fe0*/  HADD2 R42, R42, -1056, -1056 ;  /* 0xe420e4202a2a7430 */ /* 0x000fe20000000000 */
[----:B------:R-:W-:Y:S06]  /*1ff0*/  @!P2 BRA `(.L_x_20) ;  /* 0x0000000000a8a947 */ /* 0x000fec0003800000 */
[----:B------:R-:W0:Y:S02]  /*2000*/  LDS.128 R12, [UR4] ;  /* 0x00000004ff0c7984 */ /* 0x000e240008000c00 */
[-C--:B0-----:R-:W-:Y:S02]  /*2010*/  HFMA2.MMA R16, R45, R12.reuse, RZ ;  /* 0x0000000c2d107235 */ /* 0x081fe400000000ff */
[----:B------:R-:W-:-:S08]  /*2020*/  HFMA2.MMA R65, R11, R12, RZ ;  /* 0x0000000c0b417235 */ /* 0x000fd000000000ff */
[-C--:B------:R-:W-:Y:S02]  /*2030*/  HFMA2 R16, R44, R13.reuse, R16 ;  /* 0x0000000d2c107231 */ /* 0x080fe40000000010 */
[----:B------:R-:W-:-:S04]  /*2040*/  HFMA2 R65, R8, R13, R65 ;  /* 0x0000000d08417231 */ /* 0x000fc80000000041 */
[-C--:B------:R-:W-:Y:S02]  /*2050*/  HFMA2.MMA R16, R43, R14.reuse, R16 ;  /* 0x0000000e2b107235 */ /* 0x080fe40000000010 */
[----:B------:R-:W-:-:S08]  /*2060*/  HFMA2.MMA R65, R20, R14, R65 ;  /* 0x0000000e14417235 */ /* 0x000fd00000000041 */
[-C--:B------:R-:W-:Y:S02]  /*2070*/  HFMA2 R64, R27, R15.reuse, R16 ;  /* 0x0000000f1b407231 */ /* 0x080fe40000000010 */
[----:B------:R-:W0:Y:S01]  /*2080*/  LDS.128 R16, [UR4+0x10] ;  /* 0x00001004ff107984 */ /* 0x000e220008000c00 */
[----:B------:R-:W-:-:S03]  /*2090*/  HFMA2 R65, R28, R15, R65 ;  /* 0x0000000f1c417231 */ /* 0x000fc60000000041 */
[----:B0-----:R-:W-:-:S03]  /*20a0*/  HFMA2.MMA R64, R23, R16, R64 ;  /* 0x0000001017407235 */ /* 0x001fc60000000040 */
[----:B------:R-:W-:-:S07]  /*20b0*/  HFMA2.MMA R65, R24, R16, R65 ;  /* 0x0000001018417235 */ /* 0x000fce0000000041 */
[----:B------:R-:W-:-:S03]  /*20c0*/  HFMA2 R64, R31, R17, R64 ;  /* 0x000000111f407231 */ /* 0x000fc60000000040 */
[----:B------:R-:W-:-:S03]  /*20d0*/  HFMA2 R65, R33, R17, R65 ;  /* 0x0000001121417231 */ /* 0x000fc60000000041 */
[----:B------:R-:W-:-:S03]  /*20e0*/  HFMA2.MMA R64, R32, R18, R64 ;  /* 0x0000001220407235 */ /* 0x000fc60000000040 */
[----:B------:R-:W-:-:S07]  /*20f0*/  HFMA2.MMA R65, R34, R18, R65 ;  /* 0x0000001222417235 */ /* 0x000fce0000000041 */
[----:B------:R-:W-:-:S03]  /*2100*/  HFMA2 R64, R39, R19, R64 ;  /* 0x0000001327407231 */ /* 0x000fc60000000040 */
[----:B------:R-:W-:Y:S02]  /*2110*/  HFMA2 R65, R40, R19, R65 ;  /* 0x0000001328417231 */ /* 0x000fe40000000041 */
[----:B------:R-:W-:Y:S02]  /*2120*/  HADD2 R64, R64.H0_H0, R64.H1_H1 ;  /* 0x3000004040407230 */ /* 0x000fe40000000800 */
[----:B------:R-:W-:-:S05]  /*2130*/  HADD2 R65, R65.H0_H0, R65.H1_H1 ;  /* 0x3000004141417230 */ /* 0x000fca0000000800 */
[----:B------:R-:W-:-:S06]  /*2140*/  PRMT R64, R64, 0x5410, R65 ;  /* 0x0000541040407816 */ /* 0x000fcc0000000041 */
[----:B------:R-:W-:Y:S01]  /*2150*/  HFMA2.MMA R5, R64, R50, R5 ;  /* 0x0000003240057235 */ /* 0x000fe20000000005 */
[----:B------:R-:W-:Y:S01]  /*2160*/  HFMA2 R64, R10, R12, RZ.H0_H0 ;  /* 0x0000000c0a407231 */ /* 0x000fe200000400ff */
[----:B------:R-:W-:-:S03]  /*2170*/  HFMA2.MMA R12, R9, R12, RZ ;  /* 0x0000000c090c7235 */ /* 0x000fc600000000ff */
[----:B------:R-:W-:-:S04]  /*2180*/  HFMA2 R64, R7, R13, R64 ;  /* 0x0000000d07407231 */ /* 0x000fc80000000040 */
[----:B------:R-:W-:Y:S01]  /*2190*/  HFMA2 R64, R21, R14, R64 ;  /* 0x0000000e15407231 */ /* 0x000fe20000000040 */
[----:B------:R-:W-:-:S03]  /*21a0*/  HFMA2.MMA R12, R6, R13, R12 ;  /* 0x0000000d060c7235 */ /* 0x000fc6000000000c */
[----:B------:R-:W-:-:S04]  /*21b0*/  HFMA2 R64, R29, R15, R64 ;  /* 0x0000000f1d407231 */ /* 0x000fc80000000040 */
[----:B------:R-:W-:Y:S01]  /*21c0*/  HFMA2 R64, R25, R16, R64 ;  /* 0x0000001019407231 */ /* 0x000fe20000000040 */
[----:B------:R-:W-:-:S03]  /*21d0*/  HFMA2.MMA R12, R22, R14, R12 ;  /* 0x0000000e160c7235 */ /* 0x000fc6000000000c */
[----:B------:R-:W-:-:S04]  /*21e0*/  HFMA2 R64, R35, R17, R64 ;  /* 0x0000001123407231 */ /* 0x000fc80000000040 */
[----:B------:R-:W-:Y:S01]  /*21f0*/  HFMA2 R64, R36, R18, R64 ;  /* 0x0000001224407231 */ /* 0x000fe20000000040 */
[----:B------:R-:W-:-:S03]  /*2200*/  HFMA2.MMA R12, R30, R15, R12 ;  /* 0x0000000f1e0c7235 */ /* 0x000fc6000000000c */
[----:B------:R-:W-:-:S04]  /*2210*/  HFMA2 R64, R41, R19, R64 ;  /* 0x0000001329407231 */ /* 0x000fc80000000040 */
[----:B------:R-:W-:Y:S01]  /*2220*/  HADD2 R64, R64.H0_H0, R64.H1_H1 ;  /* 0x3000004040407230 */ /* 0x000fe20000000800 */
[----:B------:R-:W-:-:S08]  /*2230*/  HFMA2.MMA R12, R26, R16, R12 ;  /* 0x000000101a0c7235 */ /* 0x000fd0000000000c */
[----:B------:R-:W-:-:S08]  /*2240*/  HFMA2.MMA R12, R37, R17, R12 ;  /* 0x00000011250c7235 */ /* 0x000fd0000000000c */
[----:B------:R-:W-:-:S08]  /*2250*/  HFMA2.MMA R12, R38, R18, R12 ;  /* 0x00000012260c7235 */ /* 0x000fd0000000000c */
[----:B------:R-:W-:-:S10]  /*2260*/  HFMA2.MMA R12, R42, R19, R12 ;  /* 0x000000132a0c7235 */ /* 0x000fd4000000000c */
[----:B------:R-:W-:-:S05]  /*2270*/  HADD2 R12, R12.H0_H0, R12.H1_H1 ;  /* 0x3000000c0c0c7230 */ /* 0x000fca0000000800 */
[----:B------:R-:W-:-:S05]  /*2280*/  PRMT R64, R64, 0x5410, R12 ;  /* 0x0000541040407816 */ /* 0x000fca000000000c */
[----:B------:R-:W-:-:S07]  /*2290*/  HFMA2 R4, R64, R49, R4 ;  /* 0x0000003140047231 */ /* 0x000fce0000000004 */
.L_x_20:
[----:B------:R-:W-:Y:S05]  /*22a0*/  @!P3 BRA `(.L_x_19) ;  /* 0x000000080028b947 */ /* 0x000fea0003800000 */
[----:B------:R-:W-:Y:S02]  /*22b0*/  PRMT R12, R57, 0x9910, RZ ;  /* 0x00009910390c7816 */ /* 0x000fe400000000ff */
[----:B------:R-:W-:Y:S02]  /*22c0*/  ISETP.GE.AND P3, PT, R61, 0x3, PT ;  /* 0x000000033d00780c */ /* 0x000fe40003f66270 */
[----:B------:R-:W-:-:S13]  /*22d0*/  ISETP.NE.AND P2, PT, R12, RZ, PT ;  /* 0x000000ff0c00720c */ /* 0x000fda0003f45270 */
[----:B------:R-:W-:Y:S05]  /*22e0*/  @!P2 BRA `(.L_x_21) ;  /* 0x0000000000a8a947 */ /* 0x000fea0003800000 */
[----:B------:R-:W0:Y:S02]  /*22f0*/  LDS.128 R12, [UR4+0x80] ;  /* 0x00008004ff0c7984 */ /* 0x000e240008000c00 */
        /* <DEDUP_REMOVED lines=41> */
.L_x_21:
[----:B------:R-:W-:Y:S05]  /*2590*/  @!P3 BRA `(.L_x_19) ;  /* 0x00000004006cb947 */ /* 0x000fea0003800000 */
[----:B------:R-:W-:-:S04]  /*25a0*/  PRMT R12, R58, 0x9910, RZ ;  /* 0x000099103a0c7816 */ /* 0x000fc800000000ff */
        /* <DEDUP_REMOVED lines=44> */
.L_x_22:
[----:B------:R-:W-:Y:S05]  /*2870*/  @P0 BRA `(.L_x_19) ;  /* 0x0000000000b40947 */ /* 0x000fea0003800000 */
[----:B------:R-:W0:Y:S01]  /*2880*/  LDS.128 R12, [UR4+0x180] ;  /* 0x00018004ff0c7984 */ /* 0x000e220008000c00 */
[----:B------:R-:W-:Y:S01]  /*2890*/  MOV R67, R10 ;  /* 0x0000000a00437202 */ /* 0x000fe20000000f00 */
[----:B------:R-:W-:Y:S01]  /*28a0*/  IMAD.MOV.U32 R69, RZ, RZ, R9 ;  /* 0x000000ffff457224 */ /* 0x000fe200078e0009 */
[----:B------:R-:W-:Y:S01]  /*28b0*/  MOV R65, R11 ;  /* 0x0000000b00417202 */ /* 0x000fe20000000f00 */
[----:B------:R-:W1:Y:S01]  /*28c0*/  LDS.128 R16, [UR4+0x190] ;  /* 0x00019004ff107984 */ /* 0x000e620008000c00 */
[----:B0-----:R-:W-:-:S03]  /*28d0*/  HFMA2.MMA R11, R45, R12, RZ ;  /* 0x0000000c2d0b7235 */ /* 0x001fc600000000ff */
[-C--:B------:R-:W-:Y:S01]  /*28e0*/  HFMA2 R10, R65, R12.reuse, RZ.H0_H0 ;  /* 0x0000000c410a7231 */ /* 0x080fe200000400ff */
[----:B------:R-:W-:Y:S01]  /*28f0*/  HFMA2.MMA R9, R67, R12, RZ ;  /* 0x0000000c43097235 */ /* 0x000fe200000000ff */
[----:B------:R-:W-:Y:S02]  /*2900*/  HFMA2 R12, R69, R12, RZ.H0_H0 ;  /* 0x0000000c450c7231 */ /* 0x000fe400000400ff */
[-C--:B------:R-:W-:Y:S02]  /*2910*/  HFMA2 R10, R8, R13.reuse, R10 ;  /* 0x0000000d080a7231 */ /* 0x080fe4000000000a */
[----:B------:R-:W-:Y:S01]  /*2920*/  HFMA2 R12, R6, R13, R12 ;  /* 0x0000000d060c7231 */ /* 0x000fe2000000000c */
[-C--:B------:R-:W-:Y:S01]  /*2930*/  HFMA2.MMA R11, R44, R13.reuse, R11 ;  /* 0x0000000d2c0b7235 */ /* 0x080fe2000000000b */
[-C--:B------:R-:W-:Y:S01]  /*2940*/  HFMA2 R10, R20, R14.reuse, R10 ;  /* 0x0000000e140a7231 */ /* 0x080fe2000000000a */
[----:B------:R-:W-:Y:S01]  /*2950*/  HFMA2.MMA R7, R7, R13, R9 ;  /* 0x0000000d07077235 */ /* 0x000fe20000000009 */
[----:B------:R-:W-:-:S02]  /*2960*/  HFMA2 R12, R22, R14, R12 ;  /* 0x0000000e160c7231 */ /* 0x000fc4000000000c */
[-C--:B------:R-:W-:Y:S02]  /*2970*/  HFMA2 R10, R28, R15.reuse, R10 ;  /* 0x0000000f1c0a7231 */ /* 0x080fe4000000000a */
[----:B------:R-:W-:Y:S01]  /*2980*/  HFMA2 R12, R30, R15, R12 ;  /* 0x0000000f1e0c7231 */ /* 0x000fe2000000000c */
[-C--:B------:R-:W-:Y:S01]  /*2990*/  HFMA2.MMA R11, R43, R14.reuse, R11 ;  /* 0x0000000e2b0b7235 */ /* 0x080fe2000000000b */
[-C--:B-1----:R-:W-:Y:S01]  /*29a0*/  HFMA2 R10, R24, R16.reuse, R10 ;  /* 0x00000010180a7231 */ /* 0x082fe2000000000a */
[----:B------:R-:W-:Y:S01]  /*29b0*/  HFMA2.MMA R7, R21, R14, R7 ;  /* 0x0000000e15077235 */ /* 0x000fe20000000007 */
[----:B------:R-:W-:Y:S02]  /*29c0*/  HFMA2 R12, R26, R16, R12 ;  /* 0x000000101a0c7231 */ /* 0x000fe4000000000c */
        /* <DEDUP_REMOVED lines=9> */
[----:B------:R-:W-:Y:S01]  /*2a60*/  HADD2 R10, R10.H0_H0, R10.H1_H1 ;  /* 0x3000000a0a0a7230 */ /* 0x000fe20000000800 */
[----:B------:R-:W-:Y:S01]  /*2a70*/  HFMA2.MMA R7, R25, R16, R7 ;  /* 0x0000001019077235 */ /* 0x000fe20000000007 */
[----:B------:R-:W-:-:S05]  /*2a80*/  HADD2 R12, R12.H0_H0, R12.H1_H1 ;  /* 0x3000000c0c0c7230 */ /* 0x000fca0000000800 */
[-C--:B------:R-:W-:Y:S02]  /*2a90*/  HFMA2.MMA R9, R31, R17.reuse, R8 ;  /* 0x000000111f097235 */ /* 0x080fe40000000008 */
[----:B------:R-:W-:-:S06]  /*2aa0*/  HFMA2.MMA R7, R35, R17, R7 ;  /* 0x0000001123077235 */ /* 0x000fcc0000000007 */
[-C--:B------:R-:W-:Y:S02]  /*2ab0*/  HFMA2.MMA R9, R32, R18.reuse, R9 ;  /* 0x0000001220097235 */ /* 0x080fe40000000009 */
[----:B------:R-:W-:-:S06]  /*2ac0*/  HFMA2.MMA R7, R36, R18, R7 ;  /* 0x0000001224077235 */ /* 0x000fcc0000000007 */
[-C--:B------:R-:W-:Y:S02]  /*2ad0*/  HFMA2.MMA R9, R39, R19.reuse, R9 ;  /* 0x0000001327097235 */ /* 0x080fe40000000009 */
[----:B------:R-:W-:-:S08]  /*2ae0*/  HFMA2.MMA R7, R41, R19, R7 ;  /* 0x0000001329077235 */ /* 0x000fd00000000007 */
[----:B------:R-:W-:Y:S02]  /*2af0*/  HADD2 R9, R9.H0_H0, R9.H1_H1 ;  /* 0x3000000909097230 */ /* 0x000fe40000000800 */
[----:B------:R-:W-:-:S03]  /*2b00*/  HADD2 R7, R7.H0_H0, R7.H1_H1 ;  /* 0x3000000707077230 */ /* 0x000fc60000000800 */
[----:B------:R-:W-:Y:S02]  /*2b10*/  PRMT R9, R9, 0x5410, R10 ;  /* 0x0000541009097816 */ /* 0x000fe4000000000a */
[----:B------:R-:W-:-:S04]  /*2b20*/  PRMT R7, R7, 0x5410, R12 ;  /* 0x0000541007077816 */ /* 0x000fc8000000000c */
[----:B------:R-:W-:Y:S01]  /*2b30*/  HFMA2.MMA R47, R9, R50, R47 ;  /* 0x00000032092f7235 */ /* 0x000fe2000000002f */
[----:B------:R-:W-:-:S10]  /*2b40*/  HFMA2 R48, R7, R49, R48 ;  /* 0x0000003107307231 */ /* 0x000fd40000000030 */
.L_x_19:
[----:B------:R-:W-:Y:S05]  /*2b50*/  @!P1 BRA `(.L_x_23) ;  /* 0x00000014000c9947 */ /* 0x000fea0003800000 */
[----:B-----5:R-:W-:Y:S02]  /*2b60*/  IMAD R9, R52, 0xc, RZ ;  /* 0x0000000c34097824 */ /* 0x020fe400078e02ff */
[----:B------:R-:W-:-:S05]  /*2b70*/  IMAD.WIDE.U32 R6, R53, 0xc, R62 ;  /* 0x0000000c35067825 */ /* 0x000fca00078e003e */
[----:B------:R-:W-:-:S03]  /*2b80*/  IADD3 R7, R7, R9, RZ ;  /* 0x0000000907077210 */ /* 0x000fc60007ffe0ff */
[C---:B------:R-:W-:Y:S02]  /*2b90*/  IMAD.WIDE R16, R53.reuse, 0x4, R6 ;  /* 0x0000000435107825 */ /* 0x040fe400078e0206 */
[----:B------:R-:W2:Y:S02]  /*2ba0*/  LDG.E.128.CONSTANT R8, desc[UR8][R6.64] ;  /* 0x0000000806087981 */ /* 0x000ea4000c1e9d00 */
[----:B------:R-:W-:Y:S02]  /*2bb0*/  IMAD.WIDE R12, R53, 0x4, R16 ;  /* 0x00000004350c7825 */ /* 0x000fe400078e0210 */
[----:B------:R-:W3:Y:S04]  /*2bc0*/  LDG.E.128.CONSTANT R16, desc[UR8][R16.64] ;  /* 0x0000000810107981 */ /* 0x000ee8000c1e9d00 */
[----:B------:R-:W4:Y:S01]  /*2bd0*/  LDG.E.128.CONSTANT R12, desc[UR8][R12.64] ;  /* 0x000000080c0c7981 */ /* 0x000f22000c1e9d00 */
[----:B------:R-:W-:-:S04]  /*2be0*/  PRMT R20, R56, 0x9910, RZ ;  /* 0x0000991038147816 */ /* 0x000fc800000000ff */
[----:B------:R-:W-:Y:S02]  /*2bf0*/  ISETP.NE.AND P2, PT, R20, RZ, PT ;  /* 0x000000ff1400720c */ /* 0x000fe40003f45270 */
[----:B------:R-:W-:Y:S02]  /*2c00*/  ISETP.GE.AND P3, PT, R61, 0x2, PT ;  /* 0x000000023d00780c */ /* 0x000fe40003f66270 */
[----:B--2---:R-:W-:Y:S02]  /*2c10*/  SHF.R.U32.HI R23, RZ, 0xc, R9 ;  /* 0x0000000cff177819 */ /* 0x004fe40000011609 */
[----:B------:R-:W-:Y:S02]  /*2c20*/  SHF.R.U32.HI R25, RZ, 0xc, R11 ;  /* 0x0000000cff197819 */ /* 0x000fe4000001160b */
[----:B------:R-:W-:Y:S02]  /*2c30*/  SHF.R.U32.HI R22, RZ, 0xc, R8 ;  /* 0x0000000cff167819 */ /* 0x000fe40000011608 */
[----:B------:R-:W-:-:S02]  /*2c40*/  SHF.R.U32.HI R24, RZ, 0xc, R10 ;  /* 0x0000000cff187819 */ /* 0x000fc4000001160a */
[----:B------:R-:W-:Y:S02]  /*2c50*/  LOP3.LUT R30, R25, 0xf000f, RZ, 0xc0, !PT ;  /* 0x000f000f191e7812 */ /* 0x000fe400078ec0ff */
[--C-:B----4-:R-:W-:Y:S02]  /*2c60*/  SHF.R.U32.HI R35, RZ, 0x8, R12.reuse ;  /* 0x00000008ff237819 */ /* 0x110fe4000001160c */
[--C-:B------:R-:W-:Y:S02]  /*2c70*/  SHF.R.U32.HI R42, RZ, 0xa, R12.reuse ;  /* 0x0000000aff2a7819 */ /* 0x100fe4000001160c */
[----:B------:R-:W-:Y:S02]  /*2c80*/  LOP3.LUT R26, R12, 0x3f003f, RZ, 0xc0, !PT ;  /* 0x003f003f0c1a7812 */ /* 0x000fe400078ec0ff */
[----:B------:R-:W-:Y:S02]  /*2c90*/  SHF.R.U32.HI R34, RZ, 0x6, R12 ;  /* 0x00000006ff227819 */ /* 0x000fe4000001160c */
[----:B------:R-:W-:-:S02]  /*2ca0*/  SHF.R.U32.HI R37, RZ, 0x8, R13 ;  /* 0x00000008ff257819 */ /* 0x000fc4000001160d */
[----:B------:R-:W-:Y:S02]  /*2cb0*/  SHF.R.U32.HI R41, RZ, 0x8, R15 ;  /* 0x00000008ff297819 */ /* 0x000fe4000001160f */
[----:B------:R-:W-:Y:S02]  /*2cc0*/  LOP3.LUT R12, R23, 0xf000f, RZ, 0xc0, !PT ;  /* 0x000f000f170c7812 */ /* 0x000fe400078ec0ff */
[----:B------:R-:W-:Y:S02]  /*2cd0*/  LOP3.LUT R22, R22, 0xf000f, RZ, 0xc0, !PT ;  /* 0x000f000f16167812 */ /* 0x000fe400078ec0ff */
[----:B------:R-:W-:Y:S02]  /*2ce0*/  SHF.R.U32.HI R39, RZ, 0x8, R14 ;  /* 0x00000008ff277819 */ /* 0x000fe4000001160e */
[----:B------:R-:W-:Y:S02]  /*2cf0*/  LOP3.LUT R24, R24, 0xf000f, RZ, 0xc0, !PT ;  /* 0x000f000f18187812 */ /* 0x000fe400078ec0ff */
[----:B------:R-:W-:-:S02]  /*2d00*/  SHF.R.U32.HI R43, RZ, 0xa, R13 ;  /* 0x0000000aff2b7819 */ /* 0x000fc4000001160d */
[----:B------:R-:W-:Y:S02]  /*2d10*/  LOP3.LUT R27, R13, 0x3f003f, RZ, 0xc0, !PT ;  /* 0x003f003f0d1b7812 */ /* 0x000fe400078ec0ff */
[----:B------:R-:W-:Y:S02]  /*2d20*/  SHF.R.U32.HI R36, RZ, 0x6, R13 ;  /* 0x00000006ff247819 */ /* 0x000fe4000001160d */
[----:B------:R-:W-:Y:S02]  /*2d30*/  LOP3.LUT R37, R12, 0x300030, R37, 0xf8, !PT ;  /* 0x003000300c257812 */ /* 0x000fe400078ef825 */
[----:B------:R-:W-:Y:S02]  /*2d40*/  LOP3.LUT R41, R30, 0x300030, R41, 0xf8, !PT ;  /* 0x003000301e297812 */ /* 0x000fe400078ef829 */
[----:B---3--:R-:W-:Y:S02]  /*2d50*/  SHF.R.U32.HI R13, RZ, 0xc, R16 ;  /* 0x0000000cff0d7819 */ /* 0x008fe40000011610 */
[----:B------:R-:W-:-:S02]  /*2d60*/  LOP3.LUT R35, R22, 0x300030, R35, 0xf8, !PT ;  /* 0x0030003016237812 */ /* 0x000fc400078ef823 */
[----:B------:R-:W-:Y:S02]  /*2d70*/  LOP3.LUT R12, R16, 0x3f003f, RZ, 0xc0, !PT ;  /* 0x003f003f100c7812 */ /* 0x000fe400078ec0ff */
[----:B------:R-:W-:Y:S02]  /*2d80*/  SHF.R.U32.HI R30, RZ, 0x6, R16 ;  /* 0x00000006ff1e7819 */ /* 0x000fe40000011610 */
[----:B------:R-:W-:Y:S02]  /*2d90*/  LOP3.LUT R39, R24, 0x300030, R39, 0xf8, !PT ;  /* 0x0030003018277812 */ /* 0x000fe400078ef827 */
[--C-:B------:R-:W-:Y:S02]  /*2da0*/  SHF.R.U32.HI R22, RZ, 0xc, R17.reuse ;  /* 0x0000000cff167819 */ /* 0x100fe40000011611 */
[----:B------:R-:W-:Y:S02]  /*2db0*/  LOP3.LUT R16, R17, 0x3f003f, RZ, 0xc0, !PT ;  /* 0x003f003f11107812 */ /* 0x000fe400078ec0ff */
[----:B------:R-:W-:-:S02]  /*2dc0*/  SHF.R.U32.HI R31, RZ, 0x6, R17 ;  /* 0x00000006ff1f7819 */ /* 0x000fc40000011611 */
[--C-:B------:R-:W-:Y:S02]  /*2dd0*/  SHF.R.U32.HI R17, RZ, 0xc, R18.reuse ;  /* 0x0000000cff117819 */ /* 0x100fe40000011612 */
[----:B------:R-:W-:Y:S02]  /*2de0*/  LOP3.LUT R24, R18, 0x3f003f, RZ, 0xc0, !PT ;  /* 0x003f003f12187812 */ /* 0x000fe400078ec0ff */
[----:B------:R-:W-:Y:S02]  /*2df0*/  SHF.R.U32.HI R32, RZ, 0x6, R18 ;  /* 0x00000006ff207819 */ /* 0x000fe40000011612 */
[----:B------:R-:W-:Y:S02]  /*2e00*/  LOP3.LUT R21, R8, 0x3f003f, RZ, 0xc0, !PT ;  /* 0x003f003f08157812 */ /* 0x000fe400078ec0ff */
[----:B------:R-:W-:Y:S02]  /*2e10*/  SHF.R.U32.HI R18, RZ, 0xc, R19 ;  /* 0x0000000cff127819 */ /* 0x000fe40000011613 */
[----:B------:R-:W-:-:S02]  /*2e20*/  LOP3.LUT R13, R13, 0xf000f, RZ, 0xc0, !PT ;  /* 0x000f000f0d0d7812 */ /* 0x000fc400078ec0ff */
[----:B------:R-:W-:Y:S02]  /*2e30*/  SHF.R.U32.HI R8, RZ, 0x6, R8 ;  /* 0x00000006ff087819 */ /* 0x000fe40000011608 */
[----:B------:R-:W-:Y:S02]  /*2e40*/  LOP3.LUT R6, R9, 0x3f003f, RZ, 0xc0, !PT ;  /* 0x003f003f09067812 */ /* 0x000fe400078ec0ff */
[----:B------:R-:W-:Y:S02]  /*2e50*/  SHF.R.U32.HI R9, RZ, 0x6, R9 ;  /* 0x00000006ff097819 */ /* 0x000fe40000011609 */
[----:B------:R-:W-:Y:S02]  /*2e60*/  LOP3.LUT R7, R10, 0x3f003f, RZ, 0xc0, !PT ;  /* 0x003f003f0a077812 */ /* 0x000fe400078ec0ff */
[----:B------:R-:W-:Y:S02]  /*2e70*/  LOP3.LUT R20, R11, 0x3f003f, RZ, 0xc0, !PT ;  /* 0x003f003f0b147812 */ /* 0x000fe400078ec0ff */
[----:B------:R-:W-:-:S02]  /*2e80*/  SHF.R.U32.HI R44, RZ, 0xa, R14 ;  /* 0x0000000aff2c7819 */ /* 0x000fc4000001160e */
[----:B------:R-:W-:Y:S02]  /*2e90*/  LOP3.LUT R28, R14, 0x3f003f, RZ, 0xc0, !PT ;  /* 0x003f003f0e1c7812 */ /* 0x000fe400078ec0ff */
[----:B------:R-:W-:Y:S02]  /*2ea0*/  SHF.R.U32.HI R45, RZ, 0xa, R15 ;  /* 0x0000000aff2d7819 */ /* 0x000fe4000001160f */
[----:B------:R-:W-:Y:S02]  /*2eb0*/  LOP3.LUT R29, R15, 0x3f003f, RZ, 0xc0, !PT ;  /* 0x003f003f0f1d7812 */ /* 0x000fe400078ec0ff */
[----:B------:R-:W-:Y:S02]  /*2ec0*/  LOP3.LUT R18, R18, 0xf000f, RZ, 0xc0, !PT ;  /* 0x000f000f12127812 */ /* 0x000fe400078ec0ff */
[----:B------:R-:W-:Y:S02]  /*2ed0*/  LOP3.LUT R42, R13, 0x300030, R42, 0xf8, !PT ;  /* 0x003000300d2a7812 */ /* 0x000fe400078ef82a */
[----:B------:R-:W-:-:S02]  /*2ee0*/  SHF.R.U32.HI R10, RZ, 0x6, R10 ;  /* 0x00000006ff0a7819 */ /* 0x000fc4000001160a */
[----:B------:R-:W-:Y:S02]  /*2ef0*/  SHF.R.U32.HI R11, RZ, 0x6, R11 ;  /* 0x00000006ff0b7819 */ /* 0x000fe4000001160b */
[----:B------:R-:W-:Y:S02]  /*2f00*/  SHF.R.U32.HI R14, RZ, 0x6, R14 ;  /* 0x00000006ff0e7819 */ /* 0x000fe4000001160e */
[----:B------:R-:W-:Y:S02]  /*2f10*/  SHF.R.U32.HI R15, RZ, 0x6, R15 ;  /* 0x00000006ff0f7819 */ /* 0x000fe4000001160f */
[----:B------:R-:W-:Y:S02]  /*2f20*/  SHF.R.U32.HI R33, RZ, 0x6, R19 ;  /* 0x00000006ff217819 */ /* 0x000fe40000011613 */
[----:B------:R-:W-:Y:S02]  /*2f30*/  LOP3.LUT R22, R22, 0xf000f, RZ, 0xc0, !PT ;  /* 0x000f000f16167812 */ /* 0x000fe400078ec0ff */
[----:B------:R-:W-:-:S02]  /*2f40*/  LOP3.LUT R17, R17, 0xf000f, RZ, 0xc0, !PT ;  /* 0x000f000f11117812 */ /* 0x000fc400078ec0ff */
[----:B------:R-:W-:Y:S02]  /*2f50*/  LOP3.LUT R13, R8, 0x3f003f, RZ, 0xc0, !PT ;  /* 0x003f003f080d7812 */ /* 0x000fe400078ec0ff */
[----:B------:R-:W-:Y:S02]  /*2f60*/  LOP3.LUT R8, R6, 0x64006400, RZ, 0xfc, !PT ;  /* 0x6400640006087812 */ /* 0x000fe400078efcff */
[----:B------:R-:W-:Y:S02]  /*2f70*/  LOP3.LUT R6, R9, 0x3f003f, RZ, 0xc0, !PT ;  /* 0x003f003f09067812 */ /* 0x000fe400078ec0ff */
[----:B------:R-:W-:Y:S02]  /*2f80*/  LOP3.LUT R45, R18, 0x300030, R45, 0xf8, !PT ;  /* 0x00300030122d7812 */ /* 0x000fe400078ef82d */
[----:B------:R-:W-:Y:S02]  /*2f90*/  LOP3.LUT R9, R7, 0x64006400, RZ, 0xfc, !PT ;  /* 0x6400640007097812 */ /* 0x000fe400078efcff */
[----:B------:R-:W-:-:S02]  /*2fa0*/  LOP3.LUT R25, R19, 0x3f003f, RZ, 0xc0, !PT ;  /* 0x003f003f13197812 */ /* 0x000fc400078ec0ff */
[----:B------:R-:W-:Y:S02]  /*2fb0*/  LOP3.LUT R43, R22, 0x300030, R43, 0xf8, !PT ;  /* 0x00300030162b7812 */ /* 0x000fe400078ef82b */
[----:B------:R-:W-:Y:S02]  /*2fc0*/  LOP3.LUT R44, R17, 0x300030, R44, 0xf8, !PT ;  /* 0x00300030112c7812 */ /* 0x000fe400078ef82c */
        /* <DEDUP_REMOVED lines=39> */
[----:B------:R-:W-:Y:S01]  /*3240*/  LOP3.LUT R45, R45, 0x64006400, RZ, 0xfc, !PT ;  /* 0x640064002d2d7812 */ /* 0x000fe200078efcff */
        /* <DEDUP_REMOVED lines=31> */
[----:B------:R-:W-:Y:S01]  /*3440*/  HADD2 R45, R45, -1056, -1056 ;  /* 0xe420e4202d2d7430 */ /* 0x000fe20000000000 */
[----:B------:R-:W-:Y:S06]  /*3450*/  @!P2 BRA `(.L_x_24) ;  /* 0x0000000000a8a947 */ /* 0x000fec0003800000 */
        /* <DEDUP_REMOVED lines=42> */
.L_x_24:
        /* <DEDUP_REMOVED lines=47> */
.L_x_25:
        /* <DEDUP_REMOVED lines=46> */
.L_x_26:
[----:B------:R-:W-:Y:S05]  /*3cd0*/  @P0 BRA `(.L_x_23) ;  /* 0x0000000000ac0947 */ /* 0x000fea0003800000 */
[----:B------:R-:W0:Y:S01]  /*3ce0*/  LDS.128 R16, [UR4+0x1a0] ;  /* 0x0001a004ff107984 */ /* 0x000e220008000c00 */
[----:B------:R-:W-:-:S03]  /*3cf0*/  MOV R65, R9 ;  /* 0x0000000900417202 */ /* 0x000fc60000000f00 */
[----:B------:R-:W1:Y:S01]  /*3d00*/  LDS.128 R20, [UR4+0x1b0] ;  /* 0x0001b004ff147984 */ /* 0x000e620008000c00 */
[-C--:B0-----:R-:W-:Y:S01]  /*3d10*/  HFMA2.MMA R9, R6, R16.reuse, RZ ;  /* 0x0000001006097235 */ /* 0x081fe200000000ff */
        /* <DEDUP_REMOVED lines=39> */
.L_x_23:
[----:B------:R-:W-:Y:S01]  /*3f90*/  VIADD R59, R59, 0x20 ;  /* 0x000000203b3b7836 */ /* 0x000fe20000000000 */
[----:B------:R-:W-:Y:S01]  /*3fa0*/  UIADD3 UR4, UR4, 0x40, URZ ;  /* 0x0000004004047890 */ /* 0x000fe2000fffe03f */
[----:B------:R-:W-:-:S03]  /*3fb0*/  IMAD.WIDE.U32 R62, R53, 0x18, R62 ;  /* 0x00000018353e7825 */ /* 0x000fc600078e003e */
[C---:B------:R-:W-:Y:S01]  /*3fc0*/  ISETP.GE.AND P2, PT, R59.reuse, UR5, PT ;  /* 0x000000053b007c0c */ /* 0x040fe2000bf46270 */
[----:B------:R-:W-:Y:S01]  /*3fd0*/  IMAD R7, R52, 0x18, RZ ;  /* 0x0000001834077824 */ /* 0x000fe200078e02ff */
[----:B------:R-:W-:-:S04]  /*3fe0*/  ISETP.LT.AND P3, PT, R59, R60, PT ;  /* 0x0000003c3b00720c */ /* 0x000fc80003f61270 */
[----:B------:R-:W-:-:S09]  /*3ff0*/  IADD3 R63, R63, R7, RZ ;  /* 0x000000073f3f7210 */ /* 0x000fd20007ffe0ff */
[----:B------:R-:W-:Y:S05]  /*4000*/  @!P2 BRA P3, `(.L_x_27) ;  /* 0xffffffd4008ca947 */ /* 0x000fea000183ffff */
.L_x_18:
[----:B------:R-:W-:Y:S05]  /*4010*/  @!P1 EXIT ;  /* 0x000000000000994d */ /* 0x000fea0003800000 */
[----:B------:R-:W0:Y:S01]  /*4020*/  S2R R6, SR_CTAID.X ;  /* 0x0000000000067919 */ /* 0x000e220000002500 */
[----:B------:R-:W1:Y:S01]  /*4030*/  S2UR UR4, SR_CTAID.Y ;  /* 0x00000000000479c3 */ /* 0x000e620000002600 */
[----:B------:R-:W0:Y:S07]  /*4040*/  S2R R7, SR_TID.X ;  /* 0x0000000000077919 */ /* 0x000e2e0000002100 */
[----:B-----5:R-:W2:Y:S01]  /*4050*/  LDC.64 R8, c[0x0][0x230] ;  /* 0x00008c00ff087b82 */ /* 0x020ea20000000a00 */
[----:B-1----:R-:W-:Y:S01]  /*4060*/  USHF.L.U32 UR4, UR4, 0x2, URZ ;  /* 0x0000000204047899 */ /* 0x002fe2000800063f */
[----:B0-----:R-:W-:-:S05]  /*4070*/  LEA R6, R6, R7, 0x6 ;  /* 0x0000000706067211 */ /* 0x001fca00078e30ff */
[----:B------:R-:W-:-:S04]  /*4080*/  IMAD.SHL.U32 R6, R6, 0x4, RZ ;  /* 0x0000000406067824 */ /* 0x000fc800078e00ff */
[----:B------:R-:W-:Y:S01]  /*4090*/  IMAD R7, R53, UR4, R6 ;  /* 0x0000000435077c24 */ /* 0x000fe2000f8e0206 */
[----:B------:R-:W-:-:S03]  /*40a0*/  MOV R6, R5 ;  /* 0x0000000500067202 */ /* 0x000fc60000000f00 */
[----:B--2---:R-:W-:-:S05]  /*40b0*/  IMAD.WIDE R8, R7, 0x2, R8 ;  /* 0x0000000207087825 */ /* 0x004fca00078e0208 */
[----:B------:R0:W-:Y:S01]  /*40c0*/  ATOM.E.ADD.F16x2.RN.STRONG.GPU P0, RZ, desc[UR8][R8.64], R6 ;  /* 0x0000000608ff79a2 */ /* 0x0001e2000810e1c8 */
[----:B------:R-:W-:Y:S01]  /*40d0*/  BSSY B0, `(.L_x_28) ;  /* 0x0000010000007945 */ /* 0x000fe20003800000 */
[----:B------:R-:W-:-:S03]  /*40e0*/  MOV R11, R4 ;  /* 0x00000004000b7202 */ /* 0x000fc60000000f00 */
[----:B0-----:R-:W-:Y:S05]  /*40f0*/  @P0 BRA `(.L_x_29) ;  /* 0x0000000000340947 */ /* 0x001fea0003800000 */
[----:B------:R-:W0:Y:S02]  /*4100*/  QSPC.E.S P0, RZ, [R8] ;  /* 0x0000000008ff73aa */ /* 0x000e240000000500 */
[----:B0-----:R-:W-:Y:S05]  /*4110*/  @!P0 BRA `(.L_x_30) ;  /* 0x0000000000208947 */ /* 0x001fea0003800000 */
[----:B------:R-:W-:-:S05]  /*4120*/  IMAD.MOV.U32 R6, RZ, RZ, R8 ;  /* 0x000000ffff067224 */ /* 0x000fca00078e0008 */
[----:B------:R-:W-:-:S07]  /*4130*/  MOV R10, R6 ;  /* 0x00000006000a7202 */ /* 0x000fce0000000f00 */
.L_x_31:
[----:B------:R-:W0:Y:S02]  /*4140*/  LDS R6, [R10] ;  /* 0x000000000a067984 */ /* 0x000e240000000800 */
[----:B0-----:R-:W-:-:S10]  /*4150*/  HFMA2.MMA R7, R6, 1, 1, R5 ;  /* 0x3c003c0006077835 */ /* 0x001fd40000000005 */
[----:B------:R-:W0:Y:S02]  /*4160*/  ATOMS.CAST.SPIN R7, [R10], R6, R7 ;  /* 0x000000060a07738d */ /* 0x000e240001800007 */
[----:B0-----:R-:W-:-:S13]  /*4170*/  ISETP.EQ.U32.AND P0, PT, R7, 0x1, PT ;  /* 0x000000010700780c */ /* 0x001fda0003f02070 */
[----:B------:R-:W-:Y:S05]  /*4180*/  @!P0 BRA `(.L_x_31) ;  /* 0xfffffffc00ec8947 */ /* 0x000fea000383ffff */
[----:B------:R-:W-:Y:S05]  /*4190*/  BRA `(.L_x_29) ;  /* 0x00000000000c7947 */ /* 0x000fea0003800000 */
.L_x_30:
[----:B------:R-:W2:Y:S02]  /*41a0*/  LD.E R5, desc[UR8][R8.64] ;  /* 0x0000000808057980 */ /* 0x000ea4000c101900 */
[----:B--2---:R-:W-:-:S05]  /*41b0*/  IADD3 R5, R6, R5, RZ ;  /* 0x0000000506057210 */ /* 0x004fca0007ffe0ff */
[----:B------:R0:W-:Y:S02]  /*41c0*/  ST.E desc[UR8][R8.64], R5 ;  /* 0x0000000508007985 */ /* 0x0001e4000c101908 */
.L_x_29:
[----:B------:R-:W-:Y:S05]  /*41d0*/  BSYNC B0 ;  /* 0x0000000000007941 */ /* 0x000fea0003800000 */
.L_x_28:
[----:B------:R1:W-:Y:S01]  /*41e0*/  ATOM.E.ADD.F16x2.RN.STRONG.GPU P0, RZ, desc[UR8][R8.64+0x4], R11 ;  /* 0x0000040b08ff79a2 */ /* 0x0003e2000810e1c8 */
[----:B------:R-:W-:Y:S04]  /*41f0*/  BSSY B0, `(.L_x_32) ;  /* 0x0000010000007945 */ /* 0x000fe80003800000 */
[----:B-1----:R-:W-:Y:S05]  /*4200*/  @P0 BRA `(.L_x_33) ;  /* 0x0000000000380947 */ /* 0x002fea0003800000 */
[----:B------:R-:W1:Y:S02]  /*4210*/  QSPC.E.S P0, RZ, [R8+0x4] ;  /* 0x0000040008ff73aa */ /* 0x000e640000000500 */
[----:B-1----:R-:W-:Y:S05]  /*4220*/  @!P0 BRA `(.L_x_34) ;  /* 0x0000000000248947 */ /* 0x002fea0003800000 */
[----:B------:R-:W-:-:S04]  /*4230*/  MOV R6, R8 ;  /* 0x0000000800067202 */ /* 0x000fc80000000f00 */
[----:B------:R-:W-:Y:S01]  /*4240*/  MOV R6, R6 ;  /* 0x0000000600067202 */ /* 0x000fe20000000f00 */
[----:B------:R-:W-:-:S07]  /*4250*/  IMAD.MOV.U32 R7, RZ, RZ, R4 ;  /* 0x000000ffff077224 */ /* 0x000fce00078e0004 */
.L_x_35:
[----:B------:R-:W0:Y:S02]  /*4260*/  LDS R4, [R6+0x4] ;  /* 0x0000040006047984 */ /* 0x000e240000000800 */
[----:B0-----:R-:W-:-:S06]  /*4270*/  HADD2 R5, R4, R7 ;  /* 0x0000000704057230 */ /* 0x001fcc0000000000 */
[----:B------:R-:W0:Y:S02]  /*4280*/  ATOMS.CAST.SPIN R5, [R6+0x4], R4, R5 ;  /* 0x000004040605738d */ /* 0x000e240001800005 */
[----:B0-----:R-:W-:-:S13]  /*4290*/  ISETP.EQ.U32.AND P0, PT, R5, 0x1, PT ;  /* 0x000000010500780c */ /* 0x001fda0003f02070 */
[----:B------:R-:W-:Y:S05]  /*42a0*/  @!P0 BRA `(.L_x_35) ;  /* 0xfffffffc00ec8947 */ /* 0x000fea000383ffff */
[----:B------:R-:W-:Y:S05]  /*42b0*/  BRA `(.L_x_33) ;  /* 0x00000000000c7947 */ /* 0x000fea0003800000 */
.L_x_34:
[----:B------:R-:W0:Y:S02]  /*42c0*/  LD.E R4, desc[UR8][R8.64+0x4] ;  /* 0x0000040808047980 */ /* 0x000e24000c101900 */
[----:B0-----:R-:W-:-:S05]  /*42d0*/  IADD3 R5, R11, R4, RZ ;  /* 0x000000040b057210 */ /* 0x001fca0007ffe0ff */
[----:B------:R1:W-:Y:S02]  /*42e0*/  ST.E desc[UR8][R8.64+0x4], R5 ;  /* 0x0000040508007985 */ /* 0x0003e4000c101908 */
.L_x_33:
[----:B------:R-:W-:Y:S05]  /*42f0*/  BSYNC B0 ;  /* 0x0000000000007941 */ /* 0x000fea0003800000 */
.L_x_32:
[----:B------:R-:W-:-:S13]  /*4300*/  ISETP.GE.AND P0, PT, R61, 0x2, PT ;  /* 0x000000023d00780c */ /* 0x000fda0003f06270 */
[----:B------:R-:W-:Y:S05]  /*4310*/  @!P0 EXIT ;  /* 0x000000000000894d */ /* 0x000fea0003800000 */
[----:B01----:R-:W-:Y:S01]  /*4320*/  IMAD.WIDE R8, R53, 0x2, R8 ;  /* 0x0000000235087825 */ /* 0x003fe200078e0208 */
[----:B------:R-:W-:-:S05]  /*4330*/  MOV R4, R3 ;  /* 0x0000000300047202 */ /* 0x000fca0000000f00 */
[----:B------:R0:W-:Y:S01]  /*4340*/  ATOM.E.ADD.F16x2.RN.STRONG.GPU P0, RZ, desc[UR8][R8.64], R4 ;  /* 0x0000000408ff79a2 */ /* 0x0001e2000810e1c8 */
[----:B------:R-:W-:Y:S01]  /*4350*/  BSSY B0, `(.L_x_36) ;  /* 0x0000010000007945 */ /* 0x000fe20003800000 */
[----:B------:R-:W-:-:S03]  /*4360*/  IMAD.MOV.U32 R7, RZ, RZ, R2 ;  /* 0x000000ffff077224 */ /* 0x000fc600078e0002 */
[----:B0-----:R-:W-:Y:S05]  /*4370*/  @P0 BRA `(.L_x_37) ;  /* 0x0000000000340947 */ /* 0x001fea0003800000 */
[----:B------:R-:W0:Y:S02]  /*4380*/  QSPC.E.S P0, RZ, [R8] ;  /* 0x0000000008ff73aa */ /* 0x000e240000000500 */
[----:B0-----:R-:W-:Y:S05]  /*4390*/  @!P0 BRA `(.L_x_38) ;  /* 0x0000000000208947 */ /* 0x001fea0003800000 */
[----:B------:R-:W-:-:S04]  /*43a0*/  MOV R4, R8 ;  /* 0x0000000800047202 */ /* 0x000fc80000000f00 */
[----:B------:R-:W-:-:S07]  /*43b0*/  MOV R6, R4 ;  /* 0x0000000400067202 */ /* 0x000fce0000000f00 */
.L_x_39:
[----:B------:R-:W0:Y:S02]  /*43c0*/  LDS R4, [R6] ;  /* 0x0000000006047984 */ /* 0x000e240000000800 */
[----:B0-----:R-:W-:-:S10]  /*43d0*/  HFMA2.MMA R5, R4, 1, 1, R3 ;  /* 0x3c003c0004057835 */ /* 0x001fd40000000003 */
[----:B------:R-:W0:Y:S02]  /*43e0*/  ATOMS.CAST.SPIN R5, [R6], R4, R5 ;  /* 0x000000040605738d */ /* 0x000e240001800005 */
[----:B0-----:R-:W-:-:S13]  /*43f0*/  ISETP.EQ.U32.AND P0, PT, R5, 0x1, PT ;  /* 0x000000010500780c */ /* 0x001fda0003f02070 */
[----:B------:R-:W-:Y:S05]  /*4400*/  @!P0 BRA `(.L_x_39) ;  /* 0xfffffffc00ec8947 */ /* 0x000fea000383ffff */
[----:B------:R-:W-:Y:S05]  /*4410*/  BRA `(.L_x_37) ;  /* 0x00000000000c7947 */ /* 0x000fea0003800000 */
.L_x_38:
[----:B------:R-:W2:Y:S02]  /*4420*/  LD.E R3, desc[UR8][R8.64] ;  /* 0x0000000808037980 */ /* 0x000ea4000c101900 */
[----:B--2---:R-:W-:-:S05]  /*4430*/  IADD3 R3, R4, R3, RZ ;  /* 0x0000000304037210 */ /* 0x004fca0007ffe0ff */
[----:B------:R0:W-:Y:S02]  /*4440*/  ST.E desc[UR8][R8.64], R3 ;  /* 0x0000000308007985 */ /* 0x0001e4000c101908 */
.L_x_37:
[----:B------:R-:W-:Y:S05]  /*4450*/  BSYNC B0 ;  /* 0x0000000000007941 */ /* 0x000fea0003800000 */
.L_x_36:
[----:B------:R1:W-:Y:S01]  /*4460*/  ATOM.E.ADD.F16x2.RN.STRONG.GPU P0, RZ, desc[UR8][R8.64+0x4], R7 ;  /* 0x0000040708ff79a2 */ /* 0x0003e2000810e1c8 */
[----:B------:R-:W-:Y:S04]  /*4470*/  BSSY B0, `(.L_x_40) ;  /* 0x0000010000007945 */ /* 0x000fe80003800000 */
[----:B-1----:R-:W-:Y:S05]  /*4480*/  @P0 BRA `(.L_x_41) ;  /* 0x0000000000380947 */ /* 0x002fea0003800000 */
[----:B------:R-:W1:Y:S02]  /*4490*/  QSPC.E.S P0, RZ, [R8+0x4] ;  /* 0x0000040008ff73aa */ /* 0x000e640000000500 */
[----:B-1----:R-:W-:Y:S05]  /*44a0*/  @!P0 BRA `(.L_x_42) ;  /* 0x0000000000248947 */ /* 0x002fea0003800000 */
[----:B------:R-:W-:-:S05]  /*44b0*/  IMAD.MOV.U32 R4, RZ, RZ, R8 ;  /* 0x000000ffff047224 */ /* 0x000fca00078e0008 */
[----:B------:R-:W-:Y:S02]  /*44c0*/  MOV R4, R4 ;  /* 0x0000000400047202 */ /* 0x000fe40000000f00 */
[----:B------:R-:W-:-:S07]  /*44d0*/  MOV R5, R2 ;  /* 0x0000000200057202 */ /* 0x000fce0000000f00 */
.L_x_43:
[----:B------:R-:W0:Y:S02]  /*44e0*/  LDS R2, [R4+0x4] ;  /* 0x0000040004027984 */ /* 0x000e240000000800 */
[----:B0-----:R-:W-:-:S06]  /*44f0*/  HADD2 R3, R2, R5 ;  /* 0x0000000502037230 */ /* 0x001fcc0000000000 */
[----:B------:R-:W0:Y:S02]  /*4500*/  ATOMS.CAST.SPIN R3, [R4+0x4], R2, R3 ;  /* 0x000004020403738d */ /* 0x000e240001800003 */
[----:B0-----:R-:W-:-:S13]  /*4510*/  ISETP.EQ.U32.AND P0, PT, R3, 0x1, PT ;  /* 0x000000010300780c */ /* 0x001fda0003f02070 */
[----:B------:R-:W-:Y:S05]  /*4520*/  @!P0 BRA `(.L_x_43) ;  /* 0xfffffffc00ec8947 */ /* 0x000fea000383ffff */
[----:B------:R-:W-:Y:S05]  /*4530*/  BRA `(.L_x_41) ;  /* 0x00000000000c7947 */ /* 0x000fea0003800000 */
.L_x_42:
[----:B------:R-:W0:Y:S02]  /*4540*/  LD.E R2, desc[UR8][R8.64+0x4] ;  /* 0x0000040808027980 */ /* 0x000e24000c101900 */
[----:B0-----:R-:W-:-:S05]  /*4550*/  IADD3 R3, R7, R2, RZ ;  /* 0x0000000207037210 */ /* 0x001fca0007ffe0ff */
[----:B------:R1:W-:Y:S02]  /*4560*/  ST.E desc[UR8][R8.64+0x4], R3 ;  /* 0x0000040308007985 */ /* 0x0003e4000c101908 */
.L_x_41:
[----:B------:R-:W-:Y:S05]  /*4570*/  BSYNC B0 ;  /* 0x0000000000007941 */ /* 0x000fea0003800000 */
.L_x_40:
[----:B------:R-:W-:-:S13]  /*4580*/  ISETP.NE.AND P0, PT, R61, 0x2, PT ;  /* 0x000000023d00780c */ /* 0x000fda0003f05270 */
[----:B------:R-:W-:Y:S05]  /*4590*/  @!P0 EXIT ;  /* 0x000000000000894d */ /* 0x000fea0003800000 */
[----:B01----:R-:W-:-:S04]  /*45a0*/  IMAD.WIDE R8, R53, 0x2, R8 ;  /* 0x0000000235087825 */ /* 0x003fc800078e0208 */
[----:B------:R-:W-:-:S05]  /*45b0*/  IMAD.MOV.U32 R3, RZ, RZ, R0 ;  /* 0x000000ffff037224 */ /* 0x000fca00078e0000 */
[----:B------:R0:W-:Y:S01]  /*45c0*/  ATOM.E.ADD.F16x2.RN.STRONG.GPU P0, RZ, desc[UR8][R8.64], R3 ;  /* 0x0000000308ff79a2 */ /* 0x0001e2000810e1c8 */
[----:B------:R-:W-:Y:S04]  /*45d0*/  BSSY B0, `(.L_x_44) ;  /* 0x000000f000007945 */ /* 0x000fe80003800000 */
[----:B0-----:R-:W-:Y:S05]  /*45e0*/  @P0 BRA `(.L_x_45) ;  /* 0x0000000000340947 */ /* 0x001fea0003800000 */
[----:B------:R-:W0:Y:S02]  /*45f0*/  QSPC.E.S P0, RZ, [R8] ;  /* 0x0000000008ff73aa */ /* 0x000e240000000500 */
[----:B0-----:R-:W-:Y:S05]  /*4600*/  @!P0 BRA `(.L_x_46) ;  /* 0x0000000000208947 */ /* 0x001fea0003800000 */
[----:B------:R-:W-:-:S04]  /*4610*/  MOV R2, R8 ;  /* 0x0000000800027202 */ /* 0x000fc80000000f00 */
[----:B------:R-:W-:-:S07]  /*4620*/  MOV R4, R2 ;  /* 0x0000000200047202 */ /* 0x000fce0000000f00 */
.L_x_47:
[----:B------:R-:W0:Y:S02]  /*4630*/  LDS R2, [R4] ;  /* 0x0000000004027984 */ /* 0x000e240000000800 */
[----:B0-----:R-:W-:-:S10]  /*4640*/  HFMA2.MMA R3, R2, 1, 1, R0 ;  /* 0x3c003c0002037835 */ /* 0x001fd40000000000 */
[----:B------:R-:W0:Y:S02]  /*4650*/  ATOMS.CAST.SPIN R3, [R4], R2, R3 ;  /* 0x000000020403738d */ /* 0x000e240001800003 */
[----:B0-----:R-:W-:-:S13]  /*4660*/  ISETP.EQ.U32.AND P0, PT, R3, 0x1, PT ;  /* 0x000000010300780c */ /* 0x001fda0003f02070 */
[----:B------:R-:W-:Y:S05]  /*4670*/  @!P0 BRA `(.L_x_47) ;  /* 0xfffffffc00ec8947 */ /* 0x000fea000383ffff */
[----:B------:R-:W-:Y:S05]  /*4680*/  BRA `(.L_x_45) ;  /* 0x00000000000c7947 */ /* 0x000fea0003800000 */
.L_x_46:
[----:B------:R-:W2:Y:S02]  /*4690*/  LD.E R0, desc[UR8][R8.64] ;  /* 0x0000000808007980 */ /* 0x000ea4000c101900 */
[----:B--2---:R-:W-:-:S05]  /*46a0*/  IADD3 R3, R3, R0, RZ ;  /* 0x0000000003037210 */ /* 0x004fca0007ffe0ff */
[----:B------:R0:W-:Y:S02]  /*46b0*/  ST.E desc[UR8][R8.64], R3 ;  /* 0x0000000308007985 */ /* 0x0001e4000c101908 */
.L_x_45:
[----:B------:R-:W-:Y:S05]  /*46c0*/  BSYNC B0 ;  /* 0x0000000000007941 */ /* 0x000fea0003800000 */
.L_x_44:
[----:B------:R1:W-:Y:S01]  /*46d0*/  ATOM.E.ADD.F16x2.RN.STRONG.GPU P0, RZ, desc[UR8][R8.64+0x4], R46 ;  /* 0x0000042e08ff79a2 */ /* 0x0003e2000810e1c8 */
[----:B------:R-:W-:Y:S04]  /*46e0*/  BSSY B0, `(.L_x_48) ;  /* 0x000000f000007945 */ /* 0x000fe80003800000 */
[----:B-1----:R-:W-:Y:S05]  /*46f0*/  @P0 BRA `(.L_x_49) ;  /* 0x0000000000340947 */ /* 0x002fea0003800000 */
[----:B------:R-:W1:Y:S02]  /*4700*/  QSPC.E.S P0, RZ, [R8+0x4] ;  /* 0x0000040008ff73aa */ /* 0x000e640000000500 */
[----:B-1----:R-:W-:Y:S05]  /*4710*/  @!P0 BRA `(.L_x_50) ;  /* 0x0000000000208947 */ /* 0x002fea0003800000 */
[----:B------:R-:W-:-:S05]  /*4720*/  IMAD.MOV.U32 R2, RZ, RZ, R8 ;  /* 0x000000ffff027224 */ /* 0x000fca00078e0008 */
[----:B------:R-:W-:-:S07]  /*4730*/  MOV R0, R2 ;  /* 0x0000000200007202 */ /* 0x000fce0000000f00 */
.L_x_51:
[----:B------:R-:W0:Y:S02]  /*4740*/  LDS R2, [R0+0x4] ;  /* 0x0000040000027984 */ /* 0x000e240000000800 */
[----:B0-----:R-:W-:-:S06]  /*4750*/  HADD2 R3, R2, R46 ;  /* 0x0000002e02037230 */ /* 0x001fcc0000000000 */
[----:B------:R-:W0:Y:S02]  /*4760*/  ATOMS.CAST.SPIN R3, [R0+0x4], R2, R3 ;  /* 0x000004020003738d */ /* 0x000e240001800003 */
[----:B0-----:R-:W-:-:S13]  /*4770*/  ISETP.EQ.U32.AND P0, PT, R3, 0x1, PT ;  /* 0x000000010300780c */ /* 0x001fda0003f02070 */
[----:B------:R-:W-:Y:S05]  /*4780*/  @!P0 BRA `(.L_x_51) ;  /* 0xfffffffc00ec8947 */ /* 0x000fea000383ffff */
[----:B------:R-:W-:Y:S05]  /*4790*/  BRA `(.L_x_49) ;  /* 0x00000000000c7947 */ /* 0x000fea0003800000 */
.L_x_50:
[----:B------:R-:W0:Y:S02]  /*47a0*/  LD.E R0, desc[UR8][R8.64+0x4] ;  /* 0x0000040808007980 */ /* 0x000e24000c101900 */
[----:B0-----:R-:W-:-:S05]  /*47b0*/  IADD3 R3, R46, R0, RZ ;  /* 0x000000002e037210 */ /* 0x001fca0007ffe0ff */
[----:B------:R1:W-:Y:S02]  /*47c0*/  ST.E desc[UR8][R8.64+0x4], R3 ;  /* 0x0000040308007985 */ /* 0x0003e4000c101908 */
.L_x_49:
[----:B------:R-:W-:Y:S05]  /*47d0*/  BSYNC B0 ;  /* 0x0000000000007941 */ /* 0x000fea0003800000 */
.L_x_48:
[----:B------:R-:W-:-:S13]  /*47e0*/  ISETP.GE.AND P0, PT, R61, 0x4, PT ;  /* 0x000000043d00780c */ /* 0x000fda0003f06270 */
[----:B------:R-:W-:Y:S05]  /*47f0*/  @!P0 EXIT ;  /* 0x000000000000894d */ /* 0x000fea0003800000 */
[----:B01----:R-:W-:-:S05]  /*4800*/  IMAD.WIDE R8, R53, 0x2, R8 ;  /* 0x0000000235087825 */ /* 0x003fca00078e0208 */
[----:B------:R0:W-:Y:S01]  /*4810*/  ATOM.E.ADD.F16x2.RN.STRONG.GPU P0, RZ, desc[UR8][R8.64], R47 ;  /* 0x0000002f08ff79a2 */ /* 0x0001e2000810e1c8 */
[----:B------:R-:W-:Y:S04]  /*4820*/  BSSY B0, `(.L_x_52) ;  /* 0x000000f000007945 */ /* 0x000fe80003800000 */
[----:B0-----:R-:W-:Y:S05]  /*4830*/  @P0 BRA `(.L_x_53) ;  /* 0x0000000000340947 */ /* 0x001fea0003800000 */
[----:B------:R-:W0:Y:S02]  /*4840*/  QSPC.E.S P0, RZ, [R8] ;  /* 0x0000000008ff73aa */ /* 0x000e240000000500 */
[----:B0-----:R-:W-:Y:S05]  /*4850*/  @!P0 BRA `(.L_x_54) ;  /* 0x0000000000208947 */ /* 0x001fea0003800000 */
[----:B------:R-:W-:-:S04]  /*4860*/  MOV R2, R8 ;  /* 0x0000000800027202 */ /* 0x000fc80000000f00 */
[----:B------:R-:W-:-:S07]  /*4870*/  MOV R0, R2 ;  /* 0x0000000200007202 */ /* 0x000fce0000000f00 */
.L_x_55:
[----:B------:R-:W0:Y:S02]  /*4880*/  LDS R2, [R0] ;  /* 0x0000000000027984 */ /* 0x000e240000000800 */
[----:B0-----:R-:W-:-:S10]  /*4890*/  HFMA2.MMA R3, R2, 1, 1, R47 ;  /* 0x3c003c0002037835 */ /* 0x001fd4000000002f */
[----:B------:R-:W0:Y:S02]  /*48a0*/  ATOMS.CAST.SPIN R3, [R0], R2, R3 ;  /* 0x000000020003738d */ /* 0x000e240001800003 */
[----:B0-----:R-:W-:-:S13]  /*48b0*/  ISETP.EQ.U32.AND P0, PT, R3, 0x1, PT ;  /* 0x000000010300780c */ /* 0x001fda0003f02070 */
[----:B------:R-:W-:Y:S05]  /*48c0*/  @!P0 BRA `(.L_x_55) ;  /* 0xfffffffc00ec8947 */ /* 0x000fea000383ffff */
[----:B------:R-:W-:Y:S05]  /*48d0*/  BRA `(.L_x_53) ;  /* 0x00000000000c7947 */ /* 0x000fea0003800000 */
.L_x_54:
[----:B------:R-:W2:Y:S02]  /*48e0*/  LD.E R0, desc[UR8][R8.64] ;  /* 0x0000000808007980 */ /* 0x000ea4000c101900 */
[----:B--2---:R-:W-:-:S05]  /*48f0*/  IMAD.IADD R3, R47, 0x1, R0 ;  /* 0x000000012f037824 */ /* 0x004fca00078e0200 */
[----:B------:R0:W-:Y:S02]  /*4900*/  ST.E desc[UR8][R8.64], R3 ;  /* 0x0000000308007985 */ /* 0x0001e4000c101908 */
.L_x_53:
[----:B------:R-:W-:Y:S05]  /*4910*/  BSYNC B0 ;  /* 0x0000000000007941 */ /* 0x000fea0003800000 */
.L_x_52:
[----:B------:R1:W-:Y:S02]  /*4920*/  ATOM.E.ADD.F16x2.RN.STRONG.GPU P0, RZ, desc[UR8][R8.64+0x4], R48 ;  /* 0x0000043008ff79a2 */ /* 0x0003e4000810e1c8 */
[----:B-1----:R-:W-:Y:S05]  /*4930*/  @P0 EXIT ;  /* 0x000000000000094d */ /* 0x002fea0003800000 */
[----:B------:R-:W1:Y:S02]  /*4940*/  QSPC.E.S P0, RZ, [R8+0x4] ;  /* 0x0000040008ff73aa */ /* 0x000e640000000500 */
[----:B-1----:R-:W-:Y:S05]  /*4950*/  @!P0 BRA `(.L_x_56) ;  /* 0x0000000000208947 */ /* 0x002fea0003800000 */
[----:B------:R-:W-:-:S04]  /*4960*/  MOV R2, R8 ;  /* 0x0000000800027202 */ /* 0x000fc80000000f00 */
[----:B------:R-:W-:-:S07]  /*4970*/  MOV R0, R2 ;  /* 0x0000000200007202 */ /* 0x000fce0000000f00 */
.L_x_57:
[----:B------:R-:W0:Y:S02]  /*4980*/  LDS R2, [R0+0x4] ;  /* 0x0000040000027984 */ /* 0x000e240000000800 */
[----:B0-----:R-:W-:-:S06]  /*4990*/  HADD2 R3, R2, R48 ;  /* 0x0000003002037230 */ /* 0x001fcc0000000000 */
[----:B------:R-:W0:Y:S02]  /*49a0*/  ATOMS.CAST.SPIN R3, [R0+0x4], R2, R3 ;  /* 0x000004020003738d */ /* 0x000e240001800003 */
[----:B0-----:R-:W-:-:S13]  /*49b0*/  ISETP.EQ.U32.AND P0, PT, R3, 0x1, PT ;  /* 0x000000010300780c */ /* 0x001fda0003f02070 */
[----:B------:R-:W-:Y:S05]  /*49c0*/  @!P0 BRA `(.L_x_57) ;  /* 0xfffffffc00ec8947 */ /* 0x000fea000383ffff */
[----:B------:R-:W-:Y:S05]  /*49d0*/  EXIT ;  /* 0x000000000000794d */ /* 0x000fea0003800000 */
.L_x_56:
[----:B------:R-:W0:Y:S02]  /*49e0*/  LD.E R0, desc[UR8][R8.64+0x4] ;  /* 0x0000040808007980 */ /* 0x000e24000c101900 */
[----:B0-----:R-:W-:-:S05]  /*49f0*/  IADD3 R3, R48, R0, RZ ;  /* 0x0000000030037210 */ /* 0x001fca0007ffe0ff */
[----:B------:R-:W-:Y:S01]  /*4a00*/  ST.E desc[UR8][R8.64+0x4], R3 ;  /* 0x0000040308007985 */ /* 0x000fe2000c101908 */
[----:B------:R-:W-:Y:S05]  /*4a10*/  EXIT ;  /* 0x000000000000794d */ /* 0x000fea0003800000 */
.L_x_58:
[----:B------:R-:W-:-:S00]  /*4a20*/  BRA `(.L_x_58) ;  /* 0xfffffffc00fc7947 */ /* 0x000fc0000383ffff */
[----:B------:R-:W-:-:S00]  /*4a30*/  NOP ;  /* 0x0000000000007918 */ /* 0x000fc00000000000 */
        /* <DEDUP_REMOVED lines=12> */
.L_x_3660:


//--------------------- .text._Z23gemm_half_q_half_kernelILi4ELi48ELb1ELb0ELi64EEvPK6__halfPKjS4_S2_PS0_iiiiPKtS7_iiiiiibS2_i --------------------------
	.section	.text._Z23gemm_half_q_half_kernelILi4ELi48ELb1ELb0ELi64EEvPK6__halfPKjS4_S2_PS0_iiiiPKtS7_iiiiiibS2_i,"ax",@progbits
	.align	128
        .global         _Z23gemm_half_q_half_kernelILi4ELi48ELb1ELb0ELi64EEvPK6__halfPKjS4_S2_PS0_iiiiPKtS7_iiiiiibS2_i
        .type           _Z23gemm_half_q_half_kernelILi4ELi48ELb1ELb0ELi64EEvPK6__halfPKjS4_S2_PS0_iiiiPKtS7_iiiiiibS2_i,@function
        .size           _Z23gemm_half_q_half_kernelILi4ELi48ELb1ELb0ELi64EEvPK6__halfPKjS4_S2_PS0_iiiiPKtS7_iiiiiibS2_i,(.L_x_3661 - _Z23gemm_half_q_half_kernelILi4ELi48ELb1ELb0ELi64EEvPK6__halfPKjS4_S2_PS0_iiiiPKtS7_iiiiiibS2_i)
        .other          _Z23gemm_half_q_half_kernelILi4ELi48ELb1ELb0ELi64EEvPK6__halfPKjS4_S2_PS0_iiiiPKtS7_iiiiiibS2_i,@"STO_CUDA_ENTRY STV_DEFAULT"
_Z23gemm_half_q_half_kernelILi4ELi48ELb1ELb0ELi64EEvPK6__halfPKjS4_S2_PS0_iiiiPKtS7_iiiiiibS2_i:
.text._Z23gemm_half_q_half_kernelILi4ELi48ELb1ELb0ELi64EEvPK6__halfPKjS4_S2_PS0_iiiiPKtS7_iiiiiibS2_i:
[----:B------:R-:W0:Y:S01]  /*0000*/  LDC R1, c[0x0][0x28] ;  /* 0x00000a00ff017b82 */ /* 0x000e220000000800 */
[----:B------:R-:W1:Y:S07]  /*0010*/  S2R R2, SR_CTAID.Y ;  /* 0x0000000000027919 */ /* 0x000e6e0000002600 */
[----:B------:R-:W1:Y:S01]  /*0020*/  LDC R3, c[0x0][0x238] ;  /* 0x00008e00ff037b82 */ /* 0x000e620000000800 */
[----:B------:R-:W-:Y:S01]  /*0030*/  ULDC.64 UR6, c[0x0][0x208] ;  /* 0x0000820000067ab9 */ /* 0x000fe20000000a00 */
[----:B0-----:R-:W-:Y:S01]  /*0040*/  IADD3 R1, R1, -0x10, RZ ;  /* 0xfffffff001017810 */ /* 0x001fe20007ffe0ff */
[----:B------:R-:W0:Y:S01]  /*0050*/  S2R R4, SR_TID.X ;  /* 0x0000000000047919 */ /* 0x000e220000002100 */
[----:B------:R-:W-:-:S02]  /*0060*/  PRMT R90, RZ, 0x7610, R90 ;  /* 0x00007610ff5a7816 */ /* 0x000fc4000000005a */
[----:B------:R-:W-:Y:S01]  /*0070*/  PRMT R89, RZ, 0x7610, R89 ;  /* 0x00007610ff597816 */ /* 0x000fe20000000059 */
[----:B------:R-:W0:Y:S01]  /*0080*/  S2R R5, SR_CTAID.X ;  /* 0x0000000000057919 */ /* 0x000e220000002500 */
[----:B------:R-:W2:Y:S01]  /*0090*/  LDC R8, c[0x0][0x240] ;  /* 0x00009000ff087b82 */ /* 0x000ea20000000800 */
[----:B------:R-:W-:Y:S01]  /*00a0*/  PRMT R88, RZ, 0x7610, R88 ;  /* 0x00007610ff587816 */ /* 0x000fe20000000058 */
[----:B------:R-:W3:Y:S01]  /*00b0*/  S2R R0, SR_CTAID.Z ;  /* 0x0000000000007919 */ /* 0x000ee20000002700 */
[--C-:B-1----:R-:W-:Y:S01]  /*00c0*/  IMAD R12, R2, -0x4, R3.reuse ;  /* 0xfffffffc020c7824 */ /* 0x102fe200078e0203 */
[----:B------:R-:W-:-:S04]  /*00d0*/  PRMT R3, RZ, 0x7610, R3 ;  /* 0x00007610ff037816 */ /* 0x000fc80000000003 */
[C---:B------:R-:W-:Y:S02]  /*00e0*/  ISETP.GE.AND P1, PT, R12.reuse, 0x1, PT ;  /* 0x000000010c00780c */ /* 0x040fe40003f26270 */
[----:B------:R-:W-:Y:S02]  /*00f0*/  VIMNMX R93, R12, 0x4, PT ;  /* 0x000000040c5d7848 */ /* 0x000fe40003fe0100 */
[----:B0-----:R-:W-:Y:S02]  /*0100*/  LEA R6, R5, R4, 0x6 ;  /* 0x0000000405067211 */ /* 0x001fe400078e30ff */
[----:B------:R-:W-:Y:S02]  /*0110*/  PRMT R5, RZ, 0x7610, R5 ;  /* 0x00007610ff057816 */ /* 0x000fe40000000005 */
[----:B---3--:R-:W-:Y:S02]  /*0120*/  SHF.L.U32 R91, R0, 0x6, RZ ;  /* 0x00000006005b7819 */ /* 0x008fe400000006ff */
[----:B------:R-:W-:-:S02]  /*0130*/  SHF.L.U32 R6, R6, 0x2, RZ ;  /* 0x0000000206067819 */ /* 0x000fc400000006ff */
[----:B--2---:R-:W-:Y:S01]  /*0140*/  VIADDMNMX R92, R91, 0x40, R8, PT ;  /* 0x000000405b5c7846 */ /* 0x004fe20003800108 */
[----:B------:R-:W-:Y:S06]  /*0150*/  @!P1 BRA `(.L_x_59) ;  /* 0x00000000006c9947 */ /* 0x000fec0003800000 */
        /* <DEDUP_REMOVED lines=10> */
[----:B-1----:R-:W-:-:S04]  /*0200*/  IADD3 R10, P0, R15, R10, RZ ;  /* 0x0000000a0f0a7210 */ /* 0x002fc80007f1e0ff */
[----:B------:R-:W-:-:S05]  /*0210*/  IADD3.X R11, R9, R11, RZ, P0, !PT ;  /* 0x0000000b090b7210 */ /* 0x000fca00007fe4ff */
        /* <DEDUP_REMOVED lines=15> */
.L_x_59:
[----:B------:R-:W-:-:S04]  /*0310*/  PRMT R5, R5, 0x9910, RZ ;  /* 0x0000991005057816 */ /* 0x000fc800000000ff */
[----:B------:R-:W-:-:S13]  /*0320*/  ISETP.NE.AND P0, PT, R5, RZ, PT ;  /* 0x000000ff0500720c */ /* 0x000fda0003f05270 */
[----:B------:R-:W-:Y:S05]  /*0330*/  @!P0 EXIT ;  /* 0x000000000000894d */ /* 0x000fea0003800000 */
[----:B------:R-:W-:Y:S01]  /*0340*/  IADD3 R26, R91, R4, RZ ;  /* 0x000000045b1a7210 */ /* 0x000fe20007ffe0ff */
[----:B------:R-:W-:Y:S03]  /*0350*/  BSSY B0, `(.L_x_60) ;  /* 0x00000b4000007945 */ /* 0x000fe60003800000 */
[----:B------:R-:W-:-:S13]  /*0360*/  ISETP.GE.OR P0, PT, R26, R92, !P1 ;  /* 0x0000005c1a00720c */ /* 0x000fda0004f06670 */
[----:B------:R-:W-:Y:S05]  /*0370*/  @P0 BRA `(.L_x_61) ;  /* 0x0000000800c40947 */ /* 0x000fea0003800000 */
[----:B------:R-:W-:Y:S01]  /*0380*/  ULDC.64 UR4, c[0x0][0x250] ;  /* 0x0000940000047ab9 */ /* 0x000fe20000000a00 */
[----:B------:R-:W-:Y:S02]  /*0390*/  SHF.R.S32.HI R28, RZ, 0x1f, R26 ;  /* 0x0000001fff1c7819 */ /* 0x000fe4000001141a */
[----:B------:R-:W-:-:S04]  /*03a0*/  ISETP.NE.U32.AND P0, PT, RZ, UR4, PT ;  /* 0x00000004ff007c0c */ /* 0x000fc8000bf05070 */
[----:B------:R-:W-:-:S13]  /*03b0*/  ISETP.NE.AND.EX P0, PT, RZ, UR5, PT, P0 ;  /* 0x00000005ff007c0c */ /* 0x000fda000bf05300 */
[----:B------:R-:W-:Y:S05]  /*03c0*/  @!P0 BRA `(.L_x_62) ;  /* 0x0000000400608947 */ /* 0x000fea0003800000 */
[----:B------:R-:W-:-:S04]  /*03d0*/  LEA R10, P0, R26, UR4, 0x1 ;  /* 0x000000041a0a7c11 */ /* 0x000fc8000f8008ff */
[----:B------:R-:W-:-:S05]  /*03e0*/  LEA.HI.X R11, R26, UR5, R28, 0x1, P0 ;  /* 0x000000051a0b7c11 */ /* 0x000fca00080f0c1c */
[----:B------:R0:W5:Y:S01]  /*03f0*/  LDG.E.U16.CONSTANT R28, desc[UR6][R10.64] ;  /* 0x000000060a1c7981 */ /* 0x000162000c1e9500 */
[----:B------:R-:W-:Y:S01]  /*0400*/  ISETP.GT.AND P2, PT, R93, 0x3, PT ;  /* 0x000000035d00780c */ /* 0x000fe20003f44270 */
[----:B------:R-:W-:Y:S01]  /*0410*/  HFMA2.MMA R20, -RZ, RZ, 0, 0 ;  /* 0x00000000ff147435 */ /* 0x000fe200000001ff */
[----:B------:R-:W-:Y:S01]  /*0420*/  MOV R5, 0x400 ;  /* 0x0000040000057802 */ /* 0x000fe20000000f00 */
[----:B------:R-:W1:Y:S01]  /*0430*/  S2R R14, SR_CgaCtaId ;  /* 0x00000000000e7919 */ /* 0x000e620000008800 */
[----:B------:R-:W-:Y:S02]  /*0440*/  PLOP3.LUT P0, PT, PT, PT, PT, 0x80, 0x0 ;  /* 0x000000000000781c */ /* 0x000fe40003f0f070 */
[----:B-1----:R-:W-:-:S07]  /*0450*/  LEA R5, R14, R5, 0x18 ;  /* 0x000000050e057211 */ /* 0x002fce00078ec0ff */
[----:B0-----:R-:W-:Y:S05]  /*0460*/  @!P2 BRA `(.L_x_63) ;  /* 0x0000000000a0a947 */ /* 0x001fea0003800000 */
[----:B------:R-:W-:Y:S01]  /*0470*/  PLOP3.LUT P0, PT, PT, PT, PT, 0x8, 0x0 ;  /* 0x000000000000781c */ /* 0x000fe20003f0e170 */
[----:B------:R-:W-:Y:S01]  /*0480*/  ULDC.64 UR4, c[0x0][0x210] ;  /* 0x0000840000047ab9 */ /* 0x000fe20000000a00 */
[----:B------:R-:W-:-:S11]  /*0490*/  IADD3 R21, R93, -0x3, RZ ;  /* 0xfffffffd5d157810 */ /* 0x000fd60007ffe0ff */
.L_x_64:
[----:B0-----:R-:W-:-:S04]  /*04a0*/  LEA R7, R2, R20, 0x2 ;  /* 0x0000001402077211 */ /* 0x001fc800078e10ff */
[C---:B------:R-:W-:Y:S01]  /*04b0*/  IADD3 R11, R7.reuse, 0x1, RZ ;  /* 0x00000001070b7810 */ /* 0x040fe20007ffe0ff */
[CC--:B------:R-:W-:Y:S01]  /*04c0*/  IMAD R9, R7.reuse, R8.reuse, RZ ;  /* 0x0000000807097224 */ /* 0x0c0fe200078e02ff */
[C---:B------:R-:W-:Y:S02]  /*04d0*/  IADD3 R13, R7.reuse, 0x2, RZ ;  /* 0x00000002070d7810 */ /* 0x040fe40007ffe0ff */
[----:B------:R-:W-:Y:S01]  /*04e0*/  IADD3 R15, R7, 0x3, RZ ;  /* 0x00000003070f7810 */ /* 0x000fe20007ffe0ff */
[-C--:B------:R-:W-:Y:S01]  /*04f0*/  IMAD R7, R11, R8.reuse, RZ ;  /* 0x000000080b077224 */ /* 0x080fe200078e02ff */
[----:B-----5:R-:W-:Y:S01]  /*0500*/  IADD3 R14, P2, R28, R9, RZ ;  /* 0x000000091c0e7210 */ /* 0x020fe20007f5e0ff */
[-C--:B------:R-:W-:Y:S02]  /*0510*/  IMAD R13, R13, R8.reuse, RZ ;  /* 0x000000080d0d7224 */ /* 0x080fe400078e02ff */
[----:B------:R-:W-:Y:S01]  /*0520*/  IMAD R15, R15, R8, RZ ;  /* 0x000000080f0f7224 */ /* 0x000fe200078e02ff */
[----:B------:R-:W-:-:S02]  /*0530*/  LEA.HI.X.SX32 R11, R9, RZ, 0x1, P2 ;  /* 0x000000ff090b7211 */ /* 0x000fc400010f0eff */
[----:B------:R-:W-:Y:S02]  /*0540*/  LEA R10, P2, R14, UR4, 0x1 ;  /* 0x000000040e0a7c11 */ /* 0x000fe4000f8408ff */
[C---:B------:R-:W-:Y:S02]  /*0550*/  IADD3 R19, P3, R28.reuse, R7, RZ ;  /* 0x000000071c137210 */ /* 0x040fe40007f7e0ff */
[C---:B------:R-:W-:Y:S02]  /*0560*/  IADD3 R17, P4, R28.reuse, R13, RZ ;  /* 0x0000000d1c117210 */ /* 0x040fe40007f9e0ff */
[----:B------:R-:W-:Y:S02]  /*0570*/  IADD3 R9, P5, R28, R15, RZ ;  /* 0x0000000f1c097210 */ /* 0x000fe40007fbe0ff */
[----:B------:R-:W-:Y:S02]  /*0580*/  LEA.HI.X R11, R14, UR5, R11, 0x1, P2 ;  /* 0x000000050e0b7c11 */ /* 0x000fe400090f0c0b */
[----:B------:R-:W-:-:S02]  /*0590*/  LEA.HI.X.SX32 R26, R7, RZ, 0x1, P3 ;  /* 0x000000ff071a7211 */ /* 0x000fc400018f0eff */
[----:B------:R-:W-:Y:S01]  /*05a0*/  LEA.HI.X.SX32 R24, R13, RZ, 0x1, P4 ;  /* 0x000000ff0d187211 */ /* 0x000fe200020f0eff */
[----:B------:R-:W2:Y:S01]  /*05b0*/  LDG.E.U16.CONSTANT R10, desc[UR6][R10.64] ;  /* 0x000000060a0a7981 */ /* 0x000ea2000c1e9500 */
[----:B------:R-:W-:Y:S02]  /*05c0*/  LEA R14, P2, R19, UR4, 0x1 ;  /* 0x00000004130e7c11 */ /* 0x000fe4000f8408ff */
[----:B------:R-:W-:Y:S02]  /*05d0*/  LEA.HI.X.SX32 R22, R15, RZ, 0x1, P5 ;  /* 0x000000ff0f167211 */ /* 0x000fe400028f0eff */
[----:B------:R-:W-:Y:S02]  /*05e0*/  LEA R16, P3, R17, UR4, 0x1 ;  /* 0x0000000411107c11 */ /* 0x000fe4000f8608ff */
[----:B------:R-:W-:Y:S02]  /*05f0*/  LEA R18, P4, R9, UR4, 0x1 ;  /* 0x0000000409127c11 */ /* 0x000fe4000f8808ff */
[----:B------:R-:W-:-:S02]  /*0600*/  LEA.HI.X R15, R19, UR5, R26, 0x1, P2 ;  /* 0x00000005130f7c11 */ /* 0x000fc400090f0c1a */
[----:B------:R-:W-:Y:S02]  /*0610*/  LEA.HI.X R17, R17, UR5, R24, 0x1, P3 ;  /* 0x0000000511117c11 */ /* 0x000fe400098f0c18 */
[----:B------:R-:W-:Y:S01]  /*0620*/  LEA.HI.X R19, R9, UR5, R22, 0x1, P4 ;  /* 0x0000000509137c11 */ /* 0x000fe2000a0f0c16 */
[----:B------:R-:W3:Y:S04]  /*0630*/  LDG.E.U16.CONSTANT R14, desc[UR6][R14.64] ;  /* 0x000000060e0e7981 */ /* 0x000ee8000c1e9500 */
[----:B------:R-:W4:Y:S04]  /*0640*/  LDG.E.U16.CONSTANT R16, desc[UR6][R16.64] ;  /* 0x0000000610107981 */ /* 0x000f28000c1e9500 */
[----:B------:R-:W4:Y:S01]  /*0650*/  LDG.E.U16.CONSTANT R18, desc[UR6][R18.64] ;  /* 0x0000000612127981 */ /* 0x000f22000c1e9500 */
[----:B------:R-:W-:-:S04]  /*0660*/  LEA R7, R20, R5, 0x7 ;  /* 0x0000000514077211 */ /* 0x000fc800078e38ff */
[----:B------:R-:W-:Y:S02]  /*0670*/  LEA R7, R4, R7, 0x1 ;  /* 0x0000000704077211 */ /* 0x000fe400078e08ff */
[----:B------:R-:W-:-:S04]  /*0680*/  IADD3 R20, R20, 0x4, RZ ;  /* 0x0000000414147810 */ /* 0x000fc80007ffe0ff */
[----:B------:R-:W-:Y:S01]  /*0690*/  ISETP.GE.AND P2, PT, R20, R21, PT ;  /* 0x000000151400720c */ /* 0x000fe20003f46270 */
[----:B--2---:R0:W-:Y:S04]  /*06a0*/  STS.U16 [R7], R10 ;  /* 0x0000000a07007388 */ /* 0x0041e80000000400 */
[----:B---3--:R0:W-:Y:S04]  /*06b0*/  STS.U16 [R7+0x80], R14 ;  /* 0x0000800e07007388 */ /* 0x0081e80000000400 */
[----:B----4-:R0:W-:Y:S04]  /*06c0*/  STS.U16 [R7+0x100], R16 ;  /* 0x0001001007007388 */ /* 0x0101e80000000400 */
[----:B------:R0:W-:Y:S01]  /*06d0*/  STS.U16 [R7+0x180], R18 ;  /* 0x0001801207007388 */ /* 0x0001e20000000400 */
[----:B------:R-:W-:Y:S05]  /*06e0*/  @!P2 BRA `(.L_x_64) ;  /* 0xfffffffc006ca947 */ /* 0x000fea000383ffff */
.L_x_63:
[----:B0-----:R-:W-:-:S04]  /*06f0*/  IADD3 R7, R93, -R20, RZ ;  /* 0x800000145d077210 */ /* 0x001fc80007ffe0ff */
[----:B------:R-:W-:-:S13]  /*0700*/  ISETP.GT.AND P2, PT, R7, 0x1, PT ;  /* 0x000000010700780c */ /* 0x000fda0003f44270 */
[----:B------:R-:W-:Y:S05]  /*0710*/  @!P2 BRA `(.L_x_65) ;  /* 0x000000000054a947 */ /* 0x000fea0003800000 */
[----:B------:R-:W-:Y:S01]  /*0720*/  LEA R7, R2, R20, 0x2 ;  /* 0x0000001402077211 */ /* 0x000fe200078e10ff */
[----:B------:R-:W-:-:S03]  /*0730*/  ULDC.64 UR4, c[0x0][0x210] ;  /* 0x0000840000047ab9 */ /* 0x000fc60000000a00 */
[C---:B------:R-:W-:Y:S01]  /*0740*/  IADD3 R9, R7.reuse, 0x1, RZ ;  /* 0x0000000107097810 */ /* 0x040fe20007ffe0ff */
[----:B------:R-:W-:-:S04]  /*0750*/  IMAD R7, R7, R8, RZ ;  /* 0x0000000807077224 */ /* 0x000fc800078e02ff */
[----:B------:R-:W-:Y:S01]  /*0760*/  IMAD R9, R9, R8, RZ ;  /* 0x0000000809097224 */ /* 0x000fe200078e02ff */
[----:B-----5:R-:W-:-:S04]  /*0770*/  IADD3 R11, P0, R28, R7, RZ ;  /* 0x000000071c0b7210 */ /* 0x020fc80007f1e0ff */
[----:B------:R-:W-:Y:S02]  /*0780*/  IADD3 R13, P2, R28, R9, RZ ;  /* 0x000000091c0d7210 */ /* 0x000fe40007f5e0ff */
[----:B------:R-:W-:Y:S02]  /*0790*/  LEA.HI.X.SX32 R18, R7, RZ, 0x1, P0 ;  /* 0x000000ff07127211 */ /* 0x000fe400000f0eff */
[----:B------:R-:W-:Y:S02]  /*07a0*/  LEA.HI.X.SX32 R16, R9, RZ, 0x1, P2 ;  /* 0x000000ff09107211 */ /* 0x000fe400010f0eff */
[----:B------:R-:W-:Y:S02]  /*07b0*/  LEA R10, P0, R11, UR4, 0x1 ;  /* 0x000000040b0a7c11 */ /* 0x000fe4000f8008ff */
[----:B------:R-:W-:Y:S02]  /*07c0*/  LEA R14, P2, R13, UR4, 0x1 ;  /* 0x000000040d0e7c11 */ /* 0x000fe4000f8408ff */
[----:B------:R-:W-:-:S02]  /*07d0*/  LEA.HI.X R11, R11, UR5, R18, 0x1, P0 ;  /* 0x000000050b0b7c11 */ /* 0x000fc400080f0c12 */
[----:B------:R-:W-:-:S03]  /*07e0*/  LEA.HI.X R15, R13, UR5, R16, 0x1, P2 ;  /* 0x000000050d0f7c11 */ /* 0x000fc600090f0c10 */
[----:B------:R-:W2:Y:S04]  /*07f0*/  LDG.E.U16.CONSTANT R10, desc[UR6][R10.64] ;  /* 0x000000060a0a7981 */ /* 0x000ea8000c1e9500 */
[----:B------:R-:W3:Y:S01]  /*0800*/  LDG.E.U16.CONSTANT R14, desc[UR6][R14.64] ;  /* 0x000000060e0e7981 */ /* 0x000ee2000c1e9500 */
[----:B------:R-:W-:Y:S02]  /*0810*/  LEA R7, R20, R5, 0x7 ;  /* 0x0000000514077211 */ /* 0x000fe400078e38ff */
[----:B------:R-:W-:Y:S02]  /*0820*/  PLOP3.LUT P0, PT, PT, PT, PT, 0x8, 0x0 ;  /* 0x000000000000781c */ /* 0x000fe40003f0e170 */
[----:B------:R-:W-:Y:S02]  /*0830*/  LEA R7, R4, R7, 0x1 ;  /* 0x0000000704077211 */ /* 0x000fe400078e08ff */
[----:B------:R-:W-:-:S03]  /*0840*/  IADD3 R20, R20, 0x2, RZ ;  /* 0x0000000214147810 */ /* 0x000fc60007ffe0ff */
[----:B--2---:R0:W-:Y:S04]  /*0850*/  STS.U16 [R7], R10 ;  /* 0x0000000a07007388 */ /* 0x0041e80000000400 */
[----:B---3--:R0:W-:Y:S02]  /*0860*/  STS.U16 [R7+0x80], R14 ;  /* 0x0000800e07007388 */ /* 0x0081e40000000400 */
.L_x_65:
[----:B------:R-:W-:-:S13]  /*0870*/  ISETP.LT.OR P0, PT, R20, R93, P0 ;  /* 0x0000005d1400720c */ /* 0x000fda0000701670 */
[----:B------:R-:W-:Y:S05]  /*0880*/  @!P0 BRA `(.L_x_61) ;  /* 0x0000000400808947 */ /* 0x000fea0003800000 */
[----:B0-----:R-:W-:Y:S01]  /*0890*/  LEA R7, R2, R20, 0x2 ;  /* 0x0000001402077211 */ /* 0x001fe200078e10ff */
[----:B------:R-:W-:-:S04]  /*08a0*/  ULDC.64 UR4, c[0x0][0x210] ;  /* 0x0000840000047ab9 */ /* 0x000fc80000000a00 */
[----:B------:R-:W-:-:S05]  /*08b0*/  IMAD R7, R7, R8, RZ ;  /* 0x0000000807077224 */ /* 0x000fca00078e02ff */
[----:B-----5:R-:W-:-:S04]  /*08c0*/  IADD3 R9, P0, R28, R7, RZ ;  /* 0x000000071c097210 */ /* 0x020fc80007f1e0ff */
[----:B------:R-:W-:Y:S02]  /*08d0*/  LEA.HI.X.SX32 R10, R7, RZ, 0x1, P0 ;  /* 0x000000ff070a7211 */ /* 0x000fe400000f0eff */
[----:B------:R-:W-:-:S04]  /*08e0*/  LEA R8, P0, R9, UR4, 0x1 ;  /* 0x0000000409087c11 */ /* 0x000fc8000f8008ff */
[----:B------:R-:W-:-:S05]  /*08f0*/  LEA.HI.X R9, R9, UR5, R10, 0x1, P0 ;  /* 0x0000000509097c11 */ /* 0x000fca00080f0c0a */
[----:B------:R-:W2:Y:S01]  /*0900*/  LDG.E.U16.CONSTANT R8, desc[UR6][R8.64] ;  /* 0x0000000608087981 */ /* 0x000ea2000c1e9500 */
[----:B------:R-:W-:-:S04]  /*0910*/  LEA R5, R20, R5, 0x7 ;  /* 0x0000000514057211 */ /* 0x000fc800078e38ff */
[----:B------:R-:W-:-:S05]  /*0920*/  LEA R5, R4, R5, 0x1 ;  /* 0x0000000504057211 */ /* 0x000fca00078e08ff */
[----:B--2---:R2:W-:Y:S01]  /*0930*/  STS.U16 [R5], R8 ;  /* 0x0000000805007388 */ /* 0x0045e20000000400 */
[----:B------:R-:W-:Y:S05]  /*0940*/  BRA `(.L_x_61) ;  /* 0x0000000400507947 */ /* 0x000fea0003800000 */
.L_x_62:
[----:B------:R-:W0:Y:S01]  /*0950*/  S2R R10, SR_CgaCtaId ;  /* 0x00000000000a7919 */ /* 0x000e220000008800 */
[----:B------:R-:W-:Y:S02]  /*0960*/  ISETP.GT.AND P2, PT, R93, 0x3, PT ;  /* 0x000000035d00780c */ /* 0x000fe40003f44270 */
[----:B------:R-:W-:Y:S02]  /*0970*/  MOV R5, 0x400 ;  /* 0x0000040000057802 */ /* 0x000fe40000000f00 */
[----:B------:R-:W-:Y:S02]  /*0980*/  PLOP3.LUT P0, PT, PT, PT, PT, 0x80, 0x0 ;  /* 0x000000000000781c */ /* 0x000fe40003f0f070 */
[----:B0-----:R-:W-:Y:S01]  /*0990*/  LEA R30, R10, R5, 0x18 ;  /* 0x000000050a1e7211 */ /* 0x001fe200078ec0ff */
[----:B------:R-:W-:-:S06]  /*09a0*/  HFMA2.MMA R5, -RZ, RZ, 0, 0 ;  /* 0x00000000ff057435 */ /* 0x000fcc00000001ff */
[----:B------:R-:W-:Y:S05]  /*09b0*/  @!P2 BRA `(.L_x_66) ;  /* 0x0000000000a0a947 */ /* 0x000fea0003800000 */
[----:B------:R-:W-:Y:S01]  /*09c0*/  PLOP3.LUT P0, PT, PT, PT, PT, 0x8, 0x0 ;  /* 0x000000000000781c */ /* 0x000fe20003f0e170 */
[----:B------:R-:W-:Y:S01]  /*09d0*/  ULDC.64 UR4, c[0x0][0x210] ;  /* 0x0000840000047ab9 */ /* 0x000fe20000000a00 */
[----:B------:R-:W-:-:S11]  /*09e0*/  IADD3 R32, R93, -0x3, RZ ;  /* 0xfffffffd5d207810 */ /* 0x000fd60007ffe0ff */
.L_x_67:
[----:B0-----:R-:W-:-:S04]  /*09f0*/  LEA R7, R2, R5, 0x2 ;  /* 0x0000000502077211 */ /* 0x001fc800078e10ff */
[C---:B------:R-:W-:Y:S01]  /*0a00*/  IADD3 R11, R7.reuse, 0x1, RZ ;  /* 0x00000001070b7810 */ /* 0x040fe20007ffe0ff */
[CC--:B------:R-:W-:Y:S01]  /*0a10*/  IMAD R9, R7.reuse, R8.reuse, RZ ;  /* 0x0000000807097224 */ /* 0x0c0fe200078e02ff */
[C---:B------:R-:W-:Y:S02]  /*0a20*/  IADD3 R13, R7.reuse, 0x2, RZ ;  /* 0x00000002070d7810 */ /* 0x040fe40007ffe0ff */
[----:B------:R-:W-:Y:S01]  /*0a30*/  IADD3 R15, R7, 0x3, RZ ;  /* 0x00000003070f7810 */ /* 0x000fe20007ffe0ff */
[-C--:B------:R-:W-:Y:S01]  /*0a40*/  IMAD R7, R11, R8.reuse, RZ ;  /* 0x000000080b077224 */ /* 0x080fe200078e02ff */
[----:B------:R-:W-:Y:S01]  /*0a50*/  IADD3 R14, P2, R26, R9, RZ ;  /* 0x000000091a0e7210 */ /* 0x000fe20007f5e0ff */
[-C--:B------:R-:W-:Y:S02]  /*0a60*/  IMAD R13, R13, R8.reuse, RZ ;  /* 0x000000080d0d7224 */ /* 0x080fe400078e02ff */
[----:B------:R-:W-:Y:S01]  /*0a70*/  IMAD R15, R15, R8, RZ ;  /* 0x000000080f0f7224 */ /* 0x000fe200078e02ff */
[----:B------:R-:W-:-:S02]  /*0a80*/  LEA.HI.X.SX32 R11, R9, R28, 0x1, P2 ;  /* 0x0000001c090b7211 */ /* 0x000fc400010f0eff */
[----:B------:R-:W-:Y:S02]  /*0a90*/  LEA R10, P2, R14, UR4, 0x1 ;  /* 0x000000040e0a7c11 */ /* 0x000fe4000f8408ff */
[C---:B------:R-:W-:Y:S02]  /*0aa0*/  IADD3 R19, P3, R26.reuse, R7, RZ ;  /* 0x000000071a137210 */ /* 0x040fe40007f7e0ff */
[C---:B------:R-:W-:Y:S02]  /*0ab0*/  IADD3 R17, P4, R26.reuse, R13, RZ ;  /* 0x0000000d1a117210 */ /* 0x040fe40007f9e0ff */
[----:B------:R-:W-:Y:S02]  /*0ac0*/  IADD3 R9, P5, R26, R15, RZ ;  /* 0x0000000f1a097210 */ /* 0x000fe40007fbe0ff */
[----:B------:R-:W-:Y:S02]  /*0ad0*/  LEA.HI.X R11, R14, UR5, R11, 0x1, P2 ;  /* 0x000000050e0b7c11 */ /* 0x000fe400090f0c0b */
[----:B------:R-:W-:-:S02]  /*0ae0*/  LEA.HI.X.SX32 R24, R7, R28, 0x1, P3 ;  /* 0x0000001c07187211 */ /* 0x000fc400018f0eff */
[-C--:B------:R-:W-:Y:S01]  /*0af0*/  LEA.HI.X.SX32 R22, R13, R28.reuse, 0x1, P4 ;  /* 0x0000001c0d167211 */ /* 0x080fe200020f0eff */
[----:B------:R-:W2:Y:S01]  /*0b00*/  LDG.E.U16.CONSTANT R10, desc[UR6][R10.64] ;  /* 0x000000060a0a7981 */ /* 0x000ea2000c1e9500 */
[----:B------:R-:W-:Y:S02]  /*0b10*/  LEA R14, P2, R19, UR4, 0x1 ;  /* 0x00000004130e7c11 */ /* 0x000fe4000f8408ff */
[----:B------:R-:W-:Y:S02]  /*0b20*/  LEA.HI.X.SX32 R20, R15, R28, 0x1, P5 ;  /* 0x0000001c0f147211 */ /* 0x000fe400028f0eff */
[----:B------:R-:W-:Y:S02]  /*0b30*/  LEA R16, P3, R17, UR4, 0x1 ;  /* 0x0000000411107c11 */ /* 0x000fe4000f8608ff */
[----:B------:R-:W-:Y:S02]  /*0b40*/  LEA R18, P4, R9, UR4, 0x1 ;  /* 0x0000000409127c11 */ /* 0x000fe4000f8808ff */
[----:B------:R-:W-:-:S02]  /*0b50*/  LEA.HI.X R15, R19, UR5, R24, 0x1, P2 ;  /* 0x00000005130f7c11 */ /* 0x000fc400090f0c18 */
[----:B------:R-:W-:Y:S02]  /*0b60*/  LEA.HI.X R17, R17, UR5, R22, 0x1, P3 ;  /* 0x0000000511117c11 */ /* 0x000fe400098f0c16 */
[----:B------:R-:W-:Y:S01]  /*0b70*/  LEA.HI.X R19, R9, UR5, R20, 0x1, P4 ;  /* 0x0000000509137c11 */ /* 0x000fe2000a0f0c14 */
[----:B------:R-:W3:Y:S04]  /*0b80*/  LDG.E.U16.CONSTANT R14, desc[UR6][R14.64] ;  /* 0x000000060e0e7981 */ /* 0x000ee8000c1e9500 */
[----:B------:R-:W4:Y:S04]  /*0b90*/  LDG.E.U16.CONSTANT R16, desc[UR6][R16.64] ;  /* 0x0000000610107981 */ /* 0x000f28000c1e9500 */
[----:B------:R-:W5:Y:S01]  /*0ba0*/  LDG.E.U16.CONSTANT R18, desc[UR6][R18.64] ;  /* 0x0000000612127981 */ /* 0x000f62000c1e9500 */
[----:B------:R-:W-:-:S04]  /*0bb0*/  LEA R7, R5, R30, 0x7 ;  /* 0x0000001e05077211 */ /* 0x000fc800078e38ff */
[----:B------:R-:W-:Y:S02]  /*0bc0*/  LEA R7, R4, R7, 0x1 ;  /* 0x0000000704077211 */ /* 0x000fe400078e08ff */
[----:B------:R-:W-:-:S04]  /*0bd0*/  IADD3 R5, R5, 0x4, RZ ;  /* 0x0000000405057810 */ /* 0x000fc80007ffe0ff */
[----:B------:R-:W-:Y:S01]  /*0be0*/  ISETP.GE.AND P2, PT, R5, R32, PT ;  /* 0x000000200500720c */ /* 0x000fe20003f46270 */
[----:B--2---:R0:W-:Y:S04]  /*0bf0*/  STS.U16 [R7], R10 ;  /* 0x0000000a07007388 */ /* 0x0041e80000000400 */
[----:B---3--:R0:W-:Y:S04]  /*0c00*/  STS.U16 [R7+0x80], R14 ;  /* 0x0000800e07007388 */ /* 0x0081e80000000400 */
[----:B----4-:R0:W-:Y:S04]  /*0c10*/  STS.U16 [R7+0x100], R16 ;  /* 0x0001001007007388 */ /* 0x0101e80000000400 */
[----:B-----5:R0:W-:Y:S01]  /*0c20*/  STS.U16 [R7+0x180], R18 ;  /* 0x0001801207007388 */ /* 0x0201e20000000400 */
[----:B------:R-:W-:Y:S05]  /*0c30*/  @!P2 BRA `(.L_x_67) ;  /* 0xfffffffc006ca947 */ /* 0x000fea000383ffff */
.L_x_66:
        /* <DEDUP_REMOVED lines=8> */
[----:B------:R-:W-:-:S04]  /*0cc0*/  IADD3 R11, P0, R26, R7, RZ ;  /* 0x000000071a0b7210 */ /* 0x000fc80007f1e0ff */
[----:B------:R-:W-:Y:S02]  /*0cd0*/  IADD3 R13, P2, R26, R9, RZ ;  /* 0x000000091a0d7210 */ /* 0x000fe40007f5e0ff */
[-C--:B------:R-:W-:Y:S02]  /*0ce0*/  LEA.HI.X.SX32 R18, R7, R28.reuse, 0x1, P0 ;  /* 0x0000001c07127211 */ /* 0x080fe400000f0eff */
[----:B------:R-:W-:Y:S02]  /*0cf0*/  LEA.HI.X.SX32 R16, R9, R28, 0x1, P2 ;  /* 0x0000001c09107211 */ /* 0x000fe400010f0eff */
[----:B------:R-:W-:Y:S02]  /*0d00*/  LEA R10, P0, R11, UR4, 0x1 ;  /* 0x000000040b0a7c11 */ /* 0x000fe4000f8008ff */
[----:B------:R-:W-:Y:S02]  /*0d10*/  LEA R14, P2, R13, UR4, 0x1 ;  /* 0x000000040d0e7c11 */ /* 0x000fe4000f8408ff */
[----:B------:R-:W-:-:S02]  /*0d20*/  LEA.HI.X R11, R11, UR5, R18, 0x1, P0 ;  /* 0x000000050b0b7c11 */ /* 0x000fc400080f0c12 */
[----:B------:R-:W-:-:S03]  /*0d30*/  LEA.HI.X R15, R13, UR5, R16, 0x1, P2 ;  /* 0x000000050d0f7c11 */ /* 0x000fc600090f0c10 */
[----:B------:R-:W2:Y:S04]  /*0d40*/  LDG.E.U16.CONSTANT R10, desc[UR6][R10.64] ;  /* 0x000000060a0a7981 */ /* 0x000ea8000c1e9500 */
[----:B------:R-:W3:Y:S01]  /*0d50*/  LDG.E.U16.CONSTANT R14, desc[UR6][R14.64] ;  /* 0x000000060e0e7981 */ /* 0x000ee2000c1e9500 */
[C---:B------:R-:W-:Y:S02]  /*0d60*/  LEA R7, R5.reuse, R30, 0x7 ;  /* 0x0000001e05077211 */ /* 0x040fe400078e38ff */
[----:B------:R-:W-:Y:S02]  /*0d70*/  PLOP3.LUT P0, PT, PT, PT, PT, 0x8, 0x0 ;  /* 0x000000000000781c */ /* 0x000fe40003f0e170 */
[----:B------:R-:W-:Y:S02]  /*0d80*/  LEA R7, R4, R7, 0x1 ;  /* 0x0000000704077211 */ /* 0x000fe400078e08ff */
[----:B------:R-:W-:-:S03]  /*0d90*/  IADD3 R5, R5, 0x2, RZ ;  /* 0x0000000205057810 */ /* 0x000fc60007ffe0ff */
[----:B--2---:R0:W-:Y:S04]  /*0da0*/  STS.U16 [R7], R10 ;  /* 0x0000000a07007388 */ /* 0x0041e80000000400 */
[----:B---3--:R0:W-:Y:S02]  /*0db0*/  STS.U16 [R7+0x80], R14 ;  /* 0x0000800e07007388 */ /* 0x0081e40000000400 */
.L_x_68:
[----:B------:R-:W-:-:S13]  /*0dc0*/  ISETP.LT.OR P0, PT, R5, R93, P0 ;  /* 0x0000005d0500720c */ /* 0x000fda0000701670 */
[----:B------:R-:W-:Y:S05]  /*0dd0*/  @!P0 BRA `(.L_x_61) ;  /* 0x00000000002c8947 */ /* 0x000fea0003800000 */
[----:B0-----:R-:W-:Y:S01]  /*0de0*/  LEA R7, R2, R5, 0x2 ;  /* 0x0000000502077211 */ /* 0x001fe200078e10ff */
[----:B------:R-:W-:-:S04]  /*0df0*/  ULDC.64 UR4, c[0x0][0x210] ;  /* 0x0000840000047ab9 */ /* 0x000fc80000000a00 */
[----:B------:R-:W-:-:S05]  /*0e00*/  IMAD R7, R7, R8, RZ ;  /* 0x0000000807077224 */ /* 0x000fca00078e02ff */
[----:B------:R-:W-:-:S04]  /*0e10*/  IADD3 R9, P0, R26, R7, RZ ;  /* 0x000000071a097210 */ /* 0x000fc80007f1e0ff */
[----:B------:R-:W-:Y:S02]  /*0e20*/  LEA.HI.X.SX32 R10, R7, R28, 0x1, P0 ;  /* 0x0000001c070a7211 */ /* 0x000fe400000f0eff */
[----:B------:R-:W-:-:S04]  /*0e30*/  LEA R8, P0, R9, UR4, 0x1 ;  /* 0x0000000409087c11 */ /* 0x000fc8000f8008ff */
[----:B------:R-:W-:-:S05]  /*0e40*/  LEA.HI.X R9, R9, UR5, R10, 0x1, P0 ;  /* 0x0000000509097c11 */ /* 0x000fca00080f0c0a */
[----:B------:R-:W2:Y:S01]  /*0e50*/  LDG.E.U16.CONSTANT R8, desc[UR6][R8.64] ;  /* 0x0000000608087981 */ /* 0x000ea2000c1e9500 */
[----:B------:R-:W-:-:S04]  /*0e60*/  LEA R5, R5, R30, 0x7 ;  /* 0x0000001e05057211 */ /* 0x000fc800078e38ff */
[----:B------:R-:W-:-:S05]  /*0e70*/  LEA R5, R4, R5, 0x1 ;  /* 0x0000000504057211 */ /* 0x000fca00078e08ff */
[----:B--2---:R1:W-:Y:S02]  /*0e80*/  STS.U16 [R5], R8 ;  /* 0x0000000805007388 */ /* 0x0043e40000000400 */
.L_x_61:
[----:B------:R-:W-:Y:S05]  /*0e90*/  BSYNC B0 ;  /* 0x0000000000007941 */ /* 0x000fea0003800000 */
.L_x_60:
[----:B------:R-:W-:Y:S02]  /*0ea0*/  ULDC UR4, c[0x0][0x23c] ;  /* 0x00008f0000047ab9 */ /* 0x000fe40000000800 */
[----:B------:R-:W-:-:S04]  /*0eb0*/  MOV R85, UR4 ;  /* 0x0000000400557c02 */ /* 0x000fc80008000f00 */
[----:B------:R-:W-:-:S13]  /*0ec0*/  ISETP.GE.AND P0, PT, R6, R85, PT ;  /* 0x000000550600720c */ /* 0x000fda0003f06270 */
[----:B------:R-:W-:Y:S05]  /*0ed0*/  @P0 EXIT ;  /* 0x000000000000094d */ /* 0x000fea0003800000 */
[----:B------:R-:W3:Y:S02]  /*0ee0*/  LDC.U8 R4, c[0x0][0x270] ;  /* 0x00009c00ff047b82 */ /* 0x000ee40000000000 */
[----:B---3--:R-:W-:-:S04]  /*0ef0*/  PRMT R4, R4, 0x8880, RZ ;  /* 0x0000888004047816 */ /* 0x008fc800000000ff */
[----:B------:R-:W-:-:S04]  /*0f00*/  ISETP.NE.AND P0, PT, R4, RZ, PT ;  /* 0x000000ff0400720c */ /* 0x000fc80003f05270 */
[----:B------:R-:W-:-:S04]  /*0f10*/  ISETP.NE.OR P0, PT, R0, RZ, !P0 ;  /* 0x000000ff0000720c */ /* 0x000fc80004705670 */
[----:B------:R-:W-:-:S13]  /*0f20*/  ISETP.LT.OR P0, PT, R12, 0x1, P0 ;  /* 0x000000010c00780c */ /* 0x000fda0000701670 */
[----:B------:R-:W-:Y:S05]  /*0f30*/  @P0 BRA `(.L_x_69) ;  /* 0x0000000000b80947 */ /* 0x000fea0003800000 */
[----:B------:R-:W-:Y:S01]  /*0f40*/  ISETP.GT.AND P2, PT, R93, 0x3, PT ;  /* 0x000000035d00780c */ /* 0x000fe20003f44270 */
[----:B0-----:R-:W-:Y:S01]  /*0f50*/  HFMA2.MMA R7, -RZ, RZ, 0, 0 ;  /* 0x00000000ff077435 */ /* 0x001fe200000001ff */
[----:B------:R-:W-:-:S11]  /*0f60*/  PLOP3.LUT P0, PT, PT, PT, PT, 0x80, 0x0 ;  /* 0x000000000000781c */ /* 0x000fd60003f0f070 */
[----:B------:R-:W-:Y:S05]  /*0f70*/  @!P2 BRA `(.L_x_70) ;  /* 0x000000000058a947 */ /* 0x000fea0003800000 */
[----:B------:R-:W0:Y:S01]  /*0f80*/  LDC.64 R16, c[0x0][0x230] ;  /* 0x00008c00ff107b82 */ /* 0x000e220000000a00 */
[----:B------:R-:W-:Y:S02]  /*0f90*/  PLOP3.LUT P0, PT, PT, PT, PT, 0x8, 0x0 ;  /* 0x000000000000781c */ /* 0x000fe40003f0e170 */
[----:B------:R-:W-:-:S11]  /*0fa0*/  IADD3 R18, R93, -0x3, RZ ;  /* 0xfffffffd5d127810 */ /* 0x000fd60007ffe0ff */
.L_x_71:
[----:B---3--:R-:W-:Y:S02]  /*0fb0*/  LEA R4, R2, R7, 0x2 ;  /* 0x0000000702047211 */ /* 0x008fe400078e10ff */
[----:B------:R-:W-:Y:S02]  /*0fc0*/  IADD3 R7, R7, 0x4, RZ ;  /* 0x0000000407077810 */ /* 0x000fe40007ffe0ff */
[C---:B-12---:R-:W-:Y:S01]  /*0fd0*/  IADD3 R8, R4.reuse, 0x1, RZ ;  /* 0x0000000104087810 */ /* 0x046fe20007ffe0ff */
[CCC-:B------:R-:W-:Y:S01]  /*0fe0*/  IMAD R5, R4.reuse, R85.reuse, R6.reuse ;  /* 0x0000005504057224 */ /* 0x1c0fe200078e0206 */
[C---:B------:R-:W-:Y:S02]  /*0ff0*/  IADD3 R10, R4.reuse, 0x2, RZ ;  /* 0x00000002040a7810 */ /* 0x040fe40007ffe0ff */
[----:B------:R-:W-:Y:S01]  /*1000*/  IADD3 R13, R4, 0x3, RZ ;  /* 0x00000003040d7810 */ /* 0x000fe20007ffe0ff */
[-CC-:B------:R-:W-:Y:S01]  /*1010*/  IMAD R9, R8, R85.reuse, R6.reuse ;  /* 0x0000005508097224 */ /* 0x180fe200078e0206 */
[----:B------:R-:W-:Y:S01]  /*1020*/  ISETP.GE.AND P2, PT, R7, R18, PT ;  /* 0x000000120700720c */ /* 0x000fe20003f46270 */
[----:B------:R-:W-:-:S02]  /*1030*/  IMAD R11, R10, R85, R6 ;  /* 0x000000550a0b7224 */ /* 0x000fc400078e0206 */
[----:B------:R-:W-:Y:S02]  /*1040*/  IMAD R13, R13, R85, R6 ;  /* 0x000000550d0d7224 */ /* 0x000fe400078e0206 */
[----:B0-----:R-:W-:-:S04]  /*1050*/  IMAD.WIDE R4, R5, 0x2, R16 ;  /* 0x0000000205047825 */ /* 0x001fc800078e0210 */
[--C-:B------:R-:W-:Y:S01]  /*1060*/  IMAD.WIDE R8, R9, 0x2, R16.reuse ;  /* 0x0000000209087825 */ /* 0x100fe200078e0210 */
[----:B------:R3:W-:Y:S03]  /*1070*/  STG.E.64 desc[UR6][R4.64], RZ ;  /* 0x000000ff04007986 */ /* 0x0007e6000c101b06 */
[--C-:B------:R-:W-:Y:S01]  /*1080*/  IMAD.WIDE R10, R11, 0x2, R16.reuse ;  /* 0x000000020b0a7825 */ /* 0x100fe200078e0210 */
[----:B------:R3:W-:Y:S03]  /*1090*/  STG.E.64 desc[UR6][R8.64], RZ ;  /* 0x000000ff08007986 */ /* 0x0007e6000c101b06 */
[----:B------:R-:W-:Y:S01]  /*10a0*/  IMAD.WIDE R14, R13, 0x2, R16 ;  /* 0x000000020d0e7825 */ /* 0x000fe200078e0210 */
[----:B------:R3:W-:Y:S04]  /*10b0*/  STG.E.64 desc[UR6][R10.64], RZ ;  /* 0x000000ff0a007986 */ /* 0x0007e8000c101b06 */
[----:B------:R3:W-:Y:S01]  /*10c0*/  STG.E.64 desc[UR6][R14.64], RZ ;  /* 0x000000ff0e007986 */ /* 0x0007e2000c101b06 */
[----:B------:R-:W-:Y:S05]  /*10d0*/  @!P2 BRA `(.L_x_71) ;  /* 0xfffffffc00b4a947 */ /* 0x000fea000383ffff */
.L_x_70:
[----:B---3--:R-:W-:-:S04]  /*10e0*/  IADD3 R4, R93, -R7, RZ ;  /* 0x800000075d047210 */ /* 0x008fc80007ffe0ff */
[----:B------:R-:W-:-:S13]  /*10f0*/  ISETP.GT.AND P2, PT, R4, 0x1, PT ;  /* 0x000000010400780c */ /* 0x000fda0003f44270 */
[----:B------:R-:W-:Y:S05]  /*1100*/  @!P2 BRA `(.L_x_72) ;  /* 0x00000000002ca947 */ /* 0x000fea0003800000 */
[----:B-12---:R-:W0:Y:S01]  /*1110*/  LDC.64 R8, c[0x0][0x230] ;  /* 0x00008c00ff087b82 */ /* 0x006e220000000a00 */
[----:B------:R-:W-:Y:S02]  /*1120*/  LEA R4, R2, R7, 0x2 ;  /* 0x0000000702047211 */ /* 0x000fe400078e10ff */
[----:B------:R-:W-:Y:S02]  /*1130*/  PLOP3.LUT P0, PT, PT, PT, PT, 0x8, 0x0 ;  /* 0x000000000000781c */ /* 0x000fe40003f0e170 */
[C---:B------:R-:W-:Y:S01]  /*1140*/  IADD3 R10, R4.reuse, 0x1, RZ ;  /* 0x00000001040a7810 */ /* 0x040fe20007ffe0ff */
[----:B------:R-:W-:Y:S01]  /*1150*/  IMAD R5, R4, R85, R6 ;  /* 0x0000005504057224 */ /* 0x000fe200078e0206 */
[----:B------:R-:W-:-:S03]  /*1160*/  IADD3 R7, R7, 0x2, RZ ;  /* 0x0000000207077810 */ /* 0x000fc60007ffe0ff */
[----:B------:R-:W-:Y:S02]  /*1170*/  IMAD R11, R10, R85, R6 ;  /* 0x000000550a0b7224 */ /* 0x000fe400078e0206 */
[----:B0-----:R-:W-:-:S04]  /*1180*/  IMAD.WIDE R4, R5, 0x2, R8 ;  /* 0x0000000205047825 */ /* 0x001fc800078e0208 */
[----:B------:R-:W-:Y:S01]  /*1190*/  IMAD.WIDE R8, R11, 0x2, R8 ;  /* 0x000000020b087825 */ /* 0x000fe200078e0208 */
[----:B------:R0:W-:Y:S04]  /*11a0*/  STG.E.64 desc[UR6][R4.64], RZ ;  /* 0x000000ff04007986 */ /* 0x0001e8000c101b06 */
[----:B------:R0:W-:Y:S02]  /*11b0*/  STG.E.64 desc[UR6][R8.64], RZ ;  /* 0x000000ff08007986 */ /* 0x0001e4000c101b06 */
.L_x_72:
[----:B------:R-:W-:-:S13]  /*11c0*/  ISETP.LT.OR P0, PT, R7, R93, P0 ;  /* 0x0000005d0700720c */ /* 0x000fda0000701670 */
[----:B012---:R-:W0:Y:S01]  /*11d0*/  @P0 LDC.64 R4, c[0x0][0x230] ;  /* 0x00008c00ff040b82 */ /* 0x007e220000000a00 */
[----:B------:R-:W-:-:S05]  /*11e0*/  @P0 LEA R2, R2, R7, 0x2 ;  /* 0x0000000702020211 */ /* 0x000fca00078e10ff */
[----:B------:R-:W-:-:S04]  /*11f0*/  @P0 IMAD R7, R2, R85, R6 ;  /* 0x0000005502070224 */ /* 0x000fc800078e0206 */
[----:B0-----:R-:W-:-:S05]  /*1200*/  @P0 IMAD.WIDE R4, R7, 0x2, R4 ;  /* 0x0000000207040825 */ /* 0x001fca00078e0204 */
[----:B------:R3:W-:Y:S02]  /*1210*/  @P0 STG.E.64 desc[UR6][R4.64], RZ ;  /* 0x000000ff04000986 */ /* 0x0007e4000c101b06 */
.L_x_69:
[----:B0-----:R-:W0:Y:S01]  /*1220*/  LDC.64 R14, c[0x0][0x248] ;  /* 0x00009200ff0e7b82 */ /* 0x001e220000000a00 */
[----:B-123--:R-:W-:-:S05]  /*1230*/  SHF.L.U32 R5, R0, 0x7, RZ ;  /* 0x0000000700057819 */ /* 0x00efca00000006ff */
[----:B0-----:R-:W-:-:S05]  /*1240*/  IMAD.WIDE R4, R5, 0x2, R14 ;  /* 0x0000000205047825 */ /* 0x001fca00078e020e */
[----:B------:R0:W5:Y:S01]  /*1250*/  LDG.E.U16.CONSTANT R86, desc[UR6][R4.64+0x2] ;  /* 0x0000020604567981 */ /* 0x000162000c1e9500 */
[----:B------:R-:W-:Y:S01]  /*1260*/  BAR.SYNC.DEFER_BLOCKING 0x0 ;  /* 0x0000000000007b1d */ /* 0x000fe20000010000 */
[----:B------:R-:W-:-:S13]  /*1270*/  ISETP.GE.AND P0, PT, R91, R92, PT ;  /* 0x0000005c5b00720c */ /* 0x000fda0003f06270 */
[----:B0-----:R-:W-:Y:S05]  /*1280*/  @P0 BRA `(.L_x_73) ;  /* 0x0000000000d00947 */ /* 0x001fea0003800000 */
[----:B------:R0:W5:Y:S01]  /*1290*/  LDG.E.U16.CONSTANT R0, desc[UR6][R4.64] ;  /* 0x0000000604007981 */ /* 0x000162000c1e9500 */
[----:B------:R-:W-:Y:S01]  /*12a0*/  SHF.R.S32.HI R7, RZ, 0x1f, R6 ;  /* 0x0000001fff077819 */ /* 0x000fe20000011406 */
[----:B------:R-:W-:Y:S01]  /*12b0*/  HFMA2.MMA R13, -RZ, RZ, 0, 0 ;  /* 0x00000000ff0d7435 */ /* 0x000fe200000001ff */
[----:B------:R-:W-:Y:S02]  /*12c0*/  SHF.L.U32 R2, R6, 0x2, RZ ;  /* 0x0000000206027819 */ /* 0x000fe400000006ff */
[----:B------:R-:W-:Y:S02]  /*12d0*/  LEA.HI R7, R7, R6, RZ, 0x3 ;  /* 0x0000000607077211 */ /* 0x000fe400078f18ff */
[----:B------:R-:W-:Y:S02]  /*12e0*/  MOV R17, R91 ;  /* 0x0000005b00117202 */ /* 0x000fe40000000f00 */
[----:B------:R-:W-:Y:S02]  /*12f0*/  LOP3.LUT R2, R2, 0x10, RZ, 0xc0, !PT ;  /* 0x0000001002027812 */ /* 0x000fe400078ec0ff */
[----:B0-----:R-:W-:-:S07]  /*1300*/  SHF.R.S32.HI R7, RZ, 0x3, R7 ;  /* 0x00000003ff077819 */ /* 0x001fce0000011407 */
.L_x_74:
[----:B0-----:R-:W0:Y:S01]  /*1310*/  LDC.64 R4, c[0x0][0x220] ;  /* 0x00008800ff047b82 */ /* 0x001e220000000a00 */
[----:B-----5:R-:W-:-:S05]  /*1320*/  IADD3 R10, R0, R13, RZ ;  /* 0x0000000d000a7210 */ /* 0x020fca0007ffe0ff */
        /* <DEDUP_REMOVED lines=10> */
[----:B------:R0:W3:Y:S04]  /*13d0*/  LDG.E.U16.CONSTANT R8, desc[UR6][R8.64] ;  /* 0x0000000608087981 */ /* 0x0000e8000c1e9500 */
[----:B------:R-:W4:Y:S01]  /*13e0*/  LDG.E.U16.CONSTANT R10, desc[UR6][R10.64] ;  /* 0x000000060a0a7981 */ /* 0x000f22000c1e9500 */
        /* <DEDUP_REMOVED lines=8> */
[----:B------:R-:W-:Y:S02]  /*1470*/  IADD3 R18, R18, 0x1, RZ ;  /* 0x0000000112127810 */ /* 0x000fe40007ffe0ff */
[----:B------:R-:W-:Y:S02]  /*1480*/  IADD3 R19, R19, 0x1, RZ ;  /* 0x0000000113137810 */ /* 0x000fe40007ffe0ff */
[----:B------:R-:W-:Y:S01]  /*1490*/  IADD3 R4, R4, 0x1, RZ ;  /* 0x0000000104047810 */ /* 0x000fe20007ffe0ff */
[----:B------:R-:W-:Y:S01]  /*14a0*/  IMAD R18, R18, R18, RZ ;  /* 0x0000001212127224 */ /* 0x000fe200078e02ff */
[----:B------:R-:W-:Y:S01]  /*14b0*/  IADD3 R16, R16, 0x1, RZ ;  /* 0x0000000110107810 */ /* 0x000fe20007ffe0ff */
[----:B------:R-:W-:Y:S02]  /*14c0*/  IMAD R19, R19, R19, RZ ;  /* 0x0000001313137224 */ /* 0x000fe400078e02ff */
[----:B0-----:R-:W-:-:S02]  /*14d0*/  IMAD R9, R4, R4, RZ ;  /* 0x0000000404097224 */ /* 0x001fc400078e02ff */
[----:B------:R-:W-:Y:S01]  /*14e0*/  IMAD R16, R16, R16, RZ ;  /* 0x0000001010107224 */ /* 0x000fe200078e02ff */
[----:B------:R-:W-:Y:S01]  /*14f0*/  I2F.F16 R18, R18 ;  /* 0x0000001200127306 */ /* 0x000fe20000200c00 */
[----:B----4-:R-:W-:-:S04]  /*1500*/  IADD3 R17, R10, R17, RZ ;  /* 0x000000110a117210 */ /* 0x010fc80007ffe0ff */
[----:B------:R-:W-:-:S03]  /*1510*/  ISETP.GE.AND P2, PT, R17, R92, PT ;  /* 0x0000005c1100720c */ /* 0x000fc60003f46270 */
[----:B------:R-:W0:Y:S08]  /*1520*/  I2F.F16 R19, R19 ;  /* 0x0000001300137306 */ /* 0x000e300000200c00 */
[----:B------:R-:W-:Y:S01]  /*1530*/  I2F.F16 R9, R9 ;  /* 0x0000000900097306 */ /* 0x000fe20000200c00 */
[----:B0-----:R-:W-:-:S07]  /*1540*/  PRMT R19, R18, 0x5410, R19 ;  /* 0x0000541012137816 */ /* 0x001fce0000000013 */
[----:B------:R-:W0:Y:S01]  /*1550*/  I2F.F16 R16, R16 ;  /* 0x0000001000107306 */ /* 0x000e220000200c00 */
[----:B---3--:R-:W-:Y:S01]  /*1560*/  HMUL2 R4, R19, R8.H0_H0 ;  /* 0x2000000813047232 */ /* 0x008fe20000000000 */
[----:B0-----:R-:W-:-:S05]  /*1570*/  PRMT R5, R16, 0x5410, R9 ;  /* 0x0000541010057816 */ /* 0x001fca0000000009 */
[----:B------:R-:W-:Y:S01]  /*1580*/  HMUL2 R5, R5, R8.H0_H0 ;  /* 0x2000000805057232 */ /* 0x000fe20000000000 */
[C---:B------:R-:W-:Y:S02]  /*1590*/  LEA R8, R13.reuse, R1, 0x3 ;  /* 0x000000010d087211 */ /* 0x040fe400078e18ff */
[----:B------:R-:W-:-:S03]  /*15a0*/  IADD3 R13, R13, 0x1, RZ ;  /* 0x000000010d0d7810 */ /* 0x000fc60007ffe0ff */
[----:B------:R0:W-:Y:S01]  /*15b0*/  STL.64 [R8], R4 ;  /* 0x0000000408007387 */ /* 0x0001e20000100a00 */
[----:B------:R-:W-:Y:S05]  /*15c0*/  @!P2 BRA `(.L_x_74) ;  /* 0xfffffffc0050a947 */ /* 0x000fea000383ffff */
.L_x_73:
[----:B------:R1:W5:Y:S01]  /*15d0*/  LDL.64 R96, [R1] ;  /* 0x0000000001607983 */ /* 0x0003620000100a00 */
[----:B------:R-:W2:Y:S01]  /*15e0*/  LDC R2, c[0x0][0x25c] ;  /* 0x00009700ff027b82 */ /* 0x000ea20000000800 */
[----:B------:R-:W-:Y:S01]  /*15f0*/  ULDC UR4, c[0x0][0x258] ;  /* 0x0000960000047ab9 */ /* 0x000fe20000000800 */
[----:B------:R-:W-:Y:S01]  /*1600*/  ULDC UR5, c[0x0][0x260] ;  /* 0x0000980000057ab9 */ /* 0x000fe20000000800 */
[C---:B------:R-:W-:Y:S01]  /*1610*/  ISETP.GT.AND P2, PT, R91.reuse, UR4, PT ;  /* 0x000000045b007c0c */ /* 0x040fe2000bf44270 */
[----:B------:R-:W-:Y:S01]  /*1620*/  ULDC UR8, c[0x0][0x268] ;  /* 0x00009a0000087ab9 */ /* 0x000fe20000000800 */
[C---:B------:R-:W-:Y:S01]  /*1630*/  VIMNMX R0, R91.reuse, UR4, PT ;  /* 0x000000045b007c48 */ /* 0x040fe2000bfe0100 */
[----:B------:R-:W-:Y:S01]  /*1640*/  HFMA2.MMA R11, -RZ, RZ, 0, 0 ;  /* 0x00000000ff0b7435 */ /* 0x000fe200000001ff */
[----:B------:R-:W-:Y:S01]  /*1650*/  ISETP.GT.AND P4, PT, R91, UR5, PT ;  /* 0x000000055b007c0c */ /* 0x000fe2000bf84270 */
[----:B0-----:R-:W0:Y:S01]  /*1660*/  LDC R4, c[0x0][0x264] ;  /* 0x00009900ff047b82 */ /* 0x001e220000000800 */
[----:B------:R-:W-:-:S02]  /*1670*/  SHF.R.S32.HI R5, RZ, 0x1f, R0 ;  /* 0x0000001fff057819 */ /* 0x000fc40000011400 */
[----:B------:R-:W-:Y:S02]  /*1680*/  ISETP.GT.AND P6, PT, R91, UR8, PT ;  /* 0x000000085b007c0c */ /* 0x000fe4000bfc4270 */
[----:B------:R-:W-:Y:S01]  /*1690*/  LEA.HI R10, R5, R0, RZ, 0x5 ;  /* 0x00000000050a7211 */ /* 0x000fe200078f28ff */
[----:B------:R-:W-:Y:S01]  /*16a0*/  HFMA2.MMA R0, -RZ, RZ, 0, 0 ;  /* 0x00000000ff007435 */ /* 0x000fe200000001ff */
[----:B------:R-:W-:Y:S02]  /*16b0*/  MOV R9, RZ ;  /* 0x000000ff00097202 */ /* 0x000fe40000000f00 */
[----:B------:R-:W-:Y:S02]  /*16c0*/  MOV R5, RZ ;  /* 0x000000ff00057202 */ /* 0x000fe40000000f00 */
[C---:B--2---:R-:W-:Y:S02]  /*16d0*/  ISETP.GT.AND P3, PT, R91.reuse, R2, PT ;  /* 0x000000025b00720c */ /* 0x044fe40003f64270 */
[----:B0-----:R-:W-:Y:S01]  /*16e0*/  ISETP.GT.AND P5, PT, R91, R4, PT ;  /* 0x000000045b00720c */ /* 0x001fe20003fa4270 */
[----:B-1----:R-:W-:-:S12]  /*16f0*/  @!P2 BRA `(.L_x_75) ;  /* 0x00000000001ca947 */ /* 0x002fd80003800000 */
[----:B------:R-:W0:Y:S02]  /*1700*/  LDC R8, c[0x0][0x25c] ;  /* 0x00009700ff087b82 */ /* 0x000e240000000800 */
[----:B0-----:R-:W-:-:S04]  /*1710*/  VIMNMX R5, R91, R8, PT ;  /* 0x000000085b057248 */ /* 0x001fc80003fe0100 */
[----:B------:R-:W-:-:S04]  /*1720*/  IADD3 R5, R5, -UR4, RZ ;  /* 0x8000000405057c10 */ /* 0x000fc8000fffe0ff */
[----:B------:R-:W-:-:S04]  /*1730*/  SHF.R.S32.HI R8, RZ, 0x1f, R5 ;  /* 0x0000001fff087819 */ /* 0x000fc80000011405 */
[----:B------:R-:W-:-:S04]  /*1740*/  LEA.HI R8, R8, R5, RZ, 0x5 ;  /* 0x0000000508087211 */ /* 0x000fc800078f28ff */
[----:B------:R-:W-:-:S05]  /*1750*/  SHF.R.S32.HI R8, RZ, 0x5, R8 ;  /* 0x00000005ff087819 */ /* 0x000fca0000011408 */
[----:B------:R-:W-:-:S07]  /*1760*/  IMAD R5, R8, 0x6, RZ ;  /* 0x0000000608057824 */ /* 0x000fce00078e02ff */
.L_x_75:
[----:B------:R-:W-:Y:S05]  /*1770*/  @!P3 BRA `(.L_x_76) ;  /* 0x00000000001cb947 */ /* 0x000fea0003800000 */
[----:B------:R-:W0:Y:S02]  /*1780*/  LDC R0, c[0x0][0x260] ;  /* 0x00009800ff007b82 */ /* 0x000e240000000800 */
[----:B0-----:R-:W-:-:S04]  /*1790*/  VIMNMX R7, R91, R0, PT ;  /* 0x000000005b077248 */ /* 0x001fc80003fe0100 */
[----:B------:R-:W-:-:S04]  /*17a0*/  IADD3 R7, R7, -R2, RZ ;  /* 0x8000000207077210 */ /* 0x000fc80007ffe0ff */
[----:B------:R-:W-:-:S04]  /*17b0*/  SHF.R.S32.HI R0, RZ, 0x1f, R7 ;  /* 0x0000001fff007819 */ /* 0x000fc80000011407 */
[----:B------:R-:W-:-:S04]  /*17c0*/  LEA.HI R0, R0, R7, RZ, 0x5 ;  /* 0x0000000700007211 */ /* 0x000fc800078f28ff */
[----:B------:R-:W-:-:S04]  /*17d0*/  SHF.R.S32.HI R0, RZ, 0x5, R0 ;  /* 0x00000005ff007819 */ /* 0x000fc80000011400 */
[----:B------:R-:W-:-:S07]  /*17e0*/  LEA R0, R0, R0, 0x2 ;  /* 0x0000000000007211 */ /* 0x000fce00078e10ff */
.L_x_76:
[----:B------:R-:W-:Y:S05]  /*17f0*/  @!P4 BRA `(.L_x_77) ;  /* 0x00000000001cc947 */ /* 0x000fea0003800000 */
[----:B------:R-:W0:Y:S02]  /*1800*/  LDC R8, c[0x0][0x264] ;  /* 0x00009900ff087b82 */ /* 0x000e240000000800 */
[----:B0-----:R-:W-:-:S04]  /*1810*/  VIMNMX R7, R91, R8, PT ;  /* 0x000000085b077248 */ /* 0x001fc80003fe0100 */
[----:B------:R-:W-:-:S04]  /*1820*/  IADD3 R7, R7, -UR5, RZ ;  /* 0x8000000507077c10 */ /* 0x000fc8000fffe0ff */
[----:B------:R-:W-:-:S04]  /*1830*/  SHF.R.S32.HI R8, RZ, 0x1f, R7 ;  /* 0x0000001fff087819 */ /* 0x000fc80000011407 */
[----:B------:R-:W-:-:S04]  /*1840*/  LEA.HI R8, R8, R7, RZ, 0x5 ;  /* 0x0000000708087211 */ /* 0x000fc800078f28ff */
[----:B------:R-:W-:-:S04]  /*1850*/  SHF.R.S32.HI R8, RZ, 0x5, R8 ;  /* 0x00000005ff087819 */ /* 0x000fc80000011408 */
[----:B------:R-:W-:-:S07]  /*1860*/  SHF.L.U32 R11, R8, 0x2, RZ ;  /* 0x00000002080b7819 */ /* 0x000fce00000006ff */
.L_x_77:
        /* <DEDUP_REMOVED lines=8> */
.L_x_78:
[----:B------:R-:W-:Y:S01]  /*18f0*/  HFMA2.MMA R4, -RZ, RZ, 0, 0 ;  /* 0x00000000ff047435 */ /* 0x000fe200000001ff */
[----:B------:R-:W-:Y:S01]  /*1900*/  SHF.R.S32.HI R10, RZ, 0x5, R10 ;  /* 0x00000005ff0a7819 */ /* 0x000fe2000001140a */
[----:B------:R-:W-:Y:S09]  /*1910*/  @!P6 BRA `(.L_x_79) ;  /* 0x00000000001ce947 */ /* 0x000ff20003800000 */
[----:B------:R-:W0:Y:S02]  /*1920*/  LDC R4, c[0x0][0x26c] ;  /* 0x00009b00ff047b82 */ /* 0x000e240000000800 */
[----:B0-----:R-:W-:-:S04]  /*1930*/  VIMNMX R4, R91, R4, PT ;  /* 0x000000045b047248 */ /* 0x001fc80003fe0100 */
[----:B------:R-:W-:-:S04]  /*1940*/  IADD3 R4, R4, -UR8, RZ ;  /* 0x8000000804047c10 */ /* 0x000fc8000fffe0ff */
[----:B------:R-:W-:-:S04]  /*1950*/  SHF.R.S32.HI R7, RZ, 0x1f, R4 ;  /* 0x0000001fff077819 */ /* 0x000fc80000011404 */
[----:B------:R-:W-:-:S04]  /*1960*/  LEA.HI R7, R7, R4, RZ, 0x5 ;  /* 0x0000000407077211 */ /* 0x000fc800078f28ff */
[----:B------:R-:W-:-:S04]  /*1970*/  SHF.R.S32.HI R7, RZ, 0x5, R7 ;  /* 0x00000005ff077819 */ /* 0x000fc80000011407 */
[----:B------:R-:W-:-:S07]  /*1980*/  SHF.L.U32 R4, R7, 0x1, RZ ;  /* 0x0000000107047819 */ /* 0x000fce00000006ff */
.L_x_79:
[----:B------:R-:W-:Y:S01]  /*1990*/  LEA R5, R10, R5, 0x3 ;  /* 0x000000050a057211 */ /* 0x000fe200078e18ff */
[----:B------:R-:W0:Y:S01]  /*19a0*/  S2UR UR5, SR_CgaCtaId ;  /* 0x00000000000579c3 */ /* 0x000e220000008800 */
[----:B------:R-:W-:Y:S01]  /*19b0*/  ISETP.GE.OR P0, PT, R91, R2, P0 ;  /* 0x000000025b00720c */ /* 0x000fe20000706670 */
[----:B------:R-:W-:Y:S01]  /*19c0*/  ULDC.64 UR8, c[0x0][0x218] ;  /* 0x0000860000087ab9 */ /* 0x000fe20000000a00 */
[----:B------:R-:W-:Y:S01]  /*19d0*/  IADD3 R0, R11, R5, R0 ;  /* 0x000000050b007210 */ /* 0x000fe20007ffe000 */
[----:B------:R-:W-:Y:S01]  /*19e0*/  UMOV UR4, 0x400 ;  /* 0x0000040000047882 */ /* 0x000fe20000000000 */
[----:B------:R-:W-:Y:S02]  /*19f0*/  MOV R87, RZ ;  /* 0x000000ff00577202 */ /* 0x000fe40000000f00 */
[----:B------:R-:W-:Y:S02]  /*1a00*/  IADD3 R0, R4, R0, R9 ;  /* 0x0000000004007210 */ /* 0x000fe40007ffe009 */
[----:B------:R-:W-:-:S02]  /*1a10*/  PRMT R20, RZ, 0x5410, RZ ;  /* 0x00005410ff147816 */ /* 0x000fc400000000ff */
[----:B------:R-:W-:Y:S01]  /*1a20*/  PRMT R19, RZ, 0x5410, RZ ;  /* 0x00005410ff137816 */ /* 0x000fe200000000ff */
[----:B------:R-:W-:Y:S01]  /*1a30*/  IMAD R5, R0, R85, RZ ;  /* 0x0000005500057224 */ /* 0x000fe200078e02ff */
[----:B------:R-:W-:Y:S02]  /*1a40*/  SHF.R.S32.HI R0, RZ, 0x1f, R6 ;  /* 0x0000001fff007819 */ /* 0x000fe40000011406 */
[----:B------:R-:W-:Y:S02]  /*1a50*/  PRMT R18, RZ, 0x5410, RZ ;  /* 0x00005410ff127816 */ /* 0x000fe400000000ff */
[----:B------:R-:W-:Y:S02]  /*1a60*/  IADD3 R6, P2, R6, R5, RZ ;  /* 0x0000000506067210 */ /* 0x000fe40007f5e0ff */
[----:B------:R-:W-:Y:S02]  /*1a70*/  PRMT R17, RZ, 0x5410, RZ ;  /* 0x00005410ff117816 */ /* 0x000fe400000000ff */
[----:B------:R-:W-:-:S02]  /*1a80*/  LEA.HI.X.SX32 R5, R5, R0, 0x1, P2 ;  /* 0x0000000005057211 */ /* 0x000fc400010f0eff */
[C---:B------:R-:W-:Y:S01]  /*1a90*/  LEA R32, P2, R6.reuse, UR8, 0x2 ;  /* 0x0000000806207c11 */ /* 0x040fe2000f8410ff */
[----:B0-----:R-:W-:Y:S01]  /*1aa0*/  ULEA UR4, UR5, UR4, 0x18 ;  /* 0x0000000405047291 */ /* 0x001fe2000f8ec03f */
[----:B------:R-:W-:Y:S02]  /*1ab0*/  PRMT R16, RZ, 0x5410, RZ ;  /* 0x00005410ff107816 */ /* 0x000fe400000000ff */
[----:B------:R-:W-:Y:S02]  /*1ac0*/  LEA.HI.X R33, R6, UR9, R5, 0x2, P2 ;  /* 0x0000000906217c11 */ /* 0x000fe400090f1405 */
[----:B------:R-:W-:Y:S02]  /*1ad0*/  PRMT R15, RZ, 0x5410, RZ ;  /* 0x00005410ff0f7816 */ /* 0x000fe400000000ff */
[----:B------:R-:W-:Y:S02]  /*1ae0*/  PRMT R14, RZ, 0x5410, RZ ;  /* 0x00005410ff0e7816 */ /* 0x000fe400000000ff */
[----:B------:R-:W-:-:S02]  /*1af0*/  PRMT R13, RZ, 0x5410, RZ ;  /* 0x00005410ff0d7816 */ /* 0x000fc400000000ff */
[----:B-----5:R-:W-:Y:S01]  /*1b00*/  IADD3 R86, R91, R86, RZ ;  /* 0x000000565b567210 */ /* 0x020fe20007ffe0ff */
[----:B------:R-:W-:Y:S06]  /*1b10*/  @P0 BRA `(.L_x_80) ;  /* 0x00000028008c0947 */ /* 0x000fec0003800000 */
[----:B------:R-:W0:Y:S01]  /*1b20*/  LDC R85, c[0x0][0x23c] ;  /* 0x00008f00ff557b82 */ /* 0x000e220000000800 */
[----:B------:R-:W-:Y:S01]  /*1b30*/  MOV R87, RZ ;  /* 0x000000ff00577202 */ /* 0x000fe20000000f00 */
[----:B------:R-:W-:Y:S01]  /*1b40*/  ULDC UR8, c[0x0][0x25c] ;  /* 0x0000970000087ab9 */ /* 0x000fe20000000800 */
[----:B------:R-:W-:Y:S01]  /*1b50*/  PRMT R20, RZ, 0x7610, R20 ;  /* 0x00007610ff147816 */ /* 0x000fe20000000014 */
[----:B------:R-:W-:-:S06]  /*1b60*/  ULDC UR9, c[0x0][0x240] ;  /* 0x0000900000097ab9 */ /* 0x000fcc0000000800 */
.L_x_89:
[----:B------:R-:W-:Y:S01]  /*1b70*/  ISETP.NE.AND P0, PT, R91, R86, PT ;  /* 0x000000565b00720c */ /* 0x000fe20003f05270 */
[----:B------:R1:W5:-:S12]  /*1b80*/  LDG.E.128.CONSTANT R8, desc[UR6][R32.64] ;  /* 0x0000000620087981 */ /* 0x000358000c1e9d00 */
[----:B------:R-:W2:Y:S01]  /*1b90*/  @!P0 LDC.64 R4, c[0x0][0x248] ;  /* 0x00009200ff048b82 */ /* 0x000ea20000000a00 */
[----:B------:R-:W-:Y:S02]  /*1ba0*/  @!P0 IADD3 R87, R87, 0x1, RZ ;  /* 0x0000000157578810 */ /* 0x000fe40007ffe0ff */
[----:B------:R-:W-:Y:S02]  /*1bb0*/  @!P0 SHF.L.U32 R7, R91, 0x1, RZ ;  /* 0x000000015b078819 */ /* 0x000fe400000006ff */
[----:B------:R-:W-:-:S03]  /*1bc0*/  @!P0 LEA R0, R87, R1, 0x3 ;  /* 0x0000000157008211 */ /* 0x000fc600078e18ff */
[----:B--2---:R-:W-:Y:S02]  /*1bd0*/  @!P0 IMAD.WIDE R4, R7, 0x2, R4 ;  /* 0x0000000207048825 */ /* 0x004fe400078e0204 */
[----:B------:R-:W2:Y:S04]  /*1be0*/  @!P0 LDL.64 R6, [R0] ;  /* 0x0000000000068983 */ /* 0x000ea80000100a00 */
[----:B------:R-:W3:Y:S01]  /*1bf0*/  @!P0 LDG.E.U16.CONSTANT R4, desc[UR6][R4.64+0x2] ;  /* 0x0000020604048981 */ /* 0x000ee2000c1e9500 */
[----:B--2---:R-:W-:Y:S02]  /*1c00*/  @!P0 PRMT R96, R6, 0x7610, R96 ;  /* 0x0000761006608816 */ /* 0x004fe40000000060 */
[----:B------:R-:W-:Y:S02]  /*1c10*/  @!P0 PRMT R97, R7, 0x7610, R97 ;  /* 0x0000761007618816 */ /* 0x000fe40000000061 */
[----:B---3--:R-:W-:-:S02]  /*1c20*/  @!P0 IADD3 R86, R4, R91, RZ ;  /* 0x0000005b04568210 */ /* 0x008fc40007ffe0ff */
[----:B------:R-:W-:Y:S02]  /*1c30*/  @!P0 PRMT R96, R96, 0x7610, R6 ;  /* 0x0000761060608816 */ /* 0x000fe40000000006 */
[----:B------:R-:W-:Y:S01]  /*1c40*/  @!P0 PRMT R97, R97, 0x7610, R7 ;  /* 0x0000761061618816 */ /* 0x000fe20000000007 */
[----:B-1----:R-:W-:Y:S06]  /*1c50*/  @!P1 BRA `(.L_x_81) ;  /* 0x0000001400049947 */ /* 0x002fec0003800000 */
[----:B0-----:R-:W-:-:S04]  /*1c60*/  IMAD.WIDE R4, R85, 0x4, R32 ;  /* 0x0000000455047825 */ /* 0x001fc800078e0220 */
[----:B------:R-:W-:Y:S02]  /*1c70*/  IMAD.WIDE R24, R85, 0x4, R4 ;  /* 0x0000000455187825 */ /* 0x000fe400078e0204 */
[----:B------:R-:W2:Y:S04]  /*1c80*/  LDG.E.128.CONSTANT R4, desc[UR6][R4.64] ;  /* 0x0000000604047981 */ /* 0x000ea8000c1e9d00 */
[----:B------:R-:W3:Y:S01]  /*1c90*/  LDG.E.128.CONSTANT R24, desc[UR6][R24.64] ;  /* 0x0000000618187981 */ /* 0x000ee2000c1e9d00 */
[----:B-----5:R-:W-:Y:S02]  /*1ca0*/  SHF.R.U32.HI R31, RZ, 0xc, R9 ;  /* 0x0000000cff1f7819 */ /* 0x020fe40000011609 */
[----:B------:R-:W-:Y:S02]  /*1cb0*/  SHF.R.U32.HI R41, RZ, 0xc, R11 ;  /* 0x0000000cff297819 */ /* 0x000fe4000001160b */
[----:B------:R-:W-:-:S02]  /*1cc0*/  LOP3.LUT R23, R9, 0x3f003f, RZ, 0xc0, !PT ;  /* 0x003f003f09177812 */ /* 0x000fc400078ec0ff */
[----:B------:R-:W-:Y:S02]  /*1cd0*/  SHF.R.U32.HI R30, RZ, 0x6, R9 ;  /* 0x00000006ff1e7819 */ /* 0x000fe40000011609 */
[--C-:B------:R-:W-:Y:S02]  /*1ce0*/  SHF.R.U32.HI R37, RZ, 0xc, R10.reuse ;  /* 0x0000000cff257819 */ /* 0x100fe4000001160a */
[----:B------:R-:W-:Y:S02]  /*1cf0*/  LOP3.LUT R38, R10, 0x3f003f, RZ, 0xc0, !PT ;  /* 0x003f003f0a267812 */ /* 0x000fe400078ec0ff */
[----:B------:R-:W-:Y:S02]  /*1d00*/  SHF.R.U32.HI R39, RZ, 0x6, R10 ;  /* 0x00000006ff277819 */ /* 0x000fe4000001160a */
[----:B------:R-:W-:Y:S02]  /*1d10*/  LOP3.LUT R44, R11, 0x3f003f, RZ, 0xc0, !PT ;  /* 0x003f003f0b2c7812 */ /* 0x000fe400078ec0ff */
[----:B------:R-:W-:-:S02]  /*1d20*/  SHF.R.U32.HI R45, RZ, 0x6, R11 ;  /* 0x00000006ff2d7819 */ /* 0x000fc4000001160b */
[----:B------:R-:W-:Y:S02]  /*1d30*/  LOP3.LUT R10, R31, 0xf000f, RZ, 0xc0, !PT ;  /* 0x000f000f1f0a7812 */ /* 0x000fe400078ec0ff */
[--C-:B------:R-:W-:Y:S02]  /*1d40*/  SHF.R.U32.HI R21, RZ, 0xc, R8.reuse ;  /* 0x0000000cff157819 */ /* 0x100fe40000011608 */
[----:B------:R-:W-:Y:S02]  /*1d50*/  LOP3.LUT R0, R8, 0x3f003f, RZ, 0xc0, !PT ;  /* 0x003f003f08007812 */ /* 0x000fe400078ec0ff */
[----:B------:R-:W-:Y:S02]  /*1d60*/  SHF.R.U32.HI R2, RZ, 0x6, R8 ;  /* 0x00000006ff027819 */ /* 0x000fe40000011608 */
[----:B------:R-:W-:Y:S02]  /*1d70*/  PRMT R8, R90, 0x9910, RZ ;  /* 0x000099105a087816 */ /* 0x000fe400000000ff */
[----:B------:R-:W-:-:S02]  /*1d80*/  LOP3.LUT R37, R37, 0xf000f, RZ, 0xc0, !PT ;  /* 0x000f000f25257812 */ /* 0x000fc400078ec0ff */
[----:B------:R-:W-:Y:S02]  /*1d90*/  ISETP.NE.AND P0, PT, R8, RZ, PT ;  /* 0x000000ff0800720c */ /* 0x000fe40003f05270 */
        /* <DEDUP_REMOVED lines=9> */
[----:B------:R-:W-:-:S03]  /*1e30*/  ISETP.GE.AND P2, PT, R93, 0x2, PT ;  /* 0x000000025d00780c */ /* 0x000fc60003f46270 */
[----:B------:R-:W-:Y:S01]  /*1e40*/  HADD2 R0, R0, -1056, -1056 ;  /* 0xe420e42000007430 */ /* 0x000fe20000000000 */
[--C-:B---3--:R-:W-:Y:S02]  /*1e50*/  SHF.R.U32.HI R9, RZ, 0x8, R24.reuse ;  /* 0x00000008ff097819 */ /* 0x108fe40000011618 */
[--C-:B------:R-:W-:Y:S02]  /*1e60*/  SHF.R.U32.HI R22, RZ, 0xa, R24.reuse ;  /* 0x0000000aff167819 */ /* 0x100fe40000011618 */
[----:B------:R-:W-:Y:S02]  /*1e70*/  LOP3.LUT R28, R24, 0x3f003f, RZ, 0xc0, !PT ;  /* 0x003f003f181c7812 */ /* 0x000fe400078ec0ff */
[----:B------:R-:W-:Y:S02]  /*1e80*/  SHF.R.U32.HI R29, RZ, 0x6, R24 ;  /* 0x00000006ff1d7819 */ /* 0x000fe40000011618 */
[--C-:B------:R-:W-:Y:S02]  /*1e90*/  SHF.R.U32.HI R11, RZ, 0x8, R25.reuse ;  /* 0x00000008ff0b7819 */ /* 0x100fe40000011619 */
[----:B------:R-:W-:-:S02]  /*1ea0*/  SHF.R.U32.HI R34, RZ, 0xa, R25 ;  /* 0x0000000aff227819 */ /* 0x000fc40000011619 */
[----:B------:R-:W-:Y:S02]  /*1eb0*/  LOP3.LUT R35, R25, 0x3f003f, RZ, 0xc0, !PT ;  /* 0x003f003f19237812 */ /* 0x000fe400078ec0ff */
[----:B------:R-:W-:Y:S02]  /*1ec0*/  SHF.R.U32.HI R36, RZ, 0x6, R25 ;  /* 0x00000006ff247819 */ /* 0x000fe40000011619 */
[--C-:B------:R-:W-:Y:S02]  /*1ed0*/  SHF.R.U32.HI R24, RZ, 0x8, R26.reuse ;  /* 0x00000008ff187819 */ /* 0x100fe4000001161a */
[--C-:B------:R-:W-:Y:S02]  /*1ee0*/  SHF.R.U32.HI R40, RZ, 0xa, R26.reuse ;  /* 0x0000000aff287819 */ /* 0x100fe4000001161a */
[----:B------:R-:W-:Y:S02]  /*1ef0*/  LOP3.LUT R42, R26, 0x3f003f, RZ, 0xc0, !PT ;  /* 0x003f003f1a2a7812 */ /* 0x000fe400078ec0ff */
[----:B------:R-:W-:-:S02]  /*1f00*/  SHF.R.U32.HI R43, RZ, 0x6, R26 ;  /* 0x00000006ff2b7819 */ /* 0x000fc4000001161a */
[----:B------:R-:W-:Y:S02]  /*1f10*/  SHF.R.U32.HI R25, RZ, 0x8, R27 ;  /* 0x00000008ff197819 */ /* 0x000fe4000001161b */
[----:B------:R-:W-:Y:S02]  /*1f20*/  LOP3.LUT R26, R41, 0xf000f, RZ, 0xc0, !PT ;  /* 0x000f000f291a7812 */ /* 0x000fe400078ec0ff */
[----:B------:R-:W-:Y:S02]  /*1f30*/  LOP3.LUT R11, R10, 0x300030, R11, 0xf8, !PT ;  /* 0x003000300a0b7812 */ /* 0x000fe400078ef80b */
[--C-:B------:R-:W-:Y:S02]  /*1f40*/  SHF.R.U32.HI R51, RZ, 0xa, R27.reuse ;  /* 0x0000000aff337819 */ /* 0x100fe4000001161b */
[----:B------:R-:W-:Y:S02]  /*1f50*/  LOP3.LUT R49, R27, 0x3f003f, RZ, 0xc0, !PT ;  /* 0x003f003f1b317812 */ /* 0x000fe400078ec0ff */
[----:B------:R-:W-:-:S02]  /*1f60*/  SHF.R.U32.HI R50, RZ, 0x6, R27 ;  /* 0x00000006ff327819 */ /* 0x000fc4000001161b */
[----:B------:R-:W-:Y:S02]  /*1f70*/  LOP3.LUT R10, R26, 0x300030, R25, 0xf8, !PT ;  /* 0x003000301a0a7812 */ /* 0x000fe400078ef819 */
[--C-:B--2---:R-:W-:Y:S02]  /*1f80*/  SHF.R.U32.HI R27, RZ, 0xc, R5.reuse ;  /* 0x0000000cff1b7819 */ /* 0x104fe40000011605 */
[----:B------:R-:W-:Y:S02]  /*1f90*/  LOP3.LUT R25, R5, 0x3f003f, RZ, 0xc0, !PT ;  /* 0x003f003f05197812 */ /* 0x000fe400078ec0ff */
[----:B------:R-:W-:Y:S02]  /*1fa0*/  SHF.R.U32.HI R26, RZ, 0x6, R5 ;  /* 0x00000006ff1a7819 */ /* 0x000fe40000011605 */
[----:B------:R-:W-:Y:S02]  /*1fb0*/  SHF.R.U32.HI R5, RZ, 0xc, R6 ;  /* 0x0000000cff057819 */ /* 0x000fe40000011606 */
[----:B------:R-:W-:-:S02]  /*1fc0*/  SHF.R.U32.HI R21, RZ, 0xc, R4 ;  /* 0x0000000cff157819 */ /* 0x000fc40000011604 */
[----:B------:R-:W-:Y:S02]  /*1fd0*/  LOP3.LUT R5, R5, 0xf000f, RZ, 0xc0, !PT ;  /* 0x000f000f05057812 */ /* 0x000fe400078ec0ff */
[----:B------:R-:W-:Y:S02]  /*1fe0*/  LOP3.LUT R31, R6, 0x3f003f, RZ, 0xc0, !PT ;  /* 0x003f003f061f7812 */ /* 0x000fe400078ec0ff */
[----:B------:R-:W-:Y:S02]  /*1ff0*/  SHF.R.U32.HI R41, RZ, 0x6, R6 ;  /* 0x00000006ff297819 */ /* 0x000fe40000011606 */
[----:B------:R-:W-:Y:S02]  /*2000*/  SHF.R.U32.HI R6, RZ, 0xc, R7 ;  /* 0x0000000cff067819 */ /* 0x000fe40000011607 */
[----:B------:R-:W-:Y:S02]  /*2010*/  LOP3.LUT R9, R8, 0x300030, R9, 0xf8, !PT ;  /* 0x0030003008097812 */ /* 0x000fe400078ef809 */
[----:B------:R-:W-:-:S02]  /*2020*/  LOP3.LUT R47, R7, 0x3f003f, RZ, 0xc0, !PT ;  /* 0x003f003f072f7812 */ /* 0x000fc400078ec0ff */
[----:B------:R-:W-:Y:S02]  /*2030*/  LOP3.LUT R46, R5, 0x300030, R40, 0xf8, !PT ;  /* 0x00300030052e7812 */ /* 0x000fe400078ef828 */
[----:B------:R-:W-:Y:S02]  /*2040*/  LOP3.LUT R8, R37, 0x300030, R24, 0xf8, !PT ;  /* 0x0030003025087812 */ /* 0x000fe400078ef818 */
[----:B------:R-:W-:Y:S02]  /*2050*/  LOP3.LUT R21, R21, 0xf000f, RZ, 0xc0, !PT ;  /* 0x000f000f15157812 */ /* 0x000fe400078ec0ff */
        /* <DEDUP_REMOVED lines=8> */
[----:B------:R-:W-:Y:S01]  /*20e0*/  LOP3.LUT R23, R2, 0x64006400, RZ, 0xfc, !PT ;  /* 0x6400640002177812 */ /* 0x000fe200078efcff */
[----:B------:R-:W-:Y:S01]  /*20f0*/  HADD2 R2, R5, -1056, -1056 ;  /* 0xe420e42005027430 */ /* 0x000fe20000000000 */
[----:B------:R-:W-:-:S02]  /*2100*/  LOP3.LUT R37, R27, 0x300030, R34, 0xf8, !PT ;  /* 0x003000301b257812 */ /* 0x000fc400078ef822 */
[----:B------:R-:W-:Y:S02]  /*2110*/  LOP3.LUT R22, R44, 0x64006400, RZ, 0xfc, !PT ;  /* 0x640064002c167812 */ /* 0x000fe400078efcff */
[----:B------:R-:W-:Y:S02]  /*2120*/  LOP3.LUT R48, R48, 0x3f003f, RZ, 0xc0, !PT ;  /* 0x003f003f30307812 */ /* 0x000fe400078ec0ff */
[----:B------:R-:W-:Y:S02]  /*2130*/  LOP3.LUT R50, R50, 0x3f003f, RZ, 0xc0, !PT ;  /* 0x003f003f32327812 */ /* 0x000fe400078ec0ff */
[----:B------:R-:W-:Y:S02]  /*2140*/  LOP3.LUT R52, R52, 0x300030, R51, 0xf8, !PT ;  /* 0x0030003034347812 */ /* 0x000fe400078ef833 */
[----:B------:R-:W-:Y:S01]  /*2150*/  LOP3.LUT R27, R24, 0x64006400, RZ, 0xfc, !PT ;  /* 0x64006400181b7812 */ /* 0x000fe200078efcff */
[----:B------:R-:W-:Y:S01]  /*2160*/  HADD2 R24, R30, -1056, -1056 ;  /* 0xe420e4201e187430 */ /* 0x000fe20000000000 */
[----:B------:R-:W-:-:S02]  /*2170*/  LOP3.LUT R4, R4, 0x3f003f, RZ, 0xc0, !PT ;  /* 0x003f003f04047812 */ /* 0x000fc400078ec0ff */
[----:B------:R-:W-:Y:S02]  /*2180*/  LOP3.LUT R34, R26, 0x3f003f, RZ, 0xc0, !PT ;  /* 0x003f003f1a227812 */ /* 0x000fe400078ec0ff */
[----:B------:R-:W-:Y:S02]  /*2190*/  LOP3.LUT R41, R41, 0x3f003f, RZ, 0xc0, !PT ;  /* 0x003f003f29297812 */ /* 0x000fe400078ec0ff */
[----:B------:R-:W-:Y:S02]  /*21a0*/  LOP3.LUT R5, R29, 0x3f003f, RZ, 0xc0, !PT ;  /* 0x003f003f1d057812 */ /* 0x000fe400078ec0ff */
[----:B------:R-:W-:Y:S02]  /*21b0*/  LOP3.LUT R36, R36, 0x3f003f, RZ, 0xc0, !PT ;  /* 0x003f003f24247812 */ /* 0x000fe400078ec0ff */
[----:B------:R-:W-:Y:S01]  /*21c0*/  LOP3.LUT R44, R43, 0x3f003f, RZ, 0xc0, !PT ;  /* 0x003f003f2b2c7812 */ /* 0x000fe200078ec0ff */
[----:B------:R-:W-:Y:S01]  /*21d0*/  HADD2 R30, R47, -1056, -1056 ;  /* 0xe420e4202f1e7430 */ /* 0x000fe20000000000 */
[----:B------:R-:W-:Y:S01]  /*21e0*/  LOP3.LUT R7, R25, 0x64006400, RZ, 0xfc, !PT ;  /* 0x6400640019077812 */ /* 0x000fe200078efcff */
[----:B------:R-:W-:Y:S01]  /*21f0*/  HADD2 R25, R39, -1056, -1056 ;  /* 0xe420e42027197430 */ /* 0x000fe20000000000 */
[----:B------:R-:W-:Y:S01]  /*2200*/  LOP3.LUT R40, R31, 0x64006400, RZ, 0xfc, !PT ;  /* 0x640064001f287812 */ /* 0x000fe200078efcff */
[----:B------:R-:W-:Y:S01]  /*2210*/  HADD2 R26, R45, -1056, -1056 ;  /* 0xe420e4202d1a7430 */ /* 0x000fe20000000000 */
        /* <DEDUP_REMOVED lines=46> */
[----:B------:R-:W-:Y:S01]  /*2500*/  HADD2 R52, R52, -1056, -1056 ;  /* 0xe420e42034347430 */ /* 0x000fe20000000000 */
[----:B------:R-:W-:Y:S06]  /*2510*/  @!P0 BRA `(.L_x_82) ;  /* 0x0000000000a88947 */ /* 0x000fec0003800000 */
[----:B------:R-:W0:Y:S04]  /*2520*/  LDS.128 R4, [UR4] ;  /* 0x00000004ff047984 */ /* 0x000e280008000c00 */
[----:B------:R-:W1:Y:S01]  /*2530*/  LDS.128 R8, [UR4+0x10] ;  /* 0x00001004ff087984 */ /* 0x000e620008000c00 */
[-C--:B0-----:R-:W-:Y:S01]  /*2540*/  HFMA2.MMA R53, R0, R4.reuse, RZ ;  /* 0x0000000400357235 */ /* 0x081fe200000000ff */
[-C--:B------:R-:W-:Y:S01]  /*2550*/  HFMA2 R54, R2, R4.reuse, RZ.H0_H0 ;  /* 0x0000000402367231 */ /* 0x080fe200000400ff */
[----:B------:R-:W-:Y:S01]  /*2560*/  HFMA2.MMA R55, R21, R4, RZ ;  /* 0x0000000415377235 */ /* 0x000fe200000000ff */
[----:B------:R-:W-:Y:S02]  /*2570*/  HFMA2 R4, R22, R4, RZ.H0_H0 ;  /* 0x0000000416047231 */ /* 0x000fe400000400ff */
[----:B------:R-:W-:-:S02]  /*2580*/  HFMA2 R54, R24, R5, R54 ;  /* 0x0000000518367231 */ /* 0x000fc40000000036 */
[----:B------:R-:W-:Y:S01]  /*2590*/  HFMA2 R4, R26, R5, R4 ;  /* 0x000000051a047231 */ /* 0x000fe20000000004 */
[-C--:B------:R-:W-:Y:S01]  /*25a0*/  HFMA2.MMA R53, R23, R5.reuse, R53 ;  /* 0x0000000517357235 */ /* 0x080fe20000000035 */
[----:B------:R-:W-:Y:S01]  /*25b0*/  HFMA2 R54, R28, R6, R54 ;  /* 0x000000061c367231 */ /* 0x000fe20000000036 */
[----:B------:R-:W-:-:S03]  /*25c0*/  HFMA2.MMA R55, R25, R5, R55 ;  /* 0x0000000519377235 */ /* 0x000fc60000000037 */
[----:B------:R-:W-:-:S03]  /*25d0*/  HFMA2 R54, R38, R7, R54 ;  /* 0x0000000726367231 */ /* 0x000fc60000000036 */
[-C--:B------:R-:W-:Y:S01]  /*25e0*/  HFMA2.MMA R53, R27, R6.reuse, R53 ;  /* 0x000000061b357235 */ /* 0x080fe20000000035 */
[----:B-1----:R-:W-:Y:S01]  /*25f0*/  HFMA2 R54, R34, R8, R54 ;  /* 0x0000000822367231 */ /* 0x002fe20000000036 */
[----:B------:R-:W-:Y:S01]  /*2600*/  HFMA2.MMA R55, R29, R6, R55 ;  /* 0x000000061d377235 */ /* 0x000fe20000000037 */
[----:B------:R-:W-:Y:S02]  /*2610*/  HFMA2 R6, R30, R6, R4 ;  /* 0x000000061e067231 */ /* 0x000fe40000000004 */
[----:B------:R-:W-:Y:S02]  /*2620*/  HFMA2 R54, R43, R9, R54 ;  /* 0x000000092b367231 */ /* 0x000fe40000000036 */
[----:B------:R-:W-:Y:S01]  /*2630*/  HFMA2 R6, R40, R7, R6 ;  /* 0x0000000728067231 */ /* 0x000fe20000000006 */
[-C--:B------:R-:W-:Y:S01]  /*2640*/  HFMA2.MMA R4, R37, R7.reuse, R53 ;  /* 0x0000000725047235 */ /* 0x080fe20000000035 */
[----:B------:R-:W-:Y:S01]  /*2650*/  HFMA2 R54, R44, R10, R54 ;  /* 0x0000000a2c367231 */ /* 0x000fe20000000036 */
[----:B------:R-:W-:Y:S01]  /*2660*/  HFMA2.MMA R55, R39, R7, R55 ;  /* 0x0000000727377235 */ /* 0x000fe20000000037 */
[----:B------:R-:W-:-:S02]  /*2670*/  HFMA2 R6, R36, R8, R6 ;  /* 0x0000000824067231 */ /* 0x000fc40000000006 */
[----:B------:R-:W-:Y:S02]  /*2680*/  HFMA2 R54, R50, R11, R54 ;  /* 0x0000000b32367231 */ /* 0x000fe40000000036 */
[----:B------:R-:W-:Y:S01]  /*2690*/  HFMA2 R6, R47, R9, R6 ;  /* 0x000000092f067231 */ /* 0x000fe20000000006 */
[-C--:B------:R-:W-:Y:S01]  /*26a0*/  HFMA2.MMA R4, R31, R8.reuse, R4 ;  /* 0x000000081f047235 */ /* 0x080fe20000000004 */
[----:B------:R-:W-:Y:S01]  /*26b0*/  HADD2 R54, R54.H0_H0, R54.H1_H1 ;  /* 0x3000003636367230 */ /* 0x000fe20000000800 */
[----:B------:R-:W-:Y:S01]  /*26c0*/  HFMA2.MMA R55, R35, R8, R55 ;  /* 0x0000000823377235 */ /* 0x000fe20000000037 */
[----:B------:R-:W-:-:S04]  /*26d0*/  HFMA2 R6, R48, R10, R6 ;  /* 0x0000000a30067231 */ /* 0x000fc80000000006 */
[----:B------:R-:W-:Y:S01]  /*26e0*/  HFMA2 R6, R52, R11, R6 ;  /* 0x0000000b34067231 */ /* 0x000fe20000000006 */
[-C--:B------:R-:W-:Y:S02]  /*26f0*/  HFMA2.MMA R5, R41, R9.reuse, R4 ;  /* 0x0000000929057235 */ /* 0x080fe40000000004 */
[----:B------:R-:W-:Y:S01]  /*2700*/  HFMA2.MMA R55, R45, R9, R55 ;  /* 0x000000092d377235 */ /* 0x000fe20000000037 */
[----:B------:R-:W-:-:S05]  /*2710*/  HADD2 R6, R6.H0_H0, R6.H1_H1 ;  /* 0x3000000606067230 */ /* 0x000fca0000000800 */
        /* <DEDUP_REMOVED lines=10> */
.L_x_82:
[----:B------:R-:W-:Y:S05]  /*27c0*/  @!P2 BRA `(.L_x_81) ;  /* 0x000000080028a947 */ /* 0x000fea0003800000 */
[----:B------:R-:W-:Y:S02]  /*27d0*/  PRMT R4, R89, 0x9910, RZ ;  /* 0x0000991059047816 */ /* 0x000fe400000000ff */
[----:B------:R-:W-:Y:S02]  /*27e0*/  ISETP.GE.AND P2, PT, R93, 0x3, PT ;  /* 0x000000035d00780c */ /* 0x000fe40003f46270 */
[----:B------:R-:W-:-:S13]  /*27f0*/  ISETP.NE.AND P0, PT, R4, RZ, PT ;  /* 0x000000ff0400720c */ /* 0x000fda0003f05270 */
[----:B------:R-:W-:Y:S05]  /*2800*/  @!P0 BRA `(.L_x_83) ;  /* 0x0000000000a88947 */ /* 0x000fea0003800000 */
[----:B------:R-:W0:Y:S04]  /*2810*/  LDS.128 R4, [UR4+0x80] ;  /* 0x00008004ff047984 */ /* 0x000e280008000c00 */
        /* <DEDUP_REMOVED lines=41> */
.L_x_83:
[----:B------:R-:W-:Y:S05]  /*2ab0*/  @!P2 BRA `(.L_x_81) ;  /* 0x00000004006ca947 */ /* 0x000fea0003800000 */
[----:B------:R-:W-:Y:S02]  /*2ac0*/  PRMT R4, R88, 0x9910, RZ ;  /* 0x0000991058047816 */ /* 0x000fe400000000ff */
[----:B------:R-:W-:Y:S02]  /*2ad0*/  PRMT R5, R3, 0x9910, RZ ;  /* 0x0000991003057816 */ /* 0x000fe400000000ff */
[----:B------:R-:W-:Y:S02]  /*2ae0*/  ISETP.NE.AND P2, PT, R4, RZ, PT ;  /* 0x000000ff0400720c */ /* 0x000fe40003f45270 */
[----:B------:R-:W-:-:S04]  /*2af0*/  ISETP.NE.AND P0, PT, R5, RZ, PT ;  /* 0x000000ff0500720c */ /* 0x000fc80003f05270 */
[----:B------:R-:W-:-:S07]  /*2b00*/  ISETP.LT.OR P0, PT, R12, 0x4, !P0 ;  /* 0x000000040c00780c */ /* 0x000fce0004701670 */
[----:B------:R-:W-:Y:S06]  /*2b10*/  @!P2 BRA `(.L_x_84) ;  /* 0x0000000000a8a947 */ /* 0x000fec0003800000 */
        /* <DEDUP_REMOVED lines=42> */
.L_x_84:
[----:B------:R-:W-:Y:S05]  /*2dc0*/  @P0 BRA `(.L_x_81) ;  /* 0x0000000000a80947 */ /* 0x000fea0003800000 */
        /* <DEDUP_REMOVED lines=42> */
.L_x_81:
[----:B0-----:R-:W-:-:S04]  /*3070*/  IMAD.WIDE R4, R85, 0xc, R32 ;  /* 0x0000000c55047825 */ /* 0x001fc800078e0220 */
[C---:B------:R-:W-:Y:S02]  /*3080*/  IMAD.WIDE R24, R85.reuse, 0x4, R4 ;  /* 0x0000000455187825 */ /* 0x040fe400078e0204 */
[----:B------:R-:W2:Y:S02]  /*3090*/  LDG.E.128.CONSTANT R4, desc[UR6][R4.64] ;  /* 0x0000000604047981 */ /* 0x000ea4000c1e9d00 */
[C---:B-----5:R-:W-:Y:S02]  /*30a0*/  IMAD.WIDE R8, R85.reuse, 0x4, R24 ;  /* 0x0000000455087825 */ /* 0x060fe400078e0218 */
[----:B------:R-:W3:Y:S04]  /*30b0*/  LDG.E.128.CONSTANT R24, desc[UR6][R24.64] ;  /* 0x0000000618187981 */ /* 0x000ee8000c1e9d00 */
[----:B------:R-:W4:Y:S01]  /*30c0*/  LDG.E.128.CONSTANT R8, desc[UR6][R8.64] ;  /* 0x0000000608087981 */ /* 0x000f22000c1e9d00 */
[----:B------:R-:W-:Y:S01]  /*30d0*/  IMAD.WIDE R32, R85, 0x18, R32 ;  /* 0x0000001855207825 */ /* 0x000fe200078e0220 */
[----:B--2---:R-:W-:-:S02]  /*30e0*/  SHF.R.U32.HI R0, RZ, 0xc, R4 ;  /* 0x0000000cff007819 */ /* 0x004fc40000011604 */
[----:B------:R-:W-:Y:S02]  /*30f0*/  SHF.R.U32.HI R22, RZ, 0xc, R6 ;  /* 0x0000000cff167819 */ /* 0x000fe40000011606 */
[----:B------:R-:W-:Y:S02]  /*3100*/  SHF.R.U32.HI R28, RZ, 0xc, R7 ;  /* 0x0000000cff1c7819 */ /* 0x000fe40000011607 */
[----:B------:R-:W-:Y:S02]  /*3110*/  SHF.R.U32.HI R2, RZ, 0xc, R5 ;  /* 0x0000000cff027819 */ /* 0x000fe40000011605 */
[----:B------:R-:W-:Y:S02]  /*3120*/  LOP3.LUT R21, R0, 0xf000f, RZ, 0xc0, !PT ;  /* 0x000f000f00157812 */ /* 0x000fe400078ec0ff */
[----:B------:R-:W-:Y:S02]  /*3130*/  LOP3.LUT R29, R22, 0xf000f, RZ, 0xc0, !PT ;  /* 0x000f000f161d7812 */ /* 0x000fe400078ec0ff */
[----:B----4-:R-:W-:-:S02]  /*3140*/  SHF.R.U32.HI R0, RZ, 0x8, R8 ;  /* 0x00000008ff007819 */ /* 0x010fc40000011608 */
[----:B------:R-:W-:Y:S02]  /*3150*/  LOP3.LUT R31, R28, 0xf000f, RZ, 0xc0, !PT ;  /* 0x000f000f1c1f7812 */ /* 0x000fe400078ec0ff */
[----:B------:R-:W-:Y:S02]  /*3160*/  SHF.R.U32.HI R22, RZ, 0x8, R10 ;  /* 0x00000008ff167819 */ /* 0x000fe4000001160a */
[----:B------:R-:W-:Y:S02]  /*3170*/  SHF.R.U32.HI R30, RZ, 0x8, R11 ;  /* 0x00000008ff1e7819 */ /* 0x000fe4000001160b */
[----:B------:R-:W-:Y:S02]  /*3180*/  LOP3.LUT R23, R2, 0xf000f, RZ, 0xc0, !PT ;  /* 0x000f000f02177812 */ /* 0x000fe400078ec0ff */
[----:B------:R-:W-:Y:S02]  /*3190*/  SHF.R.U32.HI R2, RZ, 0x8, R9 ;  /* 0x00000008ff027819 */ /* 0x000fe40000011609 */
[----:B------:R-:W-:-:S02]  /*31a0*/  LOP3.LUT R21, R21, 0x300030, R0, 0xf8, !PT ;  /* 0x0030003015157812 */ /* 0x000fc400078ef800 */
[----:B------:R-:W-:Y:S02]  /*31b0*/  LOP3.LUT R34, R29, 0x300030, R22, 0xf8, !PT ;  /* 0x003000301d227812 */ /* 0x000fe400078ef816 */
[----:B------:R-:W-:Y:S02]  /*31c0*/  LOP3.LUT R45, R31, 0x300030, R30, 0xf8, !PT ;  /* 0x003000301f2d7812 */ /* 0x000fe400078ef81e */
[----:B---3--:R-:W-:Y:S02]  /*31d0*/  SHF.R.U32.HI R0, RZ, 0xc, R24 ;  /* 0x0000000cff007819 */ /* 0x008fe40000011618 */
[----:B------:R-:W-:Y:S02]  /*31e0*/  SHF.R.U32.HI R22, RZ, 0xc, R25 ;  /* 0x0000000cff167819 */ /* 0x000fe40000011619 */
[----:B------:R-:W-:Y:S02]  /*31f0*/  SHF.R.U32.HI R30, RZ, 0xc, R26 ;  /* 0x0000000cff1e7819 */ /* 0x000fe4000001161a */
[----:B------:R-:W-:-:S02]  /*3200*/  SHF.R.U32.HI R35, RZ, 0xc, R27 ;  /* 0x0000000cff237819 */ /* 0x000fc4000001161b */
[----:B------:R-:W-:Y:S02]  /*3210*/  LOP3.LUT R28, R23, 0x300030, R2, 0xf8, !PT ;  /* 0x00300030171c7812 */ /* 0x000fe400078ef802 */
[----:B------:R-:W-:Y:S02]  /*3220*/  LOP3.LUT R23, R0, 0xf000f, RZ, 0xc0, !PT ;  /* 0x000f000f00177812 */ /* 0x000fe400078ec0ff */
[----:B------:R-:W-:Y:S02]  /*3230*/  SHF.R.U32.HI R2, RZ, 0xa, R8 ;  /* 0x0000000aff027819 */ /* 0x000fe40000011608 */
[----:B------:R-:W-:Y:S02]  /*3240*/  SHF.R.U32.HI R29, RZ, 0xa, R9 ;  /* 0x0000000aff1d7819 */ /* 0x000fe40000011609 */
[----:B------:R-:W-:Y:S02]  /*3250*/  SHF.R.U32.HI R31, RZ, 0xa, R10 ;  /* 0x0000000aff1f7819 */ /* 0x000fe4000001160a */
[----:B------:R-:W-:-:S02]  /*3260*/  SHF.R.U32.HI R36, RZ, 0xa, R11 ;  /* 0x0000000aff247819 */ /* 0x000fc4000001160b */
[----:B------:R-:W-:Y:S02]  /*3270*/  LOP3.LUT R22, R22, 0xf000f, RZ, 0xc0, !PT ;  /* 0x000f000f16167812 */ /* 0x000fe400078ec0ff */
[----:B------:R-:W-:Y:S02]  /*3280*/  LOP3.LUT R0, R30, 0xf000f, RZ, 0xc0, !PT ;  /* 0x000f000f1e007812 */ /* 0x000fe400078ec0ff */
[----:B------:R-:W-:Y:S02]  /*3290*/  LOP3.LUT R35, R35, 0xf000f, RZ, 0xc0, !PT ;  /* 0x000f000f23237812 */ /* 0x000fe400078ec0ff */
[----:B------:R-:W-:Y:S02]  /*32a0*/  LOP3.LUT R23, R23, 0x300030, R2, 0xf8, !PT ;  /* 0x0030003017177812 */ /* 0x000fe400078ef802 */
[----:B------:R-:W-:Y:S02]  /*32b0*/  LOP3.LUT R30, R22, 0x300030, R29, 0xf8, !PT ;  /* 0x00300030161e7812 */ /* 0x000fe400078ef81d */
[----:B------:R-:W-:-:S02]  /*32c0*/  LOP3.LUT R42, R0, 0x300030, R31, 0xf8, !PT ;  /* 0x00300030002a7812 */ /* 0x000fc400078ef81f */
[----:B------:R-:W-:Y:S01]  /*32d0*/  LOP3.LUT R51, R35, 0x300030, R36, 0xf8, !PT ;  /* 0x0030003023337812 */ /* 0x000fe200078ef824 */
[----:B------:R-:W-:Y:S06]  /*32e0*/  @!P1 BRA `(.L_x_85) ;  /* 0x0000001000749947 */ /* 0x000fec0003800000 */
[----:B------:R-:W-:Y:S02]  /*32f0*/  LOP3.LUT R22, R5, 0x3f003f, RZ, 0xc0, !PT ;  /* 0x003f003f05167812 */ /* 0x000fe400078ec0ff */
[----:B------:R-:W-:Y:S02]  /*3300*/  SHF.R.U32.HI R29, RZ, 0x6, R5 ;  /* 0x00000006ff1d7819 */ /* 0x000fe40000011605 */
[----:B------:R-:W-:Y:S02]  /*3310*/  PRMT R5, R90, 0x9910, RZ ;  /* 0x000099105a057816 */ /* 0x000fe400000000ff */
[----:B------:R-:W-:Y:S02]  /*3320*/  LOP3.LUT R35, R6, 0x3f003f, RZ, 0xc0, !PT ;  /* 0x003f003f06237812 */ /* 0x000fe400078ec0ff */
[----:B------:R-:W-:Y:S02]  /*3330*/  SHF.R.U32.HI R36, RZ, 0x6, R6 ;  /* 0x00000006ff247819 */ /* 0x000fe40000011606 */
[----:B------:R-:W-:-:S02]  /*3340*/  LOP3.LUT R43, R7, 0x3f003f, RZ, 0xc0, !PT ;  /* 0x003f003f072b7812 */ /* 0x000fc400078ec0ff */
[----:B------:R-:W-:Y:S02]  /*3350*/  SHF.R.U32.HI R44, RZ, 0x6, R7 ;  /* 0x00000006ff2c7819 */ /* 0x000fe40000011607 */
[----:B------:R-:W-:Y:S02]  /*3360*/  ISETP.NE.AND P0, PT, R5, RZ, PT ;  /* 0x000000ff0500720c */ /* 0x000fe40003f05270 */
[----:B------:R-:W-:Y:S02]  /*3370*/  LOP3.LUT R0, R4, 0x3f003f, RZ, 0xc0, !PT ;  /* 0x003f003f04007812 */ /* 0x000fe400078ec0ff */
[----:B------:R-:W-:Y:S02]  /*3380*/  LOP3.LUT R2, R24, 0x3f003f, RZ, 0xc0, !PT ;  /* 0x003f003f18027812 */ /* 0x000fe400078ec0ff */
[----:B------:R-:W-:Y:S02]  /*3390*/  LOP3.LUT R7, R25, 0x3f003f, RZ, 0xc0, !PT ;  /* 0x003f003f19077812 */ /* 0x000fe400078ec0ff */
[----:B------:R-:W-:-:S02]  /*33a0*/  SHF.R.U32.HI R47, RZ, 0x6, R27 ;  /* 0x00000006ff2f7819 */ /* 0x000fc4000001161b */
[----:B------:R-:W-:Y:S02]  /*33b0*/  LOP3.LUT R6, R8, 0x3f003f, RZ, 0xc0, !PT ;  /* 0x003f003f08067812 */ /* 0x000fe400078ec0ff */
[----:B------:R-:W-:Y:S02]  /*33c0*/  SHF.R.U32.HI R4, RZ, 0x6, R4 ;  /* 0x00000006ff047819 */ /* 0x000fe40000011604 */
[----:B------:R-:W-:Y:S02]  /*33d0*/  SHF.R.U32.HI R24, RZ, 0x6, R24 ;  /* 0x00000006ff187819 */ /* 0x000fe40000011618 */
[----:B------:R-:W-:Y:S02]  /*33e0*/  SHF.R.U32.HI R25, RZ, 0x6, R25 ;  /* 0x00000006ff197819 */ /* 0x000fe40000011619 */
[----:B------:R-:W-:Y:S02]  /*33f0*/  LOP3.LUT R37, R26, 0x3f003f, RZ, 0xc0, !PT ;  /* 0x003f003f1a257812 */ /* 0x000fe400078ec0ff */
        /* <DEDUP_REMOVED lines=16> */
[----:B------:R-:W-:Y:S01]  /*3500*/  HADD2 R25, R50, -1056, -1056 ;  /* 0xe420e42032197430 */ /* 0x000fe20000000000 */
        /* <DEDUP_REMOVED lines=9> */
[----:B------:R-:W-:Y:S01]  /*35a0*/  LOP3.LUT R23, R23, 0x64006400, RZ, 0xfc, !PT ;  /* 0x6400640017177812 */ /* 0x000fe200078efcff */
[----:B------:R-:W-:Y:S01]  /*35b0*/  HADD2 R24, R55, -1056, -1056 ;  /* 0xe420e42037187430 */ /* 0x000fe20000000000 */
        /* <DEDUP_REMOVED lines=45> */
[----:B------:R-:W-:Y:S01]  /*3890*/  ISETP.GE.AND P2, PT, R93, 0x2, PT ;  /* 0x000000025d00780c */ /* 0x000fe20003f46270 */
        /* <DEDUP_REMOVED lines=11> */
[----:B------:R-:W-:Y:S01]  /*3950*/  HADD2 R52, R54, -1056, -1056 ;  /* 0xe420e42036347430 */ /* 0x000fe20000000000 */
        /* <DEDUP_REMOVED lines=43> */
.L_x_86:
        /* <DEDUP_REMOVED lines=47> */
.L_x_87:
        /* <DEDUP_REMOVED lines=49> */
.L_x_88:
        /* <DEDUP_REMOVED lines=43> */
.L_x_85:
[----:B------:R-:W0:Y:S01]  /*44c0*/  S2UR UR5, SR_CTAID.Z ;  /* 0x00000000000579c3 */ /* 0x000e220000002700 */
[----:B------:R-:W-:Y:S01]  /*44d0*/  IADD3 R91, R91, 0x20, RZ ;  /* 0x000000205b5b7810 */ /* 0x000fe20007ffe0ff */
[----:B------:R-:W-:-:S03]  /*44e0*/  UIADD3 UR4, UR4, 0x40, URZ ;  /* 0x0000004004047890 */ /* 0x000fc6000fffe03f */
[----:B------:R-:W-:Y:S01]  /*44f0*/  ISETP.GE.AND P0, PT, R91, UR8, PT ;  /* 0x000000085b007c0c */ /* 0x000fe2000bf06270 */
[----:B0-----:R-:W-:-:S04]  /*4500*/  ULEA UR5, UR5, 0x40, 0x6 ;  /* 0x0000004005057891 */ /* 0x001fc8000f8e303f */
[----:B------:R-:W-:-:S04]  /*4510*/  UISETP.LT.AND UP0, UPT, UR5, UR9, UPT ;  /* 0x000000090500728c */ /* 0x000fc8000bf01270 */
[----:B------:R-:W-:-:S06]  /*4520*/  USEL UR5, UR5, UR9, UP0 ;  /* 0x0000000905057287 */ /* 0x000fcc0008000000 */
[----:B------:R-:W-:-:S13]  /*4530*/  ISETP.LT.AND P2, PT, R91, UR5, PT ;  /* 0x000000055b007c0c */ /* 0x000fda000bf41270 */
[----:B------:R-:W-:Y:S05]  /*4540*/  @!P0 BRA P2, `(.L_x_89) ;  /* 0xffffffd400888947 */ /* 0x000fea000103ffff */
.L_x_80:
[----:B------:R-:W-:Y:S01]  /*4550*/  ISETP.GE.AND P0, PT, R91, R92, PT ;  /* 0x0000005c5b00720c */ /* 0x000fe20003f06270 */
[----:B------:R-:W-:-:S03]  /*4560*/  ULDC UR5, c[0x0][0x260] ;  /* 0x0000980000057ab9 */ /* 0x000fc60000000800 */
[----:B------:R-:W-:-:S13]  /*4570*/  ISETP.GE.OR P0, PT, R91, UR5, P0 ;  /* 0x000000055b007c0c */ /* 0x000fda0008706670 */
[----:B------:R-:W-:Y:S05]  /*4580*/  @P0 BRA `(.L_x_90) ;  /* 0x0000002400680947 */ /* 0x000fea0003800000 */
[----:B------:R-:W-:Y:S01]  /*4590*/  PRMT R0, R3, 0x9910, RZ ;  /* 0x0000991003007816 */ /* 0x000fe200000000ff */
[----:B------:R-:W-:-:S03]  /*45a0*/  ULDC UR5, c[0x0][0x260] ;  /* 0x0000980000057ab9 */ /* 0x000fc60000000800 */
[----:B------:R-:W-:-:S04]  /*45b0*/  ISETP.NE.AND P0, PT, R0, RZ, PT ;  /* 0x000000ff0000720c */ /* 0x000fc80003f05270 */
[----:B------:R-:W-:-:S13]  /*45c0*/  ISETP.LT.OR P0, PT, R12, 0x4, !P0 ;  /* 0x000000040c00780c */ /* 0x000fda0004701670 */
.L_x_95:
[----:B------:R-:W-:Y:S01]  /*45d0*/  ISETP.NE.AND P2, PT, R91, R86, PT ;  /* 0x000000565b00720c */ /* 0x000fe20003f45270 */
[----:B------:R-:W0:-:S12]  /*45e0*/  LDC R85, c[0x0][0x23c] ;  /* 0x00008f00ff557b82 */ /* 0x000e180000000800 */
[----:B------:R-:W1:Y:S01]  /*45f0*/  @!P2 LDC.64 R2, c[0x0][0x248] ;  /* 0x00009200ff02ab82 */ /* 0x000e620000000a00 */
[----:B------:R-:W-:Y:S02]  /*4600*/  @!P2 IADD3 R87, R87, 0x1, RZ ;  /* 0x000000015757a810 */ /* 0x000fe40007ffe0ff */
[----:B------:R-:W-:Y:S02]  /*4610*/  @!P2 LEA R5, R91, 0x1, 0x1 ;  /* 0x000000015b05a811 */ /* 0x000fe400078e08ff */
[----:B------:R-:W-:-:S06]  /*4620*/  @!P2 LEA R6, R87, R1, 0x3 ;  /* 0x000000015706a211 */ /* 0x000fcc00078e18ff */
[----:B------:R-:W2:Y:S01]  /*4630*/  @!P2 LDL.64 R6, [R6] ;  /* 0x000000000606a983 */ /* 0x000ea20000100a00 */
[----:B0-----:R-:W-:-:S03]  /*4640*/  IMAD.WIDE R28, R85, 0x4, R32 ;  /* 0x00000004551c7825 */ /* 0x001fc600078e0220 */
[----:B------:R-:W5:Y:S01]  /*4650*/  LDG.E.128.CONSTANT R32, desc[UR6][R32.64] ;  /* 0x0000000620207981 */ /* 0x000f62000c1e9d00 */
[----:B------:R-:W-:-:S03]  /*4660*/  IMAD.WIDE R24, R85, 0x4, R28 ;  /* 0x0000000455187825 */ /* 0x000fc600078e021c */
[----:B------:R-:W5:Y:S01]  /*4670*/  LDG.E.128.CONSTANT R28, desc[UR6][R28.64] ;  /* 0x000000061c1c7981 */ /* 0x000f62000c1e9d00 */
[----:B-1----:R-:W-:-:S04]  /*4680*/  @!P2 IMAD.WIDE R2, R5, 0x2, R2 ;  /* 0x000000020502a825 */ /* 0x002fc800078e0202 */
[C---:B------:R-:W-:Y:S02]  /*4690*/  IMAD.WIDE R4, R85.reuse, 0x4, R24 ;  /* 0x0000000455047825 */ /* 0x040fe400078e0218 */
[----:B------:R-:W3:Y:S04]  /*46a0*/  @!P2 LDG.E.U16.CONSTANT R2, desc[UR6][R2.64] ;  /* 0x000000060202a981 */ /* 0x000ee8000c1e9500 */
[----:B------:R-:W5:Y:S04]  /*46b0*/  LDG.E.128.CONSTANT R24, desc[UR6][R24.64] ;  /* 0x0000000618187981 */ /* 0x000f68000c1e9d00 */
[----:B------:R0:W5:Y:S01]  /*46c0*/  LDG.E.128.CONSTANT R8, desc[UR6][R4.64] ;  /* 0x0000000604087981 */ /* 0x000162000c1e9d00 */
[----:B------:R-:W-:Y:S01]  /*46d0*/  IMAD.WIDE R94, R85, 0x4, R4 ;  /* 0x00000004555e7825 */ /* 0x000fe200078e0204 */
[----:B--2---:R-:W-:-:S02]  /*46e0*/  @!P2 PRMT R96, R6, 0x7610, R96 ;  /* 0x000076100660a816 */ /* 0x004fc40000000060 */
[----:B------:R-:W-:Y:S02]  /*46f0*/  @!P2 PRMT R97, R7, 0x7610, R97 ;  /* 0x000076100761a816 */ /* 0x000fe40000000061 */
[----:B------:R-:W-:Y:S02]  /*4700*/  @!P2 PRMT R96, R96, 0x7610, R6 ;  /* 0x000076106060a816 */ /* 0x000fe40000000006 */
[----:B------:R-:W-:Y:S02]  /*4710*/  @!P2 PRMT R97, R97, 0x7610, R7 ;  /* 0x000076106161a816 */ /* 0x000fe40000000007 */
[----:B---3--:R-:W-:Y:S01]  /*4720*/  @!P2 IADD3 R86, R2, R91, RZ ;  /* 0x0000005b0256a210 */ /* 0x008fe20007ffe0ff */
[----:B0-----:R-:W-:Y:S06]  /*4730*/  @!P1 BRA `(.L_x_91) ;  /* 0x0000002000e49947 */ /* 0x001fec0003800000 */
[----:B------:R-:W2:Y:S01]  /*4740*/  LDG.E.128.CONSTANT R4, desc[UR6][R94.64] ;  /* 0x000000065e047981 */ /* 0x000ea2000c1e9d00 */
[----:B-----5:R-:W-:Y:S02]  /*4750*/  SHF.R.U32.HI R2, RZ, 0xf, R32 ;  /* 0x0000000fff027819 */ /* 0x020fe40000011620 */
[--C-:B------:R-:W-:Y:S02]  /*4760*/  SHF.R.U32.HI R41, RZ, 0xe, R29.reuse ;  /* 0x0000000eff297819 */ /* 0x100fe4000001161d */
[C---:B------:R-:W-:Y:S02]  /*4770*/  LOP3.LUT R60, R29.reuse, 0x3e003e0, RZ, 0xc0, !PT ;  /* 0x03e003e01d3c7812 */ /* 0x040fe400078ec0ff */
[----:B------:R-:W-:Y:S02]  /*4780*/  LOP3.LUT R46, R29, 0x1f001f, RZ, 0xc0, !PT ;  /* 0x001f001f1d2e7812 */ /* 0x000fe400078ec0ff */
[----:B------:R-:W-:Y:S02]  /*4790*/  SHF.R.U32.HI R50, RZ, 0xa, R29 ;  /* 0x0000000aff327819 */ /* 0x000fe4000001161d */
[----:B------:R-:W-:-:S02]  /*47a0*/  SHF.R.U32.HI R29, RZ, 0xd, R25 ;  /* 0x0000000dff1d7819 */ /* 0x000fc40000011619 */
[C---:B------:R-:W-:Y:S02]  /*47b0*/  LOP3.LUT R71, R25.reuse, 0x3e003e0, RZ, 0xc0, !PT ;  /* 0x03e003e019477812 */ /* 0x040fe400078ec0ff */
[----:B------:R-:W-:Y:S02]  /*47c0*/  LOP3.LUT R53, R25, 0x1f001f, RZ, 0xc0, !PT ;  /* 0x001f001f19357812 */ /* 0x000fe400078ec0ff */
[----:B------:R-:W-:Y:S02]  /*47d0*/  SHF.R.U32.HI R55, RZ, 0xa, R25 ;  /* 0x0000000aff377819 */ /* 0x000fe40000011619 */
[----:B------:R-:W-:Y:S02]  /*47e0*/  SHF.R.U32.HI R38, RZ, 0xf, R33 ;  /* 0x0000000fff267819 */ /* 0x000fe40000011621 */
[----:B------:R-:W-:Y:S02]  /*47f0*/  SHF.R.U32.HI R40, RZ, 0xf, R34 ;  /* 0x0000000fff287819 */ /* 0x000fe40000011622 */
[----:B------:R-:W-:-:S02]  /*4800*/  SHF.R.U32.HI R77, RZ, 0xe, R31 ;  /* 0x0000000eff4d7819 */ /* 0x000fc4000001161f */
[C---:B------:R-:W-:Y:S02]  /*4810*/  LOP3.LUT R58, R31.reuse, 0x3e003e0, RZ, 0xc0, !PT ;  /* 0x03e003e01f3a7812 */ /* 0x040fe400078ec0ff */
[----:B------:R-:W-:Y:S02]  /*4820*/  LOP3.LUT R22, R31, 0x1f001f, RZ, 0xc0, !PT ;  /* 0x001f001f1f167812 */ /* 0x000fe400078ec0ff */
[----:B------:R-:W-:Y:S02]  /*4830*/  SHF.R.U32.HI R23, RZ, 0xa, R31 ;  /* 0x0000000aff177819 */ /* 0x000fe4000001161f */
[----:B------:R-:W-:Y:S02]  /*4840*/  SHF.R.U32.HI R25, RZ, 0xc, R8 ;  /* 0x0000000cff197819 */ /* 0x000fe40000011608 */
[C---:B------:R-:W-:Y:S02]  /*4850*/  LOP3.LUT R75, R8.reuse, 0x3e003e0, RZ, 0xc0, !PT ;  /* 0x03e003e0084b7812 */ /* 0x040fe400078ec0ff */
[----:B------:R-:W-:-:S02]  /*4860*/  LOP3.LUT R67, R8, 0x1f001f, RZ, 0xc0, !PT ;  /* 0x001f001f08437812 */ /* 0x000fc400078ec0ff */
[----:B------:R-:W-:Y:S02]  /*4870*/  SHF.R.U32.HI R68, RZ, 0xa, R8 ;  /* 0x0000000aff447819 */ /* 0x000fe40000011608 */
[--C-:B------:R-:W-:Y:S02]  /*4880*/  SHF.R.U32.HI R31, RZ, 0xc, R10.reuse ;  /* 0x0000000cff1f7819 */ /* 0x100fe4000001160a */
[C---:B------:R-:W-:Y:S02]  /*4890*/  LOP3.LUT R8, R10.reuse, 0x3e003e0, RZ, 0xc0, !PT ;  /* 0x03e003e00a087812 */ /* 0x040fe400078ec0ff */
[----:B------:R-:W-:Y:S02]  /*48a0*/  LOP3.LUT R61, R10, 0x1f001f, RZ, 0xc0, !PT ;  /* 0x001f001f0a3d7812 */ /* 0x000fe400078ec0ff */
[----:B------:R-:W-:Y:S02]  /*48b0*/  SHF.R.U32.HI R62, RZ, 0xa, R10 ;  /* 0x0000000aff3e7819 */ /* 0x000fe4000001160a */
[----:B------:R-:W-:-:S02]  /*48c0*/  SHF.R.U32.HI R39, RZ, 0xe, R28 ;  /* 0x0000000eff277819 */ /* 0x000fc4000001161c */
[----:B------:R-:W-:Y:S02]  /*48d0*/  LOP3.LUT R10, R2, 0x10001, RZ, 0xc0, !PT ;  /* 0x00010001020a7812 */ /* 0x000fe400078ec0ff */
[----:B------:R-:W-:Y:S02]  /*48e0*/  SHF.R.U32.HI R43, RZ, 0xe, R30 ;  /* 0x0000000eff2b7819 */ /* 0x000fe4000001161e */
[----:B------:R-:W-:Y:S02]  /*48f0*/  LOP3.LUT R38, R38, 0x10001, RZ, 0xc0, !PT ;  /* 0x0001000126267812 */ /* 0x000fe400078ec0ff */
[----:B------:R-:W-:Y:S02]  /*4900*/  LOP3.LUT R40, R40, 0x10001, RZ, 0xc0, !PT ;  /* 0x0001000128287812 */ /* 0x000fe400078ec0ff */
[C---:B------:R-:W-:Y:S02]  /*4910*/  LOP3.LUT R59, R32.reuse, 0x3e003e0, RZ, 0xc0, !PT ;  /* 0x03e003e0203b7812 */ /* 0x040fe400078ec0ff */
[----:B------:R-:W-:-:S02]  /*4920*/  LOP3.LUT R48, R32, 0x1f001f, RZ, 0xc0, !PT ;  /* 0x001f001f20307812 */ /* 0x000fc400078ec0ff */
[----:B------:R-:W-:Y:S02]  /*4930*/  SHF.R.U32.HI R47, RZ, 0xa, R32 ;  /* 0x0000000aff2f7819 */ /* 0x000fe40000011620 */
[C---:B------:R-:W-:Y:S02]  /*4940*/  LOP3.LUT R72, R28.reuse, 0x3e003e0, RZ, 0xc0, !PT ;  /* 0x03e003e01c487812 */ /* 0x040fe400078ec0ff */
[----:B------:R-:W-:Y:S02]  /*4950*/  LOP3.LUT R52, R28, 0x1f001f, RZ, 0xc0, !PT ;  /* 0x001f001f1c347812 */ /* 0x000fe400078ec0ff */
[----:B------:R-:W-:Y:S02]  /*4960*/  SHF.R.U32.HI R54, RZ, 0xa, R28 ;  /* 0x0000000aff367819 */ /* 0x000fe4000001161c */
[C---:B------:R-:W-:Y:S02]  /*4970*/  LOP3.LUT R56, R33.reuse, 0x3e003e0, RZ, 0xc0, !PT ;  /* 0x03e003e021387812 */ /* 0x040fe400078ec0ff */
[----:B------:R-:W-:-:S02]  /*4980*/  LOP3.LUT R32, R33, 0x1f001f, RZ, 0xc0, !PT ;  /* 0x001f001f21207812 */ /* 0x000fc400078ec0ff */
[----:B------:R-:W-:Y:S02]  /*4990*/  SHF.R.U32.HI R36, RZ, 0xa, R33 ;  /* 0x0000000aff247819 */ /* 0x000fe40000011621 */
[----:B------:R-:W-:Y:S02]  /*49a0*/  SHF.R.U32.HI R28, RZ, 0xd, R24 ;  /* 0x0000000dff1c7819 */ /* 0x000fe40000011618 */
[----:B------:R-:W-:Y:S02]  /*49b0*/  LOP3.LUT R39, R10, 0x20002, R39, 0xf8, !PT ;  /* 0x000200020a277812 */ /* 0x000fe400078ef827 */
[C---:B------:R-:W-:Y:S02]  /*49c0*/  LOP3.LUT R57, R30.reuse, 0x3e003e0, RZ, 0xc0, !PT ;  /* 0x03e003e01e397812 */ /* 0x040fe400078ec0ff */
[----:B------:R-:W-:Y:S02]  /*49d0*/  LOP3.LUT R37, R30, 0x1f001f, RZ, 0xc0, !PT ;  /* 0x001f001f1e257812 */ /* 0x000fe400078ec0ff */
[----:B------:R-:W-:-:S02]  /*49e0*/  SHF.R.U32.HI R33, RZ, 0xa, R30 ;  /* 0x0000000aff217819 */ /* 0x000fc4000001161e */
[----:B------:R-:W-:Y:S02]  /*49f0*/  PRMT R10, R90, 0x9910, RZ ;  /* 0x000099105a0a7816 */ /* 0x000fe400000000ff */
[----:B------:R-:W-:Y:S02]  /*4a00*/  SHF.R.U32.HI R42, RZ, 0xf, R35 ;  /* 0x0000000fff2a7819 */ /* 0x000fe40000011623 */
[----:B------:R-:W-:Y:S02]  /*4a10*/  SHF.R.U32.HI R30, RZ, 0xd, R26 ;  /* 0x0000000dff1e7819 */ /* 0x000fe4000001161a */
[----:B------:R-:W-:Y:S02]  /*4a20*/  LOP3.LUT R38, R38, 0x20002, R41, 0xf8, !PT ;  /* 0x0002000226267812 */ /* 0x000fe400078ef829 */
[----:B------:R-:W-:Y:S02]  /*4a30*/  LOP3.LUT R43, R40, 0x20002, R43, 0xf8, !PT ;  /* 0x00020002282b7812 */ /* 0x000fe400078ef82b */
[----:B------:R-:W-:-:S02]  /*4a40*/  LOP3.LUT R28, R39, 0x40004, R28, 0xf8, !PT ;  /* 0x00040004271c7812 */ /* 0x000fc400078ef81c */
[C---:B------:R-:W-:Y:S02]  /*4a50*/  LOP3.LUT R69, R26.reuse, 0x3e003e0, RZ, 0xc0, !PT ;  /* 0x03e003e01a457812 */ /* 0x040fe400078ec0ff */
[----:B------:R-:W-:Y:S02]  /*4a60*/  LOP3.LUT R49, R26, 0x1f001f, RZ, 0xc0, !PT ;  /* 0x001f001f1a317812 */ /* 0x000fe400078ec0ff */
[----:B------:R-:W-:Y:S02]  /*4a70*/  SHF.R.U32.HI R51, RZ, 0xa, R26 ;  /* 0x0000000aff337819 */ /* 0x000fe4000001161a */
[----:B------:R-:W-:Y:S02]  /*4a80*/  MOV R78, 0x2800 ;  /* 0x00002800004e7802 */ /* 0x000fe40000000f00 */
[----:B------:R-:W-:Y:S02]  /*4a90*/  ISETP.NE.AND P2, PT, R10, RZ, PT ;  /* 0x000000ff0a00720c */ /* 0x000fe40003f45270 */
[----:B------:R-:W-:-:S02]  /*4aa0*/  SHF.R.U32.HI R26, RZ, 0xc, R9 ;  /* 0x0000000cff1a7819 */ /* 0x000fc40000011609 */
[C---:B------:R-:W-:Y:S02]  /*4ab0*/  LOP3.LUT R74, R9.reuse, 0x3e003e0, RZ, 0xc0, !PT ;  /* 0x03e003e0094a7812 */ /* 0x040fe400078ec0ff */
[----:B------:R-:W-:Y:S02]  /*4ac0*/  LOP3.LUT R65, R9, 0x1f001f, RZ, 0xc0, !PT ;  /* 0x001f001f09417812 */ /* 0x000fe400078ec0ff */
[----:B------:R-:W-:Y:S02]  /*4ad0*/  SHF.R.U32.HI R66, RZ, 0xa, R9 ;  /* 0x0000000aff427819 */ /* 0x000fe40000011609 */
[----:B------:R-:W-:Y:S02]  /*4ae0*/  LOP3.LUT R42, R42, 0x10001, RZ, 0xc0, !PT ;  /* 0x000100012a2a7812 */ /* 0x000fe400078ec0ff */
[----:B------:R-:W-:Y:S02]  /*4af0*/  LOP3.LUT R29, R38, 0x40004, R29, 0xf8, !PT ;  /* 0x00040004261d7812 */ /* 0x000fe400078ef81d */
[----:B------:R-:W-:-:S02]  /*4b00*/  LOP3.LUT R10, R43, 0x40004, R30, 0xf8, !PT ;  /* 0x000400042b0a7812 */ /* 0x000fc400078ef81e */
[--C-:B------:R-:W-:Y:S02]  /*4b10*/  SHF.R.U32.HI R79, RZ, 0xc, R11.reuse ;  /* 0x0000000cff4f7819 */ /* 0x100fe4000001160b */
[C---:B------:R-:W-:Y:S02]  /*4b20*/  LOP3.LUT R9, R11.reuse, 0x3e003e0, RZ, 0xc0, !PT ;  /* 0x03e003e00b097812 */ /* 0x040fe400078ec0ff */
[----:B------:R-:W-:Y:S02]  /*4b30*/  LOP3.LUT R44, R11, 0x1f001f, RZ, 0xc0, !PT ;  /* 0x001f001f0b2c7812 */ /* 0x000fe400078ec0ff */
[----:B------:R-:W-:Y:S02]  /*4b40*/  SHF.R.U32.HI R45, RZ, 0xa, R11 ;  /* 0x0000000aff2d7819 */ /* 0x000fe4000001160b */
[----:B------:R-:W-:Y:S02]  /*4b50*/  LOP3.LUT R11, R28, 0x80008, R25, 0xf8, !PT ;  /* 0x000800081c0b7812 */ /* 0x000fe400078ef819 */
[----:B------:R-:W-:-:S02]  /*4b60*/  PRMT R2, R78, 0x7610, R2 ;  /* 0x000076104e027816 */ /* 0x000fc40000000002 */
[----:B------:R-:W-:Y:S02]  /*4b70*/  SHF.R.U32.HI R76, RZ, 0xd, R27 ;  /* 0x0000000dff4c7819 */ /* 0x000fe4000001161b */
[----:B------:R-:W-:Y:S02]  /*4b80*/  LOP3.LUT R77, R42, 0x20002, R77, 0xf8, !PT ;  /* 0x000200022a4d7812 */ /* 0x000fe400078ef84d */
        /* <DEDUP_REMOVED lines=8> */
[----:B------:R-:W-:Y:S02]  /*4c10*/  LOP3.LUT R80, R76, 0x80008, R79, 0xf8, !PT ;  /* 0x000800084c507812 */ /* 0x000fe400078ef84f */
[----:B------:R-:W-:-:S02]  /*4c20*/  LOP3.LUT R77, R74, 0x64006400, RZ, 0xfc, !PT ;  /* 0x640064004a4d7812 */ /* 0x000fc400078efcff */
[----:B------:R-:W-:Y:S02]  /*4c30*/  LOP3.LUT R107, R58, 0x64006400, RZ, 0xfc, !PT ;  /* 0x640064003a6b7812 */ /* 0x000fe400078efcff */
[----:B------:R-:W-:Y:S02]  /*4c40*/  LOP3.LUT R12, R35, 0x3e003e0, RZ, 0xc0, !PT ;  /* 0x03e003e0230c7812 */ /* 0x000fe400078ec0ff */
[C---:B------:R-:W-:Y:S02]  /*4c50*/  LOP3.LUT R73, R24.reuse, 0x3e003e0, RZ, 0xc0, !PT ;  /* 0x03e003e018497812 */ /* 0x040fe400078ec0ff */
[----:B------:R-:W-:Y:S02]  /*4c60*/  LOP3.LUT R63, R24, 0x1f001f, RZ, 0xc0, !PT ;  /* 0x001f001f183f7812 */ /* 0x000fe400078ec0ff */
[----:B------:R-:W-:Y:S02]  /*4c70*/  SHF.R.U32.HI R64, RZ, 0xa, R24 ;  /* 0x0000000aff407819 */ /* 0x000fe40000011618 */
[----:B------:R-:W-:-:S02]  /*4c80*/  LOP3.LUT R70, R27, 0x3e003e0, RZ, 0xc0, !PT ;  /* 0x03e003e01b467812 */ /* 0x000fc400078ec0ff */
[----:B------:R-:W-:Y:S02]  /*4c90*/  LOP3.LUT R79, R3, 0x64006400, RZ, 0xfc, !PT ;  /* 0x64006400034f7812 */ /* 0x000fe400078efcff */
[----:B------:R-:W-:Y:S02]  /*4ca0*/  SHF.R.U32.HI R34, RZ, 0xa, R34 ;  /* 0x0000000aff227819 */ /* 0x000fe40000011622 */
[----:B------:R-:W-:Y:S02]  /*4cb0*/  SHF.R.U32.HI R35, RZ, 0xa, R35 ;  /* 0x0000000aff237819 */ /* 0x000fe40000011623 */
[----:B------:R-:W-:Y:S02]  /*4cc0*/  LOP3.LUT R24, R27, 0x1f001f, RZ, 0xc0, !PT ;  /* 0x001f001f1b187812 */ /* 0x000fe400078ec0ff */
[----:B------:R-:W-:Y:S02]  /*4cd0*/  SHF.R.U32.HI R27, RZ, 0xa, R27 ;  /* 0x0000000aff1b7819 */ /* 0x000fe4000001161b */
[----:B------:R-:W-:-:S02]  /*4ce0*/  LOP3.LUT R59, R59, 0x64006400, RZ, 0xfc, !PT ;  /* 0x640064003b3b7812 */ /* 0x000fc400078efcff */
[----:B------:R-:W-:Y:S02]  /*4cf0*/  LOP3.LUT R68, R68, 0x1f001f, RZ, 0xc0, !PT ;  /* 0x001f001f44447812 */ /* 0x000fe400078ec0ff */
[----:B------:R-:W-:Y:S01]  /*4d00*/  LOP3.LUT R55, R55, 0x1f001f, RZ, 0xc0, !PT ;  /* 0x001f001f37377812 */ /* 0x000fe200078ec0ff */
[-C--:B------:R-:W-:Y:S01]  /*4d10*/  HFMA2 R83, R59, R2.reuse.H0_H0, -48, -48 ;  /* 0xd200d2003b537431 */ /* 0x080fe20000040002 */
[----:B------:R-:W-:Y:S02]  /*4d20*/  LOP3.LUT R81, R57, 0x64006400, RZ, 0xfc, !PT ;  /* 0x6400640039517812 */ /* 0x000fe400078efcff */
[----:B------:R-:W-:Y:S02]  /*4d30*/  LOP3.LUT R54, R54, 0x1f001f, RZ, 0xc0, !PT ;  /* 0x001f001f36367812 */ /* 0x000fe400078ec0ff */
[----:B------:R-:W-:Y:S01]  /*4d40*/  LOP3.LUT R65, R65, 0x64006400, RZ, 0xfc, !PT ;  /* 0x6400640041417812 */ /* 0x000fe200078efcff */
[----:B------:R-:W-:Y:S01]  /*4d50*/  HFMA2 R59, R81, R2.H0_H0, -48, -48 ;  /* 0xd200d200513b7431 */ /* 0x000fe20000040002 */
[----:B------:R-:W-:-:S02]  /*4d60*/  LOP3.LUT R109, R70, 0x64006400, RZ, 0xfc, !PT ;  /* 0x64006400466d7812 */ /* 0x000fc400078efcff */
[----:B------:R-:W-:Y:S02]  /*4d70*/  LOP3.LUT R48, R48, 0x64006400, RZ, 0xfc, !PT ;  /* 0x6400640030307812 */ /* 0x000fe400078efcff */
[----:B------:R-:W-:Y:S02]  /*4d80*/  LOP3.LUT R64, R64, 0x1f001f, RZ, 0xc0, !PT ;  /* 0x001f001f40407812 */ /* 0x000fe400078ec0ff */
[----:B------:R-:W-:Y:S01]  /*4d90*/  LOP3.LUT R32, R32, 0x64006400, RZ, 0xfc, !PT ;  /* 0x6400640020207812 */ /* 0x000fe200078efcff */
[----:B------:R-:W-:Y:S01]  /*4da0*/  HADD2 R84, R48, -1040, -1040 ;  /* 0xe410e41030547430 */ /* 0x000fe20000000000 */
[----:B------:R-:W-:Y:S02]  /*4db0*/  LOP3.LUT R33, R33, 0x1f001f, RZ, 0xc0, !PT ;  /* 0x001f001f21217812 */ /* 0x000fe400078ec0ff */
        /* <DEDUP_REMOVED lines=13> */
[----:B------:R-:W-:Y:S01]  /*4e90*/  LOP3.LUT R105, R12, 0x64006400, RZ, 0xfc, !PT ;  /* 0x640064000c697812 */ /* 0x000fe200078efcff */
[-C--:B------:R-:W-:Y:S01]  /*4ea0*/  HFMA2 R12, R75, R2.reuse.H0_H0, -48, -48 ;  /* 0xd200d2004b0c7431 */ /* 0x080fe20000040002 */
[----:B------:R-:W-:Y:S01]  /*4eb0*/  LOP3.LUT R111, R9, 0x64006400, RZ, 0xfc, !PT ;  /* 0x64006400096f7812 */ /* 0x000fe200078efcff */
[-C--:B------:R-:W-:Y:S01]  /*4ec0*/  HFMA2 R9, R99, R2.reuse.H0_H0, -48, -48 ;  /* 0xd200d20063097431 */ /* 0x080fe20000040002 */
[----:B------:R-:W-:Y:S01]  /*4ed0*/  LOP3.LUT R52, R52, 0x64006400, RZ, 0xfc, !PT ;  /* 0x6400640034347812 */ /* 0x000fe200078efcff */
[----:B------:R-:W-:Y:S01]  /*4ee0*/  HFMA2 R8, R101, R2.H0_H0, -48, -48 ;  /* 0xd200d20065087431 */ /* 0x000fe20000040002 */
[----:B------:R-:W-:-:S02]  /*4ef0*/  LOP3.LUT R63, R63, 0x64006400, RZ, 0xfc, !PT ;  /* 0x640064003f3f7812 */ /* 0x000fc400078efcff */
[----:B------:R-:W-:Y:S01]  /*4f00*/  LOP3.LUT R46, R46, 0x64006400, RZ, 0xfc, !PT ;  /* 0x640064002e2e7812 */ /* 0x000fe200078efcff */
[----:B------:R-:W-:Y:S01]  /*4f10*/  HADD2 R75, R52, -1040, -1040 ;  /* 0xe410e410344b7430 */ /* 0x000fe20000000000 */
[----:B------:R-:W-:Y:S02]  /*4f20*/  LOP3.LUT R53, R53, 0x64006400, RZ, 0xfc, !PT ;  /* 0x6400640035357812 */ /* 0x000fe400078efcff */
[----:B------:R-:W-:Y:S02]  /*4f30*/  LOP3.LUT R49, R49, 0x64006400, RZ, 0xfc, !PT ;  /* 0x6400640031317812 */ /* 0x000fe400078efcff */
[----:B------:R-:W-:Y:S02]  /*4f40*/  LOP3.LUT R82, R47, 0x64006400, RZ, 0xfc, !PT ;  /* 0x640064002f527812 */ /* 0x000fe400078efcff */
[----:B------:R-:W-:Y:S02]  /*4f50*/  LOP3.LUT R54, R70, 0x64006400, RZ, 0xfc, !PT ;  /* 0x6400640046367812 */ /* 0x000fe400078efcff */
[----:B------:R-:W-:Y:S01]  /*4f60*/  LOP3.LUT R81, R35, 0x64006400, RZ, 0xfc, !PT ;  /* 0x6400640023517812 */ /* 0x000fe200078efcff */
[----:B------:R-:W-:Y:S01]  /*4f70*/  HADD2 R82, R82, -1040, -1040 ;  /* 0xe410e41052527430 */ /* 0x000fe20000000000 */
[----:B------:R-:W-:-:S02]  /*4f80*/  LOP3.LUT R37, R37, 0x64006400, RZ, 0xfc, !PT ;  /* 0x6400640025257812 */ /* 0x000fc400078efcff */
[----:B------:R-:W-:Y:S01]  /*4f90*/  LOP3.LUT R98, R62, 0x64006400, RZ, 0xfc, !PT ;  /* 0x640064003e627812 */ /* 0x000fe200078efcff */
[----:B------:R-:W-:Y:S01]  /*4fa0*/  HADD2 R62, R53, -1040, -1040 ;  /* 0xe410e410353e7430 */ /* 0x000fe20000000000 */
[----:B------:R-:W-:Y:S01]  /*4fb0*/  ISETP.GE.AND P3, PT, R93, 0x2, PT ;  /* 0x000000025d00780c */ /* 0x000fe20003f66270 */
[----:B------:R-:W-:Y:S01]  /*4fc0*/  HADD2 R81, R81, -1040, -1040 ;  /* 0xe410e41051517430 */ /* 0x000fe20000000000 */
[--C-:B--2---:R-:W-:Y:S02]  /*4fd0*/  SHF.R.U32.HI R28, RZ, 0xb, R4.reuse ;  /* 0x0000000bff1c7819 */ /* 0x104fe40000011604 */
[C---:B------:R-:W-:Y:S02]  /*4fe0*/  LOP3.LUT R10, R4.reuse, 0x3e003e0, RZ, 0xc0, !PT ;  /* 0x03e003e0040a7812 */ /* 0x040fe400078ec0ff */
[----:B------:R-:W-:Y:S02]  /*4ff0*/  LOP3.LUT R25, R4, 0x1f001f, RZ, 0xc0, !PT ;  /* 0x001f001f04197812 */ /* 0x000fe400078ec0ff */
[----:B------:R-:W-:-:S02]  /*5000*/  SHF.R.U32.HI R26, RZ, 0xa, R4 ;  /* 0x0000000aff1a7819 */ /* 0x000fc40000011604 */
[----:B------:R-:W-:Y:S02]  /*5010*/  LOP3.LUT R4, R5, 0x3e003e0, RZ, 0xc0, !PT ;  /* 0x03e003e005047812 */ /* 0x000fe400078ec0ff */
[----:B------:R-:W-:Y:S02]  /*5020*/  LOP3.LUT R28, R11, 0x100010, R28, 0xf8, !PT ;  /* 0x001000100b1c7812 */ /* 0x000fe400078ef81c */
[--C-:B------:R-:W-:Y:S02]  /*5030*/  SHF.R.U32.HI R29, RZ, 0xb, R5.reuse ;  /* 0x0000000bff1d7819 */ /* 0x100fe40000011605 */
[----:B------:R-:W-:Y:S02]  /*5040*/  LOP3.LUT R38, R5, 0x1f001f, RZ, 0xc0, !PT ;  /* 0x001f001f05267812 */ /* 0x000fe400078ec0ff */
[----:B------:R-:W-:Y:S02]  /*5050*/  SHF.R.U32.HI R39, RZ, 0xa, R5 ;  /* 0x0000000aff277819 */ /* 0x000fe40000011605 */
[----:B------:R-:W-:Y:S01]  /*5060*/  LOP3.LUT R11, R60, 0x64006400, RZ, 0xfc, !PT ;  /* 0x640064003c0b7812 */ /* 0x000fe200078efcff */
[----:B------:R-:W-:Y:S01]  /*5070*/  HFMA2 R60, R107, R2.H0_H0, -48, -48 ;  /* 0xd200d2006b3c7431 */ /* 0x000fe20000040002 */
[----:B------:R-:W-:-:S02]  /*5080*/  SHF.R.U32.HI R5, RZ, 0xb, R6 ;  /* 0x0000000bff057819 */ /* 0x000fc40000011606 */
[----:B------:R-:W-:Y:S01]  /*5090*/  LOP3.LUT R69, R4, 0x64006400, RZ, 0xfc, !PT ;  /* 0x6400640004457812 */ /* 0x000fe200078efcff */
[-C--:B------:R-:W-:Y:S01]  /*50a0*/  HFMA2 R58, R11, R2.reuse.H0_H0, -48, -48 ;  /* 0xd200d2000b3a7431 */ /* 0x080fe20000040002 */
[----:B------:R-:W-:Y:S01]  /*50b0*/  LOP3.LUT R29, R30, 0x100010, R29, 0xf8, !PT ;  /* 0x001000101e1d7812 */ /* 0x000fe200078ef81d */
[-C--:B------:R-:W-:Y:S01]  /*50c0*/  HFMA2 R11, R71, R2.reuse.H0_H0, -48, -48 ;  /* 0xd200d200470b7431 */ /* 0x080fe20000040002 */
[----:B------:R-:W-:Y:S01]  /*50d0*/  LOP3.LUT R30, R78, 0x100010, R5, 0xf8, !PT ;  /* 0x001000104e1e7812 */ /* 0x000fe200078ef805 */
[-C--:B------:R-:W-:Y:S01]  /*50e0*/  HFMA2 R4, R69, R2.reuse.H0_H0, -48, -48 ;  /* 0xd200d20045047431 */ /* 0x080fe20000040002 */
[----:B------:R-:W-:Y:S02]  /*50f0*/  LOP3.LUT R5, R72, 0x64006400, RZ, 0xfc, !PT ;  /* 0x6400640048057812 */ /* 0x000fe400078efcff */
[----:B------:R-:W-:Y:S02]  /*5100*/  SHF.R.U32.HI R41, RZ, 0xa, R6 ;  /* 0x0000000aff297819 */ /* 0x000fe40000011606 */
[--C-:B------:R-:W-:Y:S01]  /*5110*/  SHF.R.U32.HI R31, RZ, 0xb, R7.reuse ;  /* 0x0000000bff1f7819 */ /* 0x100fe20000011607 */
[----:B------:R-:W-:Y:S01]  /*5120*/  HFMA2 R57, R5, R2.H0_H0, -48, -48 ;  /* 0xd200d20005397431 */ /* 0x000fe20000040002 */
[----:B------:R-:W-:-:S02]  /*5130*/  SHF.R.U32.HI R43, RZ, 0xa, R7 ;  /* 0x0000000aff2b7819 */ /* 0x000fc40000011607 */
        /* <DEDUP_REMOVED lines=8> */
[----:B------:R-:W-:Y:S01]  /*51c0*/  LOP3.LUT R0, R23, 0x1f001f, RZ, 0xc0, !PT ;  /* 0x001f001f17007812 */ /* 0x000fe200078ec0ff */
[----:B------:R-:W-:Y:S01]  /*51d0*/  HADD2 R72, R72, -1040, -1040 ;  /* 0xe410e41048487430 */ /* 0x000fe20000000000 */
[----:B------:R-:W-:Y:S01]  /*51e0*/  LOP3.LUT R50, R22, 0x64006400, RZ, 0xfc, !PT ;  /* 0x6400640016327812 */ /* 0x000fe200078efcff */
[----:B------:R-:W-:Y:S01]  /*51f0*/  HADD2 R71, R71, -1040, -1040 ;  /* 0xe410e41047477430 */ /* 0x000fe20000000000 */
[----:B------:R-:W-:-:S02]  /*5200*/  LOP3.LUT R23, R44, 0x64006400, RZ, 0xfc, !PT ;  /* 0x640064002c177812 */ /* 0x000fc400078efcff */
[C---:B------:R-:W-:Y:S02]  /*5210*/  LOP3.LUT R76, R6.reuse, 0x3e003e0, RZ, 0xc0, !PT ;  /* 0x03e003e0064c7812 */ /* 0x040fe400078ec0ff */
[----:B------:R-:W-:Y:S01]  /*5220*/  LOP3.LUT R40, R6, 0x1f001f, RZ, 0xc0, !PT ;  /* 0x001f001f06287812 */ /* 0x000fe200078ec0ff */
[----:B------:R-:W-:Y:S01]  /*5230*/  HADD2 R23, R23, -1040, -1040 ;  /* 0xe410e41017177430 */ /* 0x000fe20000000000 */
[----:B------:R-:W-:Y:S02]  /*5240*/  LOP3.LUT R44, R45, 0x1f001f, RZ, 0xc0, !PT ;  /* 0x001f001f2d2c7812 */ /* 0x000fe400078ec0ff */
[C---:B------:R-:W-:Y:S02]  /*5250*/  LOP3.LUT R6, R7.reuse, 0x3e003e0, RZ, 0xc0, !PT ;  /* 0x03e003e007067812 */ /* 0x040fe400078ec0ff */
[----:B------:R-:W-:Y:S02]  /*5260*/  LOP3.LUT R42, R7, 0x1f001f, RZ, 0xc0, !PT ;  /* 0x001f001f072a7812 */ /* 0x000fe400078ec0ff */
[----:B------:R-:W-:-:S02]  /*5270*/  LOP3.LUT R31, R80, 0x100010, R31, 0xf8, !PT ;  /* 0x00100010501f7812 */ /* 0x000fc400078ef81f */
        /* <DEDUP_REMOVED lines=14> */
[-C--:B------:R-:W-:Y:S01]  /*5360*/  HFMA2 R56, R73, R2.reuse.H0_H0, -48, -48 ;  /* 0xd200d20049387431 */ /* 0x080fe20000040002 */
        /* <DEDUP_REMOVED lines=31> */
[----:B------:R-:W-:Y:S01]  /*5560*/  HFMA2 R2, R113, R2.H0_H0, -48, -48 ;  /* 0xd200d20071027431 */ /* 0x000fe20000040002 */
        /* <DEDUP_REMOVED lines=36> */
[-C--:B------:R-:W-:Y:S02]  /*57b0*/  HFMA2.MMA R32, R83, R37.reuse, R32 ;  /* 0x0000002553207235 */ /* 0x080fe40000000020 */
[----:B------:R-:W-:Y:S01]  /*57c0*/  HFMA2.MMA R34, R77, R37, R34 ;  /* 0x000000254d227235 */ /* 0x000fe20000000022 */
[----:B------:R-:W-:-:S04]  /*57d0*/  HFMA2 R37, R79, R38, R33 ;  /* 0x000000264f257231 */ /* 0x000fc80000000021 */
[-C--:B------:R-:W-:Y:S01]  /*57e0*/  HFMA2 R37, R73, R39.reuse, R37 ;  /* 0x0000002749257231 */ /* 0x080fe20000000025 */
[-C--:B------:R-:W-:Y:S02]  /*57f0*/  HFMA2.MMA R32, R82, R38.reuse, R32 ;  /* 0x0000002652207235 */ /* 0x080fe40000000020 */
[----:B------:R-:W-:Y:S01]  /*5800*/  HFMA2.MMA R98, R80, R38, R34 ;  /* 0x0000002650627235 */ /* 0x000fe20000000022 */
[----:B------:R-:W-:Y:S02]  /*5810*/  HFMA2 R38, R81, R38, R36 ;  /* 0x0000002651267231 */ /* 0x000fe40000000024 */
[-C--:B-1----:R-:W-:Y:S02]  /*5820*/  HFMA2 R37, R58, R28.reuse, R37 ;  /* 0x0000001c3a257231 */ /* 0x082fe40000000025 */
[----:B------:R-:W-:Y:S01]  /*5830*/  HFMA2 R38, R65, R39, R38 ;  /* 0x0000002741267231 */ /* 0x000fe20000000026 */
[-C--:B------:R-:W-:Y:S01]  /*5840*/  HFMA2.MMA R36, R75, R39.reuse, R32 ;  /* 0x000000274b247235 */ /* 0x080fe20000000020 */
[----:B------:R-:W-:Y:S01]  /*5850*/  HFMA2 R37, R68, R29, R37 ;  /* 0x0000001d44257231 */ /* 0x000fe20000000025 */
[----:B------:R-:W0:Y:S01]  /*5860*/  LDS.128 R32, [UR4+0x20] ;  /* 0x00002004ff207984 */ /* 0x000e220008000c00 */
[----:B------:R-:W-:Y:S01]  /*5870*/  HFMA2.MMA R98, R63, R39, R98 ;  /* 0x000000273f627235 */ /* 0x000fe20000000062 */
[----:B------:R-:W-:-:S04]  /*5880*/  HFMA2 R38, R60, R28, R38 ;  /* 0x0000001c3c267231 */ /* 0x000fc80000000026 */
[-C--:B------:R-:W-:Y:S01]  /*5890*/  HFMA2.MMA R36, R57, R28.reuse, R36 ;  /* 0x0000001c39247235 */ /* 0x080fe20000000024 */
[----:B------:R-:W-:Y:S02]  /*58a0*/  HFMA2 R38, R70, R29, R38 ;  /* 0x0000001d46267231 */ /* 0x000fe40000000026 */
[----:B------:R-:W-:-:S05]  /*58b0*/  HFMA2.MMA R98, R59, R28, R98 ;  /* 0x0000001c3b627235 */ /* 0x000fca0000000062 */
[----:B------:R-:W-:-:S03]  /*58c0*/  HFMA2.MMA R36, R67, R29, R36 ;  /* 0x0000001d43247235 */ /* 0x000fc60000000024 */
[----:B------:R-:W-:Y:S01]  /*58d0*/  HFMA2.MMA R98, R69, R29, R98 ;  /* 0x0000001d45627235 */ /* 0x000fe20000000062 */
[----:B------:R-:W-:-:S04]  /*58e0*/  HFMA2 R29, R62, R30, R37 ;  /* 0x0000001e3e1d7231 */ /* 0x000fc80000000025 */
[-C--:B------:R-:W-:Y:S01]  /*58f0*/  HFMA2.MMA R36, R61, R30.reuse, R36 ;  /* 0x0000001e3d247235 */ /* 0x080fe20000000024 */
[----:B------:R-:W-:Y:S02]  /*5900*/  HFMA2 R29, R11, R31, R29 ;  /* 0x0000001f0b1d7231 */ /* 0x000fe4000000001d */
[----:B------:R-:W-:Y:S01]  /*5910*/  HFMA2.MMA R98, R64, R30, R98 ;  /* 0x0000001e40627235 */ /* 0x000fe20000000062 */
[----:B------:R-:W-:-:S04]  /*5920*/  HFMA2 R30, R66, R30, R38 ;  /* 0x0000001e421e7231 */ /* 0x000fc80000000026 */
[-C--:B------:R-:W-:Y:S01]  /*5930*/  HFMA2.MMA R28, R56, R31.reuse, R36 ;  /* 0x0000001f381c7235 */ /* 0x080fe20000000024 */
[----:B------:R-:W-:Y:S01]  /*5940*/  HFMA2 R30, R7, R31, R30 ;  /* 0x0000001f071e7231 */ /* 0x000fe2000000001e */
[----:B------:R-:W1:Y:S01]  /*5950*/  LDS.128 R36, [UR4+0x30] ;  /* 0x00003004ff247984 */ /* 0x000e620008000c00 */
[----:B------:R-:W-:-:S05]  /*5960*/  HFMA2.MMA R98, R9, R31, R98 ;  /* 0x0000001f09627235 */ /* 0x000fca0000000062 */
[-C--:B0-----:R-:W-:Y:S01]  /*5970*/  HFMA2.MMA R28, R24, R32.reuse, R28 ;  /* 0x00000020181c7235 */ /* 0x081fe2000000001c */
[-C--:B------:R-:W-:Y:S02]  /*5980*/  HFMA2 R29, R26, R32.reuse, R29 ;  /* 0x000000201a1d7231 */ /* 0x080fe4000000001d */
        /* <DEDUP_REMOVED lines=10> */
[-C--:B------:R-:W-:Y:S02]  /*5a30*/  HFMA2.MMA R28, R12, R34.reuse, R28 ;  /* 0x000000220c1c7235 */ /* 0x080fe4000000001c */
[----:B------:R-:W-:-:S06]  /*5a40*/  HFMA2.MMA R98, R8, R34, R98 ;  /* 0x0000002208627235 */ /* 0x000fcc0000000062 */
[-C--:B------:R-:W-:Y:S02]  /*5a50*/  HFMA2.MMA R28, R25, R35.reuse, R28 ;  /* 0x00000023191c7235 */ /* 0x080fe4000000001c */
[----:B------:R-:W-:-:S06]  /*5a60*/  HFMA2.MMA R98, R41, R35, R98 ;  /* 0x0000002329627235 */ /* 0x000fcc0000000062 */
[-C--:B-1----:R-:W-:Y:S01]  /*5a70*/  HFMA2.MMA R28, R44, R36.reuse, R28 ;  /* 0x000000242c1c7235 */ /* 0x082fe2000000001c */
[-C--:B------:R-:W-:Y:S01]  /*5a80*/  HFMA2 R29, R45, R36.reuse, R29 ;  /* 0x000000242d1d7231 */ /* 0x080fe2000000001d */
        /* <DEDUP_REMOVED lines=22> */
.L_x_92:
        /* <DEDUP_REMOVED lines=81> */
.L_x_93:
[----:B------:R-:W-:Y:S05]  /*6100*/  @!P3 BRA `(.L_x_91) ;  /* 0x000000080070b947 */ /* 0x000fea0003800000 */
[----:B------:R-:W-:-:S04]  /*6110*/  PRMT R28, R88, 0x9910, RZ ;  /* 0x00009910581c7816 */ /* 0x000fc800000000ff */
        /* <DEDUP_REMOVED lines=78> */
.L_x_94:
        /* <DEDUP_REMOVED lines=77> */
.L_x_91:
[----:B------:R-:W-:Y:S01]  /*6ad0*/  IADD3 R91, R91, 0x20, RZ ;  /* 0x000000205b5b7810 */ /* 0x000fe20007ffe0ff */
[----:B------:R-:W-:Y:S01]  /*6ae0*/  UIADD3 UR4, UR4, 0x40, URZ ;  /* 0x0000004004047890 */ /* 0x000fe2000fffe03f */
[----:B-----5:R-:W-:Y:S02]  /*6af0*/  IMAD.WIDE R32, R85, 0x4, R94 ;  /* 0x0000000455207825 */ /* 0x020fe400078e025e */
[C---:B------:R-:W-:Y:S02]  /*6b00*/  ISETP.GE.AND P2, PT, R91.reuse, UR5, PT ;  /* 0x000000055b007c0c */ /* 0x040fe4000bf46270 */
[----:B------:R-:W-:-:S13]  /*6b10*/  ISETP.LT.AND P3, PT, R91, R92, PT ;  /* 0x0000005c5b00720c */ /* 0x000fda0003f61270 */
[----:B------:R-:W-:Y:S05]  /*6b20*/  @!P2 BRA P3, `(.L_x_95) ;  /* 0xffffffd800a8a947 */ /* 0x000fea000183ffff */
.L_x_90:
[----:B------:R-:W-:Y:S05]  /*6b30*/  @!P1 EXIT ;  /* 0x000000000000994d */ /* 0x000fea0003800000 */
[----:B------:R-:W0:Y:S01]  /*6b40*/  S2R R0, SR_CTAID.X ;  /* 0x0000000000007919 */ /* 0x000e220000002500 */
[----:B------:R-:W1:Y:S01]  /*6b50*/  S2UR UR4, SR_CTAID.Y ;  /* 0x00000000000479c3 */ /* 0x000e620000002600 */
[----:B------:R-:W0:Y:S07]  /*6b60*/  S2R R3, SR_TID.X ;  /* 0x0000000000037919 */ /* 0x000e2e0000002100 */
[----:B------:R-:W2:Y:S01]  /*6b70*/  LDC.64 R4, c[0x0][0x230] ;  /* 0x00008c00ff047b82 */ /* 0x000ea20000000a00 */
[----:B-1----:R-:W-:Y:S01]  /*6b80*/  USHF.L.U32 UR4, UR4, 0x2, URZ ;  /* 0x0000000204047899 */ /* 0x002fe2000800063f */
[----:B0-----:R-:W-:-:S04]  /*6b90*/  LEA R0, R0, R3, 0x6 ;  /* 0x0000000300007211 */ /* 0x001fc800078e30ff */
[----:B------:R-:W-:-:S05]  /*6ba0*/  SHF.L.U32 R0, R0, 0x2, RZ ;  /* 0x0000000200007819 */ /* 0x000fca00000006ff */
[----:B------:R-:W-:-:S04]  /*6bb0*/  IMAD R3, R85, UR4, R0 ;  /* 0x0000000455037c24 */ /* 0x000fc8000f8e0200 */
[----:B--2---:R-:W-:-:S05]  /*6bc0*/  IMAD.WIDE R4, R3, 0x2, R4 ;  /* 0x0000000203047825 */ /* 0x004fca00078e0204 */
[----:B------:R0:W-:Y:S01]  /*6bd0*/  ATOM.E.ADD.F16x2.RN.STRONG.GPU P0, RZ, desc[UR6][R4.64], R20 ;  /* 0x0000001404ff79a2 */ /* 0x0001e2000810e1c6 */
[----:B------:R-:W-:Y:S04]  /*6be0*/  BSSY B0, `(.L_x_96) ;  /* 0x000000f000007945 */ /* 0x000fe80003800000 */
[----:B0-----:R-:W-:Y:S05]  /*6bf0*/  @P0 BRA `(.L_x_97) ;  /* 0x0000000000340947 */ /* 0x001fea0003800000 */
[----:B------:R-:W0:Y:S02]  /*6c00*/  QSPC.E.S P0, RZ, [R4] ;  /* 0x0000000004ff73aa */ /* 0x000e240000000500 */
[----:B0-----:R-:W-:Y:S05]  /*6c10*/  @!P0 BRA `(.L_x_98) ;  /* 0x0000000000208947 */ /* 0x001fea0003800000 */
[----:B------:R-:W-:-:S04]  /*6c20*/  MOV R2, R4 ;  /* 0x0000000400027202 */ /* 0x000fc80000000f00 */
[----:B------:R-:W-:-:S07]  /*6c30*/  MOV R0, R2 ;  /* 0x0000000200007202 */ /* 0x000fce0000000f00 */
.L_x_99:
[----:B------:R-:W0:Y:S02]  /*6c40*/  LDS R2, [R0] ;  /* 0x0000000000027984 */ /* 0x000e240000000800 */
[----:B0-----:R-:W-:-:S06]  /*6c50*/  HADD2 R3, R2, R20 ;  /* 0x0000001402037230 */ /* 0x001fcc0000000000 */
[----:B------:R-:W0:Y:S02]  /*6c60*/  ATOMS.CAST.SPIN R3, [R0], R2, R3 ;  /* 0x000000020003738d */ /* 0x000e240001800003 */
[----:B0-----:R-:W-:-:S13]  /*6c70*/  ISETP.EQ.U32.AND P0, PT, R3, 0x1, PT ;  /* 0x000000010300780c */ /* 0x001fda0003f02070 */
[----:B------:R-:W-:Y:S05]  /*6c80*/  @!P0 BRA `(.L_x_99) ;  /* 0xfffffffc00ec8947 */ /* 0x000fea000383ffff */
[----:B------:R-:W-:Y:S05]  /*6c90*/  BRA `(.L_x_97) ;  /* 0x00000000000c7947 */ /* 0x000fea0003800000 */
.L_x_98:
[----:B------:R-:W2:Y:S02]  /*6ca0*/  LD.E R0, desc[UR6][R4.64] ;  /* 0x0000000604007980 */ /* 0x000ea4000c101900 */
[----:B--2---:R-:W-:-:S05]  /*6cb0*/  IADD3 R3, R20, R0, RZ ;  /* 0x0000000014037210 */ /* 0x004fca0007ffe0ff */
[----:B------:R0:W-:Y:S02]  /*6cc0*/  ST.E desc[UR6][R4.64], R3 ;  /* 0x0000000304007985 */ /* 0x0001e4000c101906 */
.L_x_97:
[----:B------:R-:W-:Y:S05]  /*6cd0*/  BSYNC B0 ;  /* 0x0000000000007941 */ /* 0x000fea0003800000 */
.L_x_96:
[----:B------:R1:W-:Y:S01]  /*6ce0*/  ATOM.E.ADD.F16x2.RN.STRONG.GPU P0, RZ, desc[UR6][R4.64+0x4], R19 ;  /* 0x0000041304ff79a2 */ /* 0x0003e2000810e1c6 */
[----:B------:R-:W-:Y:S04]  /*6cf0*/  BSSY B0, `(.L_x_100) ;  /* 0x000000f000007945 */ /* 0x000fe80003800000 */
[----:B-1----:R-:W-:Y:S05]  /*6d00*/  @P0 BRA `(.L_x_101) ;  /* 0x0000000000340947 */ /* 0x002fea0003800000 */
[----:B------:R-:W1:Y:S02]  /*6d10*/  QSPC.E.S P0, RZ, [R4+0x4] ;  /* 0x0000040004ff73aa */ /* 0x000e640000000500 */
[----:B-1----:R-:W-:Y:S05]  /*6d20*/  @!P0 BRA `(.L_x_102) ;  /* 0x0000000000208947 */ /* 0x002fea0003800000 */
[----:B------:R-:W-:-:S04]  /*6d30*/  MOV R2, R4 ;  /* 0x0000000400027202 */ /* 0x000fc80000000f00 */
[----:B------:R-:W-:-:S07]  /*6d40*/  MOV R0, R2 ;  /* 0x0000000200007202 */ /* 0x000fce0000000f00 */
.L_x_103:
[----:B------:R-:W0:Y:S02]  /*6d50*/  LDS R2, [R0+0x4] ;  /* 0x0000040000027984 */ /* 0x000e240000000800 */
[----:B0-----:R-:W-:-:S10]  /*6d60*/  HFMA2.MMA R3, R2, 1, 1, R19 ;  /* 0x3c003c0002037835 */ /* 0x001fd40000000013 */
[----:B------:R-:W0:Y:S02]  /*6d70*/  ATOMS.CAST.SPIN R3, [R0+0x4], R2, R3 ;  /* 0x000004020003738d */ /* 0x000e240001800003 */
[----:B0-----:R-:W-:-:S13]  /*6d80*/  ISETP.EQ.U32.AND P0, PT, R3, 0x1, PT ;  /* 0x000000010300780c */ /* 0x001fda0003f02070 */
[----:B------:R-:W-:Y:S05]  /*6d90*/  @!P0 BRA `(.L_x_103) ;  /* 0xfffffffc00ec8947 */ /* 0x000fea000383ffff */
[----:B------:R-:W-:Y:S05]  /*6da0*/  BRA `(.L_x_101) ;  /* 0x00000000000c7947 */ /* 0x000fea0003800000 */
.L_x_102:
[----:B------:R-:W0:Y:S02]  /*6db0*/  LD.E R0, desc[UR6][R4.64+0x4] ;  /* 0x0000040604007980 */ /* 0x000e24000c101900 */
[----:B0-----:R-:W-:-:S05]  /*6dc0*/  IADD3 R3, R19, R0, RZ ;  /* 0x0000000013037210 */ /* 0x001fca0007ffe0ff */
[----:B------:R1:W-:Y:S02]  /*6dd0*/  ST.E desc[UR6][R4.64+0x4], R3 ;  /* 0x0000040304007985 */ /* 0x0003e4000c101906 */
.L_x_101:
[----:B------:R-:W-:Y:S05]  /*6de0*/  BSYNC B0 ;  /* 0x0000000000007941 */ /* 0x000fea0003800000 */
.L_x_100:
        /* <DEDUP_REMOVED lines=10> */
.L_x_107:
[----:B------:R-:W0:Y:S02]  /*6e90*/  LDS R2, [R0] ;  /* 0x0000000000027984 */ /* 0x000e240000000800 */
[----:B0-----:R-:W-:-:S06]  /*6ea0*/  HADD2 R3, R2, R18 ;  /* 0x0000001202037230 */ /* 0x001fcc0000000000 */
[----:B------:R-:W0:Y:S02]  /*6eb0*/  ATOMS.CAST.SPIN R3, [R0], R2, R3 ;  /* 0x000000020003738d */ /* 0x000e240001800003 */
[----:B0-----:R-:W-:-:S13]  /*6ec0*/  ISETP.EQ.U32.AND P0, PT, R3, 0x1, PT ;  /* 0x000000010300780c */ /* 0x001fda0003f02070 */
[----:B------:R-:W-:Y:S05]  /*6ed0*/  @!P0 BRA `(.L_x_107) ;  /* 0xfffffffc00ec8947 */ /* 0x000fea000383ffff */
[----:B------:R-:W-:Y:S05]  /*6ee0*/  BRA `(.L_x_105) ;  /* 0x00000000000c7947 */ /* 0x000fea0003800000 */
.L_x_106:
[----:B------:R-:W2:Y:S02]  /*6ef0*/  LD.E R0, desc[UR6][R4.64] ;  /* 0x0000000604007980 */ /* 0x000ea4000c101900 */
[----:B--2---:R-:W-:-:S05]  /*6f00*/  IADD3 R3, R18, R0, RZ ;  /* 0x0000000012037210 */ /* 0x004fca0007ffe0ff */
[----:B------:R0:W-:Y:S02]  /*6f10*/  ST.E desc[UR6][R4.64], R3 ;  /* 0x0000000304007985 */ /* 0x0001e4000c101906 */
.L_x_105:
[----:B------:R-:W-:Y:S05]  /*6f20*/  BSYNC B0 ;  /* 0x0000000000007941 */ /* 0x000fea0003800000 */
.L_x_104:
[----:B------:R1:W-:Y:S01]  /*6f30*/  ATOM.E.ADD.F16x2.RN.STRONG.GPU P0, RZ, desc[UR6][R4.64+0x4], R17 ;  /* 0x0000041104ff79a2 */ /* 0x0003e2000810e1c6 */
[----:B------:R-:W-:Y:S04]  /*6f40*/  BSSY B0, `(.L_x_108) ;  /* 0x000000f000007945 */ /* 0x000fe80003800000 */
[----:B-1----:R-:W-:Y:S05]  /*6f50*/  @P0 BRA `(.L_x_109) ;  /* 0x0000000000340947 */ /* 0x002fea0003800000 */
[----:B------:R-:W1:Y:S02]  /*6f60*/  QSPC.E.S P0, RZ, [R4+0x4] ;  /* 0x0000040004ff73aa */ /* 0x000e640000000500 */
[----:B-1----:R-:W-:Y:S05]  /*6f70*/  @!P0 BRA `(.L_x_110) ;  /* 0x0000000000208947 */ /* 0x002fea0003800000 */
[----:B------:R-:W-:-:S04]  /*6f80*/  MOV R2, R4 ;  /* 0x0000000400027202 */ /* 0x000fc80000000f00 */
[----:B------:R-:W-:-:S07]  /*6f90*/  MOV R0, R2 ;  /* 0x0000000200007202 */ /* 0x000fce0000000f00 */
.L_x_111:
[----:B------:R-:W0:Y:S02]  /*6fa0*/  LDS R2, [R0+0x4] ;  /* 0x0000040000027984 */ /* 0x000e240000000800 */
[----:B0-----:R-:W-:-:S10]  /*6fb0*/  HFMA2.MMA R3, R2, 1, 1, R17 ;  /* 0x3c003c0002037835 */ /* 0x001fd40000000011 */
[----:B------:R-:W0:Y:S02]  /*6fc0*/  ATOMS.CAST.SPIN R3, [R0+0x4], R2, R3 ;  /* 0x000004020003738d */ /* 0x000e240001800003 */
[----:B0-----:R-:W-:-:S13]  /*6fd0*/  ISETP.EQ.U32.AND P0, PT, R3, 0x1, PT ;  /* 0x000000010300780c */ /* 0x001fda0003f02070 */
[----:B------:R-:W-:Y:S05]  /*6fe0*/  @!P0 BRA `(.L_x_111) ;  /* 0xfffffffc00ec8947 */ /* 0x000fea000383ffff */
[----:B------:R-:W-:Y:S05]  /*6ff0*/  BRA `(.L_x_109) ;  /* 0x00000000000c7947 */ /* 0x000fea0003800000 */
.L_x_110:
[----:B------:R-:W0:Y:S02]  /*7000*/  LD.E R0, desc[UR6][R4.64+0x4] ;  /* 0x0000040604007980 */ /* 0x000e24000c101900 */
[----:B0-----:R-:W-:-:S05]  /*7010*/  IADD3 R3, R17, R0, RZ ;  /* 0x0000000011037210 */ /* 0x001fca0007ffe0ff */
[----:B------:R1:W-:Y:S02]  /*7020*/  ST.E desc[UR6][R4.64+0x4], R3 ;  /* 0x0000040304007985 */ /* 0x0003e4000c101906 */
.L_x_109:
[----:B------:R-:W-:Y:S05]  /*7030*/  BSYNC B0 ;  /* 0x0000000000007941 */ /* 0x000fea0003800000 */
.L_x_108:
[----:B------:R-:W-:-:S13]  /*7040*/  ISETP.NE.AND P0, PT, R93, 0x2, PT ;  /* 0x000000025d00780c */ /* 0x000fda0003f05270 */
        /* <DEDUP_REMOVED lines=9> */
.L_x_115:
[----:B------:R-:W0:Y:S02]  /*70e0*/  LDS R2, [R0] ;  /* 0x0000000000027984 */ /* 0x000e240000000800 */
[----:B0-----:R-:W-:-:S06]  /*70f0*/  HADD2 R3, R2, R16 ;  /* 0x0000001002037230 */ /* 0x001fcc0000000000 */
[----:B------:R-:W0:Y:S02]  /*7100*/  ATOMS.CAST.SPIN R3, [R0], R2, R3 ;  /* 0x000000020003738d */ /* 0x000e240001800003 */
[----:B0-----:R-:W-:-:S13]  /*7110*/  ISETP.EQ.U32.AND P0, PT, R3, 0x1, PT ;  /* 0x000000010300780c */ /* 0x001fda0003f02070 */
[----:B------:R-:W-:Y:S05]  /*7120*/  @!P0 BRA `(.L_x_115) ;  /* 0xfffffffc00ec8947 */ /* 0x000fea000383ffff */
[----:B------:R-:W-:Y:S05]  /*7130*/  BRA `(.L_x_113) ;  /* 0x00000000000c7947 */ /* 0x000fea0003800000 */
.L_x_114:
[----:B------:R-:W2:Y:S02]  /*7140*/  LD.E R0, desc[UR6][R4.64] ;  /* 0x0000000604007980 */ /* 0x000ea4000c101900 */
[----:B--2---:R-:W-:-:S05]  /*7150*/  IADD3 R3, R16, R0, RZ ;  /* 0x0000000010037210 */ /* 0x004fca0007ffe0ff */
[----:B------:R0:W-:Y:S02]  /*7160*/  ST.E desc[UR6][R4.64], R3 ;  /* 0x0000000304007985 */ /* 0x0001e4000c101906 */
.L_x_113:
[----:B------:R-:W-:Y:S05]  /*7170*/  BSYNC B0 ;  /* 0x0000000000007941 */ /* 0x000fea0003800000 */
.L_x_112:
[----:B------:R1:W-:Y:S01]  /*7180*/  ATOM.E.ADD.F16x2.RN.STRONG.GPU P0, RZ, desc[UR6][R4.64+0x4], R15 ;  /* 0x0000040f04ff79a2 */ /* 0x0003e2000810e1c6 */
[----:B------:R-:W-:Y:S04]  /*7190*/  BSSY B0, `(.L_x_116) ;  /* 0x000000f000007945 */ /* 0x000fe80003800000 */
[----:B-1----:R-:W-:Y:S05]  /*71a0*/  @P0 BRA `(.L_x_117) ;  /* 0x0000000000340947 */ /* 0x002fea0003800000 */
[----:B------:R-:W1:Y:S02]  /*71b0*/  QSPC.E.S P0, RZ, [R4+0x4] ;  /* 0x0000040004ff73aa */ /* 0x000e640000000500 */
[----:B-1----:R-:W-:Y:S05]  /*71c0*/  @!P0 BRA `(.L_x_118) ;  /* 0x0000000000208947 */ /* 0x002fea0003800000 */
[----:B------:R-:W-:-:S04]  /*71d0*/  MOV R2, R4 ;  /* 0x0000000400027202 */ /* 0x000fc80000000f00 */
[----:B------:R-:W-:-:S07]  /*71e0*/  MOV R0, R2 ;  /* 0x0000000200007202 */ /* 0x000fce0000000f00 */
.L_x_119:
[----:B------:R-:W0:Y:S02]  /*71f0*/  LDS R2, [R0+0x4] ;  /* 0x0000040000027984 */ /* 0x000e240000000800 */
[----:B0-----:R-:W-:-:S10]  /*7200*/  HFMA2.MMA R3, R2, 1, 1, R15 ;  /* 0x3c003c0002037835 */ /* 0x001fd4000000000f */
[----:B------:R-:W0:Y:S02]  /*7210*/  ATOMS.CAST.SPIN R3, [R0+0x4], R2, R3 ;  /* 0x000004020003738d */ /* 0x000e240001800003 */
[----:B0-----:R-:W-:-:S13]  /*7220*/  ISETP.EQ.U32.AND P0, PT, R3, 0x1, PT ;  /* 0x000000010300780c */ /* 0x001fda0003f02070 */
[----:B------:R-:W-:Y:S05]  /*7230*/  @!P0 BRA `(.L_x_119) ;  /* 0xfffffffc00ec8947 */ /* 0x000fea000383ffff */
[----:B------:R-:W-:Y:S05]  /*7240*/  BRA `(.L_x_117) ;  /* 0x00000000000c7947 */ /* 0x000fea0003800000 */
.L_x_118:
[----:B------:R-:W0:Y:S02]  /*7250*/  LD.E R0, desc[UR6][R4.64+0x4] ;  /* 0x0000040604007980 */ /* 0x000e24000c101900 */
[----:B0-----:R-:W-:-:S05]  /*7260*/  IADD3 R3, R15, R0, RZ ;  /* 0x000000000f037210 */ /* 0x001fca0007ffe0ff */
[----:B------:R1:W-:Y:S02]  /*7270*/  ST.E desc[UR6][R4.64+0x4], R3 ;  /* 0x0000040304007985 */ /* 0x0003e4000c101906 */
.L_x_117:
[----:B------:R-:W-:Y:S05]  /*7280*/  BSYNC B0 ;  /* 0x0000000000007941 */ /* 0x000fea0003800000 */
.L_x_116:
        /* <DEDUP_REMOVED lines=10> */
.L_x_123:
[----:B------:R-:W0:Y:S02]  /*7330*/  LDS R2, [R0] ;  /* 0x0000000000027984 */ /* 0x000e240000000800 */
[----:B0-----:R-:W-:-:S06]  /*7340*/  HADD2 R3, R2, R14 ;  /* 0x0000000e02037230 */ /* 0x001fcc0000000000 */
[----:B------:R-:W0:Y:S02]  /*7350*/  ATOMS.CAST.SPIN R3, [R0], R2, R3 ;  /* 0x000000020003738d */ /* 0x000e240001800003 */
[----:B0-----:R-:W-:-:S13]  /*7360*/  ISETP.EQ.U32.AND P0, PT, R3, 0x1, PT ;  /* 0x000000010300780c */ /* 0x001fda0003f02070 */
[----:B------:R-:W-:Y:S05]  /*7370*/  @!P0 BRA `(.L_x_123) ;  /* 0xfffffffc00ec8947 */ /* 0x000fea000383ffff */
[----:B------:R-:W-:Y:S05]  /*7380*/  BRA `(.L_x_121) ;  /* 0x00000000000c7947 */ /* 0x000fea0003800000 */
.L_x_122:
[----:B------:R-:W2:Y:S02]  /*7390*/  LD.E R0, desc[UR6][R4.64] ;  /* 0x0000000604007980 */ /* 0x000ea4000c101900 */
[----:B--2---:R-:W-:-:S05]  /*73a0*/  IADD3 R3, R14, R0, RZ ;  /* 0x000000000e037210 */ /* 0x004fca0007ffe0ff */
[----:B------:R0:W-:Y:S02]  /*73b0*/  ST.E desc[UR6][R4.64], R3 ;  /* 0x0000000304007985 */ /* 0x0001e4000c101906 */
.L_x_121:
[----:B------:R-:W-:Y:S05]  /*73c0*/  BSYNC B0 ;  /* 0x0000000000007941 */ /* 0x000fea0003800000 */
.L_x_120:
[----:B------:R1:W-:Y:S02]  /*73d0*/  ATOM.E.ADD.F16x2.RN.STRONG.GPU P0, RZ, desc[UR6][R4.64+0x4], R13 ;  /* 0x0000040d04ff79a2 */ /* 0x0003e4000810e1c6 */
[----:B-1----:R-:W-:Y:S05]  /*73e0*/  @P0 EXIT ;  /* 0x000000000000094d */ /* 0x002fea0003800000 */
[----:B------:R-:W1:Y:S02]  /*73f0*/  QSPC.E.S P0, RZ, [R4+0x4] ;  /* 0x0000040004ff73aa */ /* 0x000e640000000500 */
[----:B-1----:R-:W-:Y:S05]  /*7400*/  @!P0 BRA `(.L_x_124) ;  /* 0x0000000000208947 */ /* 0x002fea0003800000 */
[----:B------:R-:W-:-:S04]  /*7410*/  MOV R2, R4 ;  /* 0x0000000400027202 */ /* 0x000fc80000000f00 */
[----:B------:R-:W-:-:S07]  /*7420*/  MOV R0, R2 ;  /* 0x0000000200007202 */ /* 0x000fce0000000f00 */
.L_x_125:
[----:B------:R-:W0:Y:S02]  /*7430*/  LDS R2, [R0+0x4] ;  /* 0x0000040000027984 */ /* 0x000e240000000800 */
[----:B0-----:R-:W-:-:S10]  /*7440*/  HFMA2.MMA R3, R2, 1, 1, R13 ;  /* 0x3c003c0002037835 */ /* 0x001fd4000000000d */
[----:B------:R-:W0:Y:S02]  /*7450*/  ATOMS.CAST.SPIN R3, [R0+0x4], R2, R3 ;  /* 0x000004020003738d */ /* 0x000e240001800003 */
[----:B0-----:R-:W-:-:S13]  /*7460*/  ISETP.EQ.U32.AND P0, PT, R3, 0x1, PT ;  /* 0x000000010300780c */ /* 0x001fda0003f02070 */
[----:B------:R-:W-:Y:S05]  /*7470*/  @!P0 BRA `(.L_x_125) ;  /* 0xfffffffc00ec8947 */ /* 0x000fea000383ffff */
[----:B------:R-:W-:Y:S05]  /*7480*/  EXIT ;  /* 0x000000000000794d */ /* 0x000fea0003800000 */
.L_x_124:
[----:B------:R-:W0:Y:S02]  /*7490*/  LD.E R0, desc[UR6][R4.64+0x4] ;  /* 0x0000040604007980 */ /* 0x000e24000c101900 */
[----:B0-----:R-:W-:-:S05]  /*74a0*/  IADD3 R3, R13, R0, RZ ;  /* 0x000000000d037210 */ /* 0x001fca0007ffe0ff */
[----:B------:R-:W-:Y:S01]  /*74b0*/  ST.E desc[UR6][R4.64+0x4], R3 ;  /* 0x0000040304007985 */ /* 0x000fe2000c101906 */
[----:B------:R-:W-:Y:S05]  /*74c0*/  EXIT ;  /* 0x000000000000794d */ /* 0x000fea0003800000 */
.L_x_126:
        /* <DEDUP_REMOVED lines=11> */
.L_x_3661:


//--------------------- .text._Z23gemm_half_q_half_kernelILi4ELi16ELb1ELb0ELi64EEvPK6__halfPKjS4_S2_PS0_iiiiPKtS7_iiiiiibS2_i --------------------------
	.section	.text._Z23gemm_half_q_half_kernelILi4ELi16ELb1ELb0ELi64EEvPK6__halfPKjS4_S2_PS0_iiiiPKtS7_iiiiiibS2_i,"ax",@progbits
	.align	128
        .global         _Z23gemm_half_q_half_kernelILi4ELi16ELb1ELb0ELi64EEvPK6__halfPKjS4_S2_PS0_iiiiPKtS7_iiiiiibS2_i
        .type           _Z23gemm_half_q_half_kernelILi4ELi16ELb1ELb0ELi64EEvPK6__halfPKjS4_S2_PS0_iiiiPKtS7_iiiiiibS2_i,@function
        .size           _Z23gemm_half_q_half_kernelILi4ELi16ELb1ELb0ELi64EEvPK6__halfPKjS4_S2_PS0_iiiiPKtS7_iiiiiibS2_i,(.L_x_3662 - _Z23gemm_half_q_half_kernelILi4ELi16ELb1ELb0ELi64EEvPK6__halfPKjS4_S2_PS0_iiiiPKtS7_iiiiiibS2_i)
        .other          _Z23gemm_half_q_half_kernelILi4ELi16ELb1ELb0ELi64EEvPK6__halfPKjS4_S2_PS0_iiiiPKtS7_iiiiiibS2_i,@"STO_CUDA_ENTRY STV_DEFAULT"
_Z23gemm_half_q_half_kernelILi4ELi16ELb1ELb0ELi64EEvPK6__halfPKjS4_S2_PS0_iiiiPKtS7_iiiiiibS2_i:
.text._Z23gemm_half_q_half_kernelILi4ELi16ELb1ELb0ELi64EEvPK6__halfPKjS4_S2_PS0_iiiiPKtS7_iiiiiibS2_i:
        /* <DEDUP_REMOVED lines=16> */
[----:B0-----:R-:W-:-:S03]  /*0100*/  SHF.L.U32 R89, R87, 0x6, RZ ;  /* 0x0000000657597819 */ /* 0x001fc600000006ff */
[C---:B------:R-:W-:Y:S02]  /*0110*/  ISETP.GE.AND P1, PT, R3.reuse, 0x1, PT ;  /* 0x000000010300780c */ /* 0x040fe40003f26270 */
[----:B--2---:R-:W-:Y:S02]  /*0120*/  LEA R4, R18, UR4, 0x2 ;  /* 0x0000000412047c11 */ /* 0x004fe4000f8e10ff */
[----:B------:R-:W-:Y:S02]  /*0130*/  VIMNMX R90, R3, 0x4, PT ;  /* 0x00000004035a7848 */ /* 0x000fe40003fe0100 */
        /* <DEDUP_REMOVED lines=9> */
[----:B0-----:R-:W-:Y:S01]  /*01d0*/  IMAD.SHL.U32 R7, R12, 0x2, RZ ;  /* 0x000000020c077824 */ /* 0x001fe200078e00ff */
[----:B------:R-:W-:-:S04]  /*01e0*/  SHF.R.S32.HI R13, RZ, 0x1f, R12 ;  /* 0x0000001fff0d7819 */ /* 0x000fc8000001140c */
        /* <DEDUP_REMOVED lines=18> */
.L_x_127:
        /* <DEDUP_REMOVED lines=19> */
[----:B------:R-:W-:Y:S01]  /*0440*/  ISETP.GT.AND P2, PT, R90, 0x3, PT ;  /* 0x000000035a00780c */ /* 0x000fe20003f44270 */
[----:B------:R-:W-:-:S03]  /*0450*/  HFMA2.MMA R17, -RZ, RZ, 0, 0 ;  /* 0x00000000ff117435 */ /* 0x000fc600000001ff */
[----:B------:R-:W-:Y:S01]  /*0460*/  SHF.L.U32 R7, R7, 0x2, RZ ;  /* 0x0000000207077819 */ /* 0x000fe200000006ff */
[----:B0-----:R-:W-:-:S03]  /*0470*/  ULEA UR5, UR6, UR5, 0x18 ;  /* 0x0000000506057291 */ /* 0x001fc6000f8ec03f */
[----:B--2---:R-:W-:-:S04]  /*0480*/  IADD3 R9, P0, R10, R7, RZ ;  /* 0x000000070a097210 */ /* 0x004fc80007f1e0ff */
[----:B------:R-:W-:Y:S02]  /*0490*/  LEA.HI.X.SX32 R12, R7, RZ, 0x1, P0 ;  /* 0x000000ff070c7211 */ /* 0x000fe400000f0eff */
[C---:B------:R-:W-:Y:S02]  /*04a0*/  LEA R8, P0, R9.reuse, UR10, 0x1 ;  /* 0x0000000a09087c11 */ /* 0x040fe4000f8008ff */
[----:B------:R-:W-:Y:S02]  /*04b0*/  LEA R7, R18, UR5, 0x1 ;  /* 0x0000000512077c11 */ /* 0x000fe4000f8e08ff */
[----:B------:R-:W-:Y:S02]  /*04c0*/  LEA.HI.X R9, R9, UR11, R12, 0x1, P0 ;  /* 0x0000000b09097c11 */ /* 0x000fe400080f0c0c */
[----:B------:R-:W-:Y:S01]  /*04d0*/  PLOP3.LUT P0, PT, PT, PT, PT, 0x80, 0x0 ;  /* 0x000000000000781c */ /* 0x000fe20003f0f070 */
[----:B------:R-:W-:-:S12]  /*04e0*/  @!P2 BRA `(.L_x_131) ;  /* 0x000000000048a947 */ /* 0x000fd80003800000 */
[----:B------:R-:W-:Y:S01]  /*04f0*/  PLOP3.LUT P0, PT, PT, PT, PT, 0x8, 0x0 ;  /* 0x000000000000781c */ /* 0x000fe20003f0e170 */
[----:B------:R-:W-:-:S12]  /*0500*/  VIADD R24, R90, 0xfffffffd ;  /* 0xfffffffd5a187836 */ /* 0x000fd80000000000 */
.L_x_132:
        /* <DEDUP_REMOVED lines=16> */
.L_x_131:
[----:B------:R-:W-:-:S05]  /*0610*/  IMAD.IADD R10, R90, 0x1, -R17 ;  /* 0x000000015a0a7824 */ /* 0x000fca00078e0a11 */
[----:B------:R-:W-:-:S13]  /*0620*/  ISETP.GT.AND P2, PT, R10, 0x1, PT ;  /* 0x000000010a00780c */ /* 0x000fda0003f44270 */
[----:B------:R-:W-:Y:S01]  /*0630*/  @P2 IMAD.WIDE R10, R19, 0x2, R8 ;  /* 0x00000002130a2825 */ /* 0x000fe200078e0208 */
[----:B------:R0:W2:Y:S04]  /*0640*/  @P2 LDG.E.U16.CONSTANT R12, desc[UR8][R8.64] ;  /* 0x00000008080c2981 */ /* 0x0000a8000c1e9500 */
[----:B------:R-:W3:Y:S01]  /*0650*/  @P2 LDG.E.U16.CONSTANT R14, desc[UR8][R10.64] ;  /* 0x000000080a0e2981 */ /* 0x000ee2000c1e9500 */
[----:B------:R-:W-:Y:S02]  /*0660*/  @P2 PLOP3.LUT P0, PT, PT, PT, PT, 0x8, 0x0 ;  /* 0x000000000000281c */ /* 0x000fe40003f0e170 */
[----:B------:R-:W-:Y:S01]  /*0670*/  @P2 IADD3 R17, R17, 0x2, RZ ;  /* 0x0000000211112810 */ /* 0x000fe20007ffe0ff */
[----:B0-----:R-:W-:-:S03]  /*0680*/  @P2 IMAD.WIDE R8, R19, 0x2, R10 ;  /* 0x0000000213082825 */ /* 0x001fc600078e020a */
[----:B------:R-:W-:Y:S01]  /*0690*/  ISETP.LT.OR P0, PT, R17, R90, P0 ;  /* 0x0000005a1100720c */ /* 0x000fe20000701670 */
[----:B--2---:R-:W-:Y:S04]  /*06a0*/  @P2 STS.U16 [R7], R12 ;  /* 0x0000000c07002388 */ /* 0x004fe80000000400 */
[----:B---3--:R0:W-:Y:S02]  /*06b0*/  @P2 STS.U16 [R7+0x80], R14 ;  /* 0x0000800e07002388 */ /* 0x0081e40000000400 */
[----:B0-----:R-:W-:-:S06]  /*06c0*/  @P2 IADD3 R7, R7, 0x100, RZ ;  /* 0x0000010007072810 */ /* 0x001fcc0007ffe0ff */
[----:B------:R-:W-:Y:S05]  /*06d0*/  @!P0 BRA `(.L_x_129) ;  /* 0x0000000000c88947 */ /* 0x000fea0003800000 */
[----:B------:R-:W2:Y:S04]  /*06e0*/  LDG.E.U16.CONSTANT R8, desc[UR8][R8.64] ;  /* 0x0000000808087981 */ /* 0x000ea8000c1e9500 */
[----:B--2---:R0:W-:Y:S01]  /*06f0*/  STS.U16 [R7], R8 ;  /* 0x0000000807007388 */ /* 0x0041e20000000400 */
[----:B------:R-:W-:Y:S05]  /*0700*/  BRA `(.L_x_129) ;  /* 0x0000000000bc7947 */ /* 0x000fea0003800000 */
.L_x_130:
[----:B------:R-:W0:Y:S01]  /*0710*/  S2UR UR6, SR_CgaCtaId ;  /* 0x00000000000679c3 */ /* 0x000e220000008800 */
[----:B------:R-:W-:Y:S01]  /*0720*/  IMAD R9, R16, R19, RZ ;  /* 0x0000001310097224 */ /* 0x000fe200078e02ff */
[----:B------:R-:W-:Y:S01]  /*0730*/  ISETP.GT.AND P2, PT, R90, 0x3, PT ;  /* 0x000000035a00780c */ /* 0x000fe20003f44270 */
[----:B------:R-:W-:Y:S01]  /*0740*/  UMOV UR5, 0x400 ;  /* 0x0000040000057882 */ /* 0x000fe20000000000 */
[----:B------:R-:W-:Y:S01]  /*0750*/  ULDC.64 UR10, c[0x0][0x210] ;  /* 0x00008400000a7ab9 */ /* 0x000fe20000000a00 */
[----:B------:R-:W-:Y:S01]  /*0760*/  IMAD.SHL.U32 R9, R9, 0x4, RZ ;  /* 0x0000000409097824 */ /* 0x000fe200078e00ff */
[----:B------:R-:W-:-:S04]  /*0770*/  HFMA2.MMA R17, -RZ, RZ, 0, 0 ;  /* 0x00000000ff117435 */ /* 0x000fc800000001ff */
[----:B------:R-:W-:-:S04]  /*0780*/  IADD3 R7, P0, R7, R9, RZ ;  /* 0x0000000907077210 */ /* 0x000fc80007f1e0ff */
[----:B------:R-:W-:Y:S02]  /*0790*/  LEA.HI.X.SX32 R10, R9, R8, 0x1, P0 ;  /* 0x00000008090a7211 */ /* 0x000fe400000f0eff */
[----:B------:R-:W-:-:S04]  /*07a0*/  LEA R8, P0, R7, UR10, 0x1 ;  /* 0x0000000a07087c11 */ /* 0x000fc8000f8008ff */
[----:B------:R-:W-:Y:S02]  /*07b0*/  LEA.HI.X R9, R7, UR11, R10, 0x1, P0 ;  /* 0x0000000b07097c11 */ /* 0x000fe400080f0c0a */
[----:B------:R-:W-:Y:S01]  /*07c0*/  PLOP3.LUT P0, PT, PT, PT, PT, 0x80, 0x0 ;  /* 0x000000000000781c */ /* 0x000fe20003f0f070 */
[----:B0-----:R-:W-:-:S06]  /*07d0*/  ULEA UR5, UR6, UR5, 0x18 ;  /* 0x0000000506057291 */ /* 0x001fcc000f8ec03f */
[----:B------:R-:W-:Y:S01]  /*07e0*/  LEA R7, R18, UR5, 0x1 ;  /* 0x0000000512077c11 */ /* 0x000fe2000f8e08ff */
[----:B------:R-:W-:Y:S06]  /*07f0*/  @!P2 BRA `(.L_x_133) ;  /* 0x000000000048a947 */ /* 0x000fec0003800000 */
[----:B------:R-:W-:Y:S02]  /*0800*/  PLOP3.LUT P0, PT, PT, PT, PT, 0x8, 0x0 ;  /* 0x000000000000781c */ /* 0x000fe40003f0e170 */
[----:B------:R-:W-:-:S11]  /*0810*/  IADD3 R24, R90, -0x3, RZ ;  /* 0xfffffffd5a187810 */ /* 0x000fd60007ffe0ff */
.L_x_134:
        /* <DEDUP_REMOVED lines=16> */
.L_x_133:
[----:B------:R-:W-:-:S04]  /*0920*/  IADD3 R10, R90, -R17, RZ ;  /* 0x800000115a0a7210 */ /* 0x000fc80007ffe0ff */
[----:B------:R-:W-:-:S13]  /*0930*/  ISETP.GT.AND P2, PT, R10, 0x1, PT ;  /* 0x000000010a00780c */ /* 0x000fda0003f44270 */
[----:B------:R-:W-:Y:S01]  /*0940*/  @P2 VIADD R17, R17, 0x2 ;  /* 0x0000000211112836 */ /* 0x000fe20000000000 */
[----:B------:R-:W-:Y:S01]  /*0950*/  @P2 PLOP3.LUT P0, PT, PT, PT, PT, 0x8, 0x0 ;  /* 0x000000000000281c */ /* 0x000fe20003f0e170 */
[----:B------:R-:W-:Y:S01]  /*0960*/  @P2 IMAD.WIDE R10, R19, 0x2, R8 ;  /* 0x00000002130a2825 */ /* 0x000fe200078e0208 */
[----:B------:R0:W2:Y:S02]  /*0970*/  @P2 LDG.E.U16.CONSTANT R14, desc[UR8][R8.64] ;  /* 0x00000008080e2981 */ /* 0x0000a4000c1e9500 */
[----:B------:R-:W-:Y:S02]  /*0980*/  ISETP.LT.OR P0, PT, R17, R90, P0 ;  /* 0x0000005a1100720c */ /* 0x000fe40000701670 */
[----:B------:R-:W3:Y:S01]  /*0990*/  @P2 LDG.E.U16.CONSTANT R20, desc[UR8][R10.64] ;  /* 0x000000080a142981 */ /* 0x000ee2000c1e9500 */
[----:B0-----:R-:W-:-:S10]  /*09a0*/  @P2 IMAD.WIDE R8, R19, 0x2, R10 ;  /* 0x0000000213082825 */ /* 0x001fd400078e020a */
[----:B------:R-:W4:Y:S04]  /*09b0*/  @P0 LDG.E.U16.CONSTANT R12, desc[UR8][R8.64] ;  /* 0x00000008080c0981 */ /* 0x000f28000c1e9500 */
[----:B--2---:R-:W-:Y:S04]  /*09c0*/  @P2 STS.U16 [R7], R14 ;  /* 0x0000000e07002388 */ /* 0x004fe80000000400 */
[----:B---3--:R0:W-:Y:S02]  /*09d0*/  @P2 STS.U16 [R7+0x80], R20 ;  /* 0x0000801407002388 */ /* 0x0081e40000000400 */
[----:B0-----:R-:W-:-:S05]  /*09e0*/  @P2 IADD3 R7, R7, 0x100, RZ ;  /* 0x0000010007072810 */ /* 0x001fca0007ffe0ff */
[----:B----4-:R1:W-:Y:S02]  /*09f0*/  @P0 STS.U16 [R7], R12 ;  /* 0x0000000c07000388 */ /* 0x0103e40000000400 */
.L_x_129:
[----:B------:R-:W-:Y:S05]  /*0a00*/  BSYNC B0 ;  /* 0x0000000000007941 */ /* 0x000fea0003800000 */
.L_x_128:
[----:B------:R-:W-:Y:S02]  /*0a10*/  ULDC UR5, c[0x0][0x23c] ;  /* 0x00008f0000057ab9 */ /* 0x000fe40000000800 */
[----:B------:R-:W-:-:S04]  /*0a20*/  MOV R85, UR5 ;  /* 0x0000000500557c02 */ /* 0x000fc80008000f00 */
[----:B------:R-:W-:-:S13]  /*0a30*/  ISETP.GE.AND P0, PT, R4, R85, PT ;  /* 0x000000550400720c */ /* 0x000fda0003f06270 */
[----:B------:R-:W-:Y:S05]  /*0a40*/  @P0 EXIT ;  /* 0x000000000000094d */ /* 0x000fea0003800000 */
[----:B01----:R-:W0:Y:S02]  /*0a50*/  LDC.U8 R7, c[0x0][0x270] ;  /* 0x00009c00ff077b82 */ /* 0x003e240000000000 */
[----:B0-----:R-:W-:-:S04]  /*0a60*/  PRMT R7, R7, 0x8880, RZ ;  /* 0x0000888007077816 */ /* 0x001fc800000000ff */
[----:B------:R-:W-:-:S04]  /*0a70*/  ISETP.NE.AND P0, PT, R7, RZ, PT ;  /* 0x000000ff0700720c */ /* 0x000fc80003f05270 */
[----:B------:R-:W-:-:S04]  /*0a80*/  ISETP.NE.OR P0, PT, R87, RZ, !P0 ;  /* 0x000000ff5700720c */ /* 0x000fc80004705670 */
[----:B------:R-:W-:-:S13]  /*0a90*/  ISETP.LT.OR P0, PT, R3, 0x1, P0 ;  /* 0x000000010300780c */ /* 0x000fda0000701670 */
[----:B------:R-:W-:Y:S05]  /*0aa0*/  @P0 BRA `(.L_x_135) ;  /* 0x0000000000800947 */ /* 0x000fea0003800000 */
[----:B------:R-:W0:Y:S01]  /*0ab0*/  LDC.64 R8, c[0x0][0x230] ;  /* 0x00008c00ff087b82 */ /* 0x000e220000000a00 */
[----:B------:R-:W-:Y:S01]  /*0ac0*/  IMAD R7, R16, R85, RZ ;  /* 0x0000005510077224 */ /* 0x000fe200078e02ff */
[----:B------:R-:W-:Y:S02]  /*0ad0*/  ISETP.GT.AND P2, PT, R90, 0x3, PT ;  /* 0x000000035a00780c */ /* 0x000fe40003f44270 */
[----:B------:R-:W-:Y:S02]  /*0ae0*/  PLOP3.LUT P0, PT, PT, PT, PT, 0x80, 0x0 ;  /* 0x000000000000781c */ /* 0x000fe40003f0f070 */
[----:B------:R-:W-:-:S05]  /*0af0*/  LEA R7, R7, UR4, 0x2 ;  /* 0x0000000407077c11 */ /* 0x000fca000f8e10ff */
[----:B------:R-:W-:-:S04]  /*0b00*/  IMAD R7, R18, 0x4, R7 ;  /* 0x0000000412077824 */ /* 0x000fc800078e0207 */
[----:B0-----:R-:W-:Y:S01]  /*0b10*/  IMAD.WIDE R8, R7, 0x2, R8 ;  /* 0x0000000207087825 */ /* 0x001fe200078e0208 */
[----:B------:R-:W-:Y:S01]  /*0b20*/  HFMA2.MMA R7, -RZ, RZ, 0, 0 ;  /* 0x00000000ff077435 */ /* 0x000fe200000001ff */
[----:B------:R-:W-:Y:S10]  /*0b30*/  @!P2 BRA `(.L_x_136) ;  /* 0x000000000034a947 */ /* 0x000ff40003800000 */
[----:B------:R-:W-:Y:S02]  /*0b40*/  PLOP3.LUT P0, PT, PT, PT, PT, 0x8, 0x0 ;  /* 0x000000000000781c */ /* 0x000fe40003f0e170 */
[----:B------:R-:W-:-:S11]  /*0b50*/  IADD3 R16, R90, -0x3, RZ ;  /* 0xfffffffd5a107810 */ /* 0x000fd60007ffe0ff */
.L_x_137:
[----:B-1----:R-:W-:Y:S01]  /*0b60*/  IMAD.WIDE R10, R85, 0x2, R8 ;  /* 0x00000002550a7825 */ /* 0x002fe200078e0208 */
[----:B------:R0:W-:Y:S03]  /*0b70*/  STG.E.64 desc[UR8][R8.64], RZ ;  /* 0x000000ff08007986 */ /* 0x0001e6000c101b08 */
[----:B------:R-:W-:Y:S01]  /*0b80*/  VIADD R7, R7, 0x4 ;  /* 0x0000000407077836 */ /* 0x000fe20000000000 */
[----:B------:R1:W-:Y:S01]  /*0b90*/  STG.E.64 desc[UR8][R10.64], RZ ;  /* 0x000000ff0a007986 */ /* 0x0003e2000c101b08 */
[----:B------:R-:W-:-:S03]  /*0ba0*/  IMAD.WIDE R12, R85, 0x2, R10 ;  /* 0x00000002550c7825 */ /* 0x000fc600078e020a */
[----:B------:R-:W-:Y:S02]  /*0bb0*/  ISETP.GE.AND P2, PT, R7, R16, PT ;  /* 0x000000100700720c */ /* 0x000fe40003f46270 */
[----:B------:R1:W-:Y:S01]  /*0bc0*/  STG.E.64 desc[UR8][R12.64], RZ ;  /* 0x000000ff0c007986 */ /* 0x0003e2000c101b08 */
[----:B------:R-:W-:-:S05]  /*0bd0*/  IMAD.WIDE R14, R85, 0x2, R12 ;  /* 0x00000002550e7825 */ /* 0x000fca00078e020c */
[----:B------:R1:W-:Y:S01]  /*0be0*/  STG.E.64 desc[UR8][R14.64], RZ ;  /* 0x000000ff0e007986 */ /* 0x0003e2000c101b08 */
[----:B0-----:R-:W-:-:S04]  /*0bf0*/  IMAD.WIDE R8, R85, 0x2, R14 ;  /* 0x0000000255087825 */ /* 0x001fc800078e020e */
[----:B------:R-:W-:Y:S05]  /*0c00*/  @!P2 BRA `(.L_x_137) ;  /* 0xfffffffc00d4a947 */ /* 0x000fea000383ffff */
.L_x_136:
[----:B-1----:R-:W-:-:S04]  /*0c10*/  IADD3 R10, R90, -R7, RZ ;  /* 0x800000075a0a7210 */ /* 0x002fc80007ffe0ff */
[----:B------:R-:W-:-:S13]  /*0c20*/  ISETP.GT.AND P2, PT, R10, 0x1, PT ;  /* 0x000000010a00780c */ /* 0x000fda0003f44270 */
[----:B------:R-:W-:Y:S01]  /*0c30*/  @P2 PLOP3.LUT P0, PT, PT, PT, PT, 0x8, 0x0 ;  /* 0x000000000000281c */ /* 0x000fe20003f0e170 */
[----:B------:R-:W-:Y:S01]  /*0c40*/  @P2 IMAD.WIDE R10, R85, 0x2, R8 ;  /* 0x00000002550a2825 */ /* 0x000fe200078e0208 */
[----:B------:R-:W-:Y:S01]  /*0c50*/  @P2 IADD3 R7, R7, 0x2, RZ ;  /* 0x0000000207072810 */ /* 0x000fe20007ffe0ff */
[----:B------:R0:W-:Y:S03]  /*0c60*/  @P2 STG.E.64 desc[UR8][R8.64], RZ ;  /* 0x000000ff08002986 */ /* 0x0001e6000c101b08 */
[----:B------:R-:W-:Y:S01]  /*0c70*/  ISETP.LT.OR P0, PT, R7, R90, P0 ;  /* 0x0000005a0700720c */ /* 0x000fe20000701670 */
[----:B------:R1:W-:Y:S01]  /*0c80*/  @P2 STG.E.64 desc[UR8][R10.64], RZ ;  /* 0x000000ff0a002986 */ /* 0x0003e2000c101b08 */
[----:B0-----:R-:W-:-:S11]  /*0c90*/  @P2 IMAD.WIDE R8, R85, 0x2, R10 ;  /* 0x0000000255082825 */ /* 0x001fd600078e020a */
[----:B------:R1:W-:Y:S02]  /*0ca0*/  @P0 STG.E.64 desc[UR8][R8.64], RZ ;  /* 0x000000ff08000986 */ /* 0x0003e4000c101b08 */
.L_x_135:
[----:B-1----:R-:W0:Y:S08]  /*0cb0*/  LDC.64 R8, c[0x0][0x248] ;  /* 0x00009200ff087b82 */ /* 0x002e300000000a00 */
[----:B------:R-:W-:Y:S01]  /*0cc0*/  BAR.SYNC.DEFER_BLOCKING 0x0 ;  /* 0x0000000000007b1d */ /* 0x000fe20000010000 */
[----:B------:R-:W-:Y:S01]  /*0cd0*/  ISETP.GE.AND P0, PT, R89, R88, PT ;  /* 0x000000585900720c */ /* 0x000fe20003f06270 */
[----:B------:R-:W-:-:S06]  /*0ce0*/  IMAD.SHL.U32 R87, R87, 0x80, RZ ;  /* 0x0000008057577824 */ /* 0x000fcc00078e00ff */
[----:B------:R-:W1:Y:S08]  /*0cf0*/  LDC R24, c[0x0][0x25c] ;  /* 0x00009700ff187b82 */ /* 0x000e700000000800 */
[----:B------:R-:W2:Y:S01]  /*0d00*/  LDC R26, c[0x0][0x264] ;  /* 0x00009900ff1a7b82 */ /* 0x000ea20000000800 */
[----:B0-----:R-:W-:Y:S01]  /*0d10*/  IMAD.WIDE R86, R87, 0x2, R8 ;  /* 0x0000000257567825 */ /* 0x001fe200078e0208 */
[----:B------:R-:W-:Y:S06]  /*0d20*/  @P0 BRA `(.L_x_138) ;  /* 0x0000000000d00947 */ /* 0x000fec0003800000 */
[----:B------:R0:W5:Y:S01]  /*0d30*/  LDG.E.U16.CONSTANT R7, desc[UR8][R86.64] ;  /* 0x0000000856077981 */ /* 0x000162000c1e9500 */
[----:B------:R-:W-:Y:S01]  /*0d40*/  SHF.R.S32.HI R11, RZ, 0x1f, R4 ;  /* 0x0000001fff0b7819 */ /* 0x000fe20000011404 */
[----:B------:R-:W-:Y:S01]  /*0d50*/  IMAD.MOV.U32 R19, RZ, RZ, R89 ;  /* 0x000000ffff137224 */ /* 0x000fe200078e0059 */
[----:B------:R-:W-:Y:S02]  /*0d60*/  SHF.L.U32 R10, R4, 0x2, RZ ;  /* 0x00000002040a7819 */ /* 0x000fe400000006ff */
[----:B------:R-:W-:Y:S02]  /*0d70*/  LEA.HI R11, R11, R4, RZ, 0x3 ;  /* 0x000000040b0b7211 */ /* 0x000fe400078f18ff */
[----:B------:R-:W-:Y:S02]  /*0d80*/  MOV R18, RZ ;  /* 0x000000ff00127202 */ /* 0x000fe40000000f00 */
[----:B------:R-:W-:Y:S02]  /*0d90*/  LOP3.LUT R16, R10, 0x10, RZ, 0xc0, !PT ;  /* 0x000000100a107812 */ /* 0x000fe400078ec0ff */
[----:B0-----:R-:W-:-:S07]  /*0da0*/  SHF.R.S32.HI R17, RZ, 0x3, R11 ;  /* 0x00000003ff117819 */ /* 0x001fce000001140b */
.L_x_139:
        /* <DEDUP_REMOVED lines=8> */
[----:B------:R-:W3:Y:S01]  /*0e30*/  LDG.E.CONSTANT R11, desc[UR8][R10.64] ;  /* 0x000000080a0b7981 */ /* 0x000ee2000c1e9900 */
[----:B------:R-:W-:Y:S01]  /*0e40*/  LEA R15, R19, 0x1, 0x1 ;  /* 0x00000001130f7811 */ /* 0x000fe200078e08ff */
[----:B0-----:R-:W-:-:S04]  /*0e50*/  IMAD.WIDE R12, R14, 0x2, R12 ;  /* 0x000000020e0c7825 */ /* 0x001fc800078e020c */
[----:B------:R-:W-:Y:S02]  /*0e60*/  IMAD.WIDE R14, R15, 0x2, R8 ;  /* 0x000000020f0e7825 */ /* 0x000fe400078e0208 */
[----:B------:R0:W4:Y:S04]  /*0e70*/  LDG.E.U16.CONSTANT R12, desc[UR8][R12.64] ;  /* 0x000000080c0c7981 */ /* 0x000128000c1e9500 */
[----:B------:R-:W2:Y:S01]  /*0e80*/  LDG.E.U16.CONSTANT R14, desc[UR8][R14.64] ;  /* 0x000000080e0e7981 */ /* 0x000ea2000c1e9500 */
[----:B---3--:R-:W-:-:S04]  /*0e90*/  SHF.R.U32.HI R20, RZ, R16, R11 ;  /* 0x00000010ff147219 */ /* 0x008fc8000001160b */
[----:B------:R-:W-:Y:S02]  /*0ea0*/  LOP3.LUT R21, R20, 0xf, RZ, 0xc0, !PT ;  /* 0x0000000f14157812 */ /* 0x000fe400078ec0ff */
[--C-:B------:R-:W-:Y:S02]  /*0eb0*/  SHF.R.U32.HI R22, RZ, 0x4, R20.reuse ;  /* 0x00000004ff167819 */ /* 0x100fe40000011614 */
[--C-:B------:R-:W-:Y:S02]  /*0ec0*/  SHF.R.U32.HI R10, RZ, 0xc, R20.reuse ;  /* 0x0000000cff0a7819 */ /* 0x100fe40000011614 */
[----:B------:R-:W-:Y:S02]  /*0ed0*/  SHF.R.U32.HI R20, RZ, 0x8, R20 ;  /* 0x00000008ff147819 */ /* 0x000fe40000011614 */
[----:B------:R-:W-:Y:S02]  /*0ee0*/  LOP3.LUT R22, R22, 0xf, RZ, 0xc0, !PT ;  /* 0x0000000f16167812 */ /* 0x000fe400078ec0ff */
[----:B------:R-:W-:-:S02]  /*0ef0*/  LOP3.LUT R10, R10, 0xf, RZ, 0xc0, !PT ;  /* 0x0000000f0a0a7812 */ /* 0x000fc400078ec0ff */
[----:B------:R-:W-:Y:S01]  /*0f00*/  LOP3.LUT R20, R20, 0xf, RZ, 0xc0, !PT ;  /* 0x0000000f14147812 */ /* 0x000fe200078ec0ff */
[----:B------:R-:W-:Y:S01]  /*0f10*/  VIADD R22, R22, 0x1 ;  /* 0x0000000116167836 */ /* 0x000fe20000000000 */
[----:B------:R-:W-:Y:S02]  /*0f20*/  IADD3 R21, R21, 0x1, RZ ;  /* 0x0000000115157810 */ /* 0x000fe40007ffe0ff */
[----:B------:R-:W-:Y:S01]  /*0f30*/  IADD3 R10, R10, 0x1, RZ ;  /* 0x000000010a0a7810 */ /* 0x000fe20007ffe0ff */
[----:B------:R-:W-:Y:S01]  /*0f40*/  IMAD R22, R22, R22, RZ ;  /* 0x0000001616167224 */ /* 0x000fe200078e02ff */
[----:B------:R-:W-:Y:S01]  /*0f50*/  IADD3 R20, R20, 0x1, RZ ;  /* 0x0000000114147810 */ /* 0x000fe20007ffe0ff */
[----:B------:R-:W-:Y:S02]  /*0f60*/  IMAD R21, R21, R21, RZ ;  /* 0x0000001515157224 */ /* 0x000fe400078e02ff */
[----:B0-----:R-:W-:Y:S02]  /*0f70*/  IMAD R13, R10, R10, RZ ;  /* 0x0000000a0a0d7224 */ /* 0x001fe400078e02ff */
[----:B------:R-:W-:Y:S01]  /*0f80*/  IMAD R20, R20, R20, RZ ;  /* 0x0000001414147224 */ /* 0x000fe200078e02ff */
[----:B------:R-:W-:Y:S01]  /*0f90*/  I2F.F16 R22, R22 ;  /* 0x0000001600167306 */ /* 0x000fe20000200c00 */
[----:B--2---:R-:W-:-:S04]  /*0fa0*/  IADD3 R19, R14, R19, RZ ;  /* 0x000000130e137210 */ /* 0x004fc80007ffe0ff */
[----:B------:R-:W-:-:S03]  /*0fb0*/  ISETP.GE.AND P2, PT, R19, R88, PT ;  /* 0x000000581300720c */ /* 0x000fc60003f46270 */
[----:B------:R-:W0:Y:S08]  /*0fc0*/  I2F.F16 R21, R21 ;  /* 0x0000001500157306 */ /* 0x000e300000200c00 */
[----:B------:R-:W-:Y:S01]  /*0fd0*/  I2F.F16 R13, R13 ;  /* 0x0000000d000d7306 */ /* 0x000fe20000200c00 */
[----:B0-----:R-:W-:-:S07]  /*0fe0*/  PRMT R21, R21, 0x5410, R22 ;  /* 0x0000541015157816 */ /* 0x001fce0000000016 */
[----:B------:R-:W0:Y:S01]  /*0ff0*/  I2F.F16 R20, R20 ;  /* 0x0000001400147306 */ /* 0x000e220000200c00 */
[----:B----4-:R-:W-:Y:S01]  /*1000*/  HMUL2 R10, R21, R12.H0_H0 ;  /* 0x2000000c150a7232 */ /* 0x010fe20000000000 */
[----:B0-----:R-:W-:-:S05]  /*1010*/  PRMT R11, R20, 0x5410, R13 ;  /* 0x00005410140b7816 */ /* 0x001fca000000000d */
[----:B------:R-:W-:Y:S02]  /*1020*/  HMUL2 R11, R11, R12.H0_H0 ;  /* 0x2000000c0b0b7232 */ /* 0x000fe40000000000 */
[C---:B------:R-:W-:Y:S01]  /*1030*/  IMAD R12, R18.reuse, 0x8, R1 ;  /* 0x00000008120c7824 */ /* 0x040fe200078e0201 */
[----:B------:R-:W-:-:S04]  /*1040*/  IADD3 R18, R18, 0x1, RZ ;  /* 0x0000000112127810 */ /* 0x000fc80007ffe0ff */
[----:B------:R0:W-:Y:S01]  /*1050*/  STL.64 [R12], R10 ;  /* 0x0000000a0c007387 */ /* 0x0001e20000100a00 */
[----:B------:R-:W-:Y:S05]  /*1060*/  @!P2 BRA `(.L_x_139) ;  /* 0xfffffffc0050a947 */ /* 0x000fea000383ffff */
.L_x_138:
[----:B------:R-:W-:Y:S01]  /*1070*/  ULDC UR4, c[0x0][0x258] ;  /* 0x0000960000047ab9 */ /* 0x000fe20000000800 */
[----:B------:R-:W-:Y:S01]  /*1080*/  ULDC UR5, c[0x0][0x260] ;  /* 0x0000980000057ab9 */ /* 0x000fe20000000800 */
[C---:B------:R-:W-:Y:S01]  /*1090*/  ISETP.GT.AND P2, PT, R89.reuse, UR4, PT ;  /* 0x0000000459007c0c */ /* 0x040fe2000bf44270 */
[----:B------:R-:W-:Y:S01]  /*10a0*/  ULDC UR6, c[0x0][0x268] ;  /* 0x00009a0000067ab9 */ /* 0x000fe20000000800 */
[C---:B------:R-:W-:Y:S02]  /*10b0*/  VIMNMX R7, R89.reuse, UR4, PT ;  /* 0x0000000459077c48 */ /* 0x040fe4000bfe0100 */
[C---:B------:R-:W-:Y:S02]  /*10c0*/  ISETP.GT.AND P4, PT, R89.reuse, UR5, PT ;  /* 0x0000000559007c0c */ /* 0x040fe4000bf84270 */
[----:B------:R-:W-:Y:S02]  /*10d0*/  SHF.R.S32.HI R8, RZ, 0x1f, R7 ;  /* 0x0000001fff087819 */ /* 0x000fe40000011407 */
[----:B------:R-:W-:-:S02]  /*10e0*/  ISETP.GT.AND P6, PT, R89, UR6, PT ;  /* 0x0000000659007c0c */ /* 0x000fc4000bfc4270 */
[----:B0-----:R-:W-:Y:S01]  /*10f0*/  LEA.HI R11, R8, R7, RZ, 0x5 ;  /* 0x00000007080b7211 */ /* 0x001fe200078f28ff */
[----:B------:R-:W-:Y:S01]  /*1100*/  HFMA2.MMA R7, -RZ, RZ, 0, 0 ;  /* 0x00000000ff077435 */ /* 0x000fe200000001ff */
[C---:B-1----:R-:W-:Y:S01]  /*1110*/  ISETP.GT.AND P3, PT, R89.reuse, R24, PT ;  /* 0x000000185900720c */ /* 0x042fe20003f64270 */
[----:B------:R-:W-:Y:S01]  /*1120*/  IMAD.MOV.U32 R8, RZ, RZ, RZ ;  /* 0x000000ffff087224 */ /* 0x000fe200078e00ff */
[----:B--2---:R-:W-:Y:S01]  /*1130*/  ISETP.GT.AND P5, PT, R89, R26, PT ;  /* 0x0000001a5900720c */ /* 0x004fe20003fa4270 */
[----:B------:R-:W-:-:S12]  /*1140*/  @!P2 BRA `(.L_x_140) ;  /* 0x00000000001ca947 */ /* 0x000fd80003800000 */
[----:B------:R-:W0:Y:S02]  /*1150*/  LDC R8, c[0x0][0x25c] ;  /* 0x00009700ff087b82 */ /* 0x000e240000000800 */
[----:B0-----:R-:W-:-:S04]  /*1160*/  VIMNMX R8, R89, R8, PT ;  /* 0x0000000859087248 */ /* 0x001fc80003fe0100 */
[----:B------:R-:W-:-:S04]  /*1170*/  IADD3 R8, R8, -UR4, RZ ;  /* 0x8000000408087c10 */ /* 0x000fc8000fffe0ff */
[----:B------:R-:W-:-:S04]  /*1180*/  SHF.R.S32.HI R9, RZ, 0x1f, R8 ;  /* 0x0000001fff097819 */ /* 0x000fc80000011408 */
[----:B------:R-:W-:-:S04]  /*1190*/  LEA.HI R9, R9, R8, RZ, 0x5 ;  /* 0x0000000809097211 */ /* 0x000fc800078f28ff */
[----:B------:R-:W-:-:S05]  /*11a0*/  SHF.R.S32.HI R9, RZ, 0x5, R9 ;  /* 0x00000005ff097819 */ /* 0x000fca0000011409 */
[----:B------:R-:W-:-:S07]  /*11b0*/  IMAD R8, R9, 0x6, RZ ;  /* 0x0000000609087824 */ /* 0x000fce00078e02ff */
.L_x_140:
        /* <DEDUP_REMOVED lines=8> */
.L_x_141:
[----:B------:R-:W-:Y:S01]  /*1240*/  MOV R9, RZ ;  /* 0x000000ff00097202 */ /* 0x000fe20000000f00 */
[----:B------:R-:W-:Y:S01]  /*1250*/  IMAD.MOV.U32 R10, RZ, RZ, RZ ;  /* 0x000000ffff0a7224 */ /* 0x000fe200078e00ff */
[----:B------:R-:W-:Y:S01]  /*1260*/  SHF.R.S32.HI R13, RZ, 0x5, R11 ;  /* 0x00000005ff0d7819 */ /* 0x000fe2000001140b */
[----:B------:R-:W-:Y:S06]  /*1270*/  @!P4 BRA `(.L_x_142) ;  /* 0x00000000001cc947 */ /* 0x000fec0003800000 */
[----:B------:R-:W0:Y:S02]  /*1280*/  LDC R10, c[0x0][0x264] ;  /* 0x00009900ff0a7b82 */ /* 0x000e240000000800 */
[----:B0-----:R-:W-:-:S04]  /*1290*/  VIMNMX R10, R89, R10, PT ;  /* 0x0000000a590a7248 */ /* 0x001fc80003fe0100 */
[----:B------:R-:W-:-:S04]  /*12a0*/  IADD3 R10, R10, -UR5, RZ ;  /* 0x800000050a0a7c10 */ /* 0x000fc8000fffe0ff */
[----:B------:R-:W-:-:S04]  /*12b0*/  SHF.R.S32.HI R11, RZ, 0x1f, R10 ;  /* 0x0000001fff0b7819 */ /* 0x000fc8000001140a */
[----:B------:R-:W-:-:S04]  /*12c0*/  LEA.HI R11, R11, R10, RZ, 0x5 ;  /* 0x0000000a0b0b7211 */ /* 0x000fc800078f28ff */
[----:B------:R-:W-:-:S04]  /*12d0*/  SHF.R.S32.HI R11, RZ, 0x5, R11 ;  /* 0x00000005ff0b7819 */ /* 0x000fc8000001140b */
[----:B------:R-:W-:-:S07]  /*12e0*/  SHF.L.U32 R10, R11, 0x2, RZ ;  /* 0x000000020b0a7819 */ /* 0x000fce00000006ff */
.L_x_142:
        /* <DEDUP_REMOVED lines=8> */
.L_x_143:
[----:B------:R-:W-:Y:S01]  /*1370*/  IMAD.MOV.U32 R12, RZ, RZ, RZ ;  /* 0x000000ffff0c7224 */ /* 0x000fe200078e00ff */
        /* <DEDUP_REMOVED lines=8> */
.L_x_144:
[----:B------:R-:W-:Y:S02]  /*1400*/  ISETP.GE.OR P0, PT, R89, UR5, P0 ;  /* 0x0000000559007c0c */ /* 0x000fe40008706670 */
        /* <DEDUP_REMOVED lines=15> */
[----:B------:R-:W-:Y:S01]  /*1500*/  PRMT R0, R0, 0x9910, RZ ;  /* 0x0000991000007816 */ /* 0x000fe200000000ff */
[----:B------:R-:W-:Y:S01]  /*1510*/  IMAD R85, R12, R85, RZ ;  /* 0x000000550c557224 */ /* 0x000fe200078e02ff */
[----:B------:R-:W-:Y:S01]  /*1520*/  PRMT R2, R2, 0x9910, RZ ;  /* 0x0000991002027816 */ /* 0x000fe200000000ff */
[----:B------:R-:W-:Y:S01]  /*1530*/  ULDC.64 UR6, c[0x0][0x218] ;  /* 0x0000860000067ab9 */ /* 0x000fe20000000a00 */
[----:B------:R-:W-:Y:S01]  /*1540*/  ISETP.NE.AND P0, PT, R0, RZ, PT ;  /* 0x000000ff0000720c */ /* 0x000fe20003f05270 */
[----:B------:R-:W-:Y:S01]  /*1550*/  UMOV UR4, 0x400 ;  /* 0x0000040000047882 */ /* 0x000fe20000000000 */
[----:B------:R-:W-:-:S02]  /*1560*/  PRMT R0, R5, 0x9910, RZ ;  /* 0x0000991005007816 */ /* 0x000fc400000000ff */
[----:B------:R-:W-:Y:S01]  /*1570*/  SHF.R.S32.HI R5, RZ, 0x1f, R85 ;  /* 0x0000001fff057819 */ /* 0x000fe20000011455 */
[----:B0-----:R-:W-:Y:S01]  /*1580*/  IMAD.MOV.U32 R87, RZ, RZ, RZ ;  /* 0x000000ffff577224 */ /* 0x001fe200078e00ff */
[----:B------:R-:W-:Y:S02]  /*1590*/  IADD3 R33, P2, R4, R85, RZ ;  /* 0x0000005504217210 */ /* 0x000fe40007f5e0ff */
[----:B------:R-:W-:Y:S02]  /*15a0*/  ISETP.NE.AND P4, PT, R2, RZ, PT ;  /* 0x000000ff0200720c */ /* 0x000fe40003f85270 */
[----:B------:R-:W-:Y:S02]  /*15b0*/  PRMT R2, R6, 0x9910, RZ ;  /* 0x0000991006027816 */ /* 0x000fe400000000ff */
[----:B------:R-:W-:Y:S02]  /*15c0*/  LEA.HI.X.SX32 R4, R4, R5, 0x1, P2 ;  /* 0x0000000504047211 */ /* 0x000fe400010f0eff */
[----:B------:R-:W-:-:S02]  /*15d0*/  LEA R32, P5, R33, UR6, 0x2 ;  /* 0x0000000621207c11 */ /* 0x000fc4000f8a10ff */
[----:B------:R-:W-:Y:S02]  /*15e0*/  ISETP.NE.AND P3, PT, R0, RZ, PT ;  /* 0x000000ff0000720c */ /* 0x000fe40003f65270 */
[----:B------:R-:W-:Y:S01]  /*15f0*/  ISETP.NE.AND P2, PT, R2, RZ, PT ;  /* 0x000000ff0200720c */ /* 0x000fe20003f45270 */
[----:B-1----:R-:W-:Y:S01]  /*1600*/  ULEA UR4, UR5, UR4, 0x18 ;  /* 0x0000000405047291 */ /* 0x002fe2000f8ec03f */
[----:B------:R-:W-:Y:S02]  /*1610*/  ISETP.LT.OR P0, PT, R3, 0x4, !P0 ;  /* 0x000000040300780c */ /* 0x000fe40004701670 */
[----:B------:R-:W-:Y:S01]  /*1620*/  LEA.HI.X R33, R33, UR7, R4, 0x2, P5 ;  /* 0x0000000721217c11 */ /* 0x000fe2000a8f1404 */
[----:B------:R-:W-:Y:S01]  /*1630*/  ULDC UR5, c[0x0][0x260] ;  /* 0x0000980000057ab9 */ /* 0x000fe20000000800 */
[----:B------:R-:W-:Y:S02]  /*1640*/  PRMT R20, RZ, 0x7610, R20 ;  /* 0x00007610ff147816 */ /* 0x000fe40000000014 */
[----:B--2---:R-:W-:-:S02]  /*1650*/  PRMT R91, R8, 0x7610, R8 ;  /* 0x00007610085b7816 */ /* 0x004fc40000000008 */
[----:B------:R-:W-:Y:S02]  /*1660*/  PRMT R94, R9, 0x7610, R9 ;  /* 0x00007610095e7816 */ /* 0x000fe40000000009 */
[----:B---3--:R-:W-:-:S07]  /*1670*/  IADD3 R86, R89, R86, RZ ;  /* 0x0000005659567210 */ /* 0x008fce0007ffe0ff */
.L_x_150:
[----:B------:R-:W-:Y:S01]  /*1680*/  ISETP.NE.AND P5, PT, R89, R86, PT ;  /* 0x000000565900720c */ /* 0x000fe20003fa5270 */
[----:B------:R-:W0:-:S12]  /*1690*/  LDC R85, c[0x0][0x23c] ;  /* 0x00008f00ff557b82 */ /* 0x000e180000000800 */
[----:B------:R-:W1:Y:S01]  /*16a0*/  @!P5 LDC.64 R2, c[0x0][0x248] ;  /* 0x00009200ff02db82 */ /* 0x000e620000000a00 */
[----:B------:R-:W-:Y:S02]  /*16b0*/  @!P5 IADD3 R87, R87, 0x1, RZ ;  /* 0x000000015757d810 */ /* 0x000fe40007ffe0ff */
[----:B------:R-:W-:-:S03]  /*16c0*/  @!P5 SHF.L.U32 R5, R89, 0x1, RZ ;  /* 0x000000015905d819 */ /* 0x000fc600000006ff */
[----:B------:R-:W-:-:S05]  /*16d0*/  @!P5 IMAD R0, R87, 0x8, R1 ;  /* 0x000000085700d824 */ /* 0x000fca00078e0201 */
        /* <DEDUP_REMOVED lines=18> */
[----:B-----5:R-:W-:Y:S01]  /*1800*/  SHF.R.U32.HI R36, RZ, 0xf, R32 ;  /* 0x0000000fff247819 */ /* 0x020fe20000011620 */
[----:B------:R-:W-:Y:S01]  /*1810*/  HFMA2.MMA R2, -RZ, RZ, 0, 0.03125 ;  /* 0x00002800ff027435 */ /* 0x000fe200000001ff */
[----:B------:R-:W-:Y:S02]  /*1820*/  SHF.R.U32.HI R76, RZ, 0xf, R34 ;  /* 0x0000000fff4c7819 */ /* 0x000fe40000011622 */
[----:B------:R-:W-:Y:S02]  /*1830*/  SHF.R.U32.HI R78, RZ, 0xf, R35 ;  /* 0x0000000fff4e7819 */ /* 0x000fe40000011623 */
[C---:B------:R-:W-:Y:S02]  /*1840*/  LOP3.LUT R60, R32.reuse, 0x3e003e0, RZ, 0xc0, !PT ;  /* 0x03e003e0203c7812 */ /* 0x040fe400078ec0ff */
[----:B------:R-:W-:Y:S02]  /*1850*/  LOP3.LUT R51, R32, 0x1f001f, RZ, 0xc0, !PT ;  /* 0x001f001f20337812 */ /* 0x000fe400078ec0ff */
[----:B------:R-:W-:-:S02]  /*1860*/  SHF.R.U32.HI R50, RZ, 0xa, R32 ;  /* 0x0000000aff327819 */ /* 0x000fc40000011620 */
[--C-:B------:R-:W-:Y:S02]  /*1870*/  SHF.R.U32.HI R32, RZ, 0xf, R33.reuse ;  /* 0x0000000fff207819 */ /* 0x100fe40000011621 */
[C---:B------:R-:W-:Y:S02]  /*1880*/  LOP3.LUT R56, R33.reuse, 0x3e003e0, RZ, 0xc0, !PT ;  /* 0x03e003e021387812 */ /* 0x040fe400078ec0ff */
[----:B------:R-:W-:Y:S02]  /*1890*/  LOP3.LUT R39, R33, 0x1f001f, RZ, 0xc0, !PT ;  /* 0x001f001f21277812 */ /* 0x000fe400078ec0ff */
[----:B------:R-:W-:Y:S02]  /*18a0*/  SHF.R.U32.HI R41, RZ, 0xa, R33 ;  /* 0x0000000aff297819 */ /* 0x000fe40000011621 */
[----:B------:R-:W-:Y:S02]  /*18b0*/  SHF.R.U32.HI R33, RZ, 0xe, R28 ;  /* 0x0000000eff217819 */ /* 0x000fe4000001161c */
[----:B------:R-:W-:-:S02]  /*18c0*/  SHF.R.U32.HI R77, RZ, 0xe, R30 ;  /* 0x0000000eff4d7819 */ /* 0x000fc4000001161e */
[----:B------:R-:W-:Y:S02]  /*18d0*/  SHF.R.U32.HI R79, RZ, 0xe, R31 ;  /* 0x0000000eff4f7819 */ /* 0x000fe4000001161f */
[----:B------:R-:W-:Y:S02]  /*18e0*/  LOP3.LUT R36, R36, 0x10001, RZ, 0xc0, !PT ;  /* 0x0001000124247812 */ /* 0x000fe400078ec0ff */
[----:B------:R-:W-:Y:S02]  /*18f0*/  LOP3.LUT R76, R76, 0x10001, RZ, 0xc0, !PT ;  /* 0x000100014c4c7812 */ /* 0x000fe400078ec0ff */
[----:B------:R-:W-:Y:S02]  /*1900*/  LOP3.LUT R78, R78, 0x10001, RZ, 0xc0, !PT ;  /* 0x000100014e4e7812 */ /* 0x000fe400078ec0ff */
[----:B------:R-:W-:Y:S02]  /*1910*/  SHF.R.U32.HI R37, RZ, 0xe, R29 ;  /* 0x0000000eff257819 */ /* 0x000fe4000001161d */
[----:B------:R-:W-:-:S02]  /*1920*/  LOP3.LUT R32, R32, 0x10001, RZ, 0xc0, !PT ;  /* 0x0001000120207812 */ /* 0x000fc400078ec0ff */
[C---:B------:R-:W-:Y:S02]  /*1930*/  LOP3.LUT R72, R28.reuse, 0x3e003e0, RZ, 0xc0, !PT ;  /* 0x03e003e01c487812 */ /* 0x040fe400078ec0ff */
[----:B------:R-:W-:Y:S02]  /*1940*/  LOP3.LUT R61, R28, 0x1f001f, RZ, 0xc0, !PT ;  /* 0x001f001f1c3d7812 */ /* 0x000fe400078ec0ff */
[----:B------:R-:W-:Y:S02]  /*1950*/  SHF.R.U32.HI R62, RZ, 0xa, R28 ;  /* 0x0000000aff3e7819 */ /* 0x000fe4000001161c */
[C---:B------:R-:W-:Y:S02]  /*1960*/  LOP3.LUT R57, R30.reuse, 0x3e003e0, RZ, 0xc0, !PT ;  /* 0x03e003e01e397812 */ /* 0x040fe400078ec0ff */
[----:B------:R-:W-:Y:S02]  /*1970*/  LOP3.LUT R40, R30, 0x1f001f, RZ, 0xc0, !PT ;  /* 0x001f001f1e287812 */ /* 0x000fe400078ec0ff */
[----:B------:R-:W-:-:S02]  /*1980*/  SHF.R.U32.HI R42, RZ, 0xa, R30 ;  /* 0x0000000aff2a7819 */ /* 0x000fc4000001161e */
[C---:B------:R-:W-:Y:S02]  /*1990*/  LOP3.LUT R58, R31.reuse, 0x3e003e0, RZ, 0xc0, !PT ;  /* 0x03e003e01f3a7812 */ /* 0x040fe400078ec0ff */
[----:B------:R-:W-:Y:S02]  /*19a0*/  LOP3.LUT R22, R31, 0x1f001f, RZ, 0xc0, !PT ;  /* 0x001f001f1f167812 */ /* 0x000fe400078ec0ff */
[----:B------:R-:W-:Y:S02]  /*19b0*/  SHF.R.U32.HI R23, RZ, 0xa, R31 ;  /* 0x0000000aff177819 */ /* 0x000fe4000001161f */
[----:B------:R-:W-:Y:S02]  /*19c0*/  SHF.R.U32.HI R28, RZ, 0xd, R24 ;  /* 0x0000000dff1c7819 */ /* 0x000fe40000011618 */
[----:B------:R-:W-:Y:S02]  /*19d0*/  SHF.R.U32.HI R30, RZ, 0xd, R26 ;  /* 0x0000000dff1e7819 */ /* 0x000fe4000001161a */
[----:B------:R-:W-:-:S02]  /*19e0*/  SHF.R.U32.HI R31, RZ, 0xd, R27 ;  /* 0x0000000dff1f7819 */ /* 0x000fc4000001161b */
[----:B------:R-:W-:Y:S02]  /*19f0*/  LOP3.LUT R33, R36, 0x20002, R33, 0xf8, !PT ;  /* 0x0002000224217812 */ /* 0x000fe400078ef821 */
[----:B------:R-:W-:Y:S02]  /*1a00*/  LOP3.LUT R77, R76, 0x20002, R77, 0xf8, !PT ;  /* 0x000200024c4d7812 */ /* 0x000fe400078ef84d */
[----:B------:R-:W-:Y:S02]  /*1a10*/  LOP3.LUT R78, R78, 0x20002, R79, 0xf8, !PT ;  /* 0x000200024e4e7812 */ /* 0x000fe400078ef84f */
[C---:B------:R-:W-:Y:S02]  /*1a20*/  LOP3.LUT R59, R29.reuse, 0x3e003e0, RZ, 0xc0, !PT ;  /* 0x03e003e01d3b7812 */ /* 0x040fe400078ec0ff */
[----:B------:R-:W-:Y:S02]  /*1a30*/  LOP3.LUT R45, R29, 0x1f001f, RZ, 0xc0, !PT ;  /* 0x001f001f1d2d7812 */ /* 0x000fe400078ec0ff */
        /* <DEDUP_REMOVED lines=12> */
[----:B------:R-:W-:-:S02]  /*1b00*/  LOP3.LUT R32, R32, 0x20002, R37, 0xf8, !PT ;  /* 0x0002000220207812 */ /* 0x000fc400078ef825 */
[--C-:B------:R-:W-:Y:S02]  /*1b10*/  SHF.R.U32.HI R26, RZ, 0xc, R10.reuse ;  /* 0x0000000cff1a7819 */ /* 0x100fe4000001160a */
[C---:B------:R-:W-:Y:S02]  /*1b20*/  LOP3.LUT R8, R10.reuse, 0x3e003e0, RZ, 0xc0, !PT ;  /* 0x03e003e00a087812 */ /* 0x040fe400078ec0ff */
[----:B------:R-:W-:Y:S02]  /*1b30*/  LOP3.LUT R54, R10, 0x1f001f, RZ, 0xc0, !PT ;  /* 0x001f001f0a367812 */ /* 0x000fe400078ec0ff */
[----:B------:R-:W-:Y:S02]  /*1b40*/  SHF.R.U32.HI R55, RZ, 0xa, R10 ;  /* 0x0000000aff377819 */ /* 0x000fe4000001160a */
[----:B------:R-:W-:Y:S02]  /*1b50*/  SHF.R.U32.HI R10, RZ, 0xc, R11 ;  /* 0x0000000cff0a7819 */ /* 0x000fe4000001160b */
[----:B------:R-:W-:-:S02]  /*1b60*/  LOP3.LUT R33, R33, 0x40004, R28, 0xf8, !PT ;  /* 0x0004000421217812 */ /* 0x000fc400078ef81c */
[----:B------:R-:W-:Y:S02]  /*1b70*/  LOP3.LUT R77, R77, 0x40004, R30, 0xf8, !PT ;  /* 0x000400044d4d7812 */ /* 0x000fe400078ef81e */
[----:B------:R-:W-:Y:S02]  /*1b80*/  LOP3.LUT R31, R78, 0x40004, R31, 0xf8, !PT ;  /* 0x000400044e1f7812 */ /* 0x000fe400078ef81f */
[C---:B------:R-:W-:Y:S02]  /*1b90*/  LOP3.LUT R71, R25.reuse, 0x3e003e0, RZ, 0xc0, !PT ;  /* 0x03e003e019477812 */ /* 0x040fe400078ec0ff */
[----:B------:R-:W-:Y:S02]  /*1ba0*/  LOP3.LUT R52, R25, 0x1f001f, RZ, 0xc0, !PT ;  /* 0x001f001f19347812 */ /* 0x000fe400078ec0ff */
[----:B------:R-:W-:Y:S02]  /*1bb0*/  SHF.R.U32.HI R53, RZ, 0xa, R25 ;  /* 0x0000000aff357819 */ /* 0x000fe40000011619 */
[----:B------:R-:W-:-:S02]  /*1bc0*/  SHF.R.U32.HI R25, RZ, 0xc, R9 ;  /* 0x0000000cff197819 */ /* 0x000fc40000011609 */
[----:B------:R-:W-:Y:S02]  /*1bd0*/  LOP3.LUT R32, R32, 0x40004, R29, 0xf8, !PT ;  /* 0x0004000420207812 */ /* 0x000fe400078ef81d */
[C---:B------:R-:W-:Y:S02]  /*1be0*/  LOP3.LUT R74, R9.reuse, 0x3e003e0, RZ, 0xc0, !PT ;  /* 0x03e003e0094a7812 */ /* 0x040fe400078ec0ff */
[----:B------:R-:W-:Y:S02]  /*1bf0*/  LOP3.LUT R63, R9, 0x1f001f, RZ, 0xc0, !PT ;  /* 0x001f001f093f7812 */ /* 0x000fe400078ec0ff */
[----:B------:R-:W-:Y:S02]  /*1c00*/  SHF.R.U32.HI R64, RZ, 0xa, R9 ;  /* 0x0000000aff407819 */ /* 0x000fe40000011609 */
[----:B------:R-:W-:Y:S02]  /*1c10*/  LOP3.LUT R28, R33, 0x80008, R24, 0xf8, !PT ;  /* 0x00080008211c7812 */ /* 0x000fe400078ef818 */
[----:B------:R-:W-:-:S02]  /*1c20*/  LOP3.LUT R78, R77, 0x80008, R26, 0xf8, !PT ;  /* 0x000800084d4e7812 */ /* 0x000fc400078ef81a */
[----:B------:R-:W-:Y:S02]  /*1c30*/  LOP3.LUT R80, R31, 0x80008, R10, 0xf8, !PT ;  /* 0x000800081f507812 */ /* 0x000fe400078ef80a */
[C---:B------:R-:W-:Y:S02]  /*1c40*/  LOP3.LUT R9, R11.reuse, 0x3e003e0, RZ, 0xc0, !PT ;  /* 0x03e003e00b097812 */ /* 0x040fe400078ec0ff */
[----:B------:R-:W-:Y:S02]  /*1c50*/  LOP3.LUT R44, R11, 0x1f001f, RZ, 0xc0, !PT ;  /* 0x001f001f0b2c7812 */ /* 0x000fe400078ec0ff */
[----:B------:R-:W-:Y:S02]  /*1c60*/  SHF.R.U32.HI R49, RZ, 0xa, R11 ;  /* 0x0000000aff317819 */ /* 0x000fe4000001160b */
[C---:B------:R-:W-:Y:S02]  /*1c70*/  LOP3.LUT R70, R27.reuse, 0x3e003e0, RZ, 0xc0, !PT ;  /* 0x03e003e01b467812 */ /* 0x040fe400078ec0ff */
[----:B------:R-:W-:-:S02]  /*1c80*/  LOP3.LUT R43, R27, 0x1f001f, RZ, 0xc0, !PT ;  /* 0x001f001f1b2b7812 */ /* 0x000fc400078ec0ff */
[----:B------:R-:W-:Y:S02]  /*1c90*/  SHF.R.U32.HI R38, RZ, 0xa, R27 ;  /* 0x0000000aff267819 */ /* 0x000fe4000001161b */
[----:B------:R-:W-:Y:S02]  /*1ca0*/  LOP3.LUT R11, R32, 0x80008, R25, 0xf8, !PT ;  /* 0x00080008200b7812 */ /* 0x000fe400078ef819 */
[----:B------:R-:W-:Y:S02]  /*1cb0*/  LOP3.LUT R81, R69, 0x64006400, RZ, 0xfc, !PT ;  /* 0x6400640045517812 */ /* 0x000fe400078efcff */
[----:B------:R-:W-:Y:S02]  /*1cc0*/  LOP3.LUT R0, R34, 0x1f001f, RZ, 0xc0, !PT ;  /* 0x001f001f22007812 */ /* 0x000fe400078ec0ff */
[----:B------:R-:W-:Y:S02]  /*1cd0*/  LOP3.LUT R95, R8, 0x64006400, RZ, 0xfc, !PT ;  /* 0x64006400085f7812 */ /* 0x000fe400078efcff */
[----:B------:R-:W-:-:S02]  /*1ce0*/  LOP3.LUT R3, R34, 0x3e003e0, RZ, 0xc0, !PT ;  /* 0x03e003e022037812 */ /* 0x000fc400078ec0ff */
[----:B------:R-:W-:Y:S01]  /*1cf0*/  LOP3.LUT R68, R68, 0x1f001f, RZ, 0xc0, !PT ;  /* 0x001f001f44447812 */ /* 0x000fe200078ec0ff */
[----:B------:R-:W-:Y:S01]  /*1d00*/  HFMA2 R8, R95, R2.H0_H0, -48, -48 ;  /* 0xd200d2005f087431 */ /* 0x000fe20000040002 */
[----:B------:R-:W-:Y:S02]  /*1d10*/  LOP3.LUT R50, R50, 0x1f001f, RZ, 0xc0, !PT ;  /* 0x001f001f32327812 */ /* 0x000fe400078ec0ff */
[----:B------:R-:W-:Y:S02]  /*1d20*/  LOP3.LUT R48, R48, 0x1f001f, RZ, 0xc0, !PT ;  /* 0x001f001f30307812 */ /* 0x000fe400078ec0ff */
[C---:B------:R-:W-:Y:S02]  /*1d30*/  LOP3.LUT R12, R35.reuse, 0x3e003e0, RZ, 0xc0, !PT ;  /* 0x03e003e0230c7812 */ /* 0x040fe400078ec0ff */
[----:B------:R-:W-:Y:S02]  /*1d40*/  LOP3.LUT R21, R35, 0x1f001f, RZ, 0xc0, !PT ;  /* 0x001f001f23157812 */ /* 0x000fe400078ec0ff */
[----:B------:R-:W-:-:S02]  /*1d50*/  SHF.R.U32.HI R34, RZ, 0xa, R34 ;  /* 0x0000000aff227819 */ /* 0x000fc40000011622 */
[----:B------:R-:W-:Y:S02]  /*1d60*/  SHF.R.U32.HI R35, RZ, 0xa, R35 ;  /* 0x0000000aff237819 */ /* 0x000fe40000011623 */
[----:B------:R-:W-:Y:S02]  /*1d70*/  LOP3.LUT R59, R59, 0x64006400, RZ, 0xfc, !PT ;  /* 0x640064003b3b7812 */ /* 0x000fe400078efcff */
[----:B------:R-:W-:Y:S02]  /*1d80*/  LOP3.LUT R77, R3, 0x64006400, RZ, 0xfc, !PT ;  /* 0x64006400034d7812 */ /* 0x000fe400078efcff */
[----:B------:R-:W-:Y:S02]  /*1d90*/  LOP3.LUT R79, R57, 0x64006400, RZ, 0xfc, !PT ;  /* 0x64006400394f7812 */ /* 0x000fe400078efcff */
[----:B------:R-:W-:Y:S01]  /*1da0*/  LOP3.LUT R95, R44, 0x64006400, RZ, 0xfc, !PT ;  /* 0x640064002c5f7812 */ /* 0x000fe200078efcff */
[----:B------:R-:W-:Y:S01]  /*1db0*/  HFMA2 R77, R77, R2.H0_H0, -48, -48 ;  /* 0xd200d2004d4d7431 */ /* 0x000fe20000040002 */
[----:B------:R-:W-:-:S02]  /*1dc0*/  LOP3.LUT R103, R70, 0x64006400, RZ, 0xfc, !PT ;  /* 0x6400640046677812 */ /* 0x000fc400078efcff */
[----:B------:R-:W-:Y:S01]  /*1dd0*/  LOP3.LUT R105, R9, 0x64006400, RZ, 0xfc, !PT ;  /* 0x6400640009697812 */ /* 0x000fe200078efcff */
[----:B------:R-:W-:Y:S01]  /*1de0*/  HFMA2 R9, R81, R2.H0_H0, -48, -48 ;  /* 0xd200d20051097431 */ /* 0x000fe20000040002 */
[----:B------:R-:W-:Y:S02]  /*1df0*/  LOP3.LUT R51, R51, 0x64006400, RZ, 0xfc, !PT ;  /* 0x6400640033337812 */ /* 0x000fe400078efcff */
[----:B------:R-:W-:Y:S02]  /*1e00*/  LOP3.LUT R53, R53, 0x1f001f, RZ, 0xc0, !PT ;  /* 0x001f001f35357812 */ /* 0x000fe400078ec0ff */
[----:B------:R-:W-:Y:S01]  /*1e10*/  LOP3.LUT R44, R49, 0x1f001f, RZ, 0xc0, !PT ;  /* 0x001f001f312c7812 */ /* 0x000fe200078ec0ff */
[----:B------:R-:W-:Y:S01]  /*1e20*/  HADD2 R84, R51, -1040, -1040 ;  /* 0xe410e41033547430 */ /* 0x000fe20000000000 */
        /* <DEDUP_REMOVED lines=9> */
[----:B------:R-:W-:Y:S01]  /*1ec0*/  HFMA2 R59, R79, R2.H0_H0, -48, -48 ;  /* 0xd200d2004f3b7431 */ /* 0x000fe20000040002 */
        /* <DEDUP_REMOVED lines=26> */
[----:B------:R-:W-:-:S02]  /*2070*/  LOP3.LUT R39, R39, 0x64006400, RZ, 0xfc, !PT ;  /* 0x6400640027277812 */ /* 0x000fc400078efcff */
[----:B------:R-:W-:Y:S01]  /*2080*/  LOP3.LUT R41, R55, 0x64006400, RZ, 0xfc, !PT ;  /* 0x6400640037297812 */ /* 0x000fe200078efcff */
[----:B------:R-:W-:Y:S01]  /*2090*/  HADD2 R79, R79, -1040, -1040 ;  /* 0xe410e4104f4f7430 */ /* 0x000fe20000000000 */
[----:B------:R-:W-:Y:S02]  /*20a0*/  LOP3.LUT R81, R81, 0x64006400, RZ, 0xfc, !PT ;  /* 0x6400640051517812 */ /* 0x000fe400078efcff */
[----:B------:R-:W-:Y:S01]  /*20b0*/  LOP3.LUT R70, R70, 0x64006400, RZ, 0xfc, !PT ;  /* 0x6400640046467812 */ /* 0x000fe200078efcff */
[----:B------:R-:W-:Y:S01]  /*20c0*/  HADD2 R41, R41, -1040, -1040 ;  /* 0xe410e41029297430 */ /* 0x000fe20000000000 */
[----:B------:R-:W-:Y:S01]  /*20d0*/  ISETP.GE.AND P5, PT, R90, 0x2, PT ;  /* 0x000000025a00780c */ /* 0x000fe20003fa6270 */
[----:B------:R-:W-:Y:S02]  /*20e0*/  HADD2 R81, R81, -1040, -1040 ;  /* 0xe410e41051517430 */ /* 0x000fe40000000000 */
[----:B------:R-:W-:Y:S01]  /*20f0*/  HADD2 R70, R70, -1040, -1040 ;  /* 0xe410e41046467430 */ /* 0x000fe20000000000 */
[----:B--2---:R-:W-:-:S02]  /*2100*/  SHF.R.U32.HI R29, RZ, 0xb, R4 ;  /* 0x0000000bff1d7819 */ /* 0x004fc40000011604 */
[C---:B------:R-:W-:Y:S02]  /*2110*/  LOP3.LUT R10, R4.reuse, 0x3e003e0, RZ, 0xc0, !PT ;  /* 0x03e003e0040a7812 */ /* 0x040fe400078ec0ff */
[----:B------:R-:W-:Y:S02]  /*2120*/  LOP3.LUT R24, R4, 0x1f001f, RZ, 0xc0, !PT ;  /* 0x001f001f04187812 */ /* 0x000fe400078ec0ff */
[----:B------:R-:W-:Y:S02]  /*2130*/  SHF.R.U32.HI R26, RZ, 0xa, R4 ;  /* 0x0000000aff1a7819 */ /* 0x000fe40000011604 */
[----:B------:R-:W-:Y:S02]  /*2140*/  SHF.R.U32.HI R30, RZ, 0xb, R5 ;  /* 0x0000000bff1e7819 */ /* 0x000fe40000011605 */
[C---:B------:R-:W-:Y:S02]  /*2150*/  LOP3.LUT R4, R5.reuse, 0x3e003e0, RZ, 0xc0, !PT ;  /* 0x03e003e005047812 */ /* 0x040fe400078ec0ff */
[----:B------:R-:W-:-:S02]  /*2160*/  LOP3.LUT R25, R5, 0x1f001f, RZ, 0xc0, !PT ;  /* 0x001f001f05197812 */ /* 0x000fc400078ec0ff */
[----:B------:R-:W-:Y:S02]  /*2170*/  SHF.R.U32.HI R27, RZ, 0xa, R5 ;  /* 0x0000000aff1b7819 */ /* 0x000fe40000011605 */
[----:B------:R-:W-:Y:S02]  /*2180*/  SHF.R.U32.HI R5, RZ, 0xb, R6 ;  /* 0x0000000bff057819 */ /* 0x000fe40000011606 */
[----:B------:R-:W-:Y:S02]  /*2190*/  LOP3.LUT R30, R11, 0x100010, R30, 0xf8, !PT ;  /* 0x001000100b1e7812 */ /* 0x000fe400078ef81e */
[----:B------:R-:W-:Y:S02]  /*21a0*/  LOP3.LUT R69, R4, 0x64006400, RZ, 0xfc, !PT ;  /* 0x6400640004457812 */ /* 0x000fe400078efcff */
[----:B------:R-:W-:Y:S02]  /*21b0*/  LOP3.LUT R29, R28, 0x100010, R29, 0xf8, !PT ;  /* 0x001000101c1d7812 */ /* 0x000fe400078ef81d */
[----:B------:R-:W-:Y:S01]  /*21c0*/  LOP3.LUT R11, R71, 0x64006400, RZ, 0xfc, !PT ;  /* 0x64006400470b7812 */ /* 0x000fe200078efcff */
[----:B------:R-:W-:Y:S01]  /*21d0*/  HFMA2 R4, R69, R2.H0_H0, -48, -48 ;  /* 0xd200d20045047431 */ /* 0x000fe20000040002 */
[----:B------:R-:W-:-:S02]  /*21e0*/  LOP3.LUT R28, R78, 0x100010, R5, 0xf8, !PT ;  /* 0x001000104e1c7812 */ /* 0x000fc400078ef805 */
[----:B------:R-:W-:Y:S01]  /*21f0*/  LOP3.LUT R71, R74, 0x64006400, RZ, 0xfc, !PT ;  /* 0x640064004a477812 */ /* 0x000fe200078efcff */
[-C--:B------:R-:W-:Y:S01]  /*2200*/  HFMA2 R11, R11, R2.reuse.H0_H0, -48, -48 ;  /* 0xd200d2000b0b7431 */ /* 0x080fe20000040002 */
[----:B------:R-:W-:Y:S01]  /*2210*/  LOP3.LUT R5, R72, 0x64006400, RZ, 0xfc, !PT ;  /* 0x6400640048057812 */ /* 0x000fe200078efcff */
[----:B------:R-:W-:Y:S01]  /*2220*/  HADD2 R74, R39, -1040, -1040 ;  /* 0xe410e410274a7430 */ /* 0x000fe20000000000 */
[--C-:B------:R-:W-:Y:S02]  /*2230*/  SHF.R.U32.HI R31, RZ, 0xb, R7.reuse ;  /* 0x0000000bff1f7819 */ /* 0x100fe40000011607 */
[----:B------:R-:W-:Y:S01]  /*2240*/  LOP3.LUT R72, R0, 0x64006400, RZ, 0xfc, !PT ;  /* 0x6400640000487812 */ /* 0x000fe200078efcff */
[----:B------:R-:W-:Y:S01]  /*2250*/  HFMA2 R57, R5, R2.H0_H0, -48, -48 ;  /* 0xd200d20005397431 */ /* 0x000fe20000040002 */
[----:B------:R-:W-:Y:S02]  /*2260*/  SHF.R.U32.HI R33, RZ, 0xa, R6 ;  /* 0x0000000aff217819 */ /* 0x000fe40000011606 */
[----:B------:R-:W-:Y:S01]  /*2270*/  SHF.R.U32.HI R37, RZ, 0xa, R7 ;  /* 0x0000000aff257819 */ /* 0x000fe20000011607 */
[----:B------:R-:W-:Y:S01]  /*2280*/  HADD2 R72, R72, -1040, -1040 ;  /* 0xe410e41048487430 */ /* 0x000fe20000000000 */
[----:B------:R-:W-:-:S02]  /*2290*/  LOP3.LUT R0, R46, 0x1f001f, RZ, 0xc0, !PT ;  /* 0x001f001f2e007812 */ /* 0x000fc400078ec0ff */
[----:B------:R-:W-:Y:S01]  /*22a0*/  LOP3.LUT R3, R10, 0x64006400, RZ, 0xfc, !PT ;  /* 0x640064000a037812 */ /* 0x000fe200078efcff */
[-C--:B------:R-:W-:Y:S01]  /*22b0*/  HFMA2 R10, R71, R2.reuse.H0_H0, -48, -48 ;  /* 0xd200d200470a7431 */ /* 0x080fe20000040002 */
[----:B------:R-:W-:Y:S02]  /*22c0*/  LOP3.LUT R69, R65, 0x1f001f, RZ, 0xc0, !PT ;  /* 0x001f001f41457812 */ /* 0x000fe400078ec0ff */
[----:B------:R-:W-:Y:S01]  /*22d0*/  LOP3.LUT R46, R68, 0x64006400, RZ, 0xfc, !PT ;  /* 0x64006400442e7812 */ /* 0x000fe200078efcff */
[----:B------:R-:W-:Y:S01]  /*22e0*/  HFMA2 R5, R3, R2.H0_H0, -48, -48 ;  /* 0xd200d20003057431 */ /* 0x000fe20000040002 */
[----:B------:R-:W-:Y:S02]  /*22f0*/  LOP3.LUT R68, R48, 0x64006400, RZ, 0xfc, !PT ;  /* 0x6400640030447812 */ /* 0x000fe400078efcff */
[C---:B------:R-:W-:Y:S02]  /*2300*/  LOP3.LUT R76, R6.reuse, 0x3e003e0, RZ, 0xc0, !PT ;  /* 0x03e003e0064c7812 */ /* 0x040fe400078ec0ff */
[----:B------:R-:W-:Y:S01]  /*2310*/  LOP3.LUT R32, R6, 0x1f001f, RZ, 0xc0, !PT ;  /* 0x001f001f06207812 */ /* 0x000fe200078ec0ff */
[----:B------:R-:W-:Y:S01]  /*2320*/  HADD2 R68, R68, -1040, -1040 ;  /* 0xe410e41044447430 */ /* 0x000fe20000000000 */
[----:B------:R-:W-:-:S02]  /*2330*/  LOP3.LUT R36, R7, 0x1f001f, RZ, 0xc0, !PT ;  /* 0x001f001f07247812 */ /* 0x000fc400078ec0ff */
[----:B------:R-:W-:Y:S02]  /*2340*/  LOP3.LUT R31, R80, 0x100010, R31, 0xf8, !PT ;  /* 0x00100010501f7812 */ /* 0x000fe400078ef81f */
[----:B------:R-:W-:Y:S02]  /*2350*/  LOP3.LUT R71, R21, 0x64006400, RZ, 0xfc, !PT ;  /* 0x6400640015477812 */ /* 0x000fe400078efcff */
[----:B------:R-:W-:Y:S02]  /*2360*/  LOP3.LUT R48, R24, 0x64006400, RZ, 0xfc, !PT ;  /* 0x6400640018307812 */ /* 0x000fe400078efcff */
[----:B------:R-:W-:Y:S01]  /*2370*/  LOP3.LUT R50, R25, 0x64006400, RZ, 0xfc, !PT ;  /* 0x6400640019327812 */ /* 0x000fe200078efcff */
[----:B------:R-:W-:Y:S01]  /*2380*/  HADD2 R71, R71, -1040, -1040 ;  /* 0xe410e41047477430 */ /* 0x000fe20000000000 */
        /* <DEDUP_REMOVED lines=9> */
[-C--:B------:R-:W-:Y:S01]  /*2420*/  HFMA2 R56, R73, R2.reuse.H0_H0, -48, -48 ;  /* 0xd200d20049387431 */ /* 0x080fe20000040002 */
        /* <DEDUP_REMOVED lines=38> */
[----:B------:R-:W-:Y:S02]  /*2690*/  HFMA2 R2, R107, R2.H0_H0, -48, -48 ;  /* 0xd200d2006b027431 */ /* 0x000fe40000040002 */
        /* <DEDUP_REMOVED lines=93> */
.L_x_147:
[----:B------:R-:W-:Y:S05]  /*2c70*/  @!P5 BRA `(.L_x_146) ;  /* 0x0000000c00a4d947 */ /* 0x000fea0003800000 */
[----:B------:R-:W-:Y:S01]  /*2c80*/  ISETP.GE.AND P5, PT, R90, 0x3, PT ;  /* 0x000000035a00780c */ /* 0x000fe20003fa6270 */
[----:B------:R-:W-:-:S12]  /*2c90*/  @!P3 BRA `(.L_x_148) ;  /* 0x000000040030b947 */ /* 0x000fd80003800000 */
        /* <DEDUP_REMOVED lines=76> */
.L_x_148:
[----:B------:R-:W-:Y:S05]  /*3160*/  @!P5 BRA `(.L_x_146) ;  /* 0x000000080068d947 */ /* 0x000fea0003800000 */
        /* <DEDUP_REMOVED lines=77> */
.L_x_149:
        /* <DEDUP_REMOVED lines=77> */
.L_x_146:
[----:B------:R-:W-:Y:S01]  /*3b10*/  IADD3 R89, R89, 0x20, RZ ;  /* 0x0000002059597810 */ /* 0x000fe20007ffe0ff */
[----:B------:R-:W-:Y:S01]  /*3b20*/  IMAD.WIDE R92, R85, 0x4, R92 ;  /* 0x00000004555c7825 */ /* 0x000fe200078e025c */
[----:B------:R-:W-:Y:S02]  /*3b30*/  UIADD3 UR4, UR4, 0x40, URZ ;  /* 0x0000004004047890 */ /* 0x000fe4000fffe03f */
[C---:B------:R-:W-:Y:S01]  /*3b40*/  ISETP.GE.AND P5, PT, R89.reuse, UR5, PT ;  /* 0x0000000559007c0c */ /* 0x040fe2000bfa6270 */
[----:B-----5:R-:W-:Y:S01]  /*3b50*/  IMAD.MOV.U32 R32, RZ, RZ, R92 ;  /* 0x000000ffff207224 */ /* 0x020fe200078e005c */
[----:B------:R-:W-:Y:S02]  /*3b60*/  ISETP.LT.AND P6, PT, R89, R88, PT ;  /* 0x000000585900720c */ /* 0x000fe40003fc1270 */
[----:B------:R-:W-:-:S11]  /*3b70*/  MOV R33, R93 ;  /* 0x0000005d00217202 */ /* 0x000fd60000000f00 */
[----:B------:R-:W-:Y:S05]  /*3b80*/  @!P5 BRA P6, `(.L_x_150) ;  /* 0xffffffd800bcd947 */ /* 0x000fea000303ffff */
.L_x_145:
        /* <DEDUP_REMOVED lines=15> */
[----:B------:R-:W-:-:S05]  /*3c80*/  IMAD.MOV.U32 R2, RZ, RZ, R4 ;  /* 0x000000ffff027224 */ /* 0x000fca00078e0004 */
[----:B------:R-:W-:-:S07]  /*3c90*/  MOV R0, R2 ;  /* 0x0000000200007202 */ /* 0x000fce0000000f00 */
.L_x_154:
[----:B------:R-:W0:Y:S02]  /*3ca0*/  LDS R2, [R0] ;  /* 0x0000000000027984 */ /* 0x000e240000000800 */
[----:B0-----:R-:W-:-:S06]  /*3cb0*/  HADD2 R3, R2, R20 ;  /* 0x0000001402037230 */ /* 0x001fcc0000000000 */
[----:B------:R-:W0:Y:S02]  /*3cc0*/  ATOMS.CAST.SPIN R3, [R0], R2, R3 ;  /* 0x000000020003738d */ /* 0x000e240001800003 */
[----:B0-----:R-:W-:-:S13]  /*3cd0*/  ISETP.EQ.U32.AND P0, PT, R3, 0x1, PT ;  /* 0x000000010300780c */ /* 0x001fda0003f02070 */
[----:B------:R-:W-:Y:S05]  /*3ce0*/  @!P0 BRA `(.L_x_154) ;  /* 0xfffffffc00ec8947 */ /* 0x000fea000383ffff */
[----:B------:R-:W-:Y:S05]  /*3cf0*/  BRA `(.L_x_152) ;  /* 0x00000000000c7947 */ /* 0x000fea0003800000 */
.L_x_153:
[----:B------:R-:W2:Y:S02]  /*3d00*/  LD.E R0, desc[UR8][R4.64] ;  /* 0x0000000804007980 */ /* 0x000ea4000c101900 */
[----:B--2---:R-:W-:-:S05]  /*3d10*/  IADD3 R3, R20, R0, RZ ;  /* 0x0000000014037210 */ /* 0x004fca0007ffe0ff */
[----:B------:R0:W-:Y:S02]  /*3d20*/  ST.E desc[UR8][R4.64], R3 ;  /* 0x0000000304007985 */ /* 0x0001e4000c101908 */
.L_x_152:
[----:B------:R-:W-:Y:S05]  /*3d30*/  BSYNC B0 ;  /* 0x0000000000007941 */ /* 0x000fea0003800000 */
.L_x_151:
[----:B------:R1:W-:Y:S01]  /*3d40*/  ATOM.E.ADD.F16x2.RN.STRONG.GPU P0, RZ, desc[UR8][R4.64+0x4], R19 ;  /* 0x0000041304ff79a2 */ /* 0x0003e2000810e1c8 */
[----:B------:R-:W-:Y:S04]  /*3d50*/  BSSY B0, `(.L_x_155) ;  /* 0x000000f000007945 */ /* 0x000fe80003800000 */
[----:B-1----:R-:W-:Y:S05]  /*3d60*/  @P0 BRA `(.L_x_156) ;  /* 0x0000000000340947 */ /* 0x002fea0003800000 */
[----:B------:R-:W1:Y:S02]  /*3d70*/  QSPC.E.S P0, RZ, [R4+0x4] ;  /* 0x0000040004ff73aa */ /* 0x000e640000000500 */
[----:B-1----:R-:W-:Y:S05]  /*3d80*/  @!P0 BRA `(.L_x_157) ;  /* 0x0000000000208947 */ /* 0x002fea0003800000 */
[----:B------:R-:W-:-:S04]  /*3d90*/  MOV R2, R4 ;  /* 0x0000000400027202 */ /* 0x000fc80000000f00 */
[----:B------:R-:W-:-:S07]  /*3da0*/  MOV R0, R2 ;  /* 0x0000000200007202 */ /* 0x000fce0000000f00 */
.L_x_158:
[----:B------:R-:W0:Y:S02]  /*3db0*/  LDS R2, [R0+0x4] ;  /* 0x0000040000027984 */ /* 0x000e240000000800 */
[----:B0-----:R-:W-:-:S10]  /*3dc0*/  HFMA2.MMA R3, R2, 1, 1, R19 ;  /* 0x3c003c0002037835 */ /* 0x001fd40000000013 */
[----:B------:R-:W0:Y:S02]  /*3dd0*/  ATOMS.CAST.SPIN R3, [R0+0x4], R2, R3 ;  /* 0x000004020003738d */ /* 0x000e240001800003 */
[----:B0-----:R-:W-:-:S13]  /*3de0*/  ISETP.EQ.U32.AND P0, PT, R3, 0x1, PT ;  /* 0x000000010300780c */ /* 0x001fda0003f02070 */
[----:B------:R-:W-:Y:S05]  /*3df0*/  @!P0 BRA `(.L_x_158) ;  /* 0xfffffffc00ec8947 */ /* 0x000fea000383ffff */
[----:B------:R-:W-:Y:S05]  /*3e00*/  BRA `(.L_x_156) ;  /* 0x00000000000c7947 */ /* 0x000fea0003800000 */
.L_x_157:
[----:B------:R-:W0:Y:S02]  /*3e10*/  LD.E R0, desc[UR8][R4.64+0x4] ;  /* 0x0000040804007980 */ /* 0x000e24000c101900 */
[----:B0-----:R-:W-:-:S05]  /*3e20*/  IADD3 R3, R19, R0, RZ ;  /* 0x0000000013037210 */ /* 0x001fca0007ffe0ff */
[----:B------:R1:W-:Y:S02]  /*3e30*/  ST.E desc[UR8][R4.64+0x4], R3 ;  /* 0x0000040304007985 */ /* 0x0003e4000c101908 */
.L_x_156:
[----:B------:R-:W-:Y:S05]  /*3e40*/  BSYNC B0 ;  /* 0x0000000000007941 */ /* 0x000fea0003800000 */
.L_x_155:
        /* <DEDUP_REMOVED lines=8> */
[----:B------:R-:W-:-:S05]  /*3ed0*/  IMAD.MOV.U32 R2, RZ, RZ, R4 ;  /* 0x000000ffff027224 */ /* 0x000fca00078e0004 */
[----:B------:R-:W-:-:S07]  /*3ee0*/  MOV R0, R2 ;  /* 0x0000000200007202 */ /* 0x000fce0000000f00 */
.L_x_162:
[----:B------:R-:W0:Y:S02]  /*3ef0*/  LDS R2, [R0] ;  /* 0x0000000000027984 */ /* 0x000e240000000800 */
[----:B0-----:R-:W-:-:S06]  /*3f00*/  HADD2 R3, R2, R18 ;  /* 0x0000001202037230 */ /* 0x001fcc0000000000 */
[----:B------:R-:W0:Y:S02]  /*3f10*/  ATOMS.CAST.SPIN R3, [R0], R2, R3 ;  /* 0x000000020003738d */ /* 0x000e240001800003 */
[----:B0-----:R-:W-:-:S13]  /*3f20*/  ISETP.EQ.U32.AND P0, PT, R3, 0x1, PT ;  /* 0x000000010300780c */ /* 0x001fda0003f02070 */
[----:B------:R-:W-:Y:S05]  /*3f30*/  @!P0 BRA `(.L_x_162) ;  /* 0xfffffffc00ec8947 */ /* 0x000fea000383ffff */
[----:B------:R-:W-:Y:S05]  /*3f40*/  BRA `(.L_x_160) ;  /* 0x00000000000c7947 */ /* 0x000fea0003800000 */
.L_x_161:
[----:B------:R-:W2:Y:S02]  /*3f50*/  LD.E R0, desc[UR8][R4.64] ;  /* 0x0000000804007980 */ /* 0x000ea4000c101900 */
[----:B--2---:R-:W-:-:S05]  /*3f60*/  IADD3 R3, R18, R0, RZ ;  /* 0x0000000012037210 */ /* 0x004fca0007ffe0ff */
[----:B------:R0:W-:Y:S02]  /*3f70*/  ST.E desc[UR8][R4.64], R3 ;  /* 0x0000000304007985 */ /* 0x0001e4000c101908 */
.L_x_160:
[----:B------:R-:W-:Y:S05]  /*3f80*/  BSYNC B0 ;  /* 0x0000000000007941 */ /* 0x000fea0003800000 */
.L_x_159:
[----:B------:R1:W-:Y:S01]  /*3f90*/  ATOM.E.ADD.F16x2.RN.STRONG.GPU P0, RZ, desc[UR8][R4.64+0x4], R17 ;  /* 0x0000041104ff79a2 */ /* 0x0003e2000810e1c8 */
[----:B------:R-:W-:Y:S04]  /*3fa0*/  BSSY B0, `(.L_x_163) ;  /* 0x000000f000007945 */ /* 0x000fe80003800000 */
[----:B-1----:R-:W-:Y:S05]  /*3fb0*/  @P0 BRA `(.L_x_164) ;  /* 0x0000000000340947 */ /* 0x002fea0003800000 */
[----:B------:R-:W1:Y:S02]  /*3fc0*/  QSPC.E.S P0, RZ, [R4+0x4] ;  /* 0x0000040004ff73aa */ /* 0x000e640000000500 */
[----:B-1----:R-:W-:Y:S05]  /*3fd0*/  @!P0 BRA `(.L_x_165) ;  /* 0x0000000000208947 */ /* 0x002fea0003800000 */
[----:B------:R-:W-:-:S04]  /*3fe0*/  MOV R2, R4 ;  /* 0x0000000400027202 */ /* 0x000fc80000000f00 */
[----:B------:R-:W-:-:S07]  /*3ff0*/  MOV R0, R2 ;  /* 0x0000000200007202 */ /* 0x000fce0000000f00 */
.L_x_166:
[----:B------:R-:W0:Y:S02]  /*4000*/  LDS R2, [R0+0x4] ;  /* 0x0000040000027984 */ /* 0x000e240000000800 */
[----:B0-----:R-:W-:-:S10]  /*4010*/  HFMA2.MMA R3, R2, 1, 1, R17 ;  /* 0x3c003c0002037835 */ /* 0x001fd40000000011 */
[----:B------:R-:W0:Y:S02]  /*4020*/  ATOMS.CAST.SPIN R3, [R0+0x4], R2, R3 ;  /* 0x000004020003738d */ /* 0x000e240001800003 */
[----:B0-----:R-:W-:-:S13]  /*4030*/  ISETP.EQ.U32.AND P0, PT, R3, 0x1, PT ;  /* 0x000000010300780c */ /* 0x001fda0003f02070 */
[----:B------:R-:W-:Y:S05]  /*4040*/  @!P0 BRA `(.L_x_166) ;  /* 0xfffffffc00ec8947 */ /* 0x000fea000383ffff */
[----:B------:R-:W-:Y:S05]  /*4050*/  BRA `(.L_x_164) ;  /* 0x00000000000c7947 */ /* 0x000fea0003800000 */
.L_x_165:
[----:B------:R-:W0:Y:S02]  /*4060*/  LD.E R0, desc[UR8][R4.64+0x4] ;  /* 0x0000040804007980 */ /* 0x000e24000c101900 */
[----:B0-----:R-:W-:-:S05]  /*4070*/  IADD3 R3, R17, R0, RZ ;  /* 0x0000000011037210 */ /* 0x001fca0007ffe0ff */
[----:B------:R1:W-:Y:S02]  /*4080*/  ST.E desc[UR8][R4.64+0x4], R3 ;  /* 0x0000040304007985 */ /* 0x0003e4000c101908 */
.L_x_164:
[----:B------:R-:W-:Y:S05]  /*4090*/  BSYNC B0 ;  /* 0x0000000000007941 */ /* 0x000fea0003800000 */
.L_x_163:
        /* <DEDUP_REMOVED lines=10> */
.L_x_170:
[----:B------:R-:W0:Y:S02]  /*4140*/  LDS R2, [R0] ;  /* 0x0000000000027984 */ /* 0x000e240000000800 */
[----:B0-----:R-:W-:-:S06]  /*4150*/  HADD2 R3, R2, R16 ;  /* 0x0000001002037230 */ /* 0x001fcc0000000000 */
[----:B------:R-:W0:Y:S02]  /*4160*/  ATOMS.CAST.SPIN R3, [R0], R2, R3 ;  /* 0x000000020003738d */ /* 0x000e240001800003 */
[----:B0-----:R-:W-:-:S13]  /*4170*/  ISETP.EQ.U32.AND P0, PT, R3, 0x1, PT ;  /* 0x000000010300780c */ /* 0x001fda0003f02070 */
[----:B------:R-:W-:Y:S05]  /*4180*/  @!P0 BRA `(.L_x_170) ;  /* 0xfffffffc00ec8947 */ /* 0x000fea000383ffff */
[----:B------:R-:W-:Y:S05]  /*4190*/  BRA `(.L_x_168) ;  /* 0x00000000000c7947 */ /* 0x000fea0003800000 */
.L_x_169:
[----:B------:R-:W2:Y:S02]  /*41a0*/  LD.E R0, desc[UR8][R4.64] ;  /* 0x0000000804007980 */ /* 0x000ea4000c101900 */
[----:B--2---:R-:W-:-:S05]  /*41b0*/  IADD3 R3, R16, R0, RZ ;  /* 0x0000000010037210 */ /* 0x004fca0007ffe0ff */
[----:B------:R0:W-:Y:S02]  /*41c0*/  ST.E desc[UR8][R4.64], R3 ;  /* 0x0000000304007985 */ /* 0x0001e4000c101908 */
.L_x_168:
[----:B------:R-:W-:Y:S05]  /*41d0*/  BSYNC B0 ;  /* 0x0000000000007941 */ /* 0x000fea0003800000 */
.L_x_167:
[----:B------:R1:W-:Y:S01]  /*41e0*/  ATOM.E.ADD.F16x2.RN.STRONG.GPU P0, RZ, desc[UR8][R4.64+0x4], R15 ;  /* 0x0000040f04ff79a2 */ /* 0x0003e2000810e1c8 */
[----:B------:R-:W-:Y:S04]  /*41f0*/  BSSY B0, `(.L_x_171) ;  /* 0x000000f000007945 */ /* 0x000fe80003800000 */
[----:B-1----:R-:W-:Y:S05]  /*4200*/  @P0 BRA `(.L_x_172) ;  /* 0x0000000000340947 */ /* 0x002fea0003800000 */
[----:B------:R-:W1:Y:S02]  /*4210*/  QSPC.E.S P0, RZ, [R4+0x4] ;  /* 0x0000040004ff73aa */ /* 0x000e640000000500 */
[----:B-1----:R-:W-:Y:S05]  /*4220*/  @!P0 BRA `(.L_x_173) ;  /* 0x0000000000208947 */ /* 0x002fea0003800000 */
[----:B------:R-:W-:-:S04]  /*4230*/  MOV R2, R4 ;  /* 0x0000000400027202 */ /* 0x000fc80000000f00 */
[----:B------:R-:W-:-:S07]  /*4240*/  MOV R0, R2 ;  /* 0x0000000200007202 */ /* 0x000fce0000000f00 */
.L_x_174:
[----:B------:R-:W0:Y:S02]  /*4250*/  LDS R2, [R0+0x4] ;  /* 0x0000040000027984 */ /* 0x000e240000000800 */
[----:B0-----:R-:W-:-:S10]  /*4260*/  HFMA2.MMA R3, R2, 1, 1, R15 ;  /* 0x3c003c0002037835 */ /* 0x001fd4000000000f */
[----:B------:R-:W0:Y:S02]  /*4270*/  ATOMS.CAST.SPIN R3, [R0+0x4], R2, R3 ;  /* 0x000004020003738d */ /* 0x000e240001800003 */
[----:B0-----:R-:W-:-:S13]  /*4280*/  ISETP.EQ.U32.AND P0, PT, R3, 0x1, PT ;  /* 0x000000010300780c */ /* 0x001fda0003f02070 */
[----:B------:R-:W-:Y:S05]  /*4290*/  @!P0 BRA `(.L_x_174) ;  /* 0xfffffffc00ec8947 */ /* 0x000fea000383ffff */
[----:B------:R-:W-:Y:S05]  /*42a0*/  BRA `(.L_x_172) ;  /* 0x00000000000c7947 */ /* 0x000fea0003800000 */
.L_x_173:
[----:B------:R-:W0:Y:S02]  /*42b0*/  LD.E R0, desc[UR8][R4.64+0x4] ;  /* 0x0000040804007980 */ /* 0x000e24000c101900 */
[----:B0-----:R-:W-:-:S05]  /*42c0*/  IADD3 R3, R15, R0, RZ ;  /* 0x000000000f037210 */ /* 0x001fca0007ffe0ff */
[----:B------:R1:W-:Y:S02]  /*42d0*/  ST.E desc[UR8][R4.64+0x4], R3 ;  /* 0x0000040304007985 */ /* 0x0003e4000c101908 */
.L_x_172:
[----:B------:R-:W-:Y:S05]  /*42e0*/  BSYNC B0 ;  /* 0x0000000000007941 */ /* 0x000fea0003800000 */
.L_x_171:
        /* <DEDUP_REMOVED lines=10> */
.L_x_178:
[----:B------:R-:W0:Y:S02]  /*4390*/  LDS R2, [R0] ;  /* 0x0000000000027984 */ /* 0x000e240000000800 */
[----:B0-----:R-:W-:-:S06]  /*43a0*/  HADD2 R3, R2, R14 ;  /* 0x0000000e02037230 */ /* 0x001fcc0000000000 */
[----:B------:R-:W0:Y:S02]  /*43b0*/  ATOMS.CAST.SPIN R3, [R0], R2, R3 ;  /* 0x000000020003738d */ /* 0x000e240001800003 */
[----:B0-----:R-:W-:-:S13]  /*43c0*/  ISETP.EQ.U32.AND P0, PT, R3, 0x1, PT ;  /* 0x000000010300780c */ /* 0x001fda0003f02070 */
[----:B------:R-:W-:Y:S05]  /*43d0*/  @!P0 BRA `(.L_x_178) ;  /* 0xfffffffc00ec8947 */ /* 0x000fea000383ffff */
[----:B------:R-:W-:Y:S05]  /*43e0*/  BRA `(.L_x_176) ;  /* 0x00000000000c7947 */ /* 0x000fea0003800000 */
.L_x_177:
[----:B------:R-:W2:Y:S02]  /*43f0*/  LD.E R0, desc[UR8][R4.64] ;  /* 0x0000000804007980 */ /* 0x000ea4000c101900 */
[----:B--2---:R-:W-:-:S05]  /*4400*/  IADD3 R3, R14, R0, RZ ;  /* 0x000000000e037210 */ /* 0x004fca0007ffe0ff */
[----:B------:R0:W-:Y:S02]  /*4410*/  ST.E desc[UR8][R4.64], R3 ;  /* 0x0000000304007985 */ /* 0x0001e4000c101908 */
.L_x_176:
[----:B------:R-:W-:Y:S05]  /*4420*/  BSYNC B0 ;  /* 0x0000000000007941 */ /* 0x000fea0003800000 */
.L_x_175:
[----:B------:R1:W-:Y:S02]  /*4430*/  ATOM.E.ADD.F16x2.RN.STRONG.GPU P0, RZ, desc[UR8][R4.64+0x4], R13 ;  /* 0x0000040d04ff79a2 */ /* 0x0003e4000810e1c8 */
[----:B-1----:R-:W-:Y:S05]  /*4440*/  @P0 EXIT ;  /* 0x000000000000094d */ /* 0x002fea0003800000 */
[----:B------:R-:W1:Y:S02]  /*4450*/  QSPC.E.S P0, RZ, [R4+0x4] ;  /* 0x0000040004ff73aa */ /* 0x000e640000000500 */
[----:B-1----:R-:W-:Y:S05]  /*4460*/  @!P0 BRA `(.L_x_179) ;  /* 0x0000000000208947 */ /* 0x002fea0003800000 */
[----:B------:R-:W-:-:S04]  /*4470*/  MOV R2, R4 ;  /* 0x0000000400027202 */ /* 0x000fc80000000f00 */
[----:B------:R-:W-:-:S07]  /*4480*/  MOV R0, R2 ;  /* 0x0000000200007202 */ /* 0x000fce0000000f00 */
.L_x_180:
[----:B------:R-:W0:Y:S02]  /*4490*/  LDS R2, [R0+0x4] ;  /* 0x0000040000027984 */ /* 0x000e240000000800 */
[----:B0-----:R-:W-:-:S10]  /*44a0*/  HFMA2.MMA R3, R2, 1, 1, R13 ;  /* 0x3c003c0002037835 */ /* 0x001fd4000000000d */
[----:B------:R-:W0:Y:S02]  /*44b0*/  ATOMS.CAST.SPIN R3, [R0+0x4], R2, R3 ;  /* 0x000004020003738d */ /* 0x000e240001800003 */
[----:B0-----:R-:W-:-:S13]  /*44c0*/  ISETP.EQ.U32.AND P0, PT, R3, 0x1, PT ;  /* 0x000000010300780c */ /* 0x001fda0003f02070 */
[----:B------:R-:W-:Y:S05]  /*44d0*/  @!P0 BRA `(.L_x_180) ;  /* 0xfffffffc00ec8947 */ /* 0x000fea000383ffff */
[----:B------:R-:W-:Y:S05]  /*44e0*/  EXIT ;  /* 0x000000000000794d */ /* 0x000fea0003800000 */
.L_x_179:
[----:B------:R-:W0:Y:S02]  /*44f0*/  LD.E R0, desc[UR8][R4.64+0x4] ;  /* 0x0000040804007980 */ /* 0x000e24000c101900 */
[----:B0-----:R-:W-:-:S05]  /*4500*/  IADD3 R3, R13, R0, RZ ;  /* 0x000000000d037210 */ /* 0x001fca0007ffe0ff */
[----:B------:R-:W-:Y:S01]  /*4510*/  ST.E desc[UR8][R4.64+0x4], R3 ;  /* 0x0000040304007985 */ /* 0x000fe2000c101908 */
[----:B------:R-:W-:Y:S05]  /*4520*/  EXIT ;  /* 0x000000000000794d */ /* 0x000fea0003800000 */
.L_x_181:
        /* <DEDUP_REMOVED lines=13> */
.L_x_3662:


//--------------------- .text._Z23gemm_half_q_half_kernelILi4ELi24ELb1ELb0ELi64EEvPK6__halfPKjS4_S2_PS0_iiiiPKtS7_iiiiiibS2_i --------------------------
	.section	.text._Z23gemm_half_q_half_kernelILi4ELi24ELb1ELb0ELi64EEvPK6__halfPKjS4_S2_PS0_iiiiPKtS7_iiiiiibS2_i,"ax",@progbits
	.align	128
        .global         _Z23gemm_half_q_half_kernelILi4ELi24ELb1ELb0ELi64EEvPK6__halfPKjS4_S2_PS0_iiiiPKtS7_iiiiiibS2_i
        .type           _Z23gemm_half_q_half_kernelILi4ELi24ELb1ELb0ELi64EEvPK6__halfPKjS4_S2_PS0_iiiiPKtS7_iiiiiibS2_i,@function
        .size           _Z23gemm_half_q_half_kernelILi4ELi24ELb1ELb0ELi64EEvPK6__halfPKjS4_S2_PS0_iiiiPKtS7_iiiiiibS2_i,(.L_x_3663 - _Z23gemm_half_q_half_kernelILi4ELi24ELb1ELb0ELi64EEvPK6__halfPKjS4_S2_PS0_iiiiPKtS7_iiiiiibS2_i)
        .other          _Z23gemm_half_q_half_kernelILi4ELi24ELb1ELb0ELi64EEvPK6__halfPKjS4_S2_PS0_iiiiPKtS7_iiiiiibS2_i,@"STO_CUDA_ENTRY STV_DEFAULT"
_Z23gemm_half_q_half_kernelILi4ELi24ELb1ELb0ELi64EEvPK6__halfPKjS4_S2_PS0_iiiiPKtS7_iiiiiibS2_i:
.text._Z23gemm_half_q_half_kernelILi4ELi24ELb1ELb0ELi64EEvPK6__halfPKjS4_S2_PS0_iiiiPKtS7_iiiiiibS2_i:
        /* <DEDUP_REMOVED lines=12> */
[----:B------:R-:W-:Y:S02]  /*00c0*/  PRMT R89, RZ, 0x7610, R89 ;  /* 0x00007610ff597816 */ /* 0x000fe40000000059 */
[----:B------:R-:W-:Y:S01]  /*00d0*/  PRMT R4, RZ, 0x7610, R4 ;  /* 0x00007610ff047816 */ /* 0x000fe20000000004 */
[----:B-1----:R-:W-:-:S05]  /*00e0*/  IMAD R96, R0, -0x4, R7 ;  /* 0xfffffffc00607824 */ /* 0x002fca00078e0207 */
[C---:B------:R-:W-:Y:S02]  /*00f0*/  ISETP.GE.AND P1, PT, R96.reuse, 0x1, PT ;  /* 0x000000016000780c */ /* 0x040fe40003f26270 */
[----:B------:R-:W-:Y:S02]  /*0100*/  VIMNMX R95, R96, 0x4, PT ;  /* 0x00000004605f7848 */ /* 0x000fe40003fe0100 */
[----:B0-----:R-:W-:Y:S02]  /*0110*/  LEA R2, R2, R3, 0x6 ;  /* 0x0000000302027211 */ /* 0x001fe400078e30ff */
[----:B---3--:R-:W-:Y:S02]  /*0120*/  SHF.L.U32 R94, R86, 0x6, RZ ;  /* 0x00000006565e7819 */ /* 0x008fe400000006ff */
[----:B------:R-:W-:Y:S02]  /*0130*/  SHF.L.U32 R2, R2, 0x2, RZ ;  /* 0x0000000202027819 */ /* 0x000fe400000006ff */
[----:B--2---:R-:W-:-:S03]  /*0140*/  VIADDMNMX R93, R94, 0x40, R5, PT ;  /* 0x000000405e5d7846 */ /* 0x004fc60003800105 */
        /* <DEDUP_REMOVED lines=28> */
.L_x_182:
        /* <DEDUP_REMOVED lines=25> */
.L_x_187:
[----:B------:R-:W-:-:S04]  /*04a0*/  LEA R4, R0, R15, 0x2 ;  /* 0x0000000f00047211 */ /* 0x000fc800078e10ff */
[C---:B0-----:R-:W-:Y:S01]  /*04b0*/  IADD3 R8, R4.reuse, 0x1, RZ ;  /* 0x0000000104087810 */ /* 0x041fe20007ffe0ff */
        /* <DEDUP_REMOVED lines=16> */
[----:B------:R-:W-:Y:S02]  /*05c0*/  LEA.HI.X.SX32 R4, R4, RZ, 0x1, P5 ;  /* 0x000000ff04047211 */ /* 0x000fe400028f0eff */
[----:B------:R-:W-:Y:S02]  /*05d0*/  LEA R8, P2, R9, UR4, 0x1 ;  /* 0x0000000409087c11 */ /* 0x000fe4000f8408ff */
        /* <DEDUP_REMOVED lines=17> */
.L_x_186:
[----:B------:R-:W-:-:S04]  /*06f0*/  IADD3 R4, R95, -R15, RZ ;  /* 0x8000000f5f047210 */ /* 0x000fc80007ffe0ff */
[----:B------:R-:W-:-:S13]  /*0700*/  ISETP.GT.AND P2, PT, R4, 0x1, PT ;  /* 0x000000010400780c */ /* 0x000fda0003f44270 */
[----:B------:R-:W-:Y:S05]  /*0710*/  @!P2 BRA `(.L_x_188) ;  /* 0x000000000054a947 */ /* 0x000fea0003800000 */
[----:B------:R-:W-:Y:S01]  /*0720*/  LEA R4, R0, R15, 0x2 ;  /* 0x0000000f00047211 */ /* 0x000fe200078e10ff */
[----:B------:R-:W-:-:S03]  /*0730*/  ULDC.64 UR4, c[0x0][0x210] ;  /* 0x0000840000047ab9 */ /* 0x000fc60000000a00 */
[C---:B0-----:R-:W-:Y:S01]  /*0740*/  IADD3 R6, R4.reuse, 0x1, RZ ;  /* 0x0000000104067810 */ /* 0x041fe20007ffe0ff */
[----:B------:R-:W-:-:S04]  /*0750*/  IMAD R4, R4, R5, RZ ;  /* 0x0000000504047224 */ /* 0x000fc800078e02ff */
[----:B------:R-:W-:Y:S01]  /*0760*/  IMAD R7, R6, R5, RZ ;  /* 0x0000000506077224 */ /* 0x000fe200078e02ff */
[----:B-----5:R-:W-:-:S04]  /*0770*/  IADD3 R10, P0, R19, R4, RZ ;  /* 0x00000004130a7210 */ /* 0x020fc80007f1e0ff */
[----:B------:R-:W-:Y:S02]  /*0780*/  IADD3 R9, P2, R19, R7, RZ ;  /* 0x0000000713097210 */ /* 0x000fe40007f5e0ff */
[----:B------:R-:W-:Y:S02]  /*0790*/  LEA.HI.X.SX32 R11, R4, RZ, 0x1, P0 ;  /* 0x000000ff040b7211 */ /* 0x000fe400000f0eff */
[----:B------:R-:W-:Y:S02]  /*07a0*/  LEA.HI.X.SX32 R4, R7, RZ, 0x1, P2 ;  /* 0x000000ff07047211 */ /* 0x000fe400010f0eff */
[C---:B------:R-:W-:Y:S02]  /*07b0*/  LEA R6, P0, R10.reuse, UR4, 0x1 ;  /* 0x000000040a067c11 */ /* 0x040fe4000f8008ff */
        /* <DEDUP_REMOVED lines=11> */
.L_x_188:
[----:B------:R-:W-:-:S13]  /*0870*/  ISETP.LT.OR P0, PT, R15, R95, P0 ;  /* 0x0000005f0f00720c */ /* 0x000fda0000701670 */
[----:B------:R-:W-:Y:S05]  /*0880*/  @!P0 BRA `(.L_x_184) ;  /* 0x0000000400808947 */ /* 0x000fea0003800000 */
[----:B------:R-:W-:Y:S01]  /*0890*/  LEA R4, R0, R15, 0x2 ;  /* 0x0000000f00047211 */ /* 0x000fe200078e10ff */
[----:B------:R-:W-:-:S04]  /*08a0*/  ULDC.64 UR4, c[0x0][0x210] ;  /* 0x0000840000047ab9 */ /* 0x000fc80000000a00 */
[----:B------:R-:W-:-:S05]  /*08b0*/  IMAD R4, R4, R5, RZ ;  /* 0x0000000504047224 */ /* 0x000fca00078e02ff */
[----:B-----5:R-:W-:-:S04]  /*08c0*/  IADD3 R5, P0, R19, R4, RZ ;  /* 0x0000000413057210 */ /* 0x020fc80007f1e0ff */
[----:B01----:R-:W-:Y:S02]  /*08d0*/  LEA.HI.X.SX32 R6, R4, RZ, 0x1, P0 ;  /* 0x000000ff04067211 */ /* 0x003fe400000f0eff */
[----:B------:R-:W-:-:S04]  /*08e0*/  LEA R4, P0, R5, UR4, 0x1 ;  /* 0x0000000405047c11 */ /* 0x000fc8000f8008ff */
[----:B------:R-:W-:-:S05]  /*08f0*/  LEA.HI.X R5, R5, UR5, R6, 0x1, P0 ;  /* 0x0000000505057c11 */ /* 0x000fca00080f0c06 */
[----:B------:R-:W2:Y:S01]  /*0900*/  LDG.E.U16.CONSTANT R4, desc[UR6][R4.64] ;  /* 0x0000000604047981 */ /* 0x000ea2000c1e9500 */
[----:B------:R-:W-:-:S04]  /*0910*/  LEA R14, R15, R14, 0x7 ;  /* 0x0000000e0f0e7211 */ /* 0x000fc800078e38ff */
[----:B------:R-:W-:-:S05]  /*0920*/  LEA R3, R3, R14, 0x1 ;  /* 0x0000000e03037211 */ /* 0x000fca00078e08ff */
[----:B--2---:R3:W-:Y:S01]  /*0930*/  STS.U16 [R3], R4 ;  /* 0x0000000403007388 */ /* 0x0047e20000000400 */
[----:B------:R-:W-:Y:S05]  /*0940*/  BRA `(.L_x_184) ;  /* 0x0000000400507947 */ /* 0x000fea0003800000 */
.L_x_185:
[----:B------:R-:W0:Y:S01]  /*0950*/  S2R R7, SR_CgaCtaId ;  /* 0x0000000000077919 */ /* 0x000e220000008800 */
[----:B------:R-:W-:Y:S01]  /*0960*/  ISETP.GT.AND P2, PT, R95, 0x3, PT ;  /* 0x000000035f00780c */ /* 0x000fe20003f44270 */
[----:B------:R-:W-:Y:S01]  /*0970*/  HFMA2.MMA R15, -RZ, RZ, 0, 0 ;  /* 0x00000000ff0f7435 */ /* 0x000fe200000001ff */
[----:B------:R-:W-:Y:S02]  /*0980*/  MOV R4, 0x400 ;  /* 0x0000040000047802 */ /* 0x000fe40000000f00 */
[----:B------:R-:W-:Y:S02]  /*0990*/  PLOP3.LUT P0, PT, PT, PT, PT, 0x80, 0x0 ;  /* 0x000000000000781c */ /* 0x000fe40003f0f070 */
[----:B0-----:R-:W-:-:S07]  /*09a0*/  LEA R18, R7, R4, 0x18 ;  /* 0x0000000407127211 */ /* 0x001fce00078ec0ff */
[----:B------:R-:W-:Y:S05]  /*09b0*/  @!P2 BRA `(.L_x_189) ;  /* 0x0000000000a0a947 */ /* 0x000fea0003800000 */
[----:B------:R-:W-:Y:S01]  /*09c0*/  PLOP3.LUT P0, PT, PT, PT, PT, 0x8, 0x0 ;  /* 0x000000000000781c */ /* 0x000fe20003f0e170 */
[----:B------:R-:W-:Y:S01]  /*09d0*/  ULDC.64 UR4, c[0x0][0x210] ;  /* 0x0000840000047ab9 */ /* 0x000fe20000000a00 */
[----:B------:R-:W-:-:S11]  /*09e0*/  IADD3 R20, R95, -0x3, RZ ;  /* 0xfffffffd5f147810 */ /* 0x000fd60007ffe0ff */
.L_x_190:
[----:B------:R-:W-:-:S04]  /*09f0*/  LEA R4, R0, R15, 0x2 ;  /* 0x0000000f00047211 */ /* 0x000fc800078e10ff */
[C---:B0-----:R-:W-:Y:S01]  /*0a00*/  IADD3 R8, R4.reuse, 0x1, RZ ;  /* 0x0000000104087810 */ /* 0x041fe20007ffe0ff */
        /* <DEDUP_REMOVED lines=16> */
[----:B------:R-:W-:Y:S02]  /*0b10*/  LEA.HI.X.SX32 R4, R4, R21, 0x1, P5 ;  /* 0x0000001504047211 */ /* 0x000fe400028f0eff */
        /* <DEDUP_REMOVED lines=18> */
.L_x_189:
        /* <DEDUP_REMOVED lines=8> */
[----:B------:R-:W-:-:S04]  /*0cc0*/  IADD3 R10, P0, R19, R4, RZ ;  /* 0x00000004130a7210 */ /* 0x000fc80007f1e0ff */
[----:B------:R-:W-:Y:S02]  /*0cd0*/  IADD3 R9, P2, R19, R7, RZ ;  /* 0x0000000713097210 */ /* 0x000fe40007f5e0ff */
[-C--:B------:R-:W-:Y:S02]  /*0ce0*/  LEA.HI.X.SX32 R11, R4, R21.reuse, 0x1, P0 ;  /* 0x00000015040b7211 */ /* 0x080fe400000f0eff */
[----:B------:R-:W-:Y:S02]  /*0cf0*/  LEA.HI.X.SX32 R4, R7, R21, 0x1, P2 ;  /* 0x0000001507047211 */ /* 0x000fe400010f0eff */
        /* <DEDUP_REMOVED lines=12> */
.L_x_191:
[----:B------:R-:W-:-:S13]  /*0dc0*/  ISETP.LT.OR P0, PT, R15, R95, P0 ;  /* 0x0000005f0f00720c */ /* 0x000fda0000701670 */
[----:B------:R-:W-:Y:S05]  /*0dd0*/  @!P0 BRA `(.L_x_184) ;  /* 0x00000000002c8947 */ /* 0x000fea0003800000 */
[----:B------:R-:W-:Y:S01]  /*0de0*/  LEA R4, R0, R15, 0x2 ;  /* 0x0000000f00047211 */ /* 0x000fe200078e10ff */
[----:B------:R-:W-:-:S04]  /*0df0*/  ULDC.64 UR4, c[0x0][0x210] ;  /* 0x0000840000047ab9 */ /* 0x000fc80000000a00 */
[----:B------:R-:W-:-:S05]  /*0e00*/  IMAD R4, R4, R5, RZ ;  /* 0x0000000504047224 */ /* 0x000fca00078e02ff */
[----:B------:R-:W-:-:S04]  /*0e10*/  IADD3 R5, P0, R19, R4, RZ ;  /* 0x0000000413057210 */ /* 0x000fc80007f1e0ff */
[----:B01----:R-:W-:Y:S02]  /*0e20*/  LEA.HI.X.SX32 R6, R4, R21, 0x1, P0 ;  /* 0x0000001504067211 */ /* 0x003fe400000f0eff */
[----:B------:R-:W-:-:S04]  /*0e30*/  LEA R4, P0, R5, UR4, 0x1 ;  /* 0x0000000405047c11 */ /* 0x000fc8000f8008ff */
[----:B------:R-:W-:-:S05]  /*0e40*/  LEA.HI.X R5, R5, UR5, R6, 0x1, P0 ;  /* 0x0000000505057c11 */ /* 0x000fca00080f0c06 */
[----:B------:R-:W2:Y:S01]  /*0e50*/  LDG.E.U16.CONSTANT R4, desc[UR6][R4.64] ;  /* 0x0000000604047981 */ /* 0x000ea2000c1e9500 */
[----:B------:R-:W-:-:S04]  /*0e60*/  LEA R6, R15, R18, 0x7 ;  /* 0x000000120f067211 */ /* 0x000fc800078e38ff */
[----:B------:R-:W-:-:S05]  /*0e70*/  LEA R3, R3, R6, 0x1 ;  /* 0x0000000603037211 */ /* 0x000fca00078e08ff */
[----:B--2---:R2:W-:Y:S02]  /*0e80*/  STS.U16 [R3], R4 ;  /* 0x0000000403007388 */ /* 0x0045e40000000400 */
.L_x_184:
[----:B------:R-:W-:Y:S05]  /*0e90*/  BSYNC B0 ;  /* 0x0000000000007941 */ /* 0x000fea0003800000 */
.L_x_183:
[----:B------:R-:W-:Y:S02]  /*0ea0*/  ULDC UR4, c[0x0][0x23c] ;  /* 0x00008f0000047ab9 */ /* 0x000fe40000000800 */
[----:B------:R-:W-:-:S04]  /*0eb0*/  MOV R85, UR4 ;  /* 0x0000000400557c02 */ /* 0x000fc80008000f00 */
[----:B------:R-:W-:-:S13]  /*0ec0*/  ISETP.GE.AND P0, PT, R2, R85, PT ;  /* 0x000000550200720c */ /* 0x000fda0003f06270 */
[----:B------:R-:W-:Y:S05]  /*0ed0*/  @P0 EXIT ;  /* 0x000000000000094d */ /* 0x000fea0003800000 */
[----:B--23--:R-:W2:Y:S02]  /*0ee0*/  LDC.U8 R3, c[0x0][0x270] ;  /* 0x00009c00ff037b82 */ /* 0x00cea40000000000 */
[----:B--2---:R-:W-:-:S04]  /*0ef0*/  PRMT R3, R3, 0x8880, RZ ;  /* 0x0000888003037816 */ /* 0x004fc800000000ff */
[----:B------:R-:W-:-:S04]  /*0f00*/  ISETP.NE.AND P0, PT, R3, RZ, PT ;  /* 0x000000ff0300720c */ /* 0x000fc80003f05270 */
[----:B------:R-:W-:-:S04]  /*0f10*/  ISETP.NE.OR P0, PT, R86, RZ, !P0 ;  /* 0x000000ff5600720c */ /* 0x000fc80004705670 */
[----:B------:R-:W-:-:S13]  /*0f20*/  ISETP.LT.OR P0, PT, R96, 0x1, P0 ;  /* 0x000000016000780c */ /* 0x000fda0000701670 */
[----:B------:R-:W-:Y:S05]  /*0f30*/  @P0 BRA `(.L_x_192) ;  /* 0x0000000000b80947 */ /* 0x000fea0003800000 */
[----:B------:R-:W-:Y:S01]  /*0f40*/  ISETP.GT.AND P2, PT, R95, 0x3, PT ;  /* 0x000000035f00780c */ /* 0x000fe20003f44270 */
[----:B------:R-:W-:Y:S01]  /*0f50*/  HFMA2.MMA R3, -RZ, RZ, 0, 0 ;  /* 0x00000000ff037435 */ /* 0x000fe200000001ff */
[----:B------:R-:W-:-:S11]  /*0f60*/  PLOP3.LUT P0, PT, PT, PT, PT, 0x80, 0x0 ;  /* 0x000000000000781c */ /* 0x000fd60003f0f070 */
[----:B------:R-:W-:Y:S05]  /*0f70*/  @!P2 BRA `(.L_x_193) ;  /* 0x000000000058a947 */ /* 0x000fea0003800000 */
[----:B0-----:R-:W0:Y:S01]  /*0f80*/  LDC.64 R12, c[0x0][0x230] ;  /* 0x00008c00ff0c7b82 */ /* 0x001e220000000a00 */
[----:B------:R-:W-:Y:S02]  /*0f90*/  PLOP3.LUT P0, PT, PT, PT, PT, 0x8, 0x0 ;  /* 0x000000000000781c */ /* 0x000fe40003f0e170 */
[----:B------:R-:W-:-:S11]  /*0fa0*/  IADD3 R14, R95, -0x3, RZ ;  /* 0xfffffffd5f0e7810 */ /* 0x000fd60007ffe0ff */
.L_x_194:
[----:B--2---:R-:W-:Y:S02]  /*0fb0*/  LEA R4, R0, R3, 0x2 ;  /* 0x0000000300047211 */ /* 0x004fe400078e10ff */
[----:B------:R-:W-:Y:S02]  /*0fc0*/  IADD3 R3, R3, 0x4, RZ ;  /* 0x0000000403037810 */ /* 0x000fe40007ffe0ff */
[C---:B-1----:R-:W-:Y:S01]  /*0fd0*/  IADD3 R6, R4.reuse, 0x1, RZ ;  /* 0x0000000104067810 */ /* 0x042fe20007ffe0ff */
        /* <DEDUP_REMOVED lines=16> */
.L_x_193:
[----:B--2---:R-:W-:-:S04]  /*10e0*/  IADD3 R4, R95, -R3, RZ ;  /* 0x800000035f047210 */ /* 0x004fc80007ffe0ff */
[----:B------:R-:W-:-:S13]  /*10f0*/  ISETP.GT.AND P2, PT, R4, 0x1, PT ;  /* 0x000000010400780c */ /* 0x000fda0003f44270 */
[----:B------:R-:W-:Y:S05]  /*1100*/  @!P2 BRA `(.L_x_195) ;  /* 0x00000000002ca947 */ /* 0x000fea0003800000 */
[----:B01----:R-:W0:Y:S01]  /*1110*/  LDC.64 R6, c[0x0][0x230] ;  /* 0x00008c00ff067b82 */ /* 0x003e220000000a00 */
        /* <DEDUP_REMOVED lines=10> */
.L_x_195:
[----:B------:R-:W-:-:S13]  /*11c0*/  ISETP.LT.OR P0, PT, R3, R95, P0 ;  /* 0x0000005f0300720c */ /* 0x000fda0000701670 */
[----:B--2---:R-:W2:Y:S01]  /*11d0*/  @P0 LDC.64 R4, c[0x0][0x230] ;  /* 0x00008c00ff040b82 */ /* 0x004ea20000000a00 */
[----:B------:R-:W-:-:S05]  /*11e0*/  @P0 LEA R0, R0, R3, 0x2 ;  /* 0x0000000300000211 */ /* 0x000fca00078e10ff */
[----:B------:R-:W-:-:S04]  /*11f0*/  @P0 IMAD R3, R0, R85, R2 ;  /* 0x0000005500030224 */ /* 0x000fc800078e0202 */
[----:B--2---:R-:W-:-:S05]  /*1200*/  @P0 IMAD.WIDE R4, R3, 0x2, R4 ;  /* 0x0000000203040825 */ /* 0x004fca00078e0204 */
[----:B------:R2:W-:Y:S02]  /*1210*/  @P0 STG.E.64 desc[UR6][R4.64], RZ ;  /* 0x000000ff04000986 */ /* 0x0005e4000c101b06 */
.L_x_192:
[----:B01----:R-:W0:Y:S01]  /*1220*/  LDC.64 R10, c[0x0][0x248] ;  /* 0x00009200ff0a7b82 */ /* 0x003e220000000a00 */
[----:B--2---:R-:W-:-:S05]  /*1230*/  SHF.L.U32 R5, R86, 0x7, RZ ;  /* 0x0000000756057819 */ /* 0x004fca00000006ff */
        /* <DEDUP_REMOVED lines=13> */
.L_x_197:
        /* <DEDUP_REMOVED lines=28> */
[----:B------:R-:W-:-:S02]  /*14d0*/  IMAD R15, R15, R15, RZ ;  /* 0x0000000f0f0f7224 */ /* 0x000fc400078e02ff */
[----:B0-----:R-:W-:Y:S01]  /*14e0*/  IMAD R7, R4, R4, RZ ;  /* 0x0000000404077224 */ /* 0x001fe200078e02ff */
[----:B------:R-:W-:Y:S01]  /*14f0*/  I2F.F16 R16, R16 ;  /* 0x0000001000107306 */ /* 0x000fe20000200c00 */
[----:B----4-:R-:W-:-:S04]  /*1500*/  IADD3 R14, R9, R14, RZ ;  /* 0x0000000e090e7210 */ /* 0x010fc80007ffe0ff */
[----:B------:R-:W-:-:S03]  /*1510*/  ISETP.GE.AND P2, PT, R14, R93, PT ;  /* 0x0000005d0e00720c */ /* 0x000fc60003f46270 */
[----:B------:R-:W0:Y:S08]  /*1520*/  I2F.F16 R17, R17 ;  /* 0x0000001100117306 */ /* 0x000e300000200c00 */
[----:B------:R-:W-:Y:S01]  /*1530*/  I2F.F16 R4, R7 ;  /* 0x0000000700047306 */ /* 0x000fe20000200c00 */
[----:B0-----:R-:W-:-:S07]  /*1540*/  PRMT R17, R16, 0x5410, R17 ;  /* 0x0000541010117816 */ /* 0x001fce0000000011 */
[----:B------:R-:W0:Y:S02]  /*1550*/  I2F.F16 R15, R15 ;  /* 0x0000000f000f7306 */ /* 0x000e240000200c00 */
[----:B0-----:R-:W-:Y:S01]  /*1560*/  PRMT R5, R15, 0x5410, R4 ;  /* 0x000054100f057816 */ /* 0x001fe20000000004 */
[----:B---3--:R-:W-:-:S04]  /*1570*/  HMUL2 R4, R17, R6.H0_H0 ;  /* 0x2000000611047232 */ /* 0x008fc80000000000 */
[----:B------:R-:W-:Y:S01]  /*1580*/  HMUL2 R5, R5, R6.H0_H0 ;  /* 0x2000000605057232 */ /* 0x000fe20000000000 */
[C---:B------:R-:W-:Y:S02]  /*1590*/  LEA R6, R13.reuse, R1, 0x3 ;  /* 0x000000010d067211 */ /* 0x040fe400078e18ff */
[----:B------:R-:W-:-:S03]  /*15a0*/  IADD3 R13, R13, 0x1, RZ ;  /* 0x000000010d0d7810 */ /* 0x000fc60007ffe0ff */
[----:B------:R0:W-:Y:S01]  /*15b0*/  STL.64 [R6], R4 ;  /* 0x0000000406007387 */ /* 0x0001e20000100a00 */
[----:B------:R-:W-:Y:S05]  /*15c0*/  @!P2 BRA `(.L_x_197) ;  /* 0xfffffffc0050a947 */ /* 0x000fea000383ffff */
.L_x_196:
[----:B------:R1:W5:Y:S01]  /*15d0*/  LDL.64 R8, [R1] ;  /* 0x0000000001087983 */ /* 0x0003620000100a00 */
[----:B------:R-:W2:Y:S01]  /*15e0*/  LDC R3, c[0x0][0x25c] ;  /* 0x00009700ff037b82 */ /* 0x000ea20000000800 */
[----:B------:R-:W-:Y:S01]  /*15f0*/  ULDC UR4, c[0x0][0x258] ;  /* 0x0000960000047ab9 */ /* 0x000fe20000000800 */
[----:B------:R-:W-:Y:S01]  /*1600*/  ULDC UR10, c[0x0][0x260] ;  /* 0x00009800000a7ab9 */ /* 0x000fe20000000800 */
[C---:B------:R-:W-:Y:S01]  /*1610*/  ISETP.GT.AND P2, PT, R94.reuse, UR4, PT ;  /* 0x000000045e007c0c */ /* 0x040fe2000bf44270 */
[----:B------:R-:W-:Y:S01]  /*1620*/  ULDC UR5, c[0x0][0x268] ;  /* 0x00009a0000057ab9 */ /* 0x000fe20000000800 */
[C---:B------:R-:W-:Y:S02]  /*1630*/  VIMNMX R0, R94.reuse, UR4, PT ;  /* 0x000000045e007c48 */ /* 0x040fe4000bfe0100 */
[----:B------:R-:W-:Y:S01]  /*1640*/  ISETP.GT.AND P4, PT, R94, UR10, PT ;  /* 0x0000000a5e007c0c */ /* 0x000fe2000bf84270 */
[----:B0-----:R-:W0:Y:S01]  /*1650*/  LDC R5, c[0x0][0x264] ;  /* 0x00009900ff057b82 */ /* 0x001e220000000800 */
[----:B------:R-:W-:-:S02]  /*1660*/  SHF.R.S32.HI R7, RZ, 0x1f, R0 ;  /* 0x0000001fff077819 */ /* 0x000fc40000011400 */
[C---:B------:R-:W-:Y:S02]  /*1670*/  ISETP.GT.AND P6, PT, R94.reuse, UR5, PT ;  /* 0x000000055e007c0c */ /* 0x040fe4000bfc4270 */
[----:B------:R-:W-:Y:S01]  /*1680*/  LEA.HI R10, R7, R0, RZ, 0x5 ;  /* 0x00000000070a7211 */ /* 0x000fe200078f28ff */
[----:B------:R-:W-:Y:S01]  /*1690*/  HFMA2.MMA R0, -RZ, RZ, 0, 0 ;  /* 0x00000000ff007435 */ /* 0x000fe200000001ff */
        /* <DEDUP_REMOVED lines=11> */
.L_x_198:
        /* <DEDUP_REMOVED lines=8> */
.L_x_199:
[----:B------:R-:W-:Y:S01]  /*17d0*/  HFMA2.MMA R3, -RZ, RZ, 0, 0 ;  /* 0x00000000ff037435 */ /* 0x000fe200000001ff */
[----:B------:R-:W-:Y:S01]  /*17e0*/  MOV R7, RZ ;  /* 0x000000ff00077202 */ /* 0x000fe20000000f00 */
        /* <DEDUP_REMOVED lines=8> */
.L_x_200:
        /* <DEDUP_REMOVED lines=8> */
.L_x_201:
        /* <DEDUP_REMOVED lines=10> */
.L_x_202:
[----:B------:R-:W-:Y:S01]  /*1990*/  LEA R4, R11, R4, 0x3 ;  /* 0x000000040b047211 */ /* 0x000fe200078e18ff */
[----:B------:R-:W0:Y:S01]  /*19a0*/  S2UR UR5, SR_CgaCtaId ;  /* 0x00000000000579c3 */ /* 0x000e220000008800 */
[----:B------:R-:W-:Y:S01]  /*19b0*/  ISETP.GE.OR P0, PT, R94, UR10, P0 ;  /* 0x0000000a5e007c0c */ /* 0x000fe20008706670 */
[----:B------:R-:W-:Y:S01]  /*19c0*/  ULDC.64 UR8, c[0x0][0x218] ;  /* 0x0000860000087ab9 */ /* 0x000fe20000000a00 */
[----:B------:R-:W-:Y:S01]  /*19d0*/  IADD3 R0, R7, R4, R0 ;  /* 0x0000000407007210 */ /* 0x000fe20007ffe000 */
[----:B------:R-:W-:Y:S01]  /*19e0*/  UMOV UR4, 0x400 ;  /* 0x0000040000047882 */ /* 0x000fe20000000000 */
[----:B-----5:R-:W-:Y:S02]  /*19f0*/  PRMT R97, R8, 0x7610, R8 ;  /* 0x0000761008617816 */ /* 0x020fe40000000008 */
[----:B------:R-:W-:Y:S02]  /*1a00*/  IADD3 R0, R6, R0, R3 ;  /* 0x0000000006007210 */ /* 0x000fe40007ffe003 */
[----:B------:R-:W-:-:S02]  /*1a10*/  PRMT R100, R9, 0x7610, R9 ;  /* 0x0000761009647816 */ /* 0x000fc40000000009 */
[----:B------:R-:W-:Y:S01]  /*1a20*/  MOV R88, RZ ;  /* 0x000000ff00587202 */ /* 0x000fe20000000f00 */
        /* <DEDUP_REMOVED lines=13> */
[----:B------:R-:W-:Y:S02]  /*1b00*/  PRMT R14, RZ, 0x5410, RZ ;  /* 0x00005410ff0e7816 */ /* 0x000fe400000000ff */
[----:B------:R-:W-:Y:S02]  /*1b10*/  PRMT R13, RZ, 0x5410, RZ ;  /* 0x00005410ff0d7816 */ /* 0x000fe400000000ff */
[----:B------:R-:W-:Y:S01]  /*1b20*/  IADD3 R87, R94, R87, RZ ;  /* 0x000000575e577210 */ /* 0x000fe20007ffe0ff */
[----:B------:R-:W-:Y:S06]  /*1b30*/  @P0 BRA `(.L_x_203) ;  /* 0x00000024007c0947 */ /* 0x000fec0003800000 */
[----:B------:R-:W-:Y:S01]  /*1b40*/  MOV R88, RZ ;  /* 0x000000ff00587202 */ /* 0x000fe20000000f00 */
[----:B------:R-:W-:Y:S01]  /*1b50*/  ULDC UR5, c[0x0][0x260] ;  /* 0x0000980000057ab9 */ /* 0x000fe20000000800 */
[----:B------:R-:W-:Y:S01]  /*1b60*/  PRMT R20, RZ, 0x7610, R20 ;  /* 0x00007610ff147816 */ /* 0x000fe20000000014 */
[----:B------:R-:W-:-:S06]  /*1b70*/  ULDC UR8, c[0x0][0x240] ;  /* 0x0000900000087ab9 */ /* 0x000fcc0000000800 */
.L_x_208:
[----:B------:R-:W-:Y:S01]  /*1b80*/  ISETP.NE.AND P0, PT, R94, R87, PT ;  /* 0x000000575e00720c */ /* 0x000fe20003f05270 */
[----:B------:R-:W0:-:S12]  /*1b90*/  LDC R85, c[0x0][0x23c] ;  /* 0x00008f00ff557b82 */ /* 0x000e180000000800 */
[----:B------:R-:W1:Y:S01]  /*1ba0*/  @!P0 LDC.64 R2, c[0x0][0x248] ;  /* 0x00009200ff028b82 */ /* 0x000e620000000a00 */
[----:B------:R-:W-:Y:S02]  /*1bb0*/  @!P0 IADD3 R88, R88, 0x1, RZ ;  /* 0x0000000158588810 */ /* 0x000fe40007ffe0ff */
[----:B------:R-:W-:Y:S02]  /*1bc0*/  @!P0 SHF.L.U32 R5, R94, 0x1, RZ ;  /* 0x000000015e058819 */ /* 0x000fe400000006ff */
[----:B------:R-:W-:-:S05]  /*1bd0*/  @!P0 LEA R0, R88, R1, 0x3 ;  /* 0x0000000158008211 */ /* 0x000fca00078e18ff */
[----:B------:R-:W2:Y:S01]  /*1be0*/  @!P0 LDL.64 R32, [R0] ;  /* 0x0000000000208983 */ /* 0x000ea20000100a00 */
[----:B0-----:R-:W-:-:S04]  /*1bf0*/  IMAD.WIDE R8, R85, 0x4, R6 ;  /* 0x0000000455087825 */ /* 0x001fc800078e0206 */
[----:B------:R-:W-:Y:S02]  /*1c00*/  IMAD.WIDE R24, R85, 0x4, R8 ;  /* 0x0000000455187825 */ /* 0x000fe400078e0208 */
[----:B------:R-:W5:Y:S02]  /*1c10*/  LDG.E.128.CONSTANT R8, desc[UR6][R8.64] ;  /* 0x0000000608087981 */ /* 0x000f64000c1e9d00 */
[----:B-1----:R-:W-:Y:S02]  /*1c20*/  @!P0 IMAD.WIDE R2, R5, 0x2, R2 ;  /* 0x0000000205028825 */ /* 0x002fe400078e0202 */
[----:B------:R-:W5:Y:S02]  /*1c30*/  LDG.E.128.CONSTANT R4, desc[UR6][R6.64] ;  /* 0x0000000606047981 */ /* 0x000f64000c1e9d00 */
        /* <DEDUP_REMOVED lines=12> */
[--C-:B-----5:R-:W-:Y:S02]  /*1d00*/  SHF.R.U32.HI R2, RZ, 0xf, R4.reuse ;  /* 0x0000000fff027819 */ /* 0x120fe40000011604 */
[C---:B------:R-:W-:Y:S02]  /*1d10*/  LOP3.LUT R56, R4.reuse, 0x3e003e0, RZ, 0xc0, !PT ;  /* 0x03e003e004387812 */ /* 0x040fe400078ec0ff */
[----:B------:R-:W-:Y:S02]  /*1d20*/  LOP3.LUT R47, R4, 0x1f001f, RZ, 0xc0, !PT ;  /* 0x001f001f042f7812 */ /* 0x000fe400078ec0ff */
[----:B------:R-:W-:Y:S02]  /*1d30*/  SHF.R.U32.HI R46, RZ, 0xa, R4 ;  /* 0x0000000aff2e7819 */ /* 0x000fe40000011604 */
[----:B------:R-:W-:Y:S02]  /*1d40*/  SHF.R.U32.HI R77, RZ, 0xf, R7 ;  /* 0x0000000fff4d7819 */ /* 0x000fe40000011607 */
[----:B------:R-:W-:-:S02]  /*1d50*/  LOP3.LUT R4, R7, 0x3e003e0, RZ, 0xc0, !PT ;  /* 0x03e003e007047812 */ /* 0x000fc400078ec0ff */
[----:B------:R-:W-:Y:S02]  /*1d60*/  LOP3.LUT R0, R7, 0x1f001f, RZ, 0xc0, !PT ;  /* 0x001f001f07007812 */ /* 0x000fe400078ec0ff */
[----:B------:R-:W-:Y:S02]  /*1d70*/  SHF.R.U32.HI R21, RZ, 0xa, R7 ;  /* 0x0000000aff157819 */ /* 0x000fe40000011607 */
[--C-:B------:R-:W-:Y:S02]  /*1d80*/  SHF.R.U32.HI R72, RZ, 0xe, R9.reuse ;  /* 0x0000000eff487819 */ /* 0x100fe40000011609 */
        /* <DEDUP_REMOVED lines=8> */
[----:B------:R-:W-:-:S02]  /*1e10*/  LOP3.LUT R9, R27, 0x3e003e0, RZ, 0xc0, !PT ;  /* 0x03e003e01b097812 */ /* 0x000fc400078ec0ff */
[----:B------:R-:W-:Y:S02]  /*1e20*/  LOP3.LUT R24, R27, 0x1f001f, RZ, 0xc0, !PT ;  /* 0x001f001f1b187812 */ /* 0x000fe400078ec0ff */
[----:B------:R-:W-:Y:S02]  /*1e30*/  SHF.R.U32.HI R43, RZ, 0xa, R27 ;  /* 0x0000000aff2b7819 */ /* 0x000fe4000001161b */
[----:B------:R-:W-:Y:S02]  /*1e40*/  SHF.R.U32.HI R74, RZ, 0xf, R6 ;  /* 0x0000000fff4a7819 */ /* 0x000fe40000011606 */
[----:B------:R-:W-:Y:S02]  /*1e50*/  SHF.R.U32.HI R27, RZ, 0xc, R29 ;  /* 0x0000000cff1b7819 */ /* 0x000fe4000001161d */
[C---:B------:R-:W-:Y:S02]  /*1e60*/  LOP3.LUT R60, R29.reuse, 0x3e003e0, RZ, 0xc0, !PT ;  /* 0x03e003e01d3c7812 */ /* 0x040fe400078ec0ff */
[----:B------:R-:W-:-:S02]  /*1e70*/  LOP3.LUT R64, R29, 0x1f001f, RZ, 0xc0, !PT ;  /* 0x001f001f1d407812 */ /* 0x000fc400078ec0ff */
[----:B------:R-:W-:Y:S01]  /*1e80*/  SHF.R.U32.HI R66, RZ, 0xa, R29 ;  /* 0x0000000aff427819 */ /* 0x000fe2000001161d */
[----:B------:R-:W-:Y:S01]  /*1e90*/  HFMA2.MMA R29, -RZ, RZ, 0, 0.03125 ;  /* 0x00002800ff1d7435 */ /* 0x000fe200000001ff */
        /* <DEDUP_REMOVED lines=12> */
[----:B------:R-:W-:Y:S02]  /*1f60*/  LOP3.LUT R74, R74, 0x10001, RZ, 0xc0, !PT ;  /* 0x000100014a4a7812 */ /* 0x000fe400078ec0ff */
[----:B------:R-:W-:Y:S02]  /*1f70*/  SHF.R.U32.HI R42, RZ, 0xe, R8 ;  /* 0x0000000eff2a7819 */ /* 0x000fe40000011608 */
[----:B------:R-:W-:Y:S02]  /*1f80*/  SHF.R.U32.HI R78, RZ, 0xe, R11 ;  /* 0x0000000eff4e7819 */ /* 0x000fe4000001160b */
[----:B------:R-:W-:Y:S02]  /*1f90*/  LOP3.LUT R25, R2, 0x10001, RZ, 0xc0, !PT ;  /* 0x0001000102197812 */ /* 0x000fe400078ec0ff */
[----:B------:R-:W-:-:S02]  /*1fa0*/  LOP3.LUT R77, R77, 0x10001, RZ, 0xc0, !PT ;  /* 0x000100014d4d7812 */ /* 0x000fc400078ec0ff */
[----:B------:R-:W-:Y:S02]  /*1fb0*/  LOP3.LUT R71, R71, 0x10001, RZ, 0xc0, !PT ;  /* 0x0001000147477812 */ /* 0x000fe400078ec0ff */
[----:B------:R-:W-:Y:S02]  /*1fc0*/  SHF.R.U32.HI R76, RZ, 0xd, R26 ;  /* 0x0000000dff4c7819 */ /* 0x000fe4000001161a */
[----:B------:R-:W-:Y:S02]  /*1fd0*/  LOP3.LUT R75, R74, 0x20002, R75, 0xf8, !PT ;  /* 0x000200024a4b7812 */ /* 0x000fe400078ef84b */
[C---:B------:R-:W-:Y:S02]  /*1fe0*/  LOP3.LUT R57, R8.reuse, 0x3e003e0, RZ, 0xc0, !PT ;  /* 0x03e003e008397812 */ /* 0x040fe400078ec0ff */
[----:B------:R-:W-:Y:S02]  /*1ff0*/  LOP3.LUT R52, R8, 0x1f001f, RZ, 0xc0, !PT ;  /* 0x001f001f08347812 */ /* 0x000fe400078ec0ff */
[----:B------:R-:W-:-:S02]  /*2000*/  SHF.R.U32.HI R54, RZ, 0xa, R8 ;  /* 0x0000000aff367819 */ /* 0x000fc40000011608 */
[----:B------:R-:W-:Y:S02]  /*2010*/  LOP3.LUT R25, R25, 0x20002, R42, 0xf8, !PT ;  /* 0x0002000219197812 */ /* 0x000fe400078ef82a */
[----:B------:R-:W-:Y:S02]  /*2020*/  LOP3.LUT R78, R77, 0x20002, R78, 0xf8, !PT ;  /* 0x000200024d4e7812 */ /* 0x000fe400078ef84e */
[C---:B------:R-:W-:Y:S02]  /*2030*/  LOP3.LUT R3, R6.reuse, 0x3e003e0, RZ, 0xc0, !PT ;  /* 0x03e003e006037812 */ /* 0x040fe400078ec0ff */
[----:B------:R-:W-:Y:S02]  /*2040*/  LOP3.LUT R23, R6, 0x1f001f, RZ, 0xc0, !PT ;  /* 0x001f001f06177812 */ /* 0x000fe400078ec0ff */
[----:B------:R-:W-:Y:S02]  /*2050*/  SHF.R.U32.HI R22, RZ, 0xa, R6 ;  /* 0x0000000aff167819 */ /* 0x000fe40000011606 */
[----:B------:R-:W-:-:S02]  /*2060*/  LOP3.LUT R8, R26, 0x3e003e0, RZ, 0xc0, !PT ;  /* 0x03e003e01a087812 */ /* 0x000fc400078ec0ff */
[----:B------:R-:W-:Y:S02]  /*2070*/  LOP3.LUT R48, R26, 0x1f001f, RZ, 0xc0, !PT ;  /* 0x001f001f1a307812 */ /* 0x000fe400078ec0ff */
[----:B------:R-:W-:Y:S02]  /*2080*/  SHF.R.U32.HI R49, RZ, 0xa, R26 ;  /* 0x0000000aff317819 */ /* 0x000fe4000001161a */
[----:B------:R-:W-:Y:S02]  /*2090*/  LOP3.LUT R72, R71, 0x20002, R72, 0xf8, !PT ;  /* 0x0002000247487812 */ /* 0x000fe400078ef848 */
[C---:B------:R-:W-:Y:S02]  /*20a0*/  LOP3.LUT R6, R11.reuse, 0x3e003e0, RZ, 0xc0, !PT ;  /* 0x03e003e00b067812 */ /* 0x040fe400078ec0ff */
[----:B------:R-:W-:Y:S02]  /*20b0*/  LOP3.LUT R36, R11, 0x1f001f, RZ, 0xc0, !PT ;  /* 0x001f001f0b247812 */ /* 0x000fe400078ec0ff */
[----:B------:R-:W-:-:S02]  /*20c0*/  SHF.R.U32.HI R37, RZ, 0xa, R11 ;  /* 0x0000000aff257819 */ /* 0x000fc4000001160b */
[--C-:B------:R-:W-:Y:S02]  /*20d0*/  SHF.R.U32.HI R26, RZ, 0xc, R28.reuse ;  /* 0x0000000cff1a7819 */ /* 0x100fe4000001161c */
[C---:B------:R-:W-:Y:S02]  /*20e0*/  LOP3.LUT R69, R28.reuse, 0x3e003e0, RZ, 0xc0, !PT ;  /* 0x03e003e01c457812 */ /* 0x040fe400078ec0ff */
[----:B------:R-:W-:Y:S02]  /*20f0*/  LOP3.LUT R67, R28, 0x1f001f, RZ, 0xc0, !PT ;  /* 0x001f001f1c437812 */ /* 0x000fe400078ec0ff */
[----:B------:R-:W-:Y:S02]  /*2100*/  SHF.R.U32.HI R68, RZ, 0xa, R28 ;  /* 0x0000000aff447819 */ /* 0x000fe4000001161c */
[----:B------:R-:W-:Y:S02]  /*2110*/  PRMT R2, R29, 0x7610, R2 ;  /* 0x000076101d027816 */ /* 0x000fe40000000002 */
[----:B------:R-:W-:-:S02]  /*2120*/  SHF.R.U32.HI R28, RZ, 0xc, R30 ;  /* 0x0000000cff1c7819 */ /* 0x000fc4000001161e */
[C---:B------:R-:W-:Y:S02]  /*2130*/  LOP3.LUT R11, R30.reuse, 0x3e003e0, RZ, 0xc0, !PT ;  /* 0x03e003e01e0b7812 */ /* 0x040fe400078ec0ff */
[----:B------:R-:W-:Y:S02]  /*2140*/  LOP3.LUT R61, R30, 0x1f001f, RZ, 0xc0, !PT ;  /* 0x001f001f1e3d7812 */ /* 0x000fe400078ec0ff */
[----:B------:R-:W-:Y:S02]  /*2150*/  SHF.R.U32.HI R62, RZ, 0xa, R30 ;  /* 0x0000000aff3e7819 */ /* 0x000fe4000001161e */
[----:B------:R-:W-:Y:S02]  /*2160*/  PRMT R29, R91, 0x9910, RZ ;  /* 0x000099105b1d7816 */ /* 0x000fe400000000ff */
[----:B------:R-:W-:Y:S02]  /*2170*/  LOP3.LUT R75, R75, 0x40004, R76, 0xf8, !PT ;  /* 0x000400044b4b7812 */ /* 0x000fe400078ef84c */
[----:B------:R-:W-:-:S02]  /*2180*/  SHF.R.U32.HI R30, RZ, 0xc, R31 ;  /* 0x0000000cff1e7819 */ /* 0x000fc4000001161f */
[----:B------:R-:W-:Y:S02]  /*2190*/  LOP3.LUT R25, R25, 0x40004, R70, 0xf8, !PT ;  /* 0x0004000419197812 */ /* 0x000fe400078ef846 */
[----:B------:R-:W-:Y:S02]  /*21a0*/  LOP3.LUT R79, R78, 0x40004, R79, 0xf8, !PT ;  /* 0x000400044e4f7812 */ /* 0x000fe400078ef84f */
[----:B------:R-:W-:Y:S02]  /*21b0*/  LOP3.LUT R72, R72, 0x40004, R73, 0xf8, !PT ;  /* 0x0004000448487812 */ /* 0x000fe400078ef849 */
[----:B------:R-:W-:Y:S02]  /*21c0*/  ISETP.NE.AND P0, PT, R29, RZ, PT ;  /* 0x000000ff1d00720c */ /* 0x000fe40003f05270 */
[----:B------:R-:W-:Y:S02]  /*21d0*/  LOP3.LUT R76, R75, 0x80008, R28, 0xf8, !PT ;  /* 0x000800084b4c7812 */ /* 0x000fe400078ef81c */
[----:B------:R-:W-:-:S02]  /*21e0*/  LOP3.LUT R58, R31, 0x3e003e0, RZ, 0xc0, !PT ;  /* 0x03e003e01f3a7812 */ /* 0x000fc400078ec0ff */
[----:B------:R-:W-:Y:S02]  /*21f0*/  LOP3.LUT R50, R31, 0x1f001f, RZ, 0xc0, !PT ;  /* 0x001f001f1f327812 */ /* 0x000fe400078ec0ff */
[----:B------:R-:W-:Y:S02]  /*2200*/  SHF.R.U32.HI R51, RZ, 0xa, R31 ;  /* 0x0000000aff337819 */ /* 0x000fe4000001161f */
        /* <DEDUP_REMOVED lines=20> */
[----:B------:R-:W-:Y:S01]  /*2350*/  LOP3.LUT R109, R9, 0x64006400, RZ, 0xfc, !PT ;  /* 0x64006400096d7812 */ /* 0x000fe200078efcff */
[-C--:B------:R-:W-:Y:S01]  /*2360*/  HFMA2 R9, R81, R2.reuse.H0_H0, -48, -48 ;  /* 0xd200d20051097431 */ /* 0x080fe20000040002 */
[----:B------:R-:W-:Y:S01]  /*2370*/  LOP3.LUT R41, R41, 0x1f001f, RZ, 0xc0, !PT ;  /* 0x001f001f29297812 */ /* 0x000fe200078ec0ff */
[----:B------:R-:W-:Y:S01]  /*2380*/  HADD2 R82, R82, -1040, -1040 ;  /* 0xe410e41052527430 */ /* 0x000fe20000000000 */
        /* <DEDUP_REMOVED lines=29> */
[----:B------:R-:W-:-:S02]  /*2560*/  LOP3.LUT R53, R53, 0x64006400, RZ, 0xfc, !PT ;  /* 0x6400640035357812 */ /* 0x000fc400078efcff */
[----:B------:R-:W-:Y:S02]  /*2570*/  LOP3.LUT R24, R24, 0x64006400, RZ, 0xfc, !PT ;  /* 0x6400640018187812 */ /* 0x000fe400078efcff */
[----:B------:R-:W-:Y:S02]  /*2580*/  LOP3.LUT R79, R41, 0x64006400, RZ, 0xfc, !PT ;  /* 0x64006400294f7812 */ /* 0x000fe400078efcff */
[----:B------:R-:W-:Y:S01]  /*2590*/  LOP3.LUT R41, R62, 0x64006400, RZ, 0xfc, !PT ;  /* 0x640064003e297812 */ /* 0x000fe200078efcff */
[----:B------:R-:W-:Y:S01]  /*25a0*/  HADD2 R62, R53, -1040, -1040 ;  /* 0xe410e410353e7430 */ /* 0x000fe20000000000 */
[----:B------:R-:W-:Y:S01]  /*25b0*/  ISETP.GE.AND P2, PT, R95, 0x2, PT ;  /* 0x000000025f00780c */ /* 0x000fe20003f46270 */
[----:B------:R-:W-:Y:S02]  /*25c0*/  HADD2 R79, R79, -1040, -1040 ;  /* 0xe410e4104f4f7430 */ /* 0x000fe40000000000 */
[----:B------:R-:W-:Y:S01]  /*25d0*/  HADD2 R41, R41, -1040, -1040 ;  /* 0xe410e41029297430 */ /* 0x000fe20000000000 */
[----:B--2---:R-:W-:-:S02]  /*25e0*/  SHF.R.U32.HI R28, RZ, 0xb, R32 ;  /* 0x0000000bff1c7819 */ /* 0x004fc40000011620 */
[----:B------:R-:W-:Y:S02]  /*25f0*/  SHF.R.U32.HI R30, RZ, 0xb, R33 ;  /* 0x0000000bff1e7819 */ /* 0x000fe40000011621 */
[----:B------:R-:W-:Y:S02]  /*2600*/  SHF.R.U32.HI R73, RZ, 0xb, R35 ;  /* 0x0000000bff497819 */ /* 0x000fe40000011623 */
[----:B------:R-:W-:Y:S02]  /*2610*/  LOP3.LUT R28, R29, 0x100010, R28, 0xf8, !PT ;  /* 0x001000101d1c7812 */ /* 0x000fe400078ef81c */
[----:B------:R-:W-:Y:S02]  /*2620*/  LOP3.LUT R29, R31, 0x100010, R30, 0xf8, !PT ;  /* 0x001000101f1d7812 */ /* 0x000fe400078ef81e */
[----:B------:R-:W-:Y:S02]  /*2630*/  LOP3.LUT R31, R80, 0x100010, R73, 0xf8, !PT ;  /* 0x00100010501f7812 */ /* 0x000fe400078ef849 */
[----:B------:R-:W-:Y:S01]  /*2640*/  LOP3.LUT R73, R10, 0x64006400, RZ, 0xfc, !PT ;  /* 0x640064000a497812 */ /* 0x000fe200078efcff */
[-C--:B------:R-:W-:Y:S01]  /*2650*/  HFMA2 R10, R75, R2.reuse.H0_H0, -48, -48 ;  /* 0xd200d2004b0a7431 */ /* 0x080fe20000040002 */
[----:B------:R-:W-:Y:S01]  /*2660*/  SHF.R.U32.HI R71, RZ, 0xb, R34 ;  /* 0x0000000bff477819 */ /* 0x000fe20000011622 */
[----:B------:R-:W-:Y:S01]  /*2670*/  HADD2 R75, R52, -1040, -1040 ;  /* 0xe410e410344b7430 */ /* 0x000fe20000000000 */
[C---:B------:R-:W-:Y:S01]  /*2680*/  LOP3.LUT R70, R32.reuse, 0x3e003e0, RZ, 0xc0, !PT ;  /* 0x03e003e020467812 */ /* 0x040fe200078ec0ff */
[----:B------:R-:W-:Y:S01]  /*2690*/  HFMA2 R11, R73, R2.H0_H0, -48, -48 ;  /* 0xd200d200490b7431 */ /* 0x000fe20000040002 */
[----:B------:R-:W-:-:S02]  /*26a0*/  LOP3.LUT R42, R32, 0x1f001f, RZ, 0xc0, !PT ;  /* 0x001f001f202a7812 */ /* 0x000fc400078ec0ff */
[----:B------:R-:W-:Y:S02]  /*26b0*/  SHF.R.U32.HI R32, RZ, 0xa, R32 ;  /* 0x0000000aff207819 */ /* 0x000fe40000011620 */
[----:B------:R-:W-:Y:S01]  /*26c0*/  LOP3.LUT R30, R76, 0x100010, R71, 0xf8, !PT ;  /* 0x001000104c1e7812 */ /* 0x000fe200078ef847 */
[----:B------:R-:W-:Y:S01]  /*26d0*/  HFMA2 R76, R105, R2.H0_H0, -48, -48 ;  /* 0xd200d200694c7431 */ /* 0x000fe20000040002 */
[----:B------:R-:W-:Y:S02]  /*26e0*/  LOP3.LUT R73, R49, 0x1f001f, RZ, 0xc0, !PT ;  /* 0x001f001f31497812 */ /* 0x000fe400078ec0ff */
[C---:B------:R-:W-:Y:S02]  /*26f0*/  LOP3.LUT R72, R33.reuse, 0x3e003e0, RZ, 0xc0, !PT ;  /* 0x03e003e021487812 */ /* 0x040fe400078ec0ff */
[----:B------:R-:W-:Y:S02]  /*2700*/  LOP3.LUT R26, R33, 0x1f001f, RZ, 0xc0, !PT ;  /* 0x001f001f211a7812 */ /* 0x000fe400078ec0ff */
[----:B------:R-:W-:-:S02]  /*2710*/  LOP3.LUT R78, R35, 0x3e003e0, RZ, 0xc0, !PT ;  /* 0x03e003e0234e7812 */ /* 0x000fc400078ec0ff */
[----:B------:R-:W-:Y:S01]  /*2720*/  LOP3.LUT R71, R12, 0x64006400, RZ, 0xfc, !PT ;  /* 0x640064000c477812 */ /* 0x000fe200078efcff */
[----:B------:R-:W-:Y:S01]  /*2730*/  HFMA2 R12, R69, R2.H0_H0, -48, -48 ;  /* 0xd200d200450c7431 */ /* 0x000fe20000040002 */
[----:B------:R-:W-:Y:S02]  /*2740*/  LOP3.LUT R49, R68, 0x64006400, RZ, 0xfc, !PT ;  /* 0x6400640044317812 */ /* 0x000fe400078efcff */
[----:B------:R-:W-:Y:S02]  /*2750*/  SHF.R.U32.HI R33, RZ, 0xa, R33 ;  /* 0x0000000aff217819 */ /* 0x000fe40000011621 */
[----:B------:R-:W-:Y:S02]  /*2760*/  LOP3.LUT R68, R44, 0x64006400, RZ, 0xfc, !PT ;  /* 0x640064002c447812 */ /* 0x000fe400078efcff */
[C---:B------:R-:W-:Y:S02]  /*2770*/  LOP3.LUT R74, R34.reuse, 0x3e003e0, RZ, 0xc0, !PT ;  /* 0x03e003e0224a7812 */ /* 0x040fe400078ec0ff */
[----:B------:R-:W-:Y:S01]  /*2780*/  LOP3.LUT R25, R34, 0x1f001f, RZ, 0xc0, !PT ;  /* 0x001f001f22197812 */ /* 0x000fe200078ec0ff */
[----:B------:R-:W-:Y:S01]  /*2790*/  HADD2 R68, R68, -1040, -1040 ;  /* 0xe410e41044447430 */ /* 0x000fe20000000000 */
[----:B------:R-:W-:-:S02]  /*27a0*/  LOP3.LUT R27, R35, 0x1f001f, RZ, 0xc0, !PT ;  /* 0x001f001f231b7812 */ /* 0x000fc400078ec0ff */
[----:B------:R-:W-:Y:S02]  /*27b0*/  LOP3.LUT R44, R42, 0x64006400, RZ, 0xfc, !PT ;  /* 0x640064002a2c7812 */ /* 0x000fe400078efcff */
[----:B------:R-:W-:Y:S02]  /*27c0*/  SHF.R.U32.HI R34, RZ, 0xa, R34 ;  /* 0x0000000aff227819 */ /* 0x000fe40000011622 */
[----:B------:R-:W-:Y:S01]  /*27d0*/  SHF.R.U32.HI R35, RZ, 0xa, R35 ;  /* 0x0000000aff237819 */ /* 0x000fe20000011623 */
[----:B------:R-:W-:Y:S01]  /*27e0*/  HADD2 R44, R44, -1040, -1040 ;  /* 0xe410e4102c2c7430 */ /* 0x000fe20000000000 */
[----:B------:R-:W-:Y:S02]  /*27f0*/  LOP3.LUT R42, R32, 0x1f001f, RZ, 0xc0, !PT ;  /* 0x001f001f202a7812 */ /* 0x000fe400078ec0ff */
[----:B------:R-:W-:Y:S01]  /*2800*/  LOP3.LUT R113, R78, 0x64006400, RZ, 0xfc, !PT ;  /* 0x640064004e717812 */ /* 0x000fe200078efcff */
[----:B------:R-:W-:Y:S01]  /*2810*/  HFMA2 R78, R71, R2.H0_H0, -48, -48 ;  /* 0xd200d200474e7431 */ /* 0x000fe20000040002 */
[----:B------:R-:W-:-:S02]  /*2820*/  LOP3.LUT R69, R65, 0x1f001f, RZ, 0xc0, !PT ;  /* 0x001f001f41457812 */ /* 0x000fc400078ec0ff */
[----:B------:R-:W-:Y:S02]  /*2830*/  LOP3.LUT R32, R26, 0x64006400, RZ, 0xfc, !PT ;  /* 0x640064001a207812 */ /* 0x000fe400078efcff */
[----:B------:R-:W-:Y:S02]  /*2840*/  LOP3.LUT R5, R70, 0x64006400, RZ, 0xfc, !PT ;  /* 0x6400640046057812 */ /* 0x000fe400078efcff */
[----:B------:R-:W-:Y:S02]  /*2850*/  LOP3.LUT R65, R36, 0x64006400, RZ, 0xfc, !PT ;  /* 0x6400640024417812 */ /* 0x000fe400078efcff */
[----:B------:R-:W-:Y:S01]  /*2860*/  LOP3.LUT R26, R33, 0x1f001f, RZ, 0xc0, !PT ;  /* 0x001f001f211a7812 */ /* 0x000fe200078ec0ff */
[----:B------:R-:W-:Y:S01]  /*2870*/  HFMA2 R5, R5, R2.H0_H0, -48, -48 ;  /* 0xd200d20005057431 */ /* 0x000fe20000040002 */
[----:B------:R-:W-:Y:S01]  /*2880*/  LOP3.LUT R3, R72, 0x64006400, RZ, 0xfc, !PT ;  /* 0x6400640048037812 */ /* 0x000fe200078efcff */
[----:B------:R-:W-:Y:S01]  /*2890*/  HADD2 R65, R65, -1040, -1040 ;  /* 0xe410e41041417430 */ /* 0x000fe20000000000 */
[----:B------:R-:W-:-:S02]  /*28a0*/  LOP3.LUT R70, R55, 0x1f001f, RZ, 0xc0, !PT ;  /* 0x001f001f37467812 */ /* 0x000fc400078ec0ff */
[----:B------:R-:W-:Y:S01]  /*28b0*/  LOP3.LUT R71, R0, 0x64006400, RZ, 0xfc, !PT ;  /* 0x6400640000477812 */ /* 0x000fe200078efcff */
[----:B------:R-:W-:Y:S01]  /*28c0*/  HFMA2 R4, R3, R2.H0_H0, -48, -48 ;  /* 0xd200d20003047431 */ /* 0x000fe20000040002 */
[----:B------:R-:W-:Y:S02]  /*28d0*/  LOP3.LUT R36, R43, 0x1f001f, RZ, 0xc0, !PT ;  /* 0x001f001f2b247812 */ /* 0x000fe400078ec0ff */
[----:B------:R-:W-:Y:S01]  /*28e0*/  LOP3.LUT R46, R25, 0x64006400, RZ, 0xfc, !PT ;  /* 0x64006400192e7812 */ /* 0x000fe200078efcff */
[----:B------:R-:W-:Y:S01]  /*28f0*/  HADD2 R71, R71, -1040, -1040 ;  /* 0xe410e41047477430 */ /* 0x000fe20000000000 */
[----:B------:R-:W-:Y:S02]  /*2900*/  LOP3.LUT R33, R27, 0x64006400, RZ, 0xfc, !PT ;  /* 0x640064001b217812 */ /* 0x000fe400078efcff */
        /* <DEDUP_REMOVED lines=9> */
[----:B------:R-:W-:Y:S01]  /*29a0*/  HADD2 R74, R38, -1040, -1040 ;  /* 0xe410e410264a7430 */ /* 0x000fe20000000000 */
[----:B------:R-:W-:Y:S02]  /*29b0*/  LOP3.LUT R55, R50, 0x64006400, RZ, 0xfc, !PT ;  /* 0x6400640032377812 */ /* 0x000fe400078efcff */
[----:B------:R-:W-:Y:S01]  /*29c0*/  LOP3.LUT R37, R54, 0x64006400, RZ, 0xfc, !PT ;  /* 0x6400640036257812 */ /* 0x000fe200078efcff */
[-C--:B------:R-:W-:Y:S01]  /*29d0*/  HFMA2 R3, R103, R2.reuse.H0_H0, -48, -48 ;  /* 0xd200d20067037431 */ /* 0x080fe20000040002 */
[----:B------:R-:W-:Y:S01]  /*29e0*/  LOP3.LUT R39, R69, 0x64006400, RZ, 0xfc, !PT ;  /* 0x6400640045277812 */ /* 0x000fe200078efcff */
[----:B------:R-:W-:Y:S01]  /*29f0*/  HFMA2 R2, R113, R2.H0_H0, -48, -48 ;  /* 0xd200d20071027431 */ /* 0x000fe20000040002 */
[----:B------:R-:W-:-:S02]  /*2a00*/  LOP3.LUT R50, R70, 0x64006400, RZ, 0xfc, !PT ;  /* 0x6400640046327812 */ /* 0x000fc400078efcff */
        /* <DEDUP_REMOVED lines=121> */
.L_x_205:
        /* <DEDUP_REMOVED lines=81> */
.L_x_206:
        /* <DEDUP_REMOVED lines=83> */
.L_x_207:
        /* <DEDUP_REMOVED lines=77> */
.L_x_204:
[----:B------:R-:W-:Y:S01]  /*40b0*/  LEA R0, R86, 0x40, 0x6 ;  /* 0x0000004056007811 */ /* 0x000fe200078e30ff */
[----:B------:R-:W-:Y:S01]  /*40c0*/  UIADD3 UR4, UR4, 0x40, URZ ;  /* 0x0000004004047890 */ /* 0x000fe2000fffe03f */
[----:B------:R-:W-:Y:S01]  /*40d0*/  IADD3 R94, R94, 0x20, RZ ;  /* 0x000000205e5e7810 */ /* 0x000fe20007ffe0ff */
[----:B-----5:R-:W-:Y:S01]  /*40e0*/  IMAD.WIDE R6, R85, 0x4, R98 ;  /* 0x0000000455067825 */ /* 0x020fe200078e0262 */
[----:B------:R-:W-:Y:S02]  /*40f0*/  VIMNMX R3, R0, UR8, PT ;  /* 0x0000000800037c48 */ /* 0x000fe4000bfe0100 */
[C---:B------:R-:W-:Y:S02]  /*4100*/  ISETP.GE.AND P0, PT, R94.reuse, UR5, PT ;  /* 0x000000055e007c0c */ /* 0x040fe4000bf06270 */
[----:B------:R-:W-:-:S13]  /*4110*/  ISETP.LT.AND P2, PT, R94, R3, PT ;  /* 0x000000035e00720c */ /* 0x000fda0003f41270 */
[----:B------:R-:W-:Y:S05]  /*4120*/  @!P0 BRA P2, `(.L_x_208) ;  /* 0xffffffd800948947 */ /* 0x000fea000103ffff */
.L_x_203:
        /* <DEDUP_REMOVED lines=8> */
.L_x_226:
[----:B------:R-:W-:-:S13]  /*41b0*/  ISETP.NE.AND P2, PT, R94, R87, PT ;  /* 0x000000575e00720c */ /* 0x000fda0003f45270 */
[----:B------:R-:W0:Y:S01]  /*41c0*/  @!P2 LDC.64 R2, c[0x0][0x248] ;  /* 0x00009200ff02ab82 */ /* 0x000e220000000a00 */
[----:B------:R-:W-:Y:S02]  /*41d0*/  @!P2 IADD3 R88, R88, 0x1, RZ ;  /* 0x000000015858a810 */ /* 0x000fe40007ffe0ff */
[----:B------:R-:W-:Y:S02]  /*41e0*/  @!P2 LEA R5, R94, 0x1, 0x1 ;  /* 0x000000015e05a811 */ /* 0x000fe400078e08ff */
[----:B------:R-:W-:-:S03]  /*41f0*/  @!P2 LEA R4, R88, R1, 0x3 ;  /* 0x000000015804a211 */ /* 0x000fc600078e18ff */
[----:B0-----:R-:W-:-:S03]  /*4200*/  @!P2 IMAD.WIDE R2, R5, 0x2, R2 ;  /* 0x000000020502a825 */ /* 0x001fc600078e0202 */
[----:B------:R-:W2:Y:S04]  /*4210*/  @!P2 LDL.64 R4, [R4] ;  /* 0x000000000404a983 */ /* 0x000ea80000100a00 */
[----:B------:R-:W3:Y:S01]  /*4220*/  @!P2 LDG.E.U16.CONSTANT R3, desc[UR6][R2.64] ;  /* 0x000000060203a981 */ /* 0x000ee2000c1e9500 */
[----:B--2---:R-:W-:Y:S02]  /*4230*/  @!P2 PRMT R97, R4, 0x7610, R97 ;  /* 0x000076100461a816 */ /* 0x004fe40000000061 */
[----:B------:R-:W-:Y:S02]  /*4240*/  @!P2 PRMT R100, R5, 0x7610, R100 ;  /* 0x000076100564a816 */ /* 0x000fe40000000064 */
[----:B---3--:R-:W-:Y:S02]  /*4250*/  @!P2 IADD3 R87, R3, R94, RZ ;  /* 0x0000005e0357a210 */ /* 0x008fe40007ffe0ff */
[----:B------:R-:W-:-:S02]  /*4260*/  @!P2 PRMT R97, R97, 0x7610, R4 ;  /* 0x000076106161a816 */ /* 0x000fc40000000004 */
[----:B------:R-:W-:Y:S01]  /*4270*/  @!P2 PRMT R100, R100, 0x7610, R5 ;  /* 0x000076106464a816 */ /* 0x000fe20000000005 */
[----:B------:R-:W-:Y:S06]  /*4280*/  @!P1 BRA `(.L_x_210) ;  /* 0x0000006800a09947 */ /* 0x000fec0003800000 */
[----:B------:R-:W2:Y:S01]  /*4290*/  LDG.E.128.CONSTANT R8, desc[UR6][R6.64] ;  /* 0x0000000606087981 */ /* 0x000ea2000c1e9d00 */
[----:B------:R-:W-:Y:S02]  /*42a0*/  PRMT R2, R91, 0x9910, RZ ;  /* 0x000099105b027816 */ /* 0x000fe400000000ff */
[----:B------:R-:W-:Y:S02]  /*42b0*/  MOV R5, 0x2c00 ;  /* 0x00002c0000057802 */ /* 0x000fe40000000f00 */
[----:B------:R-:W-:Y:S02]  /*42c0*/  ISETP.NE.AND P2, PT, R2, RZ, PT ;  /* 0x000000ff0200720c */ /* 0x000fe40003f45270 */
[----:B------:R-:W-:Y:S02]  /*42d0*/  ISETP.GE.AND P3, PT, R95, 0x2, PT ;  /* 0x000000025f00780c */ /* 0x000fe40003f66270 */
[C---:B--2---:R-:W-:Y:S02]  /*42e0*/  LOP3.LUT R4, R9.reuse, 0xf000f, RZ, 0xc0, !PT ;  /* 0x000f000f09047812 */ /* 0x044fe400078ec0ff */
[----:B------:R-:W-:-:S02]  /*42f0*/  LOP3.LUT R12, R9, 0xf000f0, RZ, 0xc0, !PT ;  /* 0x00f000f0090c7812 */ /* 0x000fc400078ec0ff */
[----:B------:R-:W-:Y:S02]  /*4300*/  SHF.R.U32.HI R25, RZ, 0x8, R10 ;  /* 0x00000008ff197819 */ /* 0x000fe4000001160a */
[C---:B------:R-:W-:Y:S02]  /*4310*/  LOP3.LUT R0, R8.reuse, 0xf000f, RZ, 0xc0, !PT ;  /* 0x000f000f08007812 */ /* 0x040fe400078ec0ff */
[----:B------:R-:W-:Y:S02]  /*4320*/  LOP3.LUT R2, R8, 0xf000f0, RZ, 0xc0, !PT ;  /* 0x00f000f008027812 */ /* 0x000fe400078ec0ff */
[----:B------:R-:W-:Y:S02]  /*4330*/  SHF.R.U32.HI R9, RZ, 0x8, R9 ;  /* 0x00000008ff097819 */ /* 0x000fe40000011609 */
[----:B------:R-:W-:Y:S02]  /*4340*/  SHF.R.U32.HI R8, RZ, 0x8, R8 ;  /* 0x00000008ff087819 */ /* 0x000fe40000011608 */
[----:B------:R-:W-:-:S02]  /*4350*/  LOP3.LUT R21, R10, 0xf000f, RZ, 0xc0, !PT ;  /* 0x000f000f0a157812 */ /* 0x000fc400078ec0ff */
[----:B------:R-:W-:Y:S02]  /*4360*/  SHF.R.U32.HI R28, RZ, 0x8, R11 ;  /* 0x00000008ff1c7819 */ /* 0x000fe4000001160b */
[C---:B------:R-:W-:Y:S02]  /*4370*/  LOP3.LUT R26, R11.reuse, 0xf000f, RZ, 0xc0, !PT ;  /* 0x000f000f0b1a7812 */ /* 0x040fe400078ec0ff */
        /* <DEDUP_REMOVED lines=18> */
[----:B------:R-:W-:Y:S01]  /*44a0*/  LOP3.LUT R0, R0, 0x64006400, RZ, 0xfc, !PT ;  /* 0x6400640000007812 */ /* 0x000fe200078efcff */
[-C--:B------:R-:W-:Y:S01]  /*44b0*/  HFMA2 R29, R30, R5.reuse.H0_H0, -72, -72 ;  /* 0xd480d4801e1d7431 */ /* 0x080fe20000040005 */
[----:B------:R-:W-:Y:S01]  /*44c0*/  LOP3.LUT R2, R2, 0x64006400, RZ, 0xfc, !PT ;  /* 0x6400640002027812 */ /* 0x000fe200078efcff */
[----:B------:R-:W-:Y:S01]  /*44d0*/  HADD2 R32, R33, -1032, -1032 ;  /* 0xe408e40821207430 */ /* 0x000fe20000000000 */
        /* <DEDUP_REMOVED lines=11> */
[----:B------:R-:W-:-:S02]  /*4590*/  HFMA2 R21, R22, R5.H0_H0, -72, -72 ;  /* 0xd480d48016157431 */ /* 0x000fc40000040005 */
[----:B------:R-:W-:Y:S02]  /*45a0*/  HADD2 R22, R23, -1032, -1032 ;  /* 0xe408e40817167430 */ /* 0x000fe40000000000 */
[-C--:B------:R-:W-:Y:S02]  /*45b0*/  HFMA2 R23, R24, R5.reuse.H0_H0, -72, -72 ;  /* 0xd480d48018177431 */ /* 0x080fe40000040005 */
[----:B------:R-:W-:Y:S02]  /*45c0*/  HADD2 R24, R26, -1032, -1032 ;  /* 0xe408e4081a187430 */ /* 0x000fe40000000000 */
[----:B------:R-:W-:Y:S02]  /*45d0*/  HADD2 R26, R3, -1032, -1032 ;  /* 0xe408e408031a7430 */ /* 0x000fe40000000000 */
[----:B------:R-:W-:Y:S02]  /*45e0*/  HFMA2 R27, R8, R5.H0_H0, -72, -72 ;  /* 0xd480d480081b7431 */ /* 0x000fe40000040005 */
[----:B------:R-:W-:-:S02]  /*45f0*/  HADD2 R28, R28, -1032, -1032 ;  /* 0xe408e4081c1c7430 */ /* 0x000fc40000000000 */
[----:B------:R-:W-:Y:S02]  /*4600*/  HADD2 R30, R9, -1032, -1032 ;  /* 0xe408e408091e7430 */ /* 0x000fe40000000000 */
[----:B------:R-:W-:Y:S01]  /*4610*/  HFMA2 R33, R36, R5.H0_H0, -72, -72 ;  /* 0xd480d48024217431 */ /* 0x000fe20000040005 */
[----:B------:R-:W-:Y:S06]  /*4620*/  @!P2 BRA `(.L_x_211) ;  /* 0x000000040068a947 */ /* 0x000fec0003800000 */
[----:B------:R-:W0:Y:S01]  /*4630*/  LDS.64 R34, [UR4] ;  /* 0x00000004ff227984 */ /* 0x000e220008000a00 */
[----:B------:R-:W-:Y:S02]  /*4640*/  HADD2.F32 R0, -RZ, R12.H0_H0 ;  /* 0x2000000cff007230 */ /* 0x000fe40000004100 */
[--C-:B------:R-:W-:Y:S01]  /*4650*/  HADD2.F32 R38, -RZ, R11.reuse.H0_H0 ;  /* 0x2000000bff267230 */ /* 0x100fe20000004100 */
[----:B------:R-:W1:Y:S01]  /*4660*/  LDS.64 R8, [UR4+0x8] ;  /* 0x00000804ff087984 */ /* 0x000e620008000a00 */
[----:B------:R-:W-:Y:S02]  /*4670*/  HADD2.F32 R4, -RZ, R24.H0_H0 ;  /* 0x20000018ff047230 */ /* 0x000fe40000004100 */
[----:B------:R-:W-:Y:S02]  /*4680*/  HADD2.F32 R2, -RZ, R22.H0_H0 ;  /* 0x20000016ff027230 */ /* 0x000fe40000004100 */
[----:B------:R-:W-:Y:S02]  /*4690*/  HADD2.F32 R40, -RZ, R11.H1_H1 ;  /* 0x3000000bff287230 */ /* 0x000fe40000004100 */
[----:B0-----:R-:W-:-:S02]  /*46a0*/  HADD2.F32 R3, -RZ, R34.H0_H0 ;  /* 0x20000022ff037230 */ /* 0x001fc40000004100 */
[----:B------:R-:W-:Y:S02]  /*46b0*/  HADD2.F32 R37, -RZ, R34.H1_H1 ;  /* 0x30000022ff257230 */ /* 0x000fe40000004100 */
[--C-:B------:R-:W-:Y:S02]  /*46c0*/  HADD2.F32 R36, -RZ, R35.reuse.H0_H0 ;  /* 0x20000023ff247230 */ /* 0x100fe40000004100 */
[C---:B------:R-:W-:Y:S01]  /*46d0*/  FFMA.FTZ R38, R3.reuse, R38, RZ ;  /* 0x0000002603267223 */ /* 0x040fe200000100ff */
[----:B------:R-:W-:Y:S02]  /*46e0*/  HADD2.F32 R39, -RZ, R35.H1_H1 ;  /* 0x30000023ff277230 */ /* 0x000fe40000004100 */
[----:B------:R-:W-:Y:S01]  /*46f0*/  FFMA.FTZ R35, R0, R3, RZ ;  /* 0x0000000300237223 */ /* 0x000fe200000100ff */
[----:B------:R-:W-:Y:S02]  /*4700*/  HADD2.F32 R34, -RZ, R12.H1_H1 ;  /* 0x3000000cff227230 */ /* 0x000fe40000004100 */
[C---:B------:R-:W-:Y:S01]  /*4710*/  FFMA.FTZ R43, R3.reuse, R4, RZ ;  /* 0x00000004032b7223 */ /* 0x040fe200000100ff */
[----:B------:R-:W-:Y:S01]  /*4720*/  FFMA.FTZ R42, R3, R2, RZ ;  /* 0x00000002032a7223 */ /* 0x000fe200000100ff */
[----:B------:R-:W-:-:S02]  /*4730*/  HADD2.F32 R4, -RZ, R24.H1_H1 ;  /* 0x30000018ff047230 */ /* 0x000fc40000004100 */
[----:B------:R-:W-:Y:S01]  /*4740*/  FFMA.FTZ R34, R34, R37, R35 ;  /* 0x0000002522227223 */ /* 0x000fe20000010023 */
[----:B------:R-:W-:Y:S02]  /*4750*/  HADD2.F32 R2, -RZ, R22.H1_H1 ;  /* 0x30000016ff027230 */ /* 0x000fe40000004100 */
[C---:B------:R-:W-:Y:S01]  /*4760*/  FFMA.FTZ R35, R37.reuse, R40, R38 ;  /* 0x0000002825237223 */ /* 0x040fe20000010026 */
[----:B------:R-:W-:Y:S02]  /*4770*/  HADD2.F32 R0, -RZ, R21.H0_H0 ;  /* 0x20000015ff007230 */ /* 0x000fe40000004100 */
[C---:B------:R-:W-:Y:S01]  /*4780*/  FFMA.FTZ R43, R37.reuse, R4, R43 ;  /* 0x00000004252b7223 */ /* 0x040fe2000001002b */
[----:B------:R-:W-:Y:S02]  /*4790*/  HADD2.F32 R3, -RZ, R10.H0_H0 ;  /* 0x2000000aff037230 */ /* 0x000fe40000004100 */
[----:B------:R-:W-:Y:S01]  /*47a0*/  FFMA.FTZ R41, R37, R2, R42 ;  /* 0x0000000225297223 */ /* 0x000fe2000001002a */
[----:B------:R-:W-:-:S02]  /*47b0*/  HADD2.F32 R38, -RZ, R23.H0_H0 ;  /* 0x20000017ff267230 */ /* 0x000fc40000004100 */
[C---:B------:R-:W-:Y:S01]  /*47c0*/  FFMA.FTZ R4, R36.reuse, R0, R35 ;  /* 0x0000000024047223 */ /* 0x040fe20000010023 */
[----:B------:R-:W-:Y:S02]  /*47d0*/  HADD2.F32 R35, -RZ, R25.H0_H0 ;  /* 0x20000019ff237230 */ /* 0x000fe40000004100 */
[----:B------:R-:W-:Y:S01]  /*47e0*/  FFMA.FTZ R3, R3, R36, R34 ;  /* 0x0000002403037223 */ /* 0x000fe20000010022 */
[----:B------:R-:W-:Y:S02]  /*47f0*/  HADD2.F32 R0, -RZ, R10.H1_H1 ;  /* 0x3000000aff007230 */ /* 0x000fe40000004100 */
[C---:B------:R-:W-:Y:S01]  /*4800*/  FFMA.FTZ R41, R36.reuse, R38, R41 ;  /* 0x0000002624297223 */ /* 0x040fe20000010029 */
[----:B------:R-:W-:Y:S02]  /*4810*/  HADD2.F32 R2, -RZ, R21.H1_H1 ;  /* 0x30000015ff027230 */ /* 0x000fe40000004100 */
[----:B------:R-:W-:Y:S01]  /*4820*/  FFMA.FTZ R35, R36, R35, R43 ;  /* 0x0000002324237223 */ /* 0x000fe2000001002b */
[----:B------:R-:W-:-:S02]  /*4830*/  HADD2.F32 R34, -RZ, R23.H1_H1 ;  /* 0x30000017ff227230 */ /* 0x000fc40000004100 */
[----:B------:R-:W-:Y:S01]  /*4840*/  FFMA.FTZ R0, R0, R39, R3 ;  /* 0x0000002700007223 */ /* 0x000fe20000010003 */
[----:B------:R-:W-:Y:S02]  /*4850*/  HADD2.F32 R38, -RZ, R25.H1_H1 ;  /* 0x30000019ff267230 */ /* 0x000fe40000004100 */
[C---:B------:R-:W-:Y:S01]  /*4860*/  FFMA.FTZ R37, R39.reuse, R2, R4 ;  /* 0x0000000227257223 */ /* 0x040fe20000010004 */
[----:B-1----:R-:W-:Y:S02]  /*4870*/  HADD2.F32 R4, -RZ, R8.H0_H0 ;  /* 0x20000008ff047230 */ /* 0x002fe40000004100 */
[C---:B------:R-:W-:Y:S01]  /*4880*/  FFMA.FTZ R41, R39.reuse, R34, R41 ;  /* 0x0000002227297223 */ /* 0x040fe20000010029 */
[----:B------:R-:W-:Y:S02]  /*4890*/  HADD2.F32 R3, -RZ, R26.H0_H0 ;  /* 0x2000001aff037230 */ /* 0x000fe40000004100 */
[----:B------:R-:W-:Y:S01]  /*48a0*/  FFMA.FTZ R39, R39, R38, R35 ;  /* 0x0000002627277223 */ /* 0x000fe20000010023 */
[----:B------:R-:W-:-:S02]  /*48b0*/  HADD2.F32 R35, -RZ, R8.H1_H1 ;  /* 0x30000008ff237230 */ /* 0x000fc40000004100 */
[----:B------:R-:W-:Y:S02]  /*48c0*/  HADD2.F32 R34, -RZ, R28.H0_H0 ;  /* 0x2000001cff227230 */ /* 0x000fe40000004100 */
[----:B------:R-:W-:Y:S01]  /*48d0*/  FFMA.FTZ R3, R3, R4, R0 ;  /* 0x0000000403037223 */ /* 0x000fe20000010000 */
[----:B------:R-:W-:Y:S02]  /*48e0*/  HADD2.F32 R2, -RZ, R26.H1_H1 ;  /* 0x3000001aff027230 */ /* 0x000fe40000004100 */
[----:B------:R-:W-:Y:S02]  /*48f0*/  HADD2.F32 R36, -RZ, R30.H0_H0 ;  /* 0x2000001eff247230 */ /* 0x000fe40000004100 */
[----:B------:R-:W-:Y:S01]  /*4900*/  FFMA.FTZ R34, R4, R34, R37 ;  /* 0x0000002204227223 */ /* 0x000fe20000010025 */
[----:B------:R-:W-:Y:S02]  /*4910*/  HADD2.F32 R38, -RZ, R32.H0_H0 ;  /* 0x20000020ff267230 */ /* 0x000fe40000004100 */
[----:B------:R-:W-:Y:S01]  /*4920*/  FFMA.FTZ R2, R2, R35, R3 ;  /* 0x0000002302027223 */ /* 0x000fe20000010003 */
[----:B------:R-:W-:-:S02]  /*4930*/  HADD2.F32 R0, -RZ, R28.H1_H1 ;  /* 0x3000001cff007230 */ /* 0x000fc40000004100 */
[C---:B------:R-:W-:Y:S01]  /*4940*/  FFMA.FTZ R41, R4.reuse, R36, R41 ;  /* 0x0000002404297223 */ /* 0x040fe20000010029 */
[----:B------:R-:W-:Y:S02]  /*4950*/  HADD2.F32 R8, -RZ, R9.H0_H0 ;  /* 0x20000009ff087230 */ /* 0x000fe40000004100 */
[----:B------:R-:W-:Y:S01]  /*4960*/  FFMA.FTZ R39, R4, R38, R39 ;  /* 0x0000002604277223 */ /* 0x000fe20000010027 */
[----:B------:R-:W-:Y:S02]  /*4970*/  HADD2.F32 R3, -RZ, R27.H0_H0 ;  /* 0x2000001bff037230 */ /* 0x000fe40000004100 */
[----:B------:R-:W-:Y:S01]  /*4980*/  FFMA.FTZ R37, R35, R0, R34 ;  /* 0x0000000023257223 */ /* 0x000fe20000010022 */
[----:B------:R-:W-:Y:S02]  /*4990*/  HADD2.F32 R38, -RZ, R32.H1_H1 ;  /* 0x30000020ff267230 */ /* 0x000fe40000004100 */
[----:B------:R-:W-:Y:S02]  /*49a0*/  HADD2.F32 R4, -RZ, R29.H0_H0 ;  /* 0x2000001dff047230 */ /* 0x000fe40000004100 */
[----:B------:R-:W-:Y:S01]  /*49b0*/  FFMA.FTZ R3, R3, R8, R2 ;  /* 0x0000000803037223 */ /* 0x000fe20000010002 */
[----:B------:R-:W-:-:S02]  /*49c0*/  HADD2.F32 R36, -RZ, R30.H1_H1 ;  /* 0x3000001eff247230 */ /* 0x000fc40000004100 */
[C---:B------:R-:W-:Y:S01]  /*49d0*/  FFMA.FTZ R39, R35.reuse, R38, R39 ;  /* 0x0000002623277223 */ /* 0x040fe20000010027 */
[----:B------:R-:W-:Y:S02]  /*49e0*/  HADD2.F32 R9, -RZ, R9.H1_H1 ;  /* 0x30000009ff097230 */ /* 0x000fe40000004100 */
[----:B------:R-:W-:Y:S01]  /*49f0*/  FFMA.FTZ R4, R8, R4, R37 ;  /* 0x0000000408047223 */ /* 0x000fe20000010025 */
[----:B------:R-:W-:Y:S02]  /*4a00*/  HADD2.F32 R2, -RZ, R29.H1_H1 ;  /* 0x3000001dff027230 */ /* 0x000fe40000004100 */
[----:B------:R-:W-:Y:S01]  /*4a10*/  FFMA.FTZ R41, R35, R36, R41 ;  /* 0x0000002423297223 */ /* 0x000fe20000010029 */
[----:B------:R-:W-:Y:S02]  /*4a20*/  HADD2.F32 R0, -RZ, R27.H1_H1 ;  /* 0x3000001bff007230 */ /* 0x000fe40000004100 */
[----:B------:R-:W-:Y:S02]  /*4a30*/  HADD2.F32 R34, -RZ, R31.H0_H0 ;  /* 0x2000001fff227230 */ /* 0x000fe40000004100 */
[----:B------:R-:W-:Y:S01]  /*4a40*/  FFMA.FTZ R2, R9, R2, R4 ;  /* 0x0000000209027223 */ /* 0x000fe20000010004 */
[----:B------:R-:W-:-:S02]  /*4a50*/  HADD2.F32 R38, -RZ, R33.H0_H0 ;  /* 0x20000021ff267230 */ /* 0x000fc40000004100 */
[----:B------:R-:W-:Y:S01]  /*4a60*/  FFMA.FTZ R0, R0, R9, R3 ;  /* 0x0000000900007223 */ /* 0x000fe20000010003 */
[----:B------:R-:W-:Y:S02]  /*4a70*/  HADD2.F32 R36, -RZ, R31.H1_H1 ;  /* 0x3000001fff247230 */ /* 0x000fe40000004100 */
[C---:B------:R-:W-:Y:S01]  /*4a80*/  FFMA.FTZ R41, R8.reuse, R34, R41 ;  /* 0x0000002208297223 */ /* 0x040fe20000010029 */
[----:B------:R-:W-:Y:S02]  /*4a90*/  HADD2.F32 R4, -RZ, R33.H1_H1 ;  /* 0x30000021ff047230 */ /* 0x000fe40000004100 */
[----:B------:R-:W-:Y:S01]  /*4aa0*/  FFMA.FTZ R38, R8, R38, R39 ;  /* 0x0000002608267223 */ /* 0x000fe20000010027 */
[--C-:B------:R-:W-:Y:S02]  /*4ab0*/  HADD2.F32 R3, -RZ, R97.reuse.H0_H0 ;  /* 0x20000061ff037230 */ /* 0x100fe40000004100 */
[----:B------:R-:W-:Y:S01]  /*4ac0*/  FFMA.FTZ R36, R9, R36, R41 ;  /* 0x0000002409247223 */ /* 0x000fe20000010029 */
[----:B------:R-:W-:-:S02]  /*4ad0*/  HADD2.F32 R35, -RZ, R97.H1_H1 ;  /* 0x30000061ff237230 */ /* 0x000fc40000004100 */
[----:B------:R-:W-:Y:S01]  /*4ae0*/  FFMA.FTZ R4, R9, R4, R38 ;  /* 0x0000000409047223 */ /* 0x000fe20000010026 */
[--C-:B------:R-:W-:Y:S02]  /*4af0*/  HADD2.F32 R37, -RZ, R100.reuse.H0_H0 ;  /* 0x20000064ff257230 */ /* 0x100fe40000004100 */
[----:B------:R-:W-:Y:S01]  /*4b00*/  FMUL.FTZ R0, R0, R3 ;  /* 0x0000000300007220 */ /* 0x000fe20000410000 */
[----:B------:R-:W-:Y:S02]  /*4b10*/  HADD2.F32 R39, -RZ, R100.H1_H1 ;  /* 0x30000064ff277230 */ /* 0x000fe40000004100 */
[----:B------:R-:W-:Y:S01]  /*4b20*/  FMUL.FTZ R2, R2, R35 ;  /* 0x0000002302027220 */ /* 0x000fe20000410000 */
[----:B------:R-:W-:Y:S01]  /*4b30*/  FMUL.FTZ R36, R36, R37 ;  /* 0x0000002524247220 */ /* 0x000fe20000410000 */
[----:B------:R-:W-:Y:S01]  /*4b40*/  F2FP.F16.F32.PACK_AB R0, RZ, R0 ;  /* 0x00000000ff00723e */ /* 0x000fe200000000ff */
[----:B------:R-:W-:Y:S02]  /*4b50*/  FMUL.FTZ R4, R4, R39 ;  /* 0x0000002704047220 */ /* 0x000fe40000410000 */
[----:B------:R-:W-:-:S02]  /*4b60*/  F2FP.F16.F32.PACK_AB R2, RZ, R2 ;  /* 0x00000002ff02723e */ /* 0x000fc400000000ff */
[----:B------:R-:W-:Y:S02]  /*4b70*/  F2FP.F16.F32.PACK_AB R36, RZ, R36 ;  /* 0x00000024ff24723e */ /* 0x000fe400000000ff */
[----:B------:R-:W-:Y:S02]  /*4b80*/  F2FP.F16.F32.PACK_AB R4, RZ, R4 ;  /* 0x00000004ff04723e */ /* 0x000fe400000000ff */
[----:B------:R-:W-:Y:S02]  /*4b90*/  PRMT R0, R0, 0x5410, R2 ;  /* 0x0000541000007816 */ /* 0x000fe40000000002 */
[----:B------:R-:W-:-:S04]  /*4ba0*/  PRMT R36, R36, 0x5410, R4 ;  /* 0x0000541024247816 */ /* 0x000fc80000000004 */
[----:B------:R-:W-:Y:S01]  /*4bb0*/  HFMA2.MMA R20, R0, 1, 1, R20 ;  /* 0x3c003c0000147835 */ /* 0x000fe20000000014 */
[----:B------:R-:W-:-:S10]  /*4bc0*/  HADD2 R19, R36, R19 ;  /* 0x0000001324137230 */ /* 0x000fd40000000000 */
.L_x_211:
[----:B------:R-:W-:Y:S05]  /*4bd0*/  @!P3 BRA `(.L_x_212) ;  /* 0x00000010005cb947 */ /* 0x000fea0003800000 */
[----:B------:R-:W-:Y:S02]  /*4be0*/  PRMT R0, R90, 0x9910, RZ ;  /* 0x000099105a007816 */ /* 0x000fe400000000ff */
[----:B------:R-:W-:Y:S02]  /*4bf0*/  ISETP.GE.AND P5, PT, R95, 0x3, PT ;  /* 0x000000035f00780c */ /* 0x000fe40003fa6270 */
[----:B------:R-:W-:-:S13]  /*4c00*/  ISETP.NE.AND P4, PT, R0, RZ, PT ;  /* 0x000000ff0000720c */ /* 0x000fda0003f85270 */
[----:B------:R-:W-:Y:S05]  /*4c10*/  @!P4 BRA `(.L_x_213) ;  /* 0x000000040068c947 */ /* 0x000fea0003800000 */
[----:B------:R-:W0:Y:S01]  /*4c20*/  LDS.64 R2, [UR4+0x80] ;  /* 0x00008004ff027984 */ /* 0x000e220008000a00 */
[----:B------:R-:W-:Y:S02]  /*4c30*/  HADD2.F32 R0, -RZ, R12.H0_H0 ;  /* 0x2000000cff007230 */ /* 0x000fe40000004100 */
[----:B------:R-:W-:Y:S01]  /*4c40*/  HADD2.F32 R4, -RZ, R24.H0_H0 ;  /* 0x20000018ff047230 */ /* 0x000fe20000004100 */
[----:B------:R-:W1:Y:S01]  /*4c50*/  LDS.64 R8, [UR4+0x88] ;  /* 0x00008804ff087984 */ /* 0x000e620008000a00 */
[----:B------:R-:W-:Y:S02]  /*4c60*/  HADD2.F32 R42, -RZ, R11.H1_H1 ;  /* 0x3000000bff2a7230 */ /* 0x000fe40000004100 */
[----:B------:R-:W-:Y:S02]  /*4c70*/  HADD2.F32 R40, -RZ, R12.H1_H1 ;  /* 0x3000000cff287230 */ /* 0x000fe40000004100 */
[----:B------:R-:W-:Y:S02]  /*4c80*/  HADD2.F32 R41, -RZ, R31.H1_H1 ;  /* 0x3000001fff297230 */ /* 0x000fe40000004100 */
[----:B0-----:R-:W-:-:S02]  /*4c90*/  HADD2.F32 R35, -RZ, R2.H0_H0 ;  /* 0x20000002ff237230 */ /* 0x001fc40000004100 */
[----:B------:R-:W-:Y:S02]  /*4ca0*/  HADD2.F32 R34, -RZ, R2.H1_H1 ;  /* 0x30000002ff227230 */ /* 0x000fe40000004100 */
[--C-:B------:R-:W-:Y:S02]  /*4cb0*/  HADD2.F32 R36, -RZ, R3.reuse.H0_H0 ;  /* 0x20000003ff247230 */ /* 0x100fe40000004100 */
[----:B------:R-:W-:Y:S01]  /*4cc0*/  FFMA.FTZ R37, R0, R35, RZ ;  /* 0x0000002300257223 */ /* 0x000fe200000100ff */
[----:B------:R-:W-:Y:S02]  /*4cd0*/  HADD2.F32 R38, -RZ, R3.H1_H1 ;  /* 0x30000003ff267230 */ /* 0x000fe40000004100 */
[----:B------:R-:W-:Y:S02]  /*4ce0*/  HADD2.F32 R2, -RZ, R11.H0_H0 ;  /* 0x2000000bff027230 */ /* 0x000fe40000004100 */
[----:B------:R-:W-:Y:S01]  /*4cf0*/  FFMA.FTZ R37, R40, R34, R37 ;  /* 0x0000002228257223 */ /* 0x000fe20000010025 */
[----:B------:R-:W-:-:S02]  /*4d00*/  HADD2.F32 R3, -RZ, R22.H0_H0 ;  /* 0x20000016ff037230 */ /* 0x000fc40000004100 */
[----:B------:R-:W-:Y:S02]  /*4d10*/  HADD2.F32 R0, -RZ, R10.H0_H0 ;  /* 0x2000000aff007230 */ /* 0x000fe40000004100 */
[-C--:B------:R-:W-:Y:S01]  /*4d20*/  FFMA.FTZ R39, R2, R35.reuse, RZ ;  /* 0x0000002302277223 */ /* 0x080fe200000100ff */
[----:B------:R-:W-:Y:S02]  /*4d30*/  HADD2.F32 R40, -RZ, R23.H0_H0 ;  /* 0x20000017ff287230 */ /* 0x000fe40000004100 */
[-C--:B------:R-:W-:Y:S01]  /*4d40*/  FFMA.FTZ R3, R3, R35.reuse, RZ ;  /* 0x0000002303037223 */ /* 0x080fe200000100ff */
[----:B------:R-:W-:Y:S01]  /*4d50*/  FFMA.FTZ R35, R4, R35, RZ ;  /* 0x0000002304237223 */ /* 0x000fe200000100ff */
[----:B------:R-:W-:Y:S02]  /*4d60*/  HADD2.F32 R4, -RZ, R22.H1_H1 ;  /* 0x30000016ff047230 */ /* 0x000fe40000004100 */
[----:B------:R-:W-:Y:S01]  /*4d70*/  FFMA.FTZ R39, R42, R34, R39 ;  /* 0x000000222a277223 */ /* 0x000fe20000010027 */
[----:B------:R-:W-:-:S02]  /*4d80*/  HADD2.F32 R42, -RZ, R24.H1_H1 ;  /* 0x30000018ff2a7230 */ /* 0x000fc40000004100 */
[----:B------:R-:W-:Y:S01]  /*4d90*/  FFMA.FTZ R37, R0, R36, R37 ;  /* 0x0000002400257223 */ /* 0x000fe20000010025 */
[----:B------:R-:W-:Y:S02]  /*4da0*/  HADD2.F32 R2, -RZ, R21.H0_H0 ;  /* 0x20000015ff027230 */ /* 0x000fe40000004100 */
[-C--:B------:R-:W-:Y:S01]  /*4db0*/  FFMA.FTZ R3, R4, R34.reuse, R3 ;  /* 0x0000002204037223 */ /* 0x080fe20000010003 */
[----:B------:R-:W-:Y:S02]  /*4dc0*/  HADD2.F32 R0, -RZ, R10.H1_H1 ;  /* 0x3000000aff007230 */ /* 0x000fe40000004100 */
[----:B------:R-:W-:Y:S01]  /*4dd0*/  FFMA.FTZ R35, R42, R34, R35 ;  /* 0x000000222a237223 */ /* 0x000fe20000010023 */
[----:B------:R-:W-:Y:S02]  /*4de0*/  HADD2.F32 R34, -RZ, R25.H0_H0 ;  /* 0x20000019ff227230 */ /* 0x000fe40000004100 */
[----:B------:R-:W-:Y:S01]  /*4df0*/  FFMA.FTZ R3, R40, R36, R3 ;  /* 0x0000002428037223 */ /* 0x000fe20000010003 */
[----:B------:R-:W-:-:S02]  /*4e00*/  HADD2.F32 R4, -RZ, R23.H1_H1 ;  /* 0x30000017ff047230 */ /* 0x000fc40000004100 */
[-C--:B------:R-:W-:Y:S01]  /*4e10*/  FFMA.FTZ R39, R2, R36.reuse, R39 ;  /* 0x0000002402277223 */ /* 0x080fe20000010027 */
[----:B------:R-:W-:Y:S02]  /*4e20*/  HADD2.F32 R2, -RZ, R21.H1_H1 ;  /* 0x30000015ff027230 */ /* 0x000fe40000004100 */
[----:B------:R-:W-:Y:S01]  /*4e30*/  FFMA.FTZ R35, R34, R36, R35 ;  /* 0x0000002422237223 */ /* 0x000fe20000010023 */
[----:B------:R-:W-:Y:S02]  /*4e40*/  HADD2.F32 R40, -RZ, R25.H1_H1 ;  /* 0x30000019ff287230 */ /* 0x000fe40000004100 */
[-C--:B------:R-:W-:Y:S01]  /*4e50*/  FFMA.FTZ R37, R0, R38.reuse, R37 ;  /* 0x0000002600257223 */ /* 0x080fe20000010025 */
[-C--:B------:R-:W-:Y:S01]  /*4e60*/  FFMA.FTZ R3, R4, R38.reuse, R3 ;  /* 0x0000002604037223 */ /* 0x080fe20000010003 */
[----:B-1----:R-:W-:Y:S02]  /*4e70*/  HADD2.F32 R0, -RZ, R8.H0_H0 ;  /* 0x20000008ff007230 */ /* 0x002fe40000004100 */
[----:B------:R-:W-:Y:S01]  /*4e80*/  FFMA.FTZ R39, R2, R38, R39 ;  /* 0x0000002602277223 */ /* 0x000fe20000010027 */
[----:B------:R-:W-:-:S02]  /*4e90*/  HADD2.F32 R4, -RZ, R26.H0_H0 ;  /* 0x2000001aff047230 */ /* 0x000fc40000004100 */
[----:B------:R-:W-:Y:S01]  /*4ea0*/  FFMA.FTZ R35, R40, R38, R35 ;  /* 0x0000002628237223 */ /* 0x000fe20000010023 */
[----:B------:R-:W-:Y:S02]  /*4eb0*/  HADD2.F32 R36, -RZ, R28.H0_H0 ;  /* 0x2000001cff247230 */ /* 0x000fe40000004100 */
[----:B------:R-:W-:Y:S02]  /*4ec0*/  HADD2.F32 R8, -RZ, R8.H1_H1 ;  /* 0x30000008ff087230 */ /* 0x000fe40000004100 */
[-C--:B------:R-:W-:Y:S01]  /*4ed0*/  FFMA.FTZ R37, R4, R0.reuse, R37 ;  /* 0x0000000004257223 */ /* 0x080fe20000010025 */
[----:B------:R-:W-:Y:S02]  /*4ee0*/  HADD2.F32 R38, -RZ, R30.H0_H0 ;  /* 0x2000001eff267230 */ /* 0x000fe40000004100 */
[----:B------:R-:W-:Y:S01]  /*4ef0*/  FFMA.FTZ R39, R36, R0, R39 ;  /* 0x0000000024277223 */ /* 0x000fe20000010027 */
[----:B------:R-:W-:Y:S02]  /*4f00*/  HADD2.F32 R34, -RZ, R26.H1_H1 ;  /* 0x3000001aff227230 */ /* 0x000fe40000004100 */
[----:B------:R-:W-:-:S02]  /*4f10*/  HADD2.F32 R40, -RZ, R32.H0_H0 ;  /* 0x20000020ff287230 */ /* 0x000fc40000004100 */
[----:B------:R-:W-:Y:S01]  /*4f20*/  FFMA.FTZ R3, R38, R0, R3 ;  /* 0x0000000026037223 */ /* 0x000fe20000010003 */
[----:B------:R-:W-:Y:S02]  /*4f30*/  HADD2.F32 R4, -RZ, R28.H1_H1 ;  /* 0x3000001cff047230 */ /* 0x000fe40000004100 */
[----:B------:R-:W-:Y:S01]  /*4f40*/  FFMA.FTZ R37, R34, R8, R37 ;  /* 0x0000000822257223 */ /* 0x000fe20000010025 */
[----:B------:R-:W-:Y:S02]  /*4f50*/  HADD2.F32 R2, -RZ, R9.H0_H0 ;  /* 0x20000009ff027230 */ /* 0x000fe40000004100 */
[----:B------:R-:W-:Y:S01]  /*4f60*/  FFMA.FTZ R35, R40, R0, R35 ;  /* 0x0000000028237223 */ /* 0x000fe20000010023 */
[----:B------:R-:W-:Y:S02]  /*4f70*/  HADD2.F32 R36, -RZ, R30.H1_H1 ;  /* 0x3000001eff247230 */ /* 0x000fe40000004100 */
[----:B------:R-:W-:Y:S01]  /*4f80*/  FFMA.FTZ R39, R4, R8, R39 ;  /* 0x0000000804277223 */ /* 0x000fe20000010027 */
[----:B------:R-:W-:-:S02]  /*4f90*/  HADD2.F32 R38, -RZ, R32.H1_H1 ;  /* 0x30000020ff267230 */ /* 0x000fc40000004100 */
[----:B------:R-:W-:Y:S02]  /*4fa0*/  HADD2.F32 R34, -RZ, R29.H0_H0 ;  /* 0x2000001dff227230 */ /* 0x000fe40000004100 */
[-C--:B------:R-:W-:Y:S01]  /*4fb0*/  FFMA.FTZ R3, R36, R8.reuse, R3 ;  /* 0x0000000824037223 */ /* 0x080fe20000010003 */
[----:B------:R-:W-:Y:S02]  /*4fc0*/  HADD2.F32 R0, -RZ, R27.H0_H0 ;  /* 0x2000001bff007230 */ /* 0x000fe40000004100 */
[----:B------:R-:W-:Y:S01]  /*4fd0*/  FFMA.FTZ R35, R38, R8, R35 ;  /* 0x0000000826237223 */ /* 0x000fe20000010023 */
[----:B------:R-:W-:Y:S02]  /*4fe0*/  HADD2.F32 R9, -RZ, R9.H1_H1 ;  /* 0x30000009ff097230 */ /* 0x000fe40000004100 */
[-C--:B------:R-:W-:Y:S01]  /*4ff0*/  FFMA.FTZ R4, R34, R2.reuse, R39 ;  /* 0x0000000222047223 */ /* 0x080fe20000010027 */
[----:B------:R-:W-:Y:S02]  /*5000*/  HADD2.F32 R8, -RZ, R31.H0_H0 ;  /* 0x2000001fff087230 */ /* 0x000fe40000004100 */
[----:B------:R-:W-:Y:S01]  /*5010*/  FFMA.FTZ R0, R0, R2, R37 ;  /* 0x0000000200007223 */ /* 0x000fe20000010025 */
[----:B------:R-:W-:-:S02]  /*5020*/  HADD2.F32 R39, -RZ, R29.H1_H1 ;  /* 0x3000001dff277230 */ /* 0x000fc40000004100 */
[----:B------:R-:W-:Y:S02]  /*5030*/  HADD2.F32 R34, -RZ, R33.H0_H0 ;  /* 0x20000021ff227230 */ /* 0x000fe40000004100 */
[-C--:B------:R-:W-:Y:S01]  /*5040*/  FFMA.FTZ R8, R8, R2.reuse, R3 ;  /* 0x0000000208087223 */ /* 0x080fe20000010003 */
[----:B------:R-:W-:Y:S02]  /*5050*/  HADD2.F32 R37, -RZ, R27.H1_H1 ;  /* 0x3000001bff257230 */ /* 0x000fe40000004100 */
[-C--:B------:R-:W-:Y:S01]  /*5060*/  FFMA.FTZ R4, R39, R9.reuse, R4 ;  /* 0x0000000927047223 */ /* 0x080fe20000010004 */
[----:B------:R-:W-:Y:S02]  /*5070*/  HADD2.F32 R39, -RZ, R33.H1_H1 ;  /* 0x30000021ff277230 */ /* 0x000fe40000004100 */
[----:B------:R-:W-:Y:S01]  /*5080*/  FFMA.FTZ R2, R34, R2, R35 ;  /* 0x0000000222027223 */ /* 0x000fe20000010023 */
[--C-:B------:R-:W-:Y:S02]  /*5090*/  HADD2.F32 R3, -RZ, R97.reuse.H0_H0 ;  /* 0x20000061ff037230 */ /* 0x100fe40000004100 */
[----:B------:R-:W-:Y:S01]  /*50a0*/  FFMA.FTZ R0, R37, R9, R0 ;  /* 0x0000000925007223 */ /* 0x000fe20000010000 */
[----:B------:R-:W-:-:S02]  /*50b0*/  HADD2.F32 R35, -RZ, R97.H1_H1 ;  /* 0x30000061ff237230 */ /* 0x000fc40000004100 */
[-C--:B------:R-:W-:Y:S01]  /*50c0*/  FFMA.FTZ R8, R41, R9.reuse, R8 ;  /* 0x0000000929087223 */ /* 0x080fe20000010008 */
[--C-:B------:R-:W-:Y:S02]  /*50d0*/  HADD2.F32 R37, -RZ, R100.reuse.H0_H0 ;  /* 0x20000064ff257230 */ /* 0x100fe40000004100 */
[----:B------:R-:W-:Y:S01]  /*50e0*/  FFMA.FTZ R2, R39, R9, R2 ;  /* 0x0000000927027223 */ /* 0x000fe20000010002 */
[----:B------:R-:W-:Y:S02]  /*50f0*/  HADD2.F32 R41, -RZ, R100.H1_H1 ;  /* 0x30000064ff297230 */ /* 0x000fe40000004100 */
[----:B------:R-:W-:Y:S01]  /*5100*/  FMUL.FTZ R0, R3, R0 ;  /* 0x0000000003007220 */ /* 0x000fe20000410000 */
[----:B------:R-:W-:Y:S01]  /*5110*/  FMUL.FTZ R4, R35, R4 ;  /* 0x0000000423047220 */ /* 0x000fe20000410000 */
[----:B------:R-:W-:Y:S01]  /*5120*/  FMUL.FTZ R8, R37, R8 ;  /* 0x0000000825087220 */ /* 0x000fe20000410000 */
[----:B------:R-:W-:Y:S02]  /*5130*/  FMUL.FTZ R2, R41, R2 ;  /* 0x0000000229027220 */ /* 0x000fe40000410000 */
[----:B------:R-:W-:-:S02]  /*5140*/  F2FP.F16.F32.PACK_AB R0, RZ, R0 ;  /* 0x00000000ff00723e */ /* 0x000fc400000000ff */
[----:B------:R-:W-:Y:S02]  /*5150*/  F2FP.F16.F32.PACK_AB R4, RZ, R4 ;  /* 0x00000004ff04723e */ /* 0x000fe400000000ff */
[----:B------:R-:W-:Y:S02]  /*5160*/  F2FP.F16.F32.PACK_AB R8, RZ, R8 ;  /* 0x00000008ff08723e */ /* 0x000fe400000000ff */
[----:B------:R-:W-:Y:S02]  /*5170*/  F2FP.F16.F32.PACK_AB R2, RZ, R2 ;  /* 0x00000002ff02723e */ /* 0x000fe400000000ff */
[----:B------:R-:W-:Y:S02]  /*5180*/  PRMT R0, R0, 0x5410, R4 ;  /* 0x0000541000007816 */ /* 0x000fe40000000004 */
[----:B------:R-:W-:-:S04]  /*5190*/  PRMT R8, R8, 0x5410, R2 ;  /* 0x0000541008087816 */ /* 0x000fc80000000002 */
[----:B------:R-:W-:Y:S01]  /*51a0*/  HFMA2.MMA R18, R0, 1, 1, R18 ;  /* 0x3c003c0000127835 */ /* 0x000fe20000000012 */
[----:B------:R-:W-:-:S10]  /*51b0*/  HADD2 R17, R8, R17 ;  /* 0x0000001108117230 */ /* 0x000fd40000000000 */
.L_x_213:
[----:B------:R-:W-:Y:S05]  /*51c0*/  @!P5 BRA `(.L_x_212) ;  /* 0x0000000800e0d947 */ /* 0x000fea0003800000 */
[----:B------:R-:W-:-:S04]  /*51d0*/  PRMT R0, R89, 0x9910, RZ ;  /* 0x0000991059007816 */ /* 0x000fc800000000ff */
        /* <DEDUP_REMOVED lines=92> */
.L_x_214:
[----:B------:R-:W-:Y:S05]  /*57a0*/  @P0 BRA `(.L_x_212) ;  /* 0x0000000400680947 */ /* 0x000fea0003800000 */
        /* <DEDUP_REMOVED lines=10> */
[----:B------:R-:W-:Y:S02]  /*5850*/  HADD2.F32 R34, -RZ, R2.H1_H1 ;  /* 0x30000002ff227230 */ /* 0x000fe40000004100 */
[--C-:B------:R-:W-:Y:S02]  /*5860*/  HADD2.F32 R3, -RZ, R22.reuse.H0_H0 ;  /* 0x20000016ff037230 */ /* 0x100fe40000004100 */
[----:B------:R-:W-:Y:S02]  /*5870*/  HADD2.F32 R2, -RZ, R11.H0_H0 ;  /* 0x2000000bff027230 */ /* 0x000fe40000004100 */
[----:B------:R-:W-:Y:S01]  /*5880*/  FFMA.FTZ R11, R0, R35, RZ ;  /* 0x00000023000b7223 */ /* 0x000fe200000100ff */
[----:B------:R-:W-:-:S02]  /*5890*/  HADD2.F32 R22, -RZ, R22.H1_H1 ;  /* 0x30000016ff167230 */ /* 0x000fc40000004100 */
[-C--:B------:R-:W-:Y:S01]  /*58a0*/  FFMA.FTZ R3, R3, R35.reuse, RZ ;  /* 0x0000002303037223 */ /* 0x080fe200000100ff */
[----:B------:R-:W-:Y:S02]  /*58b0*/  HADD2.F32 R0, -RZ, R10.H0_H0 ;  /* 0x2000000aff007230 */ /* 0x000fe40000004100 */
[-C--:B------:R-:W-:Y:S01]  /*58c0*/  FFMA.FTZ R39, R2, R35.reuse, RZ ;  /* 0x0000002302277223 */ /* 0x080fe200000100ff */
[----:B------:R-:W-:Y:S01]  /*58d0*/  FFMA.FTZ R35, R4, R35, RZ ;  /* 0x0000002304237223 */ /* 0x000fe200000100ff */
[----:B------:R-:W-:Y:S02]  /*58e0*/  HADD2.F32 R4, -RZ, R23.H0_H0 ;  /* 0x20000017ff047230 */ /* 0x000fe40000004100 */
[-C--:B------:R-:W-:Y:S01]  /*58f0*/  FFMA.FTZ R3, R22, R34.reuse, R3 ;  /* 0x0000002216037223 */ /* 0x080fe20000010003 */
[----:B------:R-:W-:Y:S02]  /*5900*/  HADD2.F32 R2, -RZ, R21.H0_H0 ;  /* 0x20000015ff027230 */ /* 0x000fe40000004100 */
[-C--:B------:R-:W-:Y:S01]  /*5910*/  FFMA.FTZ R11, R12, R34.reuse, R11 ;  /* 0x000000220c0b7223 */ /* 0x080fe2000001000b */
[----:B------:R-:W-:Y:S01]  /*5920*/  FFMA.FTZ R39, R38, R34, R39 ;  /* 0x0000002226277223 */ /* 0x000fe20000010027 */
[----:B------:R-:W-:Y:S01]  /*5930*/  FFMA.FTZ R4, R4, R36, R3 ;  /* 0x0000002404047223 */ /* 0x000fe20000010003 */
[----:B------:R-:W-:-:S02]  /*5940*/  HADD2.F32 R12, -RZ, R25.H0_H0 ;  /* 0x20000019ff0c7230 */ /* 0x000fc40000004100 */
[----:B------:R-:W-:Y:S01]  /*5950*/  FFMA.FTZ R35, R24, R34, R35 ;  /* 0x0000002218237223 */ /* 0x000fe20000010023 */
[----:B------:R-:W-:Y:S02]  /*5960*/  HADD2.F32 R3, -RZ, R10.H1_H1 ;  /* 0x3000000aff037230 */ /* 0x000fe40000004100 */
[-C--:B------:R-:W-:Y:S01]  /*5970*/  FFMA.FTZ R0, R0, R36.reuse, R11 ;  /* 0x0000002400007223 */ /* 0x080fe2000001000b */
[----:B------:R-:W-:Y:S02]  /*5980*/  HADD2.F32 R21, -RZ, R21.H1_H1 ;  /* 0x30000015ff157230 */ /* 0x000fe40000004100 */
[-C--:B------:R-:W-:Y:S01]  /*5990*/  FFMA.FTZ R2, R2, R36.reuse, R39 ;  /* 0x0000002402027223 */ /* 0x080fe20000010027 */
[----:B------:R-:W-:Y:S02]  /*59a0*/  HADD2.F32 R23, -RZ, R23.H1_H1 ;  /* 0x30000017ff177230 */ /* 0x000fe40000004100 */
[----:B------:R-:W-:Y:S01]  /*59b0*/  FFMA.FTZ R36, R12, R36, R35 ;  /* 0x000000240c247223 */ /* 0x000fe20000010023 */
[-C--:B------:R-:W-:Y:S01]  /*59c0*/  FFMA.FTZ R0, R3, R37.reuse, R0 ;  /* 0x0000002503007223 */ /* 0x080fe20000010000 */
[----:B------:R-:W-:Y:S01]  /*59d0*/  FFMA.FTZ R10, R21, R37, R2 ;  /* 0x00000025150a7223 */ /* 0x000fe20000010002 */
[----:B-1----:R-:W-:-:S02]  /*59e0*/  HADD2.F32 R3, -RZ, R8.H0_H0 ;  /* 0x20000008ff037230 */ /* 0x002fc40000004100 */
[----:B------:R-:W-:Y:S01]  /*59f0*/  FFMA.FTZ R12, R23, R37, R4 ;  /* 0x00000025170c7223 */ /* 0x000fe20000010004 */
[--C-:B------:R-:W-:Y:S02]  /*5a00*/  HADD2.F32 R2, -RZ, R9.reuse.H0_H0 ;  /* 0x20000009ff027230 */ /* 0x100fe40000004100 */
[----:B------:R-:W-:Y:S02]  /*5a10*/  HADD2.F32 R4, -RZ, R9.H1_H1 ;  /* 0x30000009ff047230 */ /* 0x000fe40000004100 */
[----:B------:R-:W-:Y:S02]  /*5a20*/  HADD2.F32 R11, -RZ, R28.H0_H0 ;  /* 0x2000001cff0b7230 */ /* 0x000fe40000004100 */
[----:B------:R-:W-:Y:S02]  /*5a30*/  HADD2.F32 R9, -RZ, R26.H0_H0 ;  /* 0x2000001aff097230 */ /* 0x000fe40000004100 */
[----:B------:R-:W-:Y:S02]  /*5a40*/  HADD2.F32 R25, -RZ, R25.H1_H1 ;  /* 0x30000019ff197230 */ /* 0x000fe40000004100 */
[----:B------:R-:W-:Y:S01]  /*5a50*/  FFMA.FTZ R11, R11, R3, R10 ;  /* 0x000000030b0b7223 */ /* 0x000fe2000001000a */
[----:B------:R-:W-:-:S02]  /*5a60*/  HADD2.F32 R8, -RZ, R8.H1_H1 ;  /* 0x30000008ff087230 */ /* 0x000fc40000004100 */
[----:B------:R-:W-:Y:S01]  /*5a70*/  FFMA.FTZ R9, R9, R3, R0 ;  /* 0x0000000309097223 */ /* 0x000fe20000010000 */
[----:B------:R-:W-:Y:S02]  /*5a80*/  HADD2.F32 R28, -RZ, R28.H1_H1 ;  /* 0x3000001cff1c7230 */ /* 0x000fe40000004100 */
[----:B------:R-:W-:Y:S01]  /*5a90*/  FFMA.FTZ R36, R25, R37, R36 ;  /* 0x0000002519247223 */ /* 0x000fe20000010024 */
[----:B------:R-:W-:Y:S02]  /*5aa0*/  HADD2.F32 R26, -RZ, R26.H1_H1 ;  /* 0x3000001aff1a7230 */ /* 0x000fe40000004100 */
[----:B------:R-:W-:Y:S02]  /*5ab0*/  HADD2.F32 R21, -RZ, R30.H0_H0 ;  /* 0x2000001eff157230 */ /* 0x000fe40000004100 */
[-C--:B------:R-:W-:Y:S01]  /*5ac0*/  FFMA.FTZ R11, R28, R8.reuse, R11 ;  /* 0x000000081c0b7223 */ /* 0x080fe2000001000b */
[----:B------:R-:W-:Y:S02]  /*5ad0*/  HADD2.F32 R23, -RZ, R32.H0_H0 ;  /* 0x20000020ff177230 */ /* 0x000fe40000004100 */
[----:B------:R-:W-:Y:S01]  /*5ae0*/  FFMA.FTZ R9, R26, R8, R9 ;  /* 0x000000081a097223 */ /* 0x000fe20000010009 */
[----:B------:R-:W-:-:S02]  /*5af0*/  HADD2.F32 R10, -RZ, R29.H0_H0 ;  /* 0x2000001dff0a7230 */ /* 0x000fc40000004100 */
[-C--:B------:R-:W-:Y:S01]  /*5b00*/  FFMA.FTZ R21, R21, R3.reuse, R12 ;  /* 0x0000000315157223 */ /* 0x080fe2000001000c */
[----:B------:R-:W-:Y:S02]  /*5b10*/  HADD2.F32 R0, -RZ, R27.H0_H0 ;  /* 0x2000001bff007230 */ /* 0x000fe40000004100 */
[----:B------:R-:W-:Y:S01]  /*5b20*/  FFMA.FTZ R3, R23, R3, R36 ;  /* 0x0000000317037223 */ /* 0x000fe20000010024 */
[----:B------:R-:W-:Y:S02]  /*5b30*/  HADD2.F32 R30, -RZ, R30.H1_H1 ;  /* 0x3000001eff1e7230 */ /* 0x000fe40000004100 */
[-C--:B------:R-:W-:Y:S01]  /*5b40*/  FFMA.FTZ R11, R10, R2.reuse, R11 ;  /* 0x000000020a0b7223 */ /* 0x080fe2000001000b */
[----:B------:R-:W-:Y:S02]  /*5b50*/  HADD2.F32 R32, -RZ, R32.H1_H1 ;  /* 0x30000020ff207230 */ /* 0x000fe40000004100 */
        /* <DEDUP_REMOVED lines=9> */
[----:B------:R-:W-:-:S02]  /*5bf0*/  HADD2.F32 R12, -RZ, R31.H1_H1 ;  /* 0x3000001fff0c7230 */ /* 0x000fc40000004100 */
[-C--:B------:R-:W-:Y:S01]  /*5c00*/  FFMA.FTZ R9, R0, R4.reuse, R9 ;  /* 0x0000000400097223 */ /* 0x080fe20000010009 */
[----:B------:R-:W-:Y:S02]  /*5c10*/  HADD2.F32 R10, -RZ, R33.H1_H1 ;  /* 0x30000021ff0a7230 */ /* 0x000fe40000004100 */
[-C--:B------:R-:W-:Y:S01]  /*5c20*/  FFMA.FTZ R11, R8, R4.reuse, R11 ;  /* 0x00000004080b7223 */ /* 0x080fe2000001000b */
[--C-:B------:R-:W-:Y:S02]  /*5c30*/  HADD2.F32 R0, -RZ, R97.reuse.H0_H0 ;  /* 0x20000061ff007230 */ /* 0x100fe40000004100 */
[-C--:B------:R-:W-:Y:S01]  /*5c40*/  FFMA.FTZ R21, R12, R4.reuse, R21 ;  /* 0x000000040c157223 */ /* 0x080fe20000010015 */
[----:B------:R-:W-:Y:S02]  /*5c50*/  HADD2.F32 R2, -RZ, R97.H1_H1 ;  /* 0x30000061ff027230 */ /* 0x000fe40000004100 */
[----:B------:R-:W-:Y:S01]  /*5c60*/  FFMA.FTZ R3, R10, R4, R3 ;  /* 0x000000040a037223 */ /* 0x000fe20000010003 */
[----:B------:R-:W-:-:S02]  /*5c70*/  HADD2.F32 R8, -RZ, R100.H0_H0 ;  /* 0x20000064ff087230 */ /* 0x000fc40000004100 */
[----:B------:R-:W-:Y:S01]  /*5c80*/  FMUL.FTZ R9, R0, R9 ;  /* 0x0000000900097220 */ /* 0x000fe20000410000 */
[----:B------:R-:W-:Y:S02]  /*5c90*/  HADD2.F32 R12, -RZ, R100.H1_H1 ;  /* 0x30000064ff0c7230 */ /* 0x000fe40000004100 */
[----:B------:R-:W-:Y:S01]  /*5ca0*/  FMUL.FTZ R11, R2, R11 ;  /* 0x0000000b020b7220 */ /* 0x000fe20000410000 */
[----:B------:R-:W-:Y:S01]  /*5cb0*/  FMUL.FTZ R21, R8, R21 ;  /* 0x0000001508157220 */ /* 0x000fe20000410000 */
[----:B------:R-:W-:Y:S01]  /*5cc0*/  F2FP.F16.F32.PACK_AB R9, RZ, R9 ;  /* 0x00000009ff09723e */ /* 0x000fe200000000ff */
[----:B------:R-:W-:Y:S02]  /*5cd0*/  FMUL.FTZ R3, R12, R3 ;  /* 0x000000030c037220 */ /* 0x000fe40000410000 */
[----:B------:R-:W-:Y:S02]  /*5ce0*/  F2FP.F16.F32.PACK_AB R11, RZ, R11 ;  /* 0x0000000bff0b723e */ /* 0x000fe400000000ff */
[----:B------:R-:W-:-:S02]  /*5cf0*/  F2FP.F16.F32.PACK_AB R21, RZ, R21 ;  /* 0x00000015ff15723e */ /* 0x000fc400000000ff */
[----:B------:R-:W-:Y:S02]  /*5d00*/  F2FP.F16.F32.PACK_AB R3, RZ, R3 ;  /* 0x00000003ff03723e */ /* 0x000fe400000000ff */
[----:B------:R-:W-:Y:S02]  /*5d10*/  PRMT R9, R9, 0x5410, R11 ;  /* 0x0000541009097816 */ /* 0x000fe4000000000b */
[----:B------:R-:W-:-:S04]  /*5d20*/  PRMT R21, R21, 0x5410, R3 ;  /* 0x0000541015157816 */ /* 0x000fc80000000003 */
[----:B------:R-:W-:Y:S01]  /*5d30*/  HFMA2.MMA R14, R9, 1, 1, R14 ;  /* 0x3c003c00090e7835 */ /* 0x000fe2000000000e */
[----:B------:R-:W-:-:S10]  /*5d40*/  HADD2 R13, R21, R13 ;  /* 0x0000000d150d7230 */ /* 0x000fd40000000000 */
.L_x_212:
[----:B------:R-:W0:Y:S02]  /*5d50*/  LDC R11, c[0x0][0x23c] ;  /* 0x00008f00ff0b7b82 */ /* 0x000e240000000800 */
[----:B0-----:R-:W-:-:S05]  /*5d60*/  IMAD.WIDE R8, R11, 0x4, R6 ;  /* 0x000000040b087825 */ /* 0x001fca00078e0206 */
[----:B------:R-:W2:Y:S02]  /*5d70*/  LDG.E.128.CONSTANT R24, desc[UR6][R8.64] ;  /* 0x0000000608187981 */ /* 0x000ea4000c1e9d00 */
[C---:B--2---:R-:W-:Y:S02]  /*5d80*/  LOP3.LUT R0, R24.reuse, 0xf000f, RZ, 0xc0, !PT ;  /* 0x000f000f18007812 */ /* 0x044fe400078ec0ff */
[----:B------:R-:W-:Y:S02]  /*5d90*/  LOP3.LUT R2, R24, 0xf000f0, RZ, 0xc0, !PT ;  /* 0x00f000f018027812 */ /* 0x000fe400078ec0ff */
[C---:B------:R-:W-:Y:S02]  /*5da0*/  LOP3.LUT R4, R25.reuse, 0xf000f, RZ, 0xc0, !PT ;  /* 0x000f000f19047812 */ /* 0x040fe400078ec0ff */
[----:B------:R-:W-:Y:S02]  /*5db0*/  LOP3.LUT R10, R25, 0xf000f0, RZ, 0xc0, !PT ;  /* 0x00f000f0190a7812 */ /* 0x000fe400078ec0ff */
[----:B------:R-:W-:-:S02]  /*5dc0*/  LOP3.LUT R12, R26, 0xf000f, RZ, 0xc0, !PT ;  /* 0x000f000f1a0c7812 */ /* 0x000fc400078ec0ff */
[----:B------:R-:W-:Y:S02]  /*5dd0*/  SHF.R.U32.HI R24, RZ, 0x8, R24 ;  /* 0x00000008ff187819 */ /* 0x000fe40000011618 */
[----:B------:R-:W-:Y:S02]  /*5de0*/  SHF.R.U32.HI R25, RZ, 0x8, R25 ;  /* 0x00000008ff197819 */ /* 0x000fe40000011619 */
[----:B------:R-:W-:Y:S02]  /*5df0*/  LOP3.LUT R21, R26, 0xf000f0, RZ, 0xc0, !PT ;  /* 0x00f000f01a157812 */ /* 0x000fe400078ec0ff */
[----:B------:R-:W-:Y:S02]  /*5e00*/  SHF.R.U32.HI R28, RZ, 0x8, R26 ;  /* 0x00000008ff1c7819 */ /* 0x000fe4000001161a */
[----:B------:R-:W-:Y:S02]  /*5e10*/  LOP3.LUT R29, R27, 0xf000f, RZ, 0xc0, !PT ;  /* 0x000f000f1b1d7812 */ /* 0x000fe400078ec0ff */
[----:B------:R-:W-:-:S02]  /*5e20*/  SHF.R.U32.HI R31, RZ, 0x8, R27 ;  /* 0x00000008ff1f7819 */ /* 0x000fc4000001161b */
        /* <DEDUP_REMOVED lines=8> */
[----:B------:R-:W-:Y:S01]  /*5eb0*/  HFMA2 R26, R26, R5.H0_H0, -72, -72 ;  /* 0xd480d4801a1a7431 */ /* 0x000fe20000040005 */
        /* <DEDUP_REMOVED lines=24> */
[----:B------:R-:W-:-:S02]  /*6040*/  HADD2 R29, R3, -1032, -1032 ;  /* 0xe408e408031d7430 */ /* 0x000fc40000000000 */
[-C--:B------:R-:W-:Y:S02]  /*6050*/  HFMA2 R30, R30, R5.reuse.H0_H0, -72, -72 ;  /* 0xd480d4801e1e7431 */ /* 0x080fe40000040005 */
[----:B------:R-:W-:Y:S02]  /*6060*/  HADD2 R31, R31, -1032, -1032 ;  /* 0xe408e4081f1f7430 */ /* 0x000fe40000000000 */
[-C--:B------:R-:W-:Y:S02]  /*6070*/  HFMA2 R32, R32, R5.reuse.H0_H0, -72, -72 ;  /* 0xd480d48020207431 */ /* 0x080fe40000040005 */
[----:B------:R-:W-:Y:S02]  /*6080*/  HADD2 R33, R33, -1032, -1032 ;  /* 0xe408e40821217430 */ /* 0x000fe40000000000 */
[----:B------:R-:W-:Y:S02]  /*6090*/  HFMA2 R34, R34, R5.H0_H0, -72, -72 ;  /* 0xd480d48022227431 */ /* 0x000fe40000040005 */
[----:B------:R-:W-:-:S02]  /*60a0*/  HADD2 R35, R35, -1032, -1032 ;  /* 0xe408e40823237430 */ /* 0x000fc40000000000 */
[----:B------:R-:W-:Y:S01]  /*60b0*/  HFMA2 R36, R38, R5.H0_H0, -72, -72 ;  /* 0xd480d48026247431 */ /* 0x000fe20000040005 */
[----:B------:R-:W-:Y:S06]  /*60c0*/  @!P2 BRA `(.L_x_215) ;  /* 0x000000040068a947 */ /* 0x000fec0003800000 */
[----:B------:R-:W0:Y:S01]  /*60d0*/  LDS.64 R38, [UR4+0x10] ;  /* 0x00001004ff267984 */ /* 0x000e220008000a00 */
[--C-:B------:R-:W-:Y:S02]  /*60e0*/  HADD2.F32 R42, -RZ, R12.reuse.H0_H0 ;  /* 0x2000000cff2a7230 */ /* 0x100fe40000004100 */
[----:B------:R-:W-:Y:S01]  /*60f0*/  HADD2.F32 R0, -RZ, R21.H0_H0 ;  /* 0x20000015ff007230 */ /* 0x000fe20000004100 */
[----:B------:R-:W1:Y:S01]  /*6100*/  LDS.64 R22, [UR4+0x18] ;  /* 0x00001804ff167984 */ /* 0x000e620008000a00 */
[----:B------:R-:W-:Y:S02]  /*6110*/  HADD2.F32 R41, -RZ, R12.H1_H1 ;  /* 0x3000000cff297230 */ /* 0x000fe40000004100 */
[----:B------:R-:W-:Y:S02]  /*6120*/  HADD2.F32 R2, -RZ, R25.H0_H0 ;  /* 0x20000019ff027230 */ /* 0x000fe40000004100 */
[----:B------:R-:W-:Y:S02]  /*6130*/  HADD2.F32 R4, -RZ, R27.H0_H0 ;  /* 0x2000001bff047230 */ /* 0x000fe40000004100 */
[----:B------:R-:W-:-:S02]  /*6140*/  HADD2.F32 R37, -RZ, R21.H1_H1 ;  /* 0x30000015ff257230 */ /* 0x000fc40000004100 */
[--C-:B0-----:R-:W-:Y:S02]  /*6150*/  HADD2.F32 R3, -RZ, R38.reuse.H0_H0 ;  /* 0x20000026ff037230 */ /* 0x101fe40000004100 */
[----:B------:R-:W-:Y:S02]  /*6160*/  HADD2.F32 R38, -RZ, R38.H1_H1 ;  /* 0x30000026ff267230 */ /* 0x000fe40000004100 */
[----:B------:R-:W-:Y:S02]  /*6170*/  HADD2.F32 R40, -RZ, R39.H0_H0 ;  /* 0x20000027ff287230 */ /* 0x000fe40000004100 */
[C---:B------:R-:W-:Y:S01]  /*6180*/  FFMA.FTZ R43, R3.reuse, R42, RZ ;  /* 0x0000002a032b7223 */ /* 0x040fe200000100ff */
[----:B------:R-:W-:Y:S01]  /*6190*/  FFMA.FTZ R0, R0, R3, RZ ;  /* 0x0000000300007223 */ /* 0x000fe200000100ff */
[C---:B------:R-:W-:Y:S01]  /*61a0*/  FFMA.FTZ R45, R3.reuse, R2, RZ ;  /* 0x00000002032d7223 */ /* 0x040fe200000100ff */
[----:B------:R-:W-:Y:S01]  /*61b0*/  FFMA.FTZ R4, R3, R4, RZ ;  /* 0x0000000403047223 */ /* 0x000fe200000100ff */
[----:B------:R-:W-:Y:S01]  /*61c0*/  FFMA.FTZ R41, R38, R41, R43 ;  /* 0x0000002926297223 */ /* 0x000fe2000001002b */
[----:B------:R-:W-:-:S02]  /*61d0*/  HADD2.F32 R43, -RZ, R27.H1_H1 ;  /* 0x3000001bff2b7230 */ /* 0x000fc40000004100 */
[----:B------:R-:W-:Y:S01]  /*61e0*/  FFMA.FTZ R0, R37, R38, R0 ;  /* 0x0000002625007223 */ /* 0x000fe20000010000 */
[----:B------:R-:W-:Y:S02]  /*61f0*/  HADD2.F32 R2, -RZ, R24.H0_H0 ;  /* 0x20000018ff027230 */ /* 0x000fe40000004100 */
[----:B------:R-:W-:Y:S02]  /*6200*/  HADD2.F32 R3, -RZ, R10.H0_H0 ;  /* 0x2000000aff037230 */ /* 0x000fe40000004100 */
[----:B------:R-:W-:Y:S01]  /*6210*/  FFMA.FTZ R43, R38, R43, R4 ;  /* 0x0000002b262b7223 */ /* 0x000fe20000010004 */
[----:B------:R-:W-:Y:S02]  /*6220*/  HADD2.F32 R37, -RZ, R25.H1_H1 ;  /* 0x30000019ff257230 */ /* 0x000fe40000004100 */
[----:B------:R-:W-:Y:S01]  /*6230*/  FFMA.FTZ R4, R40, R2, R41 ;  /* 0x0000000228047223 */ /* 0x000fe20000010029 */
[----:B------:R-:W-:Y:S02]  /*6240*/  HADD2.F32 R41, -RZ, R28.H0_H0 ;  /* 0x2000001cff297230 */ /* 0x000fe40000004100 */
[----:B------:R-:W-:Y:S01]  /*6250*/  FFMA.FTZ R3, R3, R40, R0 ;  /* 0x0000002803037223 */ /* 0x000fe20000010000 */
[----:B------:R-:W-:-:S02]  /*6260*/  HADD2.F32 R39, -RZ, R39.H1_H1 ;  /* 0x30000027ff277230 */ /* 0x000fc40000004100 */
[----:B------:R-:W-:Y:S01]  /*6270*/  FFMA.FTZ R37, R38, R37, R45 ;  /* 0x0000002526257223 */ /* 0x000fe2000001002d */
[----:B------:R-:W-:Y:S02]  /*6280*/  HADD2.F32 R42, -RZ, R26.H0_H0 ;  /* 0x2000001aff2a7230 */ /* 0x000fe40000004100 */
[C---:B------:R-:W-:Y:S01]  /*6290*/  FFMA.FTZ R45, R40.reuse, R41, R43 ;  /* 0x00000029282d7223 */ /* 0x040fe2000001002b */
[----:B------:R-:W-:Y:S02]  /*62a0*/  HADD2.F32 R0, -RZ, R10.H1_H1 ;  /* 0x3000000aff007230 */ /* 0x000fe40000004100 */
[----:B------:R-:W-:Y:S02]  /*62b0*/  HADD2.F32 R2, -RZ, R24.H1_H1 ;  /* 0x30000018ff027230 */ /* 0x000fe40000004100 */
[----:B------:R-:W-:Y:S01]  /*62c0*/  FFMA.FTZ R37, R40, R42, R37 ;  /* 0x0000002a28257223 */ /* 0x000fe20000010025 */
[----:B------:R-:W-:Y:S02]  /*62d0*/  HADD2.F32 R38, -RZ, R26.H1_H1 ;  /* 0x3000001aff267230 */ /* 0x000fe40000004100 */
[----:B------:R-:W-:Y:S01]  /*62e0*/  FFMA.FTZ R0, R0, R39, R3 ;  /* 0x0000002700007223 */ /* 0x000fe20000010003 */
[----:B------:R-:W-:-:S02]  /*62f0*/  HADD2.F32 R42, -RZ, R28.H1_H1 ;  /* 0x3000001cff2a7230 */ /* 0x000fc40000004100 */
[C---:B------:R-:W-:Y:S01]  /*6300*/  FFMA.FTZ R41, R39.reuse, R2, R4 ;  /* 0x0000000227297223 */ /* 0x040fe20000010004 */
[--C-:B-1----:R-:W-:Y:S02]  /*6310*/  HADD2.F32 R4, -RZ, R22.reuse.H0_H0 ;  /* 0x20000016ff047230 */ /* 0x102fe40000004100 */
[C---:B------:R-:W-:Y:S01]  /*6320*/  FFMA.FTZ R43, R39.reuse, R38, R37 ;  /* 0x00000026272b7223 */ /* 0x040fe20000010025 */
[----:B------:R-:W-:Y:S02]  /*6330*/  HADD2.F32 R3, -RZ, R29.H0_H0 ;  /* 0x2000001dff037230 */ /* 0x000fe40000004100 */
[----:B------:R-:W-:Y:S01]  /*6340*/  FFMA.FTZ R45, R39, R42, R45 ;  /* 0x0000002a272d7223 */ /* 0x000fe2000001002d */
[----:B------:R-:W-:Y:S02]  /*6350*/  HADD2.F32 R37, -RZ, R22.H1_H1 ;  /* 0x30000016ff257230 */ /* 0x000fe40000004100 */
[----:B------:R-:W-:Y:S02]  /*6360*/  HADD2.F32 R38, -RZ, R31.H0_H0 ;  /* 0x2000001fff267230 */ /* 0x000fe40000004100 */
[----:B------:R-:W-:Y:S01]  /*6370*/  FFMA.FTZ R3, R3, R4, R0 ;  /* 0x0000000403037223 */ /* 0x000fe20000010000 */
[----:B------:R-:W-:-:S02]  /*6380*/  HADD2.F32 R2, -RZ, R29.H1_H1 ;  /* 0x3000001dff027230 */ /* 0x000fc40000004100 */
[----:B------:R-:W-:Y:S02]  /*6390*/  HADD2.F32 R40, -RZ, R33.H0_H0 ;  /* 0x20000021ff287230 */ /* 0x000fe40000004100 */
[----:B------:R-:W-:Y:S01]  /*63a0*/  FFMA.FTZ R38, R4, R38, R41 ;  /* 0x0000002604267223 */ /* 0x000fe20000010029 */
[----:B------:R-:W-:Y:S02]  /*63b0*/  HADD2.F32 R42, -RZ, R35.H0_H0 ;  /* 0x20000023ff2a7230 */ /* 0x000fe40000004100 */
[----:B------:R-:W-:Y:S01]  /*63c0*/  FFMA.FTZ R2, R2, R37, R3 ;  /* 0x0000002502027223 */ /* 0x000fe20000010003 */
[----:B------:R-:W-:Y:S02]  /*63d0*/  HADD2.F32 R0, -RZ, R31.H1_H1 ;  /* 0x3000001fff007230 */ /* 0x000fe40000004100 */
[C---:B------:R-:W-:Y:S01]  /*63e0*/  FFMA.FTZ R43, R4.reuse, R40, R43 ;  /* 0x00000028042b7223 */ /* 0x040fe2000001002b */
[----:B------:R-:W-:Y:S02]  /*63f0*/  HADD2.F32 R22, -RZ, R23.H0_H0 ;  /* 0x20000017ff167230 */ /* 0x000fe40000004100 */
[----:B------:R-:W-:Y:S01]  /*6400*/  FFMA.FTZ R45, R4, R42, R45 ;  /* 0x0000002a042d7223 */ /* 0x000fe2000001002d */
[----:B------:R-:W-:-:S02]  /*6410*/  HADD2.F32 R3, -RZ, R30.H0_H0 ;  /* 0x2000001eff037230 */ /* 0x000fc40000004100 */
[----:B------:R-:W-:Y:S01]  /*6420*/  FFMA.FTZ R39, R37, R0, R38 ;  /* 0x0000000025277223 */ /* 0x000fe20000010026 */
[----:B------:R-:W-:Y:S02]  /*6430*/  HADD2.F32 R40, -RZ, R33.H1_H1 ;  /* 0x30000021ff287230 */ /* 0x000fe40000004100 */
[----:B------:R-:W-:Y:S02]  /*6440*/  HADD2.F32 R42, -RZ, R35.H1_H1 ;  /* 0x30000023ff2a7230 */ /* 0x000fe40000004100 */
[----:B------:R-:W-:Y:S01]  /*6450*/  FFMA.FTZ R3, R3, R22, R2 ;  /* 0x0000001603037223 */ /* 0x000fe20000010002 */
[--C-:B------:R-:W-:Y:S02]  /*6460*/  HADD2.F32 R4, -RZ, R32.reuse.H0_H0 ;  /* 0x20000020ff047230 */ /* 0x100fe40000004100 */
[C---:B------:R-:W-:Y:S01]  /*6470*/  FFMA.FTZ R43, R37.reuse, R40, R43 ;  /* 0x00000028252b7223 */ /* 0x040fe2000001002b */
[----:B------:R-:W-:Y:S02]  /*6480*/  HADD2.F32 R23, -RZ, R23.H1_H1 ;  /* 0x30000017ff177230 */ /* 0x000fe40000004100 */
[----:B------:R-:W-:Y:S01]  /*6490*/  FFMA.FTZ R45, R37, R42, R45 ;  /* 0x0000002a252d7223 */ /* 0x000fe2000001002d */
[----:B------:R-:W-:-:S02]  /*64a0*/  HADD2.F32 R2, -RZ, R32.H1_H1 ;  /* 0x30000020ff027230 */ /* 0x000fc40000004100 */
[----:B------:R-:W-:Y:S01]  /*64b0*/  FFMA.FTZ R4, R22, R4, R39 ;  /* 0x0000000416047223 */ /* 0x000fe20000010027 */
[----:B------:R-:W-:Y:S02]  /*64c0*/  HADD2.F32 R0, -RZ, R30.H1_H1 ;  /* 0x3000001eff007230 */ /* 0x000fe40000004100 */
[----:B------:R-:W-:Y:S02]  /*64d0*/  HADD2.F32 R37, -RZ, R34.H0_H0 ;  /* 0x20000022ff257230 */ /* 0x000fe40000004100 */
[----:B------:R-:W-:Y:S01]  /*64e0*/  FFMA.FTZ R2, R23, R2, R4 ;  /* 0x0000000217027223 */ /* 0x000fe20000010004 */
[----:B------:R-:W-:Y:S02]  /*64f0*/  HADD2.F32 R40, -RZ, R36.H0_H0 ;  /* 0x20000024ff287230 */ /* 0x000fe40000004100 */
[----:B------:R-:W-:Y:S01]  /*6500*/  FFMA.FTZ R0, R0, R23, R3 ;  /* 0x0000001700007223 */ /* 0x000fe20000010003 */
[----:B------:R-:W-:Y:S02]  /*6510*/  HADD2.F32 R38, -RZ, R34.H1_H1 ;  /* 0x30000022ff267230 */ /* 0x000fe40000004100 */
[----:B------:R-:W-:Y:S01]  /*6520*/  FFMA.FTZ R37, R22, R37, R43 ;  /* 0x0000002516257223 */ /* 0x000fe2000001002b */
[----:B------:R-:W-:-:S02]  /*6530*/  HADD2.F32 R4, -RZ, R36.H1_H1 ;  /* 0x30000024ff047230 */ /* 0x000fc40000004100 */
[----:B------:R-:W-:Y:S01]  /*6540*/  FFMA.FTZ R40, R22, R40, R45 ;  /* 0x0000002816287223 */ /* 0x000fe2000001002d */
[--C-:B------:R-:W-:Y:S02]  /*6550*/  HADD2.F32 R3, -RZ, R97.reuse.H0_H0 ;  /* 0x20000061ff037230 */ /* 0x100fe40000004100 */
[C---:B------:R-:W-:Y:S01]  /*6560*/  FFMA.FTZ R37, R23.reuse, R38, R37 ;  /* 0x0000002617257223 */ /* 0x040fe20000010025 */
[----:B------:R-:W-:Y:S02]  /*6570*/  HADD2.F32 R39, -RZ, R97.H1_H1 ;  /* 0x30000061ff277230 */ /* 0x000fe40000004100 */
[----:B------:R-:W-:Y:S01]  /*6580*/  FFMA.FTZ R4, R23, R4, R40 ;  /* 0x0000000417047223 */ /* 0x000fe20000010028 */
[--C-:B------:R-:W-:Y:S02]  /*6590*/  HADD2.F32 R22, -RZ, R100.reuse.H0_H0 ;  /* 0x20000064ff167230 */ /* 0x100fe40000004100 */
[----:B------:R-:W-:Y:S01]  /*65a0*/  FMUL.FTZ R0, R3, R0 ;  /* 0x0000000003007220 */ /* 0x000fe20000410000 */
[----:B------:R-:W-:-:S02]  /*65b0*/  HADD2.F32 R41, -RZ, R100.H1_H1 ;  /* 0x30000064ff297230 */ /* 0x000fc40000004100 */
[----:B------:R-:W-:Y:S01]  /*65c0*/  FMUL.FTZ R2, R39, R2 ;  /* 0x0000000227027220 */ /* 0x000fe20000410000 */
[----:B------:R-:W-:Y:S01]  /*65d0*/  FMUL.FTZ R37, R22, R37 ;  /* 0x0000002516257220 */ /* 0x000fe20000410000 */
[----:B------:R-:W-:Y:S01]  /*65e0*/  F2FP.F16.F32.PACK_AB R0, RZ, R0 ;  /* 0x00000000ff00723e */ /* 0x000fe200000000ff */
[----:B------:R-:W-:Y:S02]  /*65f0*/  FMUL.FTZ R4, R41, R4 ;  /* 0x0000000429047220 */ /* 0x000fe40000410000 */
[----:B------:R-:W-:Y:S02]  /*6600*/  F2FP.F16.F32.PACK_AB R2, RZ, R2 ;  /* 0x00000002ff02723e */ /* 0x000fe400000000ff */
[----:B------:R-:W-:Y:S02]  /*6610*/  F2FP.F16.F32.PACK_AB R37, RZ, R37 ;  /* 0x00000025ff25723e */ /* 0x000fe400000000ff */
[----:B------:R-:W-:Y:S02]  /*6620*/  F2FP.F16.F32.PACK_AB R4, RZ, R4 ;  /* 0x00000004ff04723e */ /* 0x000fe400000000ff */
[----:B------:R-:W-:-:S02]  /*6630*/  PRMT R0, R0, 0x5410, R2 ;  /* 0x0000541000007816 */ /* 0x000fc40000000002 */
[----:B------:R-:W-:-:S04]  /*6640*/  PRMT R37, R37, 0x5410, R4 ;  /* 0x0000541025257816 */ /* 0x000fc80000000004 */
[----:B------:R-:W-:Y:S01]  /*6650*/  HFMA2.MMA R20, R0, 1, 1, R20 ;  /* 0x3c003c0000147835 */ /* 0x000fe20000000014 */
[----:B------:R-:W-:-:S10]  /*6660*/  HADD2 R19, R37, R19 ;  /* 0x0000001325137230 */ /* 0x000fd40000000000 */
.L_x_215:
        /* <DEDUP_REMOVED lines=27> */
[----:B------:R-:W-:-:S02]  /*6820*/  HADD2.F32 R2, -RZ, R24.H0_H0 ;  /* 0x20000018ff027230 */ /* 0x000fc40000004100 */
[----:B------:R-:W-:Y:S01]  /*6830*/  FFMA.FTZ R0, R0, R40, R39 ;  /* 0x0000002800007223 */ /* 0x000fe20000010027 */
[----:B------:R-:W-:Y:S02]  /*6840*/  HADD2.F32 R44, -RZ, R27.H1_H1 ;  /* 0x3000001bff2c7230 */ /* 0x000fe40000004100 */
[----:B------:R-:W-:Y:S01]  /*6850*/  FFMA.FTZ R3, R4, R38, R3 ;  /* 0x0000002604037223 */ /* 0x000fe20000010003 */
[----:B------:R-:W-:Y:S02]  /*6860*/  HADD2.F32 R39, -RZ, R24.H1_H1 ;  /* 0x30000018ff277230 */ /* 0x000fe40000004100 */
[-C--:B------:R-:W-:Y:S01]  /*6870*/  FFMA.FTZ R2, R2, R40.reuse, R43 ;  /* 0x0000002802027223 */ /* 0x080fe2000001002b */
[----:B------:R-:W-:Y:S02]  /*6880*/  HADD2.F32 R43, -RZ, R26.H1_H1 ;  /* 0x3000001aff2b7230 */ /* 0x000fe40000004100 */
[----:B------:R-:W-:Y:S01]  /*6890*/  FFMA.FTZ R4, R42, R40, R3 ;  /* 0x000000282a047223 */ /* 0x000fe20000010003 */
[----:B------:R-:W-:-:S02]  /*68a0*/  HADD2.F32 R42, -RZ, R28.H0_H0 ;  /* 0x2000001cff2a7230 */ /* 0x000fc40000004100 */
[----:B------:R-:W-:Y:S01]  /*68b0*/  FFMA.FTZ R37, R44, R38, R37 ;  /* 0x000000262c257223 */ /* 0x000fe20000010025 */
[----:B------:R-:W-:Y:S02]  /*68c0*/  HADD2.F32 R3, -RZ, R10.H1_H1 ;  /* 0x3000000aff037230 */ /* 0x000fe40000004100 */
[-C--:B------:R-:W-:Y:S01]  /*68d0*/  FFMA.FTZ R38, R39, R41.reuse, R2 ;  /* 0x0000002927267223 */ /* 0x080fe20000010002 */
[--C-:B-1----:R-:W-:Y:S02]  /*68e0*/  HADD2.F32 R2, -RZ, R23.reuse.H0_H0 ;  /* 0x20000017ff027230 */ /* 0x102fe40000004100 */
[----:B------:R-:W-:Y:S01]  /*68f0*/  FFMA.FTZ R42, R42, R40, R37 ;  /* 0x000000282a2a7223 */ /* 0x000fe20000010025 */
[-C--:B------:R-:W-:Y:S01]  /*6900*/  FFMA.FTZ R40, R43, R41.reuse, R4 ;  /* 0x000000292b287223 */ /* 0x080fe20000010004 */
[-C--:B------:R-:W-:Y:S01]  /*6910*/  FFMA.FTZ R0, R3, R41.reuse, R0 ;  /* 0x0000002903007223 */ /* 0x080fe20000010000 */
[----:B------:R-:W-:Y:S02]  /*6920*/  HADD2.F32 R4, -RZ, R23.H1_H1 ;  /* 0x30000017ff047230 */ /* 0x000fe40000004100 */
[----:B------:R-:W-:Y:S01]  /*6930*/  FFMA.FTZ R42, R45, R41, R42 ;  /* 0x000000292d2a7223 */ /* 0x000fe2000001002a */
[----:B------:R-:W-:-:S02]  /*6940*/  HADD2.F32 R3, -RZ, R22.H0_H0 ;  /* 0x20000016ff037230 */ /* 0x000fc40000004100 */
[----:B------:R-:W-:Y:S02]  /*6950*/  HADD2.F32 R23, -RZ, R29.H0_H0 ;  /* 0x2000001dff177230 */ /* 0x000fe40000004100 */
[----:B------:R-:W-:Y:S02]  /*6960*/  HADD2.F32 R37, -RZ, R31.H0_H0 ;  /* 0x2000001fff257230 */ /* 0x000fe40000004100 */
[----:B------:R-:W-:Y:S02]  /*6970*/  HADD2.F32 R39, -RZ, R33.H0_H0 ;  /* 0x20000021ff277230 */ /* 0x000fe40000004100 */
[-C--:B------:R-:W-:Y:S01]  /*6980*/  FFMA.FTZ R23, R23, R3.reuse, R0 ;  /* 0x0000000317177223 */ /* 0x080fe20000010000 */
[----:B------:R-:W-:Y:S02]  /*6990*/  HADD2.F32 R41, -RZ, R35.H0_H0 ;  /* 0x20000023ff297230 */ /* 0x000fe40000004100 */
[----:B------:R-:W-:Y:S01]  /*69a0*/  FFMA.FTZ R37, R37, R3, R38 ;  /* 0x0000000325257223 */ /* 0x000fe20000010026 */
[----:B------:R-:W-:-:S02]  /*69b0*/  HADD2.F32 R22, -RZ, R22.H1_H1 ;  /* 0x30000016ff167230 */ /* 0x000fc40000004100 */
[-C--:B------:R-:W-:Y:S01]  /*69c0*/  FFMA.FTZ R39, R39, R3.reuse, R40 ;  /* 0x0000000327277223 */ /* 0x080fe20000010028 */
[----:B------:R-:W-:Y:S02]  /*69d0*/  HADD2.F32 R44, -RZ, R29.H1_H1 ;  /* 0x3000001dff2c7230 */ /* 0x000fe40000004100 */
[----:B------:R-:W-:Y:S01]  /*69e0*/  FFMA.FTZ R3, R41, R3, R42 ;  /* 0x0000000329037223 */ /* 0x000fe2000001002a */
[----:B------:R-:W-:Y:S02]  /*69f0*/  HADD2.F32 R38, -RZ, R31.H1_H1 ;  /* 0x3000001fff267230 */ /* 0x000fe40000004100 */
[----:B------:R-:W-:Y:S02]  /*6a00*/  HADD2.F32 R42, -RZ, R33.H1_H1 ;  /* 0x30000021ff2a7230 */ /* 0x000fe40000004100 */
[-C--:B------:R-:W-:Y:S01]  /*6a10*/  FFMA.FTZ R23, R44, R22.reuse, R23 ;  /* 0x000000162c177223 */ /* 0x080fe20000010017 */
[----:B------:R-:W-:Y:S02]  /*6a20*/  HADD2.F32 R0, -RZ, R30.H0_H0 ;  /* 0x2000001eff007230 */ /* 0x000fe40000004100 */
[----:B------:R-:W-:Y:S01]  /*6a30*/  FFMA.FTZ R37, R38, R22, R37 ;  /* 0x0000001626257223 */ /* 0x000fe20000010025 */
[----:B------:R-:W-:-:S02]  /*6a40*/  HADD2.F32 R44, -RZ, R35.H1_H1 ;  /* 0x30000023ff2c7230 */ /* 0x000fc40000004100 */
[----:B------:R-:W-:Y:S01]  /*6a50*/  FFMA.FTZ R39, R42, R22, R39 ;  /* 0x000000162a277223 */ /* 0x000fe20000010027 */
[----:B------:R-:W-:Y:S02]  /*6a60*/  HADD2.F32 R40, -RZ, R32.H0_H0 ;  /* 0x20000020ff287230 */ /* 0x000fe40000004100 */
[----:B------:R-:W-:Y:S01]  /*6a70*/  FFMA.FTZ R23, R0, R2, R23 ;  /* 0x0000000200177223 */ /* 0x000fe20000010017 */
[----:B------:R-:W-:Y:S02]  /*6a80*/  HADD2.F32 R38, -RZ, R34.H0_H0 ;  /* 0x20000022ff267230 */ /* 0x000fe40000004100 */
        /* <DEDUP_REMOVED lines=9> */
[----:B------:R-:W-:Y:S02]  /*6b20*/  HADD2.F32 R38, -RZ, R36.H1_H1 ;  /* 0x30000024ff267230 */ /* 0x000fe40000004100 */
[----:B------:R-:W-:Y:S01]  /*6b30*/  FFMA.FTZ R37, R22, R4, R37 ;  /* 0x0000000416257223 */ /* 0x000fe20000010025 */
[----:B------:R-:W-:-:S02]  /*6b40*/  HADD2.F32 R0, -RZ, R97.H0_H0 ;  /* 0x20000061ff007230 */ /* 0x000fc40000004100 */
[-C--:B------:R-:W-:Y:S01]  /*6b50*/  FFMA.FTZ R39, R40, R4.reuse, R39 ;  /* 0x0000000428277223 */ /* 0x080fe20000010027 */
[----:B------:R-:W-:Y:S02]  /*6b60*/  HADD2.F32 R2, -RZ, R97.H1_H1 ;  /* 0x30000061ff027230 */ /* 0x000fe40000004100 */
[----:B------:R-:W-:Y:S01]  /*6b70*/  FFMA.FTZ R3, R38, R4, R3 ;  /* 0x0000000426037223 */ /* 0x000fe20000010003 */
[--C-:B------:R-:W-:Y:S02]  /*6b80*/  HADD2.F32 R22, -RZ, R100.reuse.H0_H0 ;  /* 0x20000064ff167230 */ /* 0x100fe40000004100 */
[----:B------:R-:W-:Y:S01]  /*6b90*/  FMUL.FTZ R23, R0, R23 ;  /* 0x0000001700177220 */ /* 0x000fe20000410000 */
[----:B------:R-:W-:Y:S02]  /*6ba0*/  HADD2.F32 R40, -RZ, R100.H1_H1 ;  /* 0x30000064ff287230 */ /* 0x000fe40000004100 */
[----:B------:R-:W-:Y:S01]  /*6bb0*/  FMUL.FTZ R37, R2, R37 ;  /* 0x0000002502257220 */ /* 0x000fe20000410000 */
[----:B------:R-:W-:Y:S01]  /*6bc0*/  FMUL.FTZ R39, R22, R39 ;  /* 0x0000002716277220 */ /* 0x000fe20000410000 */
[----:B------:R-:W-:Y:S01]  /*6bd0*/  F2FP.F16.F32.PACK_AB R23, RZ, R23 ;  /* 0x00000017ff17723e */ /* 0x000fe200000000ff */
[----:B------:R-:W-:-:S02]  /*6be0*/  FMUL.FTZ R3, R40, R3 ;  /* 0x0000000328037220 */ /* 0x000fc40000410000 */
[----:B------:R-:W-:Y:S02]  /*6bf0*/  F2FP.F16.F32.PACK_AB R37, RZ, R37 ;  /* 0x00000025ff25723e */ /* 0x000fe400000000ff */
[----:B------:R-:W-:Y:S02]  /*6c00*/  F2FP.F16.F32.PACK_AB R39, RZ, R39 ;  /* 0x00000027ff27723e */ /* 0x000fe400000000ff */
[----:B------:R-:W-:Y:S02]  /*6c10*/  F2FP.F16.F32.PACK_AB R3, RZ, R3 ;  /* 0x00000003ff03723e */ /* 0x000fe400000000ff */
[----:B------:R-:W-:Y:S02]  /*6c20*/  PRMT R23, R23, 0x5410, R37 ;  /* 0x0000541017177816 */ /* 0x000fe40000000025 */
[----:B------:R-:W-:-:S04]  /*6c30*/  PRMT R39, R39, 0x5410, R3 ;  /* 0x0000541027277816 */ /* 0x000fc80000000003 */
[----:B------:R-:W-:Y:S01]  /*6c40*/  HFMA2.MMA R18, R23, 1, 1, R18 ;  /* 0x3c003c0017127835 */ /* 0x000fe20000000012 */
[----:B------:R-:W-:-:S10]  /*6c50*/  HADD2 R17, R39, R17 ;  /* 0x0000001127117230 */ /* 0x000fd40000000000 */
.L_x_217:
        /* <DEDUP_REMOVED lines=94> */
.L_x_218:
[----:B------:R-:W-:Y:S05]  /*7240*/  @P0 BRA `(.L_x_216) ;  /* 0x0000000400680947 */ /* 0x000fea0003800000 */
[----:B------:R-:W0:Y:S01]  /*7250*/  LDS.64 R2, [UR4+0x190] ;  /* 0x00019004ff027984 */ /* 0x000e220008000a00 */
[----:B------:R-:W-:Y:S02]  /*7260*/  HADD2.F32 R0, -RZ, R21.H0_H0 ;  /* 0x20000015ff007230 */ /* 0x000fe40000004100 */
[----:B------:R-:W-:Y:S01]  /*7270*/  HADD2.F32 R4, -RZ, R27.H0_H0 ;  /* 0x2000001bff047230 */ /* 0x000fe20000004100 */
[----:B------:R-:W1:Y:S01]  /*7280*/  LDS.64 R22, [UR4+0x198] ;  /* 0x00019804ff167984 */ /* 0x000e620008000a00 */
[----:B------:R-:W-:Y:S02]  /*7290*/  HADD2.F32 R42, -RZ, R21.H1_H1 ;  /* 0x30000015ff2a7230 */ /* 0x000fe40000004100 */
[--C-:B0-----:R-:W-:Y:S02]  /*72a0*/  HADD2.F32 R37, -RZ, R2.reuse.H0_H0 ;  /* 0x20000002ff257230 */ /* 0x101fe40000004100 */
[----:B------:R-:W-:Y:S02]  /*72b0*/  HADD2.F32 R38, -RZ, R2.H1_H1 ;  /* 0x30000002ff267230 */ /* 0x000fe40000004100 */
[----:B------:R-:W-:-:S02]  /*72c0*/  HADD2.F32 R40, -RZ, R3.H0_H0 ;  /* 0x20000003ff287230 */ /* 0x000fc40000004100 */
[-C--:B------:R-:W-:Y:S01]  /*72d0*/  FFMA.FTZ R21, R0, R37.reuse, RZ ;  /* 0x0000002500157223 */ /* 0x080fe200000100ff */
[----:B------:R-:W-:Y:S02]  /*72e0*/  HADD2.F32 R39, -RZ, R3.H1_H1 ;  /* 0x30000003ff277230 */ /* 0x000fe40000004100 */
[--C-:B------:R-:W-:Y:S02]  /*72f0*/  HADD2.F32 R2, -RZ, R12.reuse.H0_H0 ;  /* 0x2000000cff027230 */ /* 0x100fe40000004100 */
[----:B------:R-:W-:Y:S01]  /*7300*/  FFMA.FTZ R21, R42, R38, R21 ;  /* 0x000000262a157223 */ /* 0x000fe20000010015 */
[----:B------:R-:W-:Y:S02]  /*7310*/  HADD2.F32 R3, -RZ, R25.H0_H0 ;  /* 0x20000019ff037230 */ /* 0x000fe40000004100 */
[----:B------:R-:W-:Y:S02]  /*7320*/  HADD2.F32 R12, -RZ, R12.H1_H1 ;  /* 0x3000000cff0c7230 */ /* 0x000fe40000004100 */
[----:B------:R-:W-:Y:S01]  /*7330*/  FFMA.FTZ R41, R2, R37, RZ ;  /* 0x0000002502297223 */ /* 0x000fe200000100ff */
[----:B------:R-:W-:-:S02]  /*7340*/  HADD2.F32 R0, -RZ, R10.H0_H0 ;  /* 0x2000000aff007230 */ /* 0x000fc40000004100 */
[-C--:B------:R-:W-:Y:S01]  /*7350*/  FFMA.FTZ R3, R3, R37.reuse, RZ ;  /* 0x0000002503037223 */ /* 0x080fe200000100ff */
[----:B------:R-:W-:Y:S01]  /*7360*/  FFMA.FTZ R37, R4, R37, RZ ;  /* 0x0000002504257223 */ /* 0x000fe200000100ff */
[----:B------:R-:W-:Y:S02]  /*7370*/  HADD2.F32 R4, -RZ, R25.H1_H1 ;  /* 0x30000019ff047230 */ /* 0x000fe40000004100 */
[----:B------:R-:W-:Y:S01]  /*7380*/  FFMA.FTZ R41, R12, R38, R41 ;  /* 0x000000260c297223 */ /* 0x000fe20000010029 */
[----:B------:R-:W-:Y:S02]  /*7390*/  HADD2.F32 R12, -RZ, R26.H0_H0 ;  /* 0x2000001aff0c7230 */ /* 0x000fe40000004100 */
[----:B------:R-:W-:Y:S01]  /*73a0*/  FFMA.FTZ R0, R0, R40, R21 ;  /* 0x0000002800007223 */ /* 0x000fe20000010015 */
[----:B------:R-:W-:Y:S02]  /*73b0*/  HADD2.F32 R42, -RZ, R27.H1_H1 ;  /* 0x3000001bff2a7230 */ /* 0x000fe40000004100 */
[----:B------:R-:W-:Y:S01]  /*73c0*/  FFMA.FTZ R3, R4, R38, R3 ;  /* 0x0000002604037223 */ /* 0x000fe20000010003 */
[----:B------:R-:W-:-:S02]  /*73d0*/  HADD2.F32 R2, -RZ, R24.H0_H0 ;  /* 0x20000018ff027230 */ /* 0x000fc40000004100 */
[----:B------:R-:W-:Y:S02]  /*73e0*/  HADD2.F32 R4, -RZ, R28.H0_H0 ;  /* 0x2000001cff047230 */ /* 0x000fe40000004100 */
[----:B------:R-:W-:Y:S01]  /*73f0*/  FFMA.FTZ R12, R12, R40, R3 ;  /* 0x000000280c0c7223 */ /* 0x000fe20000010003 */
        /* <DEDUP_REMOVED lines=9> */
[----:B-1----:R-:W-:Y:S02]  /*7490*/  HADD2.F32 R3, -RZ, R22.H0_H0 ;  /* 0x20000016ff037230 */ /* 0x002fe40000004100 */
[-C--:B------:R-:W-:Y:S01]  /*74a0*/  FFMA.FTZ R12, R25, R39.reuse, R12 ;  /* 0x00000027190c7223 */ /* 0x080fe2000001000c */
[----:B------:R-:W-:Y:S02]  /*74b0*/  HADD2.F32 R21, -RZ, R29.H0_H0 ;  /* 0x2000001dff157230 */ /* 0x000fe40000004100 */
[----:B------:R-:W-:Y:S01]  /*74c0*/  FFMA.FTZ R40, R27, R39, R40 ;  /* 0x000000271b287223 */ /* 0x000fe20000010028 */
[----:B------:R-:W-:-:S02]  /*74d0*/  HADD2.F32 R25, -RZ, R31.H0_H0 ;  /* 0x2000001fff197230 */ /* 0x000fc40000004100 */
[----:B------:R-:W-:Y:S02]  /*74e0*/  HADD2.F32 R22, -RZ, R22.H1_H1 ;  /* 0x30000016ff167230 */ /* 0x000fe40000004100 */
[-C--:B------:R-:W-:Y:S01]  /*74f0*/  FFMA.FTZ R21, R21, R3.reuse, R0 ;  /* 0x0000000315157223 */ /* 0x080fe20000010000 */
[----:B------:R-:W-:Y:S02]  /*7500*/  HADD2.F32 R10, -RZ, R29.H1_H1 ;  /* 0x3000001dff0a7230 */ /* 0x000fe40000004100 */
[----:B------:R-:W-:Y:S01]  /*7510*/  FFMA.FTZ R25, R25, R3, R4 ;  /* 0x0000000319197223 */ /* 0x000fe20000010004 */
[----:B------:R-:W-:Y:S02]  /*7520*/  HADD2.F32 R27, -RZ, R33.H0_H0 ;  /* 0x20000021ff1b7230 */ /* 0x000fe40000004100 */
[----:B------:R-:W-:Y:S02]  /*7530*/  HADD2.F32 R4, -RZ, R31.H1_H1 ;  /* 0x3000001fff047230 */ /* 0x000fe40000004100 */
[----:B------:R-:W-:Y:S01]  /*7540*/  FFMA.FTZ R21, R10, R22, R21 ;  /* 0x000000160a157223 */ /* 0x000fe20000010015 */
[----:B------:R-:W-:-:S02]  /*7550*/  HADD2.F32 R37, -RZ, R35.H0_H0 ;  /* 0x20000023ff257230 */ /* 0x000fc40000004100 */
[-C--:B------:R-:W-:Y:S01]  /*7560*/  FFMA.FTZ R27, R27, R3.reuse, R12 ;  /* 0x000000031b1b7223 */ /* 0x080fe2000001000c */
        /* <DEDUP_REMOVED lines=8> */
[----:B------:R-:W-:Y:S01]  /*75f0*/  FFMA.FTZ R27, R12, R22, R27 ;  /* 0x000000160c1b7223 */ /* 0x000fe2000001001b */
[----:B------:R-:W-:Y:S02]  /*7600*/  HADD2.F32 R10, -RZ, R34.H0_H0 ;  /* 0x20000022ff0a7230 */ /* 0x000fe40000004100 */
[----:B------:R-:W-:Y:S01]  /*7610*/  FFMA.FTZ R0, R0, R2, R21 ;  /* 0x0000000200007223 */ /* 0x000fe20000010015 */
[----:B------:R-:W-:Y:S02]  /*7620*/  HADD2.F32 R23, -RZ, R23.H1_H1 ;  /* 0x30000017ff177230 */ /* 0x000fe40000004100 */
[----:B------:R-:W-:Y:S01]  /*7630*/  FFMA.FTZ R3, R24, R22, R3 ;  /* 0x0000001618037223 */ /* 0x000fe20000010003 */
[----:B------:R-:W-:Y:S02]  /*7640*/  HADD2.F32 R12, -RZ, R36.H0_H0 ;  /* 0x20000024ff0c7230 */ /* 0x000fe40000004100 */
[----:B------:R-:W-:Y:S01]  /*7650*/  FFMA.FTZ R10, R10, R2, R27 ;  /* 0x000000020a0a7223 */ /* 0x000fe2000001001b */
[----:B------:R-:W-:-:S02]  /*7660*/  HADD2.F32 R21, -RZ, R30.H1_H1 ;  /* 0x3000001eff157230 */ /* 0x000fc40000004100 */
[----:B------:R-:W-:Y:S02]  /*7670*/  HADD2.F32 R25, -RZ, R32.H1_H1 ;  /* 0x30000020ff197230 */ /* 0x000fe40000004100 */
[----:B------:R-:W-:Y:S01]  /*7680*/  FFMA.FTZ R2, R12, R2, R3 ;  /* 0x000000020c027223 */ /* 0x000fe20000010003 */
[----:B------:R-:W-:Y:S02]  /*7690*/  HADD2.F32 R29, -RZ, R34.H1_H1 ;  /* 0x30000022ff1d7230 */ /* 0x000fe40000004100 */
[-C--:B------:R-:W-:Y:S01]  /*76a0*/  FFMA.FTZ R0, R21, R23.reuse, R0 ;  /* 0x0000001715007223 */ /* 0x080fe20000010000 */
[----:B------:R-:W-:Y:S02]  /*76b0*/  HADD2.F32 R27, -RZ, R36.H1_H1 ;  /* 0x30000024ff1b7230 */ /* 0x000fe40000004100 */
[-C--:B------:R-:W-:Y:S01]  /*76c0*/  FFMA.FTZ R4, R25, R23.reuse, R4 ;  /* 0x0000001719047223 */ /* 0x080fe20000010004 */
        /* <DEDUP_REMOVED lines=18> */
.L_x_216:
[----:B------:R-:W-:-:S05]  /*77f0*/  IMAD.WIDE R8, R11, 0x4, R8 ;  /* 0x000000040b087825 */ /* 0x000fca00078e0208 */
        /* <DEDUP_REMOVED lines=144> */
.L_x_219:
        /* <DEDUP_REMOVED lines=95> */
.L_x_221:
        /* <DEDUP_REMOVED lines=94> */
.L_x_222:
        /* <DEDUP_REMOVED lines=91> */
.L_x_220:
[----:B------:R-:W-:-:S06]  /*9280*/  IMAD.WIDE R8, R11, 0x4, R8 ;  /* 0x000000040b087825 */ /* 0x000fcc00078e0208 */
[----:B------:R-:W2:Y:S02]  /*9290*/  LDG.E.128.CONSTANT R8, desc[UR6][R8.64] ;  /* 0x0000000608087981 */ /* 0x000ea4000c1e9d00 */
[C---:B--2---:R-:W-:Y:S02]  /*92a0*/  LOP3.LUT R4, R9.reuse, 0xf000f0, RZ, 0xc0, !PT ;  /* 0x00f000f009047812 */ /* 0x044fe400078ec0ff */
[----:B------:R-:W-:Y:S02]  /*92b0*/  SHF.R.U32.HI R3, RZ, 0x8, R8 ;  /* 0x00000008ff037819 */ /* 0x000fe40000011608 */
[----:B------:R-:W-:Y:S02]  /*92c0*/  LOP3.LUT R25, R9, 0xf000f, RZ, 0xc0, !PT ;  /* 0x000f000f09197812 */ /* 0x000fe400078ec0ff */
[----:B------:R-:W-:Y:S02]  /*92d0*/  SHF.R.U32.HI R26, RZ, 0x8, R9 ;  /* 0x00000008ff1a7819 */ /* 0x000fe40000011609 */
[----:B------:R-:W-:-:S02]  /*92e0*/  LOP3.LUT R0, R8, 0xf000f, RZ, 0xc0, !PT ;  /* 0x000f000f08007812 */ /* 0x000fc400078ec0ff */
[----:B------:R-:W-:Y:S02]  /*92f0*/  LOP3.LUT R2, R8, 0xf000f0, RZ, 0xc0, !PT ;  /* 0x00f000f008027812 */ /* 0x000fe400078ec0ff */
[----:B------:R-:W-:Y:S02]  /*9300*/  LOP3.LUT R9, R11, 0xf000f0, RZ, 0xc0, !PT ;  /* 0x00f000f00b097812 */ /* 0x000fe400078ec0ff */
[----:B------:R-:W-:Y:S02]  /*9310*/  LOP3.LUT R8, R4, 0x64006400, RZ, 0xfc, !PT ;  /* 0x6400640004087812 */ /* 0x000fe400078efcff */
[----:B------:R-:W-:Y:S02]  /*9320*/  SHF.R.U32.HI R28, RZ, 0x8, R10 ;  /* 0x00000008ff1c7819 */ /* 0x000fe4000001160a */
[----:B------:R-:W-:Y:S02]  /*9330*/  LOP3.LUT R4, R3, 0xf000f0, RZ, 0xc0, !PT ;  /* 0x00f000f003047812 */ /* 0x000fe400078ec0ff */
[----:B------:R-:W-:-:S02]  /*9340*/  LOP3.LUT R22, R9, 0x64006400, RZ, 0xfc, !PT ;  /* 0x6400640009167812 */ /* 0x000fc400078efcff */
[C---:B------:R-:W-:Y:S02]  /*9350*/  LOP3.LUT R27, R10.reuse, 0xf000f, RZ, 0xc0, !PT ;  /* 0x000f000f0a1b7812 */ /* 0x040fe400078ec0ff */
[----:B------:R-:W-:Y:S01]  /*9360*/  LOP3.LUT R12, R10, 0xf000f0, RZ, 0xc0, !PT ;  /* 0x00f000f00a0c7812 */ /* 0x000fe200078ec0ff */
[----:B------:R-:W-:Y:S01]  /*9370*/  HFMA2 R21, R22, R5.H0_H0, -72, -72 ;  /* 0xd480d48016157431 */ /* 0x000fe20000040005 */
[----:B------:R-:W-:Y:S02]  /*9380*/  LOP3.LUT R9, R26, 0xf000f0, RZ, 0xc0, !PT ;  /* 0x00f000f01a097812 */ /* 0x000fe400078ec0ff */
[----:B------:R-:W-:Y:S02]  /*9390*/  LOP3.LUT R10, R28, 0xf000f0, RZ, 0xc0, !PT ;  /* 0x00f000f01c0a7812 */ /* 0x000fe400078ec0ff */
[----:B------:R-:W-:Y:S02]  /*93a0*/  LOP3.LUT R4, R4, 0x64006400, RZ, 0xfc, !PT ;  /* 0x6400640004047812 */ /* 0x000fe400078efcff */
[----:B------:R-:W-:-:S02]  /*93b0*/  SHF.R.U32.HI R31, RZ, 0x8, R11 ;  /* 0x00000008ff1f7819 */ /* 0x000fc4000001160b */
[----:B------:R-:W-:Y:S01]  /*93c0*/  LOP3.LUT R24, R9, 0x64006400, RZ, 0xfc, !PT ;  /* 0x6400640009187812 */ /* 0x000fe200078efcff */
[-C--:B------:R-:W-:Y:S01]  /*93d0*/  HFMA2 R22, R4, R5.reuse.H0_H0, -72, -72 ;  /* 0xd480d48004167431 */ /* 0x080fe20000040005 */
[----:B------:R-:W-:Y:S02]  /*93e0*/  LOP3.LUT R29, R11, 0xf000f, RZ, 0xc0, !PT ;  /* 0x000f000f0b1d7812 */ /* 0x000fe400078ec0ff */
[----:B------:R-:W-:Y:S01]  /*93f0*/  LOP3.LUT R2, R2, 0x64006400, RZ, 0xfc, !PT ;  /* 0x6400640002027812 */ /* 0x000fe200078efcff */
[-C--:B------:R-:W-:Y:S01]  /*9400*/  HFMA2 R23, R24, R5.reuse.H0_H0, -72, -72 ;  /* 0xd480d48018177431 */ /* 0x080fe20000040005 */
        /* <DEDUP_REMOVED lines=25> */
[----:B------:R-:W-:Y:S02]  /*95a0*/  HADD2 R29, R3, -1032, -1032 ;  /* 0xe408e408031d7430 */ /* 0x000fe40000000000 */
[----:B------:R-:W-:-:S02]  /*95b0*/  HADD2 R30, R30, -1032, -1032 ;  /* 0xe408e4081e1e7430 */ /* 0x000fc40000000000 */
[----:B------:R-:W-:Y:S02]  /*95c0*/  HADD2 R31, R31, -1032, -1032 ;  /* 0xe408e4081f1f7430 */ /* 0x000fe40000000000 */
[----:B------:R-:W-:Y:S01]  /*95d0*/  HADD2 R32, R4, -1032, -1032 ;  /* 0xe408e40804207430 */ /* 0x000fe20000000000 */
[----:B------:R-:W-:Y:S06]  /*95e0*/  @!P2 BRA `(.L_x_223) ;  /* 0x000000040068a947 */ /* 0x000fec0003800000 */
[----:B------:R-:W0:Y:S01]  /*95f0*/  LDS.64 R34, [UR4+0x30] ;  /* 0x00003004ff227984 */ /* 0x000e220008000a00 */
[----:B------:R-:W-:Y:S02]  /*9600*/  HADD2.F32 R38, -RZ, R25.H0_H0 ;  /* 0x20000019ff267230 */ /* 0x000fe40000004100 */
        /* <DEDUP_REMOVED lines=36> */
[--C-:B------:R-:W-:Y:S02]  /*9850*/  HADD2.F32 R3, -RZ, R29.reuse.H0_H0 ;  /* 0x2000001dff037230 */ /* 0x100fe40000004100 */
        /* <DEDUP_REMOVED lines=18> */
[----:B------:R-:W-:Y:S02]  /*9980*/  HADD2.F32 R4, -RZ, R23.H0_H0 ;  /* 0x20000017ff047230 */ /* 0x000fe40000004100 */
[C---:B------:R-:W-:Y:S01]  /*9990*/  FFMA.FTZ R39, R33.reuse, R36, R39 ;  /* 0x0000002421277223 */ /* 0x040fe20000010027 */
[----:B------:R-:W-:Y:S02]  /*99a0*/  HADD2.F32 R9, -RZ, R9.H1_H1 ;  /* 0x30000009ff097230 */ /* 0x000fe40000004100 */
[----:B------:R-:W-:Y:S01]  /*99b0*/  FFMA.FTZ R41, R33, R38, R41 ;  /* 0x0000002621297223 */ /* 0x000fe20000010029 */
[----:B------:R-:W-:-:S02]  /*99c0*/  HADD2.F32 R2, -RZ, R23.H1_H1 ;  /* 0x30000017ff027230 */ /* 0x000fc40000004100 */
[----:B------:R-:W-:Y:S01]  /*99d0*/  FFMA.FTZ R4, R8, R4, R35 ;  /* 0x0000000408047223 */ /* 0x000fe20000010023 */
[----:B------:R-:W-:Y:S02]  /*99e0*/  HADD2.F32 R0, -RZ, R22.H1_H1 ;  /* 0x30000016ff007230 */ /* 0x000fe40000004100 */
[--C-:B------:R-:W-:Y:S02]  /*99f0*/  HADD2.F32 R33, -RZ, R24.reuse.H0_H0 ;  /* 0x20000018ff217230 */ /* 0x100fe40000004100 */
[----:B------:R-:W-:Y:S01]  /*9a00*/  FFMA.FTZ R2, R9, R2, R4 ;  /* 0x0000000209027223 */ /* 0x000fe20000010004 */
[--C-:B------:R-:W-:Y:S02]  /*9a10*/  HADD2.F32 R36, -RZ, R5.reuse.H0_H0 ;  /* 0x20000005ff247230 */ /* 0x100fe40000004100 */
        /* <DEDUP_REMOVED lines=23> */
.L_x_223:
[----:B------:R-:W-:Y:S05]  /*9b90*/  @!P3 BRA `(.L_x_210) ;  /* 0x00000010005cb947 */ /* 0x000fea0003800000 */
[----:B------:R-:W-:Y:S02]  /*9ba0*/  PRMT R0, R90, 0x9910, RZ ;  /* 0x000099105a007816 */ /* 0x000fe400000000ff */
[----:B------:R-:W-:Y:S02]  /*9bb0*/  ISETP.GE.AND P3, PT, R95, 0x3, PT ;  /* 0x000000035f00780c */ /* 0x000fe40003f66270 */
[----:B------:R-:W-:-:S13]  /*9bc0*/  ISETP.NE.AND P2, PT, R0, RZ, PT ;  /* 0x000000ff0000720c */ /* 0x000fda0003f45270 */
[----:B------:R-:W-:Y:S05]  /*9bd0*/  @!P2 BRA `(.L_x_224) ;  /* 0x000000040068a947 */ /* 0x000fea0003800000 */
[----:B------:R-:W0:Y:S01]  /*9be0*/  LDS.64 R2, [UR4+0xb0] ;  /* 0x0000b004ff027984 */ /* 0x000e220008000a00 */
[--C-:B------:R-:W-:Y:S02]  /*9bf0*/  HADD2.F32 R0, -RZ, R27.reuse.H0_H0 ;  /* 0x2000001bff007230 */ /* 0x100fe40000004100 */
        /* <DEDUP_REMOVED lines=88> */
.L_x_224:
[----:B------:R-:W-:Y:S05]  /*a180*/  @!P3 BRA `(.L_x_210) ;  /* 0x0000000800e0b947 */ /* 0x000fea0003800000 */
[----:B------:R-:W-:-:S04]  /*a190*/  PRMT R0, R89, 0x9910, RZ ;  /* 0x0000991059007816 */ /* 0x000fc800000000ff */
        /* <DEDUP_REMOVED lines=92> */
.L_x_225:
[----:B------:R-:W-:Y:S05]  /*a760*/  @P0 BRA `(.L_x_210) ;  /* 0x0000000400680947 */ /* 0x000fea0003800000 */
[----:B------:R-:W0:Y:S01]  /*a770*/  LDS.64 R2, [UR4+0x1b0] ;  /* 0x0001b004ff027984 */ /* 0x000e220008000a00 */
[--C-:B------:R-:W-:Y:S02]  /*a780*/  HADD2.F32 R0, -RZ, R27.reuse.H0_H0 ;  /* 0x2000001bff007230 */ /* 0x100fe40000004100 */
[--C-:B------:R-:W-:Y:S01]  /*a790*/  HADD2.F32 R4, -RZ, R28.reuse.H0_H0 ;  /* 0x2000001cff047230 */ /* 0x100fe20000004100 */
        /* <DEDUP_REMOVED lines=18> */
[-C--:B------:R-:W-:Y:S01]  /*a8c0*/  FFMA.FTZ R3, R26, R34.reuse, R3 ;  /* 0x000000221a037223 */ /* 0x080fe20000010003 */
[----:B------:R-:W-:Y:S02]  /*a8d0*/  HADD2.F32 R2, -RZ, R11.H0_H0 ;  /* 0x2000000bff027230 */ /* 0x000fe40000004100 */
[----:B------:R-:W-:Y:S01]  /*a8e0*/  FFMA.FTZ R27, R40, R34, R27 ;  /* 0x00000022281b7223 */ /* 0x000fe2000001001b */
[-C--:B------:R-:W-:Y:S01]  /*a8f0*/  FFMA.FTZ R0, R0, R36.reuse, R25 ;  /* 0x0000002400007223 */ /* 0x080fe20000010019 */
[----:B------:R-:W-:Y:S01]  /*a900*/  FFMA.FTZ R4, R4, R36, R3 ;  /* 0x0000002404047223 */ /* 0x000fe20000010003 */
[----:B------:R-:W-:-:S02]  /*a910*/  HADD2.F32 R26, -RZ, R21.H0_H0 ;  /* 0x20000015ff1a7230 */ /* 0x000fc40000004100 */
[----:B------:R-:W-:Y:S01]  /*a920*/  FFMA.FTZ R33, R28, R34, R33 ;  /* 0x000000221c217223 */ /* 0x000fe20000010021 */
[----:B------:R-:W-:Y:S02]  /*a930*/  HADD2.F32 R3, -RZ, R10.H1_H1 ;  /* 0x3000000aff037230 */ /* 0x000fe40000004100 */
[-C--:B------:R-:W-:Y:S01]  /*a940*/  FFMA.FTZ R2, R2, R36.reuse, R27 ;  /* 0x0000002402027223 */ /* 0x080fe2000001001b */
[----:B------:R-:W-:Y:S02]  /*a950*/  HADD2.F32 R11, -RZ, R11.H1_H1 ;  /* 0x3000000bff0b7230 */ /* 0x000fe40000004100 */
[----:B------:R-:W-:Y:S01]  /*a960*/  FFMA.FTZ R36, R26, R36, R33 ;  /* 0x000000241a247223 */ /* 0x000fe20000010021 */
[----:B------:R-:W-:Y:S02]  /*a970*/  HADD2.F32 R25, -RZ, R12.H1_H1 ;  /* 0x3000000cff197230 */ /* 0x000fe40000004100 */
[----:B------:R-:W-:Y:S01]  /*a980*/  FFMA.FTZ R0, R3, R35, R0 ;  /* 0x0000002303007223 */ /* 0x000fe20000010000 */
[----:B------:R-:W-:-:S02]  /*a990*/  HADD2.F32 R21, -RZ, R21.H1_H1 ;  /* 0x30000015ff157230 */ /* 0x000fc40000004100 */
[-C--:B------:R-:W-:Y:S01]  /*a9a0*/  FFMA.FTZ R10, R11, R35.reuse, R2 ;  /* 0x000000230b0a7223 */ /* 0x080fe20000010002 */
[----:B-1----:R-:W-:Y:S02]  /*a9b0*/  HADD2.F32 R3, -RZ, R8.H0_H0 ;  /* 0x20000008ff037230 */ /* 0x002fe40000004100 */
[-C--:B------:R-:W-:Y:S01]  /*a9c0*/  FFMA.FTZ R12, R25, R35.reuse, R4 ;  /* 0x00000023190c7223 */ /* 0x080fe20000010004 */
[--C-:B------:R-:W-:Y:S02]  /*a9d0*/  HADD2.F32 R2, -RZ, R9.reuse.H0_H0 ;  /* 0x20000009ff027230 */ /* 0x100fe40000004100 */
[----:B------:R-:W-:Y:S01]  /*a9e0*/  FFMA.FTZ R36, R21, R35, R36 ;  /* 0x0000002315247223 */ /* 0x000fe20000010024 */
[----:B------:R-:W-:Y:S02]  /*a9f0*/  HADD2.F32 R4, -RZ, R9.H1_H1 ;  /* 0x30000009ff047230 */ /* 0x000fe40000004100 */
[----:B------:R-:W-:Y:S02]  /*aa00*/  HADD2.F32 R11, -RZ, R30.H0_H0 ;  /* 0x2000001eff0b7230 */ /* 0x000fe40000004100 */
[----:B------:R-:W-:-:S02]  /*aa10*/  HADD2.F32 R9, -RZ, R29.H0_H0 ;  /* 0x2000001dff097230 */ /* 0x000fc40000004100 */
[----:B------:R-:W-:Y:S02]  /*aa20*/  HADD2.F32 R21, -RZ, R31.H0_H0 ;  /* 0x2000001fff157230 */ /* 0x000fe40000004100 */
[-C--:B------:R-:W-:Y:S01]  /*aa30*/  FFMA.FTZ R11, R11, R3.reuse, R10 ;  /* 0x000000030b0b7223 */ /* 0x080fe2000001000a */
[----:B------:R-:W-:Y:S02]  /*aa40*/  HADD2.F32 R8, -RZ, R8.H1_H1 ;  /* 0x30000008ff087230 */ /* 0x000fe40000004100 */
[-C--:B------:R-:W-:Y:S01]  /*aa50*/  FFMA.FTZ R9, R9, R3.reuse, R0 ;  /* 0x0000000309097223 */ /* 0x080fe20000010000 */
[----:B------:R-:W-:Y:S02]  /*aa60*/  HADD2.F32 R30, -RZ, R30.H1_H1 ;  /* 0x3000001eff1e7230 */ /* 0x000fe40000004100 */
[----:B------:R-:W-:Y:S01]  /*aa70*/  FFMA.FTZ R21, R21, R3, R12 ;  /* 0x0000000315157223 */ /* 0x000fe2000001000c */
[----:B------:R-:W-:Y:S02]  /*aa80*/  HADD2.F32 R25, -RZ, R32.H0_H0 ;  /* 0x20000020ff197230 */ /* 0x000fe40000004100 */
[----:B------:R-:W-:-:S02]  /*aa90*/  HADD2.F32 R26, -RZ, R29.H1_H1 ;  /* 0x3000001dff1a7230 */ /* 0x000fc40000004100 */
[-C--:B------:R-:W-:Y:S01]  /*aaa0*/  FFMA.FTZ R11, R30, R8.reuse, R11 ;  /* 0x000000081e0b7223 */ /* 0x080fe2000001000b */
[----:B------:R-:W-:Y:S02]  /*aab0*/  HADD2.F32 R10, -RZ, R23.H0_H0 ;  /* 0x20000017ff0a7230 */ /* 0x000fe40000004100 */
[----:B------:R-:W-:Y:S01]  /*aac0*/  FFMA.FTZ R3, R25, R3, R36 ;  /* 0x0000000319037223 */ /* 0x000fe20000010024 */
[----:B------:R-:W-:Y:S02]  /*aad0*/  HADD2.F32 R12, -RZ, R31.H1_H1 ;  /* 0x3000001fff0c7230 */ /* 0x000fe40000004100 */
[----:B------:R-:W-:Y:S01]  /*aae0*/  FFMA.FTZ R9, R26, R8, R9 ;  /* 0x000000081a097223 */ /* 0x000fe20000010009 */
[----:B------:R-:W-:Y:S02]  /*aaf0*/  HADD2.F32 R32, -RZ, R32.H1_H1 ;  /* 0x30000020ff207230 */ /* 0x000fe40000004100 */
[----:B------:R-:W-:Y:S01]  /*ab00*/  FFMA.FTZ R11, R10, R2, R11 ;  /* 0x000000020a0b7223 */ /* 0x000fe2000001000b */
[----:B------:R-:W-:-:S02]  /*ab10*/  HADD2.F32 R0, -RZ, R22.H0_H0 ;  /* 0x20000016ff007230 */ /* 0x000fc40000004100 */
[-C--:B------:R-:W-:Y:S01]  /*ab20*/  FFMA.FTZ R21, R12, R8.reuse, R21 ;  /* 0x000000080c157223 */ /* 0x080fe20000010015 */
[----:B------:R-:W-:Y:S02]  /*ab30*/  HADD2.F32 R10, -RZ, R5.H0_H0 ;  /* 0x20000005ff0a7230 */ /* 0x000fe40000004100 */
[----:B------:R-:W-:Y:S01]  /*ab40*/  FFMA.FTZ R3, R32, R8, R3 ;  /* 0x0000000820037223 */ /* 0x000fe20000010003 */
[----:B------:R-:W-:Y:S02]  /*ab50*/  HADD2.F32 R8, -RZ, R24.H0_H0 ;  /* 0x20000018ff087230 */ /* 0x000fe40000004100 */
[-C--:B------:R-:W-:Y:S01]  /*ab60*/  FFMA.FTZ R9, R0, R2.reuse, R9 ;  /* 0x0000000200097223 */ /* 0x080fe20000010009 */
[----:B------:R-:W-:Y:S02]  /*ab70*/  HADD2.F32 R0, -RZ, R23.H1_H1 ;  /* 0x30000017ff007230 */ /* 0x000fe40000004100 */
[----:B------:R-:W-:Y:S01]  /*ab80*/  FFMA.FTZ R3, R10, R2, R3 ;  /* 0x000000020a037223 */ /* 0x000fe20000010003 */
[----:B------:R-:W-:-:S02]  /*ab90*/  HADD2.F32 R22, -RZ, R22.H1_H1 ;  /* 0x30000016ff167230 */ /* 0x000fc40000004100 */
        /* <DEDUP_REMOVED lines=23> */
.L_x_210:
[----:B------:R-:W0:Y:S01]  /*ad10*/  LDC R85, c[0x0][0x23c] ;  /* 0x00008f00ff557b82 */ /* 0x000e220000000800 */
[----:B------:R-:W-:Y:S01]  /*ad20*/  IADD3 R94, R94, 0x20, RZ ;  /* 0x000000205e5e7810 */ /* 0x000fe20007ffe0ff */
[----:B------:R-:W-:-:S03]  /*ad30*/  UIADD3 UR4, UR4, 0x40, URZ ;  /* 0x0000004004047890 */ /* 0x000fc6000fffe03f */
[C---:B------:R-:W-:Y:S02]  /*ad40*/  ISETP.GE.AND P2, PT, R94.reuse, UR5, PT ;  /* 0x000000055e007c0c */ /* 0x040fe4000bf46270 */
[----:B------:R-:W-:Y:S01]  /*ad50*/  ISETP.LT.AND P3, PT, R94, R93, PT ;  /* 0x0000005d5e00720c */ /* 0x000fe20003f61270 */
[----:B0-----:R-:W-:-:S12]  /*ad60*/  IMAD.WIDE R6, R85, 0x10, R6 ;  /* 0x0000001055067825 */ /* 0x001fd800078e0206 */
[----:B------:R-:W-:Y:S05]  /*ad70*/  @!P2 BRA P3, `(.L_x_226) ;  /* 0xffffff94000ca947 */ /* 0x000fea000183ffff */
.L_x_209:
        /* <DEDUP_REMOVED lines=17> */
.L_x_230:
[----:B------:R-:W0:Y:S02]  /*ae90*/  LDS R2, [R0] ;  /* 0x0000000000027984 */ /* 0x000e240000000800 */
[----:B0-----:R-:W-:-:S10]  /*aea0*/  HFMA2.MMA R3, R2, 1, 1, R20 ;  /* 0x3c003c0002037835 */ /* 0x001fd40000000014 */
[----:B------:R-:W0:Y:S02]  /*aeb0*/  ATOMS.CAST.SPIN R3, [R0], R2, R3 ;  /* 0x000000020003738d */ /* 0x000e240001800003 */
[----:B0-----:R-:W-:-:S13]  /*aec0*/  ISETP.EQ.U32.AND P0, PT, R3, 0x1, PT ;  /* 0x000000010300780c */ /* 0x001fda0003f02070 */
[----:B------:R-:W-:Y:S05]  /*aed0*/  @!P0 BRA `(.L_x_230) ;  /* 0xfffffffc00ec8947 */ /* 0x000fea000383ffff */
[----:B------:R-:W-:Y:S05]  /*aee0*/  BRA `(.L_x_228) ;  /* 0x00000000000c7947 */ /* 0x000fea0003800000 */
.L_x_229:
[----:B------:R-:W2:Y:S02]  /*aef0*/  LD.E R0, desc[UR6][R4.64] ;  /* 0x0000000604007980 */ /* 0x000ea4000c101900 */
[----:B--2---:R-:W-:-:S05]  /*af00*/  IADD3 R3, R20, R0, RZ ;  /* 0x0000000014037210 */ /* 0x004fca0007ffe0ff */
[----:B------:R0:W-:Y:S02]  /*af10*/  ST.E desc[UR6][R4.64], R3 ;  /* 0x0000000304007985 */ /* 0x0001e4000c101906 */
.L_x_228:
[----:B------:R-:W-:Y:S05]  /*af20*/  BSYNC B0 ;  /* 0x0000000000007941 */ /* 0x000fea0003800000 */
.L_x_227:
[----:B------:R1:W-:Y:S01]  /*af30*/  ATOM.E.ADD.F16x2.RN.STRONG.GPU P0, RZ, desc[UR6][R4.64+0x4], R19 ;  /* 0x0000041304ff79a2 */ /* 0x0003e2000810e1c6 */
[----:B------:R-:W-:Y:S04]  /*af40*/  BSSY B0, `(.L_x_231) ;  /* 0x000000f000007945 */ /* 0x000fe80003800000 */
[----:B-1----:R-:W-:Y:S05]  /*af50*/  @P0 BRA `(.L_x_232) ;  /* 0x0000000000340947 */ /* 0x002fea0003800000 */
[----:B------:R-:W1:Y:S02]  /*af60*/  QSPC.E.S P0, RZ, [R4+0x4] ;  /* 0x0000040004ff73aa */ /* 0x000e640000000500 */
[----:B-1----:R-:W-:Y:S05]  /*af70*/  @!P0 BRA `(.L_x_233) ;  /* 0x0000000000208947 */ /* 0x002fea0003800000 */
[----:B------:R-:W-:-:S04]  /*af80*/  MOV R2, R4 ;  /* 0x0000000400027202 */ /* 0x000fc80000000f00 */
[----:B------:R-:W-:-:S07]  /*af90*/  MOV R0, R2 ;  /* 0x0000000200007202 */ /* 0x000fce0000000f00 */
.L_x_234:
[----:B------:R-:W0:Y:S02]  /*afa0*/  LDS R2, [R0+0x4] ;  /* 0x0000040000027984 */ /* 0x000e240000000800 */
[----:B0-----:R-:W-:-:S06]  /*afb0*/  HADD2 R3, R2, R19 ;  /* 0x0000001302037230 */ /* 0x001fcc0000000000 */
[----:B------:R-:W0:Y:S02]  /*afc0*/  ATOMS.CAST.SPIN R3, [R0+0x4], R2, R3 ;  /* 0x000004020003738d */ /* 0x000e240001800003 */
[----:B0-----:R-:W-:-:S13]  /*afd0*/  ISETP.EQ.U32.AND P0, PT, R3, 0x1, PT ;  /* 0x000000010300780c */ /* 0x001fda0003f02070 */
[----:B------:R-:W-:Y:S05]  /*afe0*/  @!P0 BRA `(.L_x_234) ;  /* 0xfffffffc00ec8947 */ /* 0x000fea000383ffff */
[----:B------:R-:W-:Y:S05]  /*aff0*/  BRA `(.L_x_232) ;  /* 0x00000000000c7947 */ /* 0x000fea0003800000 */
.L_x_233:
[----:B------:R-:W0:Y:S02]  /*b000*/  LD.E R0, desc[UR6][R4.64+0x4] ;  /* 0x0000040604007980 */ /* 0x000e24000c101900 */
[----:B0-----:R-:W-:-:S05]  /*b010*/  IADD3 R3, R19, R0, RZ ;  /* 0x0000000013037210 */ /* 0x001fca0007ffe0ff */
[----:B------:R1:W-:Y:S02]  /*b020*/  ST.E desc[UR6][R4.64+0x4], R3 ;  /* 0x0000040304007985 */ /* 0x0003e4000c101906 */
.L_x_232:
[----:B------:R-:W-:Y:S05]  /*b030*/  BSYNC B0 ;  /* 0x0000000000007941 */ /* 0x000fea0003800000 */
.L_x_231:
        /* <DEDUP_REMOVED lines=10> */
.L_x_238:
[----:B------:R-:W0:Y:S02]  /*b0e0*/  LDS R2, [R0] ;  /* 0x0000000000027984 */ /* 0x000e240000000800 */
[----:B0-----:R-:W-:-:S10]  /*b0f0*/  HFMA2.MMA R3, R2, 1, 1, R18 ;  /* 0x3c003c0002037835 */ /* 0x001fd40000000012 */
[----:B------:R-:W0:Y:S02]  /*b100*/  ATOMS.CAST.SPIN R3, [R0], R2, R3 ;  /* 0x000000020003738d */ /* 0x000e240001800003 */
[----:B0-----:R-:W-:-:S13]  /*b110*/  ISETP.EQ.U32.AND P0, PT, R3, 0x1, PT ;  /* 0x000000010300780c */ /* 0x001fda0003f02070 */
[----:B------:R-:W-:Y:S05]  /*b120*/  @!P0 BRA `(.L_x_238) ;  /* 0xfffffffc00ec8947 */ /* 0x000fea000383ffff */
[----:B------:R-:W-:Y:S05]  /*b130*/  BRA `(.L_x_236) ;  /* 0x00000000000c7947 */ /* 0x000fea0003800000 */
.L_x_237:
[----:B------:R-:W2:Y:S02]  /*b140*/  LD.E R0, desc[UR6][R4.64] ;  /* 0x0000000604007980 */ /* 0x000ea4000c101900 */
[----:B--2---:R-:W-:-:S05]  /*b150*/  IADD3 R3, R18, R0, RZ ;  /* 0x0000000012037210 */ /* 0x004fca0007ffe0ff */
[----:B------:R0:W-:Y:S02]  /*b160*/  ST.E desc[UR6][R4.64], R3 ;  /* 0x0000000304007985 */ /* 0x0001e4000c101906 */
.L_x_236:
[----:B------:R-:W-:Y:S05]  /*b170*/  BSYNC B0 ;  /* 0x0000000000007941 */ /* 0x000fea0003800000 */
.L_x_235:
[----:B------:R1:W-:Y:S01]  /*b180*/  ATOM.E.ADD.F16x2.RN.STRONG.GPU P0, RZ, desc[UR6][R4.64+0x4], R17 ;  /* 0x0000041104ff79a2 */ /* 0x0003e2000810e1c6 */
[----:B------:R-:W-:Y:S04]  /*b190*/  BSSY B0, `(.L_x_239) ;  /* 0x000000f000007945 */ /* 0x000fe80003800000 */
[----:B-1----:R-:W-:Y:S05]  /*b1a0*/  @P0 BRA `(.L_x_240) ;  /* 0x0000000000340947 */ /* 0x002fea0003800000 */
[----:B------:R-:W1:Y:S02]  /*b1b0*/  QSPC.E.S P0, RZ, [R4+0x4] ;  /* 0x0000040004ff73aa */ /* 0x000e640000000500 */
[----:B-1----:R-:W-:Y:S05]  /*b1c0*/  @!P0 BRA `(.L_x_241) ;  /* 0x0000000000208947 */ /* 0x002fea0003800000 */
[----:B------:R-:W-:-:S04]  /*b1d0*/  MOV R2, R4 ;  /* 0x0000000400027202 */ /* 0x000fc80000000f00 */
[----:B------:R-:W-:-:S07]  /*b1e0*/  MOV R0, R2 ;  /* 0x0000000200007202 */ /* 0x000fce0000000f00 */
.L_x_242:
[----:B------:R-:W0:Y:S02]  /*b1f0*/  LDS R2, [R0+0x4] ;  /* 0x0000040000027984 */ /* 0x000e240000000800 */
[----:B0-----:R-:W-:-:S06]  /*b200*/  HADD2 R3, R2, R17 ;  /* 0x0000001102037230 */ /* 0x001fcc0000000000 */
[----:B------:R-:W0:Y:S02]  /*b210*/  ATOMS.CAST.SPIN R3, [R0+0x4], R2, R3 ;  /* 0x000004020003738d */ /* 0x000e240001800003 */
[----:B0-----:R-:W-:-:S13]  /*b220*/  ISETP.EQ.U32.AND P0, PT, R3, 0x1, PT ;  /* 0x000000010300780c */ /* 0x001fda0003f02070 */
[----:B------:R-:W-:Y:S05]  /*b230*/  @!P0 BRA `(.L_x_242) ;  /* 0xfffffffc00ec8947 */ /* 0x000fea000383ffff */
[----:B------:R-:W-:Y:S05]  /*b240*/  BRA `(.L_x_240) ;  /* 0x00000000000c7947 */ /* 0x000fea0003800000 */
.L_x_241:
[----:B------:R-:W0:Y:S02]  /*b250*/  LD.E R0, desc[UR6][R4.64+0x4] ;  /* 0x0000040604007980 */ /* 0x000e24000c101900 */
[----:B0-----:R-:W-:-:S05]  /*b260*/  IADD3 R3, R17, R0, RZ ;  /* 0x0000000011037210 */ /* 0x001fca0007ffe0ff */
[----:B------:R1:W-:Y:S02]  /*b270*/  ST.E desc[UR6][R4.64+0x4], R3 ;  /* 0x0000040304007985 */ /* 0x0003e4000c101906 */
.L_x_240:
[----:B------:R-:W-:Y:S05]  /*b280*/  BSYNC B0 ;  /* 0x0000000000007941 */ /* 0x000fea0003800000 */
.L_x_239:
        /* <DEDUP_REMOVED lines=10> */
.L_x_246:
[----:B------:R-:W0:Y:S02]  /*b330*/  LDS R2, [R0] ;  /* 0x0000000000027984 */ /* 0x000e240000000800 */
[----:B0-----:R-:W-:-:S10]  /*b340*/  HFMA2.MMA R3, R2, 1, 1, R16 ;  /* 0x3c003c0002037835 */ /* 0x001fd40000000010 */
[----:B------:R-:W0:Y:S02]  /*b350*/  ATOMS.CAST.SPIN R3, [R0], R2, R3 ;  /* 0x000000020003738d */ /* 0x000e240001800003 */
[----:B0-----:R-:W-:-:S13]  /*b360*/  ISETP.EQ.U32.AND P0, PT, R3, 0x1, PT ;  /* 0x000000010300780c */ /* 0x001fda0003f02070 */
[----:B------:R-:W-:Y:S05]  /*b370*/  @!P0 BRA `(.L_x_246) ;  /* 0xfffffffc00ec8947 */ /* 0x000fea000383ffff */
[----:B------:R-:W-:Y:S05]  /*b380*/  BRA `(.L_x_244) ;  /* 0x00000000000c7947 */ /* 0x000fea0003800000 */
.L_x_245:
[----:B------:R-:W2:Y:S02]  /*b390*/  LD.E R0, desc[UR6][R4.64] ;  /* 0x0000000604007980 */ /* 0x000ea4000c101900 */
[----:B--2---:R-:W-:-:S05]  /*b3a0*/  IADD3 R3, R16, R0, RZ ;  /* 0x0000000010037210 */ /* 0x004fca0007ffe0ff */
[----:B------:R0:W-:Y:S02]  /*b3b0*/  ST.E desc[UR6][R4.64], R3 ;  /* 0x0000000304007985 */ /* 0x0001e4000c101906 */
.L_x_244:
[----:B------:R-:W-:Y:S05]  /*b3c0*/  BSYNC B0 ;  /* 0x0000000000007941 */ /* 0x000fea0003800000 */
.L_x_243:
[----:B------:R1:W-:Y:S01]  /*b3d0*/  ATOM.E.ADD.F16x2.RN.STRONG.GPU P0, RZ, desc[UR6][R4.64+0x4], R15 ;  /* 0x0000040f04ff79a2 */ /* 0x0003e2000810e1c6 */
[----:B------:R-:W-:Y:S04]  /*b3e0*/  BSSY B0, `(.L_x_247) ;  /* 0x000000f000007945 */ /* 0x000fe80003800000 */
[----:B-1----:R-:W-:Y:S05]  /*b3f0*/  @P0 BRA `(.L_x_248) ;  /* 0x0000000000340947 */ /* 0x002fea0003800000 */
[----:B------:R-:W1:Y:S02]  /*b400*/  QSPC.E.S P0, RZ, [R4+0x4] ;  /* 0x0000040004ff73aa */ /* 0x000e640000000500 */
[----:B-1----:R-:W-:Y:S05]  /*b410*/  @!P0 BRA `(.L_x_249) ;  /* 0x0000000000208947 */ /* 0x002fea0003800000 */
[----:B------:R-:W-:-:S04]  /*b420*/  MOV R2, R4 ;  /* 0x0000000400027202 */ /* 0x000fc80000000f00 */
[----:B------:R-:W-:-:S07]  /*b430*/  MOV R0, R2 ;  /* 0x0000000200007202 */ /* 0x000fce0000000f00 */
.L_x_250:
[----:B------:R-:W0:Y:S02]  /*b440*/  LDS R2, [R0+0x4] ;  /* 0x0000040000027984 */ /* 0x000e240000000800 */
[----:B0-----:R-:W-:-:S06]  /*b450*/  HADD2 R3, R2, R15 ;  /* 0x0000000f02037230 */ /* 0x001fcc0000000000 */
[----:B------:R-:W0:Y:S02]  /*b460*/  ATOMS.CAST.SPIN R3, [R0+0x4], R2, R3 ;  /* 0x000004020003738d */ /* 0x000e240001800003 */
[----:B0-----:R-:W-:-:S13]  /*b470*/  ISETP.EQ.U32.AND P0, PT, R3, 0x1, PT ;  /* 0x000000010300780c */ /* 0x001fda0003f02070 */
[----:B------:R-:W-:Y:S05]  /*b480*/  @!P0 BRA `(.L_x_250) ;  /* 0xfffffffc00ec8947 */ /* 0x000fea000383ffff */
[----:B------:R-:W-:Y:S05]  /*b490*/  BRA `(.L_x_248) ;  /* 0x00000000000c7947 */ /* 0x000fea0003800000 */
.L_x_249:
[----:B------:R-:W0:Y:S02]  /*b4a0*/  LD.E R0, desc[UR6][R4.64+0x4] ;  /* 0x0000040604007980 */ /* 0x000e24000c101900 */
[----:B0-----:R-:W-:-:S05]  /*b4b0*/  IADD3 R3, R15, R0, RZ ;  /* 0x000000000f037210 */ /* 0x001fca0007ffe0ff */
[----:B------:R1:W-:Y:S02]  /*b4c0*/  ST.E desc[UR6][R4.64+0x4], R3 ;  /* 0x0000040304007985 */ /* 0x0003e4000c101906 */
.L_x_248:
[----:B------:R-:W-:Y:S05]  /*b4d0*/  BSYNC B0 ;  /* 0x0000000000007941 */ /* 0x000fea0003800000 */
.L_x_247:
        /* <DEDUP_REMOVED lines=10> */
.L_x_254:
[----:B------:R-:W0:Y:S02]  /*b580*/  LDS R2, [R0] ;  /* 0x0000000000027984 */ /* 0x000e240000000800 */
[----:B0-----:R-:W-:-:S10]  /*b590*/  HFMA2.MMA R3, R2, 1, 1, R14 ;  /* 0x3c003c0002037835 */ /* 0x001fd4000000000e */
[----:B------:R-:W0:Y:S02]  /*b5a0*/  ATOMS.CAST.SPIN R3, [R0], R2, R3 ;  /* 0x000000020003738d */ /* 0x000e240001800003 */
[----:B0-----:R-:W-:-:S13]  /*b5b0*/  ISETP.EQ.U32.AND P0, PT, R3, 0x1, PT ;  /* 0x000000010300780c */ /* 0x001fda0003f02070 */
[----:B------:R-:W-:Y:S05]  /*b5c0*/  @!P0 BRA `(.L_x_254) ;  /* 0xfffffffc00ec8947 */ /* 0x000fea000383ffff */
[----:B------:R-:W-:Y:S05]  /*b5d0*/  BRA `(.L_x_252) ;  /* 0x00000000000c7947 */ /* 0x000fea0003800000 */
.L_x_253:
[----:B------:R-:W2:Y:S02]  /*b5e0*/  LD.E R0, desc[UR6][R4.64] ;  /* 0x0000000604007980 */ /* 0x000ea4000c101900 */
[----:B--2---:R-:W-:-:S05]  /*b5f0*/  IADD3 R3, R14, R0, RZ ;  /* 0x000000000e037210 */ /* 0x004fca0007ffe0ff */
[----:B------:R0:W-:Y:S02]  /*b600*/  ST.E desc[UR6][R4.64], R3 ;  /* 0x0000000304007985 */ /* 0x0001e4000c101906 */
.L_x_252:
[----:B------:R-:W-:Y:S05]  /*b610*/  BSYNC B0 ;  /* 0x0000000000007941 */ /* 0x000fea0003800000 */
.L_x_251:
[----:B------:R1:W-:Y:S02]  /*b620*/  ATOM.E.ADD.F16x2.RN.STRONG.GPU P0, RZ, desc[UR6][R4.64+0x4], R13 ;  /* 0x0000040d04ff79a2 */ /* 0x0003e4000810e1c6 */
[----:B-1----:R-:W-:Y:S05]  /*b630*/  @P0 EXIT ;  /* 0x000000000000094d */ /* 0x002fea0003800000 */
[----:B------:R-:W1:Y:S02]  /*b640*/  QSPC.E.S P0, RZ, [R4+0x4] ;  /* 0x0000040004ff73aa */ /* 0x000e640000000500 */
[----:B-1----:R-:W-:Y:S05]  /*b650*/  @!P0 BRA `(.L_x_255) ;  /* 0x0000000000208947 */ /* 0x002fea0003800000 */
[----:B------:R-:W-:-:S04]  /*b660*/  MOV R2, R4 ;  /* 0x0000000400027202 */ /* 0x000fc80000000f00 */
[----:B------:R-:W-:-:S07]  /*b670*/  MOV R0, R2 ;  /* 0x0000000200007202 */ /* 0x000fce0000000f00 */
.L_x_256:
[----:B------:R-:W0:Y:S02]  /*b680*/  LDS R2, [R0+0x4] ;  /* 0x0000040000027984 */ /* 0x000e240000000800 */
[----:B0-----:R-:W-:-:S06]  /*b690*/  HADD2 R3, R2, R13 ;  /* 0x0000000d02037230 */ /* 0x001fcc0000000000 */
[----:B------:R-:W0:Y:S02]  /*b6a0*/  ATOMS.CAST.SPIN R3, [R0+0x4], R2, R3 ;  /* 0x000004020003738d */ /* 0x000e240001800003 */
[----:B0-----:R-:W-:-:S13]  /*b6b0*/  ISETP.EQ.U32.AND P0, PT, R3, 0x1, PT ;  /* 0x000000010300780c */ /* 0x001fda0003f02070 */
[----:B------:R-:W-:Y:S05]  /*b6c0*/  @!P0 BRA `(.L_x_256) ;  /* 0xfffffffc00ec8947 */ /* 0x000fea000383ffff */
[----:B------:R-:W-:Y:S05]  /*b6d0*/  EXIT ;  /* 0x000000000000794d */ /* 0x000fea0003800000 */
.L_x_255:
[----:B------:R-:W0:Y:S02]  /*b6e0*/  LD.E R0, desc[UR6][R4.64+0x4] ;  /* 0x0000040604007980 */ /* 0x000e24000c101900 */
[----:B0-----:R-:W-:-:S05]  /*b6f0*/  IADD3 R3, R13, R0, RZ ;  /* 0x000000000d037210 */ /* 0x001fca0007ffe0ff */
[----:B------:R-:W-:Y:S01]  /*b700*/  ST.E desc[UR6][R4.64+0x4], R3 ;  /* 0x0000040304007985 */ /* 0x000fe2000c101906 */
[----:B------:R-:W-:Y:S05]  /*b710*/  EXIT ;  /* 0x000000000000794d */ /* 0x000fea0003800000 */
.L_x_257:
        /* <DEDUP_REMOVED lines=14> */
.L_x_3663:


//--------------------- .text._Z23gemm_half_q_half_kernelILi4ELi8ELb1ELb0ELi64EEvPK6__halfPKjS4_S2_PS0_iiiiPKtS7_iiiiiibS2_i --------------------------
	.section	.text._Z23gemm_half_q_half_kernelILi4ELi8ELb1ELb0ELi64EEvPK6__halfPKjS4_S2_PS0_iiiiPKtS7_iiiiiibS2_i,"ax",@progbits
	.align	128
        .global         _Z23gemm_half_q_half_kernelILi4ELi8ELb1ELb0ELi64EEvPK6__halfPKjS4_S2_PS0_iiiiPKtS7_iiiiiibS2_i
        .type           _Z23gemm_half_q_half_kernelILi4ELi8ELb1ELb0ELi64EEvPK6__halfPKjS4_S2_PS0_iiiiPKtS7_iiiiiibS2_i,@function
        .size           _Z23gemm_half_q_half_kernelILi4ELi8ELb1ELb0ELi64EEvPK6__halfPKjS4_S2_PS0_iiiiPKtS7_iiiiiibS2_i,(.L_x_3664 - _Z23gemm_half_q_half_kernelILi4ELi8ELb1ELb0ELi64EEvPK6__halfPKjS4_S2_PS0_iiiiPKtS7_iiiiiibS2_i)
        .other          _Z23gemm_half_q_half_kernelILi4ELi8ELb1ELb0ELi64EEvPK6__halfPKjS4_S2_PS0_iiiiPKtS7_iiiiiibS2_i,@"STO_CUDA_ENTRY STV_DEFAULT"
_Z23gemm_half_q_half_kernelILi4ELi8ELb1ELb0ELi64EEvPK6__halfPKjS4_S2_PS0_iiiiPKtS7_iiiiiibS2_i:
.text._Z23gemm_half_q_half_kernelILi4ELi8ELb1ELb0ELi64EEvPK6__halfPKjS4_S2_PS0_iiiiPKtS7_iiiiiibS2_i:
        /* <DEDUP_REMOVED lines=12> */
[----:B------:R-:W-:Y:S01]  /*00c0*/  PRMT R17, RZ, 0x7610, R17 ;  /* 0x00007610ff117816 */ /* 0x000fe20000000011 */
[--C-:B-1----:R-:W-:Y:S01]  /*00d0*/  IMAD R20, R8, -0x4, R5.reuse ;  /* 0xfffffffc08147824 */ /* 0x102fe200078e0205 */
[----:B------:R-:W-:-:S04]  /*00e0*/  PRMT R5, RZ, 0x7610, R5 ;  /* 0x00007610ff057816 */ /* 0x000fc80000000005 */
        /* <DEDUP_REMOVED lines=26> */
[----:B------:R-:W-:Y:S02]  /*0290*/  IADD3.X R15, R13, R16, RZ, P2, !PT ;  /* 0x000000100d0f7210 */ /* 0x000fe400017fe4ff */
[----:B------:R-:W-:-:S03]  /*02a0*/  PRMT R2, RZ, 0x7610, R2 ;  /* 0x00007610ff027816 */ /* 0x000fc60000000002 */
[----:B------:R-:W2:Y:S02]  /*02b0*/  LDG.E.U16 R4, desc[UR6][R14.64] ;  /* 0x000000060e047981 */ /* 0x000ea4000c1e1500 */
[----:B------:R-:W-:-:S04]  /*02c0*/  @P0 LEA R12, P2, R18, R12, 0x2 ;  /* 0x0000000c120c0211 */ /* 0x000fc800078410ff */
[----:B------:R-:W-:-:S05]  /*02d0*/  @P0 LEA.HI.X R13, R18, R13, R19, 0x2, P2 ;  /* 0x0000000d120d0211 */ /* 0x000fca00010f1413 */
[----:B------:R-:W3:Y:S01]  /*02e0*/  @P0 LDG.E.U16 R2, desc[UR6][R12.64] ;  /* 0x000000060c020981 */ /* 0x000ee2000c1e1500 */
[----:B--2---:R-:W-:-:S04]  /*02f0*/  LOP3.LUT R17, R4, R17, RZ, 0xfc, !PT ;  /* 0x0000001104117212 */ /* 0x004fc800078efcff */
[----:B---3--:R-:W-:-:S04]  /*0300*/  @P0 LOP3.LUT R16, R2, R17, RZ, 0xfc, !PT ;  /* 0x0000001102100212 */ /* 0x008fc800078efcff */
[----:B------:R-:W-:-:S07]  /*0310*/  @P0 PRMT R17, R16, 0x7610, R17 ;  /* 0x0000761010110816 */ /* 0x000fce0000000011 */
.L_x_258:
        /* <DEDUP_REMOVED lines=12> */
[----:B------:R-:W-:Y:S01]  /*03e0*/  LEA R14, P0, R12, UR4, 0x1 ;  /* 0x000000040c0e7c11 */ /* 0x000fe2000f8008ff */
[----:B------:R-:W-:-:S03]  /*03f0*/  ULDC.64 UR8, c[0x0][0x210] ;  /* 0x0000840000087ab9 */ /* 0x000fc60000000a00 */
[----:B------:R-:W-:-:S05]  /*0400*/  LEA.HI.X R15, R12, UR5, R15, 0x1, P0 ;  /* 0x000000050c0f7c11 */ /* 0x000fca00080f0c0f */
[----:B------:R-:W2:Y:S01]  /*0410*/  LDG.E.U16.CONSTANT R14, desc[UR6][R14.64] ;  /* 0x000000060e0e7981 */ /* 0x000ea2000c1e9500 */
[----:B------:R-:W0:Y:S01]  /*0420*/  S2UR UR5, SR_CgaCtaId ;  /* 0x00000000000579c3 */ /* 0x000e220000008800 */
[----:B------:R-:W-:Y:S01]  /*0430*/  IMAD R12, R8, R3, RZ ;  /* 0x00000003080c7224 */ /* 0x000fe200078e02ff */
[----:B------:R-:W-:Y:S01]  /*0440*/  ISETP.GT.AND P2, PT, R7, 0x3, PT ;  /* 0x000000030700780c */ /* 0x000fe20003f44270 */
[----:B------:R-:W-:Y:S01]  /*0450*/  UMOV UR4, 0x400 ;  /* 0x0000040000047882 */ /* 0x000fe20000000000 */
[----:B------:R-:W-:Y:S02]  /*0460*/  HFMA2.MMA R26, -RZ, RZ, 0, 0 ;  /* 0x00000000ff1a7435 */ /* 0x000fe400000001ff */
[----:B------:R-:W-:Y:S01]  /*0470*/  SHF.L.U32 R13, R12, 0x2, RZ ;  /* 0x000000020c0d7819 */ /* 0x000fe200000006ff */
[----:B0-----:R-:W-:-:S06]  /*0480*/  ULEA UR4, UR5, UR4, 0x18 ;  /* 0x0000000405047291 */ /* 0x001fcc000f8ec03f */
[----:B------:R-:W-:Y:S02]  /*0490*/  LEA R22, R11, UR4, 0x1 ;  /* 0x000000040b167c11 */ /* 0x000fe4000f8e08ff */
[----:B--2---:R-:W-:-:S04]  /*04a0*/  IADD3 R16, P0, R14, R13, RZ ;  /* 0x0000000d0e107210 */ /* 0x004fc80007f1e0ff */
[----:B------:R-:W-:Y:S02]  /*04b0*/  LEA.HI.X.SX32 R13, R13, RZ, 0x1, P0 ;  /* 0x000000ff0d0d7211 */ /* 0x000fe400000f0eff */
[----:B------:R-:W-:-:S04]  /*04c0*/  LEA R12, P0, R16, UR8, 0x1 ;  /* 0x00000008100c7c11 */ /* 0x000fc8000f8008ff */
[----:B------:R-:W-:Y:S02]  /*04d0*/  LEA.HI.X R13, R16, UR9, R13, 0x1, P0 ;  /* 0x00000009100d7c11 */ /* 0x000fe400080f0c0d */
[----:B------:R-:W-:Y:S01]  /*04e0*/  PLOP3.LUT P0, PT, PT, PT, PT, 0x80, 0x0 ;  /* 0x000000000000781c */ /* 0x000fe20003f0f070 */
[----:B------:R-:W-:-:S12]  /*04f0*/  @!P2 BRA `(.L_x_262) ;  /* 0x000000000048a947 */ /* 0x000fd80003800000 */
[----:B------:R-:W-:Y:S02]  /*0500*/  PLOP3.LUT P0, PT, PT, PT, PT, 0x8, 0x0 ;  /* 0x000000000000781c */ /* 0x000fe40003f0e170 */
[----:B------:R-:W-:-:S11]  /*0510*/  IADD3 R27, R7, -0x3, RZ ;  /* 0xfffffffd071b7810 */ /* 0x000fd60007ffe0ff */
.L_x_263:
        /* <DEDUP_REMOVED lines=16> */
.L_x_262:
[----:B------:R-:W-:-:S04]  /*0620*/  IADD3 R14, R7, -R26, RZ ;  /* 0x8000001a070e7210 */ /* 0x000fc80007ffe0ff */
[----:B------:R-:W-:-:S13]  /*0630*/  ISETP.GT.AND P2, PT, R14, 0x1, PT ;  /* 0x000000010e00780c */ /* 0x000fda0003f44270 */
[C---:B------:R-:W-:Y:S01]  /*0640*/  @P2 IMAD.WIDE R14, R3.reuse, 0x2, R12 ;  /* 0x00000002030e2825 */ /* 0x040fe200078e020c */
        /* <DEDUP_REMOVED lines=13> */
.L_x_261:
[----:B------:R-:W0:Y:S01]  /*0720*/  S2UR UR5, SR_CgaCtaId ;  /* 0x00000000000579c3 */ /* 0x000e220000008800 */
[----:B------:R-:W-:Y:S01]  /*0730*/  IMAD R13, R8, R3, RZ ;  /* 0x00000003080d7224 */ /* 0x000fe200078e02ff */
[----:B------:R-:W-:Y:S01]  /*0740*/  ISETP.GT.AND P2, PT, R7, 0x3, PT ;  /* 0x000000030700780c */ /* 0x000fe20003f44270 */
[----:B------:R-:W-:Y:S01]  /*0750*/  UMOV UR4, 0x400 ;  /* 0x0000040000047882 */ /* 0x000fe20000000000 */
[----:B------:R-:W-:Y:S01]  /*0760*/  ULDC.64 UR8, c[0x0][0x210] ;  /* 0x0000840000087ab9 */ /* 0x000fe20000000a00 */
[----:B------:R-:W-:Y:S01]  /*0770*/  HFMA2.MMA R26, -RZ, RZ, 0, 0 ;  /* 0x00000000ff1a7435 */ /* 0x000fe200000001ff */
[----:B------:R-:W-:-:S04]  /*0780*/  SHF.L.U32 R14, R13, 0x2, RZ ;  /* 0x000000020d0e7819 */ /* 0x000fc800000006ff */
        /* <DEDUP_REMOVED lines=10> */
.L_x_265:
        /* <DEDUP_REMOVED lines=16> */
.L_x_264:
        /* <DEDUP_REMOVED lines=12> */
[----:B0-----:R-:W-:-:S05]  /*09f0*/  @P2 IADD3 R22, R22, 0x100, RZ ;  /* 0x0000010016162810 */ /* 0x001fca0007ffe0ff */
[----:B----4-:R1:W-:Y:S02]  /*0a00*/  @P0 STS.U16 [R22], R3 ;  /* 0x0000000316000388 */ /* 0x0103e40000000400 */
.L_x_260:
[----:B------:R-:W-:Y:S05]  /*0a10*/  BSYNC B0 ;  /* 0x0000000000007941 */ /* 0x000fea0003800000 */
.L_x_259:
[----:B-1----:R-:W1:Y:S02]  /*0a20*/  LDC R3, c[0x0][0x23c] ;  /* 0x00008f00ff037b82 */ /* 0x002e640000000800 */
[----:B-1----:R-:W-:-:S13]  /*0a30*/  ISETP.GE.AND P0, PT, R21, R3, PT ;  /* 0x000000031500720c */ /* 0x002fda0003f06270 */
[----:B------:R-:W-:Y:S05]  /*0a40*/  @P0 EXIT ;  /* 0x000000000000094d */ /* 0x000fea0003800000 */
[----:B------:R-:W1:Y:S02]  /*0a50*/  LDC.U8 R12, c[0x0][0x270] ;  /* 0x00009c00ff0c7b82 */ /* 0x000e640000000000 */
[----:B-1----:R-:W-:-:S04]  /*0a60*/  PRMT R12, R12, 0x8880, RZ ;  /* 0x000088800c0c7816 */ /* 0x002fc800000000ff */
[----:B------:R-:W-:-:S04]  /*0a70*/  ISETP.NE.AND P0, PT, R12, RZ, PT ;  /* 0x000000ff0c00720c */ /* 0x000fc80003f05270 */
[----:B------:R-:W-:-:S04]  /*0a80*/  ISETP.NE.OR P0, PT, R0, RZ, !P0 ;  /* 0x000000ff0000720c */ /* 0x000fc80004705670 */
[----:B------:R-:W-:-:S13]  /*0a90*/  ISETP.LT.OR P0, PT, R20, 0x1, P0 ;  /* 0x000000011400780c */ /* 0x000fda0000701670 */
[----:B------:R-:W-:Y:S05]  /*0aa0*/  @P0 BRA `(.L_x_266) ;  /* 0x0000000000840947 */ /* 0x000fea0003800000 */
[----:B0-----:R-:W0:Y:S01]  /*0ab0*/  LDC.64 R12, c[0x0][0x230] ;  /* 0x00008c00ff0c7b82 */ /* 0x001e220000000a00 */
[----:B------:R-:W-:Y:S01]  /*0ac0*/  IMAD R15, R8, R3, RZ ;  /* 0x00000003080f7224 */ /* 0x000fe200078e02ff */
[----:B------:R-:W-:Y:S01]  /*0ad0*/  ISETP.GT.AND P2, PT, R7, 0x3, PT ;  /* 0x000000030700780c */ /* 0x000fe20003f44270 */
[----:B------:R-:W-:Y:S01]  /*0ae0*/  HFMA2.MMA R8, -RZ, RZ, 0, 0 ;  /* 0x00000000ff087435 */ /* 0x000fe200000001ff */
[----:B------:R-:W-:Y:S02]  /*0af0*/  PLOP3.LUT P0, PT, PT, PT, PT, 0x80, 0x0 ;  /* 0x000000000000781c */ /* 0x000fe40003f0f070 */
[----:B------:R-:W-:-:S04]  /*0b00*/  LEA R10, R10, R15, 0x6 ;  /* 0x0000000f0a0a7211 */ /* 0x000fc800078e30ff */
[----:B------:R-:W-:-:S04]  /*0b10*/  IADD3 R11, R11, R10, RZ ;  /* 0x0000000a0b0b7210 */ /* 0x000fc80007ffe0ff */
[----:B------:R-:W-:-:S05]  /*0b20*/  SHF.L.U32 R11, R11, 0x2, RZ ;  /* 0x000000020b0b7819 */ /* 0x000fca00000006ff */
[----:B0-----:R-:W-:Y:S01]  /*0b30*/  IMAD.WIDE R10, R11, 0x2, R12 ;  /* 0x000000020b0a7825 */ /* 0x001fe200078e020c */
[----:B------:R-:W-:Y:S06]  /*0b40*/  @!P2 BRA `(.L_x_267) ;  /* 0x000000000034a947 */ /* 0x000fec0003800000 */
[----:B------:R-:W-:Y:S02]  /*0b50*/  PLOP3.LUT P0, PT, PT, PT, PT, 0x8, 0x0 ;  /* 0x000000000000781c */ /* 0x000fe40003f0e170 */
[----:B------:R-:W-:-:S11]  /*0b60*/  IADD3 R19, R7, -0x3, RZ ;  /* 0xfffffffd07137810 */ /* 0x000fd60007ffe0ff */
.L_x_268:
        /* <DEDUP_REMOVED lines=11> */
.L_x_267:
[----:B-1----:R-:W-:-:S04]  /*0c20*/  IADD3 R12, R7, -R8, RZ ;  /* 0x80000008070c7210 */ /* 0x002fc80007ffe0ff */
        /* <DEDUP_REMOVED lines=9> */
.L_x_266:
[----:B-1----:R-:W1:Y:S08]  /*0cc0*/  LDC.64 R10, c[0x0][0x248] ;  /* 0x00009200ff0a7b82 */ /* 0x002e700000000a00 */
[----:B------:R-:W-:Y:S01]  /*0cd0*/  BAR.SYNC.DEFER_BLOCKING 0x0 ;  /* 0x0000000000007b1d */ /* 0x000fe20000010000 */
[----:B------:R-:W-:Y:S02]  /*0ce0*/  ISETP.GE.AND P0, PT, R6, R9, PT ;  /* 0x000000090600720c */ /* 0x000fe40003f06270 */
[----:B------:R-:W-:-:S05]  /*0cf0*/  SHF.L.U32 R15, R0, 0x7, RZ ;  /* 0x00000007000f7819 */ /* 0x000fca00000006ff */
[----:B------:R-:W2:Y:S08]  /*0d00*/  LDC R17, c[0x0][0x25c] ;  /* 0x00009700ff117b82 */ /* 0x000eb00000000800 */
[----:B0-----:R-:W0:Y:S01]  /*0d10*/  LDC R13, c[0x0][0x264] ;  /* 0x00009900ff0d7b82 */ /* 0x001e220000000800 */
[----:B-1----:R-:W-:Y:S01]  /*0d20*/  IMAD.WIDE R14, R15, 0x2, R10 ;  /* 0x000000020f0e7825 */ /* 0x002fe200078e020a */
[----:B------:R-:W-:Y:S06]  /*0d30*/  @P0 BRA `(.L_x_269) ;  /* 0x0000000000d00947 */ /* 0x000fec0003800000 */
[----:B------:R1:W5:Y:S01]  /*0d40*/  LDG.E.U16.CONSTANT R0, desc[UR6][R14.64] ;  /* 0x000000060e007981 */ /* 0x000362000c1e9500 */
[----:B------:R-:W-:Y:S02]  /*0d50*/  SHF.R.S32.HI R8, RZ, 0x1f, R21 ;  /* 0x0000001fff087819 */ /* 0x000fe40000011415 */
[----:B------:R-:W-:Y:S02]  /*0d60*/  SHF.L.U32 R16, R21, 0x2, RZ ;  /* 0x0000000215107819 */ /* 0x000fe400000006ff */
[----:B------:R-:W-:Y:S02]  /*0d70*/  LEA.HI R18, R8, R21, RZ, 0x3 ;  /* 0x0000001508127211 */ /* 0x000fe400078f18ff */
[----:B------:R-:W-:Y:S02]  /*0d80*/  MOV R8, RZ ;  /* 0x000000ff00087202 */ /* 0x000fe40000000f00 */
[----:B------:R-:W-:Y:S02]  /*0d90*/  MOV R12, R6 ;  /* 0x00000006000c7202 */ /* 0x000fe40000000f00 */
[----:B------:R-:W-:-:S02]  /*0da0*/  LOP3.LUT R16, R16, 0x10, RZ, 0xc0, !PT ;  /* 0x0000001010107812 */ /* 0x000fc400078ec0ff */
[----:B-1----:R-:W-:-:S07]  /*0db0*/  SHF.R.S32.HI R18, RZ, 0x3, R18 ;  /* 0x00000003ff127819 */ /* 0x002fce0000011412 */
.L_x_270:
[----:B-1----:R-:W1:Y:S01]  /*0dc0*/  LDC.64 R22, c[0x0][0x220] ;  /* 0x00008800ff167b82 */ /* 0x002e620000000a00 */
[----:B-----5:R-:W-:-:S05]  /*0dd0*/  IADD3 R19, R0, R8, RZ ;  /* 0x0000000800137210 */ /* 0x020fca0007ffe0ff */
[----:B------:R-:W-:-:S05]  /*0de0*/  IMAD R25, R19, R3, RZ ;  /* 0x0000000313197224 */ /* 0x000fca00078e02ff */
[----:B------:R-:W-:-:S04]  /*0df0*/  SHF.R.S32.HI R26, RZ, 0x1f, R25 ;  /* 0x0000001fff1a7819 */ /* 0x000fc80000011419 */
[----:B------:R-:W-:Y:S02]  /*0e00*/  LEA.HI R25, R26, R25, RZ, 0x3 ;  /* 0x000000191a197211 */ /* 0x000fe400078f18ff */
[----:B------:R-:W3:Y:S02]  /*0e10*/  LDC.64 R26, c[0x0][0x228] ;  /* 0x00008a00ff1a7b82 */ /* 0x000ee40000000a00 */
[----:B------:R-:W-:-:S05]  /*0e20*/  LEA.HI.SX32 R25, R25, R18, 0x1d ;  /* 0x0000001219197211 */ /* 0x000fca00078feaff */
[----:B-1----:R-:W-:-:S06]  /*0e30*/  IMAD.WIDE R22, R25, 0x4, R22 ;  /* 0x0000000419167825 */ /* 0x002fcc00078e0216 */
[----:B------:R-:W4:Y:S01]  /*0e40*/  LDG.E.CONSTANT R23, desc[UR6][R22.64] ;  /* 0x0000000616177981 */ /* 0x000f22000c1e9900 */
[----:B------:R-:W-:Y:S01]  /*0e50*/  LEA R29, R12, 0x1, 0x1 ;  /* 0x000000010c1d7811 */ /* 0x000fe200078e08ff */
[----:B---3--:R-:W-:-:S04]  /*0e60*/  IMAD.WIDE R26, R19, 0x2, R26 ;  /* 0x00000002131a7825 */ /* 0x008fc800078e021a */
[----:B------:R-:W-:Y:S02]  /*0e70*/  IMAD.WIDE R28, R29, 0x2, R10 ;  /* 0x000000021d1c7825 */ /* 0x000fe400078e020a */
[----:B------:R1:W3:Y:S04]  /*0e80*/  LDG.E.U16.CONSTANT R26, desc[UR6][R26.64] ;  /* 0x000000061a1a7981 */ /* 0x0002e8000c1e9500 */
[----:B------:R-:W2:Y:S01]  /*0e90*/  LDG.E.U16.CONSTANT R29, desc[UR6][R28.64] ;  /* 0x000000061c1d7981 */ /* 0x000ea2000c1e9500 */
[----:B----4-:R-:W-:-:S04]  /*0ea0*/  SHF.R.U32.HI R19, RZ, R16, R23 ;  /* 0x00000010ff137219 */ /* 0x010fc80000011617 */
        /* <DEDUP_REMOVED lines=12> */
[----:B------:R-:W-:Y:S01]  /*0f70*/  IMAD R30, R30, R30, RZ ;  /* 0x0000001e1e1e7224 */ /* 0x000fe200078e02ff */
[----:B--2---:R-:W-:Y:S01]  /*0f80*/  IADD3 R12, R29, R12, RZ ;  /* 0x0000000c1d0c7210 */ /* 0x004fe20007ffe0ff */
[----:B------:R-:W-:-:S02]  /*0f90*/  IMAD R28, R22, R22, RZ ;  /* 0x00000016161c7224 */ /* 0x000fc400078e02ff */
[----:B-1----:R-:W-:Y:S01]  /*0fa0*/  IMAD R27, R19, R19, RZ ;  /* 0x00000013131b7224 */ /* 0x002fe200078e02ff */
[----:B------:R-:W-:Y:S01]  /*0fb0*/  I2F.F16 R25, R25 ;  /* 0x0000001900197306 */ /* 0x000fe20000200c00 */
[----:B------:R-:W-:Y:S02]  /*0fc0*/  LEA R19, R8, R1, 0x3 ;  /* 0x0000000108137211 */ /* 0x000fe400078e18ff */
[----:B------:R-:W-:Y:S02]  /*0fd0*/  ISETP.GE.AND P2, PT, R12, R9, PT ;  /* 0x000000090c00720c */ /* 0x000fe40003f46270 */
[----:B------:R-:W-:-:S03]  /*0fe0*/  IADD3 R8, R8, 0x1, RZ ;  /* 0x0000000108087810 */ /* 0x000fc60007ffe0ff */
[----:B------:R-:W1:Y:S08]  /*0ff0*/  I2F.F16 R30, R30 ;  /* 0x0000001e001e7306 */ /* 0x000e700000200c00 */
[----:B------:R-:W-:Y:S01]  /*1000*/  I2F.F16 R28, R28 ;  /* 0x0000001c001c7306 */ /* 0x000fe20000200c00 */
[----:B-1----:R-:W-:-:S07]  /*1010*/  PRMT R25, R25, 0x5410, R30 ;  /* 0x0000541019197816 */ /* 0x002fce000000001e */
[----:B------:R-:W1:Y:S01]  /*1020*/  I2F.F16 R27, R27 ;  /* 0x0000001b001b7306 */ /* 0x000e620000200c00 */
[----:B---3--:R-:W-:Y:S01]  /*1030*/  HMUL2 R22, R25, R26.H0_H0 ;  /* 0x2000001a19167232 */ /* 0x008fe20000000000 */
[----:B-1----:R-:W-:-:S05]  /*1040*/  PRMT R23, R27, 0x5410, R28 ;  /* 0x000054101b177816 */ /* 0x002fca000000001c */
[----:B------:R-:W-:-:S05]  /*1050*/  HMUL2 R23, R23, R26.H0_H0 ;  /* 0x2000001a17177232 */ /* 0x000fca0000000000 */
[----:B------:R1:W-:Y:S01]  /*1060*/  STL.64 [R19], R22 ;  /* 0x0000001613007387 */ /* 0x0003e20000100a00 */
[----:B------:R-:W-:Y:S05]  /*1070*/  @!P2 BRA `(.L_x_270) ;  /* 0xfffffffc0050a947 */ /* 0x000fea000383ffff */
.L_x_269:
        /* <DEDUP_REMOVED lines=8> */
[----:B------:R-:W-:Y:S01]  /*1100*/  LEA.HI R12, R11, R0, RZ, 0x5 ;  /* 0x000000000b0c7211 */ /* 0x000fe200078f28ff */
[----:B------:R-:W-:Y:S01]  /*1110*/  HFMA2.MMA R0, -RZ, RZ, 0, 0 ;  /* 0x00000000ff007435 */ /* 0x000fe200000001ff */
[C---:B--2---:R-:W-:Y:S02]  /*1120*/  ISETP.GT.AND P3, PT, R6.reuse, R17, PT ;  /* 0x000000110600720c */ /* 0x044fe40003f64270 */
[----:B0-----:R-:W-:Y:S02]  /*1130*/  ISETP.GT.AND P5, PT, R6, R13, PT ;  /* 0x0000000d0600720c */ /* 0x001fe40003fa4270 */
[----:B------:R-:W-:Y:S01]  /*1140*/  MOV R8, RZ ;  /* 0x000000ff00087202 */ /* 0x000fe20000000f00 */
[----:B------:R-:W-:Y:S10]  /*1150*/  @!P2 BRA `(.L_x_271) ;  /* 0x00000000001ca947 */ /* 0x000ff40003800000 */
[----:B------:R-:W0:Y:S02]  /*1160*/  LDC R11, c[0x0][0x25c] ;  /* 0x00009700ff0b7b82 */ /* 0x000e240000000800 */
[----:B0-----:R-:W-:-:S04]  /*1170*/  VIMNMX R8, R6, R11, PT ;  /* 0x0000000b06087248 */ /* 0x001fc80003fe0100 */
[----:B------:R-:W-:-:S04]  /*1180*/  IADD3 R8, R8, -UR4, RZ ;  /* 0x8000000408087c10 */ /* 0x000fc8000fffe0ff */
[----:B------:R-:W-:-:S04]  /*1190*/  SHF.R.S32.HI R11, RZ, 0x1f, R8 ;  /* 0x0000001fff0b7819 */ /* 0x000fc80000011408 */
[----:B------:R-:W-:-:S04]  /*11a0*/  LEA.HI R11, R11, R8, RZ, 0x5 ;  /* 0x000000080b0b7211 */ /* 0x000fc800078f28ff */
[----:B------:R-:W-:-:S05]  /*11b0*/  SHF.R.S32.HI R11, RZ, 0x5, R11 ;  /* 0x00000005ff0b7819 */ /* 0x000fca000001140b */
[----:B------:R-:W-:-:S07]  /*11c0*/  IMAD R8, R11, 0x6, RZ ;  /* 0x000000060b087824 */ /* 0x000fce00078e02ff */
.L_x_271:
        /* <DEDUP_REMOVED lines=8> */
.L_x_272:
[----:B-1----:R-:W-:Y:S01]  /*1250*/  HFMA2.MMA R19, -RZ, RZ, 0, 0 ;  /* 0x00000000ff137435 */ /* 0x002fe200000001ff */
[----:B------:R-:W-:Y:S02]  /*1260*/  CS2R R10, SRZ ;  /* 0x00000000000a7805 */ /* 0x000fe4000001ff00 */
[----:B------:R-:W-:Y:S01]  /*1270*/  SHF.R.S32.HI R23, RZ, 0x5, R12 ;  /* 0x00000005ff177819 */ /* 0x000fe2000001140c */
[----:B------:R-:W-:Y:S07]  /*1280*/  @!P4 BRA `(.L_x_273) ;  /* 0x00000000001cc947 */ /* 0x000fee0003800000 */
[----:B------:R-:W0:Y:S02]  /*1290*/  LDC R11, c[0x0][0x264] ;  /* 0x00009900ff0b7b82 */ /* 0x000e240000000800 */
[----:B0-----:R-:W-:-:S04]  /*12a0*/  VIMNMX R11, R6, R11, PT ;  /* 0x0000000b060b7248 */ /* 0x001fc80003fe0100 */
[----:B------:R-:W-:-:S04]  /*12b0*/  IADD3 R11, R11, -UR5, RZ ;  /* 0x800000050b0b7c10 */ /* 0x000fc8000fffe0ff */
[----:B------:R-:W-:-:S04]  /*12c0*/  SHF.R.S32.HI R12, RZ, 0x1f, R11 ;  /* 0x0000001fff0c7819 */ /* 0x000fc8000001140b */
[----:B------:R-:W-:-:S04]  /*12d0*/  LEA.HI R12, R12, R11, RZ, 0x5 ;  /* 0x0000000b0c0c7211 */ /* 0x000fc800078f28ff */
[----:B------:R-:W-:-:S04]  /*12e0*/  SHF.R.S32.HI R12, RZ, 0x5, R12 ;  /* 0x00000005ff0c7819 */ /* 0x000fc8000001140c */
[----:B------:R-:W-:-:S07]  /*12f0*/  SHF.L.U32 R11, R12, 0x2, RZ ;  /* 0x000000020c0b7819 */ /* 0x000fce00000006ff */
.L_x_273:
        /* <DEDUP_REMOVED lines=8> */
.L_x_274:
        /* <DEDUP_REMOVED lines=8> */
.L_x_275:
        /* <DEDUP_REMOVED lines=14> */
[----:B------:R-:W3:Y:S01]  /*14e0*/  LDG.E.U16.CONSTANT R23, desc[UR6][R14.64+0x2] ;  /* 0x000002060e177981 */ /* 0x000ee2000c1e9500 */
[----:B------:R-:W0:Y:S01]  /*14f0*/  S2UR UR5, SR_CgaCtaId ;  /* 0x00000000000579c3 */ /* 0x000e220000008800 */
[----:B------:R-:W-:Y:S01]  /*1500*/  IMAD R0, R0, R3, RZ ;  /* 0x0000000300007224 */ /* 0x000fe200078e02ff */
[----:B------:R-:W-:Y:S01]  /*1510*/  PRMT R2, R2, 0x9910, RZ ;  /* 0x0000991002027816 */ /* 0x000fe200000000ff */
[----:B------:R-:W-:Y:S01]  /*1520*/  ULDC.64 UR8, c[0x0][0x218] ;  /* 0x0000860000087ab9 */ /* 0x000fe20000000a00 */
[----:B------:R-:W-:Y:S01]  /*1530*/  UMOV UR4, 0x400 ;  /* 0x0000040000047882 */ /* 0x000fe20000000000 */
[----:B------:R-:W-:-:S02]  /*1540*/  PRMT R8, R8, 0x5410, RZ ;  /* 0x0000541008087816 */ /* 0x000fc400000000ff */
[----:B------:R-:W-:Y:S02]  /*1550*/  SHF.R.S32.HI R3, RZ, 0x1f, R0 ;  /* 0x0000001fff037819 */ /* 0x000fe40000011400 */
[C---:B------:R-:W-:Y:S02]  /*1560*/  IADD3 R0, P2, R21.reuse, R0, RZ ;  /* 0x0000000015007210 */ /* 0x040fe40007f5e0ff */
[----:B------:R-:W-:Y:S02]  /*1570*/  ISETP.NE.AND P0, PT, R2, RZ, PT ;  /* 0x000000ff0200720c */ /* 0x000fe40003f05270 */
[----:B------:R-:W-:Y:S02]  /*1580*/  LEA.HI.X.SX32 R3, R21, R3, 0x1, P2 ;  /* 0x0000000315037211 */ /* 0x000fe400010f0eff */
[----:B------:R-:W-:Y:S02]  /*1590*/  LEA R40, P2, R0, UR8, 0x2 ;  /* 0x0000000800287c11 */ /* 0x000fe4000f8410ff */
[----:B------:R-:W-:-:S02]  /*15a0*/  ISETP.LT.OR P0, PT, R20, 0x4, !P0 ;  /* 0x000000041400780c */ /* 0x000fc40004701670 */
[----:B------:R-:W-:Y:S02]  /*15b0*/  LEA.HI.X R41, R0, UR9, R3, 0x2, P2 ;  /* 0x0000000900297c11 */ /* 0x000fe400090f1403 */
[----:B------:R-:W-:Y:S02]  /*15c0*/  PRMT R21, R24, 0x9910, RZ ;  /* 0x0000991018157816 */ /* 0x000fe400000000ff */
[----:B------:R-:W-:Y:S01]  /*15d0*/  MOV R20, RZ ;  /* 0x000000ff00147202 */ /* 0x000fe20000000f00 */
[----:B0-----:R-:W-:-:S03]  /*15e0*/  ULEA UR4, UR5, UR4, 0x18 ;  /* 0x0000000405047291 */ /* 0x001fc6000f8ec03f */
[----:B------:R-:W-:Y:S01]  /*15f0*/  ULDC UR5, c[0x0][0x264] ;  /* 0x0000990000057ab9 */ /* 0x000fe20000000800 */
[----:B--2---:R-:W-:Y:S02]  /*1600*/  PRMT R0, R12, 0x7610, R12 ;  /* 0x000076100c007816 */ /* 0x004fe4000000000c */
[----:B------:R-:W-:Y:S02]  /*1610*/  PRMT R2, R13, 0x7610, R13 ;  /* 0x000076100d027816 */ /* 0x000fe4000000000d */
[----:B---3--:R-:W-:-:S07]  /*1620*/  IADD3 R23, R6, R23, RZ ;  /* 0x0000001706177210 */ /* 0x008fce0007ffe0ff */
.L_x_293:
[----:B------:R-:W-:-:S13]  /*1630*/  ISETP.NE.AND P2, PT, R6, R23, PT ;  /* 0x000000170600720c */ /* 0x000fda0003f45270 */
[----:B------:R-:W0:Y:S01]  /*1640*/  @!P2 LDC.64 R12, c[0x0][0x248] ;  /* 0x00009200ff0cab82 */ /* 0x000e220000000a00 */
[----:B------:R-:W-:Y:S02]  /*1650*/  @!P2 SHF.L.U32 R3, R6, 0x1, RZ ;  /* 0x000000010603a819 */ /* 0x000fe400000006ff */
[----:B------:R-:W-:-:S03]  /*1660*/  @!P2 IADD3 R20, R20, 0x1, RZ ;  /* 0x000000011414a810 */ /* 0x000fc60007ffe0ff */
[----:B0-----:R-:W-:Y:S01]  /*1670*/  @!P2 IMAD.WIDE R12, R3, 0x2, R12 ;  /* 0x00000002030ca825 */ /* 0x001fe200078e020c */
[----:B------:R-:W-:-:S05]  /*1680*/  @!P2 LEA R3, R20, R1, 0x3 ;  /* 0x000000011403a211 */ /* 0x000fca00078e18ff */
        /* <DEDUP_REMOVED lines=9> */
[----:B------:R-:W-:Y:S01]  /*1720*/  HFMA2.MMA R3, -RZ, RZ, 0, 0.0625 ;  /* 0x00002c00ff037435 */ /* 0x000fe200000001ff */
[----:B------:R-:W-:Y:S02]  /*1730*/  ISETP.NE.AND P2, PT, R21, RZ, PT ;  /* 0x000000ff1500720c */ /* 0x000fe40003f45270 */
[----:B------:R-:W-:Y:S02]  /*1740*/  ISETP.GE.AND P3, PT, R7, 0x2, PT ;  /* 0x000000020700780c */ /* 0x000fe40003f66270 */
[----:B--2---:R-:W-:Y:S02]  /*1750*/  SHF.R.U32.HI R26, RZ, 0x8, R12 ;  /* 0x00000008ff1a7819 */ /* 0x004fe4000001160c */
[C---:B------:R-:W-:Y:S02]  /*1760*/  LOP3.LUT R27, R13.reuse, 0xf000f, RZ, 0xc0, !PT ;  /* 0x000f000f0d1b7812 */ /* 0x040fe400078ec0ff */
[----:B------:R-:W-:-:S02]  /*1770*/  LOP3.LUT R28, R13, 0xf000f0, RZ, 0xc0, !PT ;  /* 0x00f000f00d1c7812 */ /* 0x000fc400078ec0ff */
[----:B------:R-:W-:Y:S02]  /*1780*/  SHF.R.U32.HI R13, RZ, 0x8, R13 ;  /* 0x00000008ff0d7819 */ /* 0x000fe4000001160d */
[C---:B------:R-:W-:Y:S02]  /*1790*/  LOP3.LUT R29, R14.reuse, 0xf000f, RZ, 0xc0, !PT ;  /* 0x000f000f0e1d7812 */ /* 0x040fe400078ec0ff */
[----:B------:R-:W-:Y:S02]  /*17a0*/  LOP3.LUT R30, R14, 0xf000f0, RZ, 0xc0, !PT ;  /* 0x00f000f00e1e7812 */ /* 0x000fe400078ec0ff */
[----:B------:R-:W-:Y:S02]  /*17b0*/  LOP3.LUT R32, R15, 0xf000f0, RZ, 0xc0, !PT ;  /* 0x00f000f00f207812 */ /* 0x000fe400078ec0ff */
[----:B------:R-:W-:Y:S02]  /*17c0*/  SHF.R.U32.HI R14, RZ, 0x8, R14 ;  /* 0x00000008ff0e7819 */ /* 0x000fe4000001160e */
[----:B------:R-:W-:-:S02]  /*17d0*/  LOP3.LUT R33, R26, 0xf000f, RZ, 0xc0, !PT ;  /* 0x000f000f1a217812 */ /* 0x000fc400078ec0ff */
[----:B------:R-:W-:Y:S02]  /*17e0*/  LOP3.LUT R24, R12, 0xf000f, RZ, 0xc0, !PT ;  /* 0x000f000f0c187812 */ /* 0x000fe400078ec0ff */
[----:B------:R-:W-:Y:S02]  /*17f0*/  SHF.R.U32.HI R38, RZ, 0x8, R15 ;  /* 0x00000008ff267819 */ /* 0x000fe4000001160f */
[----:B------:R-:W-:Y:S02]  /*1800*/  LOP3.LUT R34, R26, 0xf000f0, RZ, 0xc0, !PT ;  /* 0x00f000f01a227812 */ /* 0x000fe400078ec0ff */
[----:B------:R-:W-:Y:S02]  /*1810*/  LOP3.LUT R25, R12, 0xf000f0, RZ, 0xc0, !PT ;  /* 0x00f000f00c197812 */ /* 0x000fe400078ec0ff */
[----:B------:R-:W-:Y:S02]  /*1820*/  LOP3.LUT R35, R13, 0xf000f, RZ, 0xc0, !PT ;  /* 0x000f000f0d237812 */ /* 0x000fe400078ec0ff */
[----:B------:R-:W-:-:S02]  /*1830*/  LOP3.LUT R31, R15, 0xf000f, RZ, 0xc0, !PT ;  /* 0x000f000f0f1f7812 */ /* 0x000fc400078ec0ff */
[----:B------:R-:W-:Y:S02]  /*1840*/  LOP3.LUT R36, R13, 0xf000f0, RZ, 0xc0, !PT ;  /* 0x00f000f00d247812 */ /* 0x000fe400078ec0ff */
[----:B------:R-:W-:Y:S02]  /*1850*/  LOP3.LUT R32, R32, 0x64006400, RZ, 0xfc, !PT ;  /* 0x6400640020207812 */ /* 0x000fe400078efcff */
[C---:B------:R-:W-:Y:S02]  /*1860*/  LOP3.LUT R37, R14.reuse, 0xf000f, RZ, 0xc0, !PT ;  /* 0x000f000f0e257812 */ /* 0x040fe400078ec0ff */
[----:B------:R-:W-:Y:S02]  /*1870*/  LOP3.LUT R42, R14, 0xf000f0, RZ, 0xc0, !PT ;  /* 0x00f000f00e2a7812 */ /* 0x000fe400078ec0ff */
[----:B------:R-:W-:Y:S02]  /*1880*/  LOP3.LUT R33, R33, 0x64006400, RZ, 0xfc, !PT ;  /* 0x6400640021217812 */ /* 0x000fe400078efcff */
[----:B------:R-:W-:-:S02]  /*1890*/  LOP3.LUT R12, R24, 0x64006400, RZ, 0xfc, !PT ;  /* 0x64006400180c7812 */ /* 0x000fc400078efcff */
[C---:B------:R-:W-:Y:S02]  /*18a0*/  LOP3.LUT R13, R38.reuse, 0xf000f, RZ, 0xc0, !PT ;  /* 0x000f000f260d7812 */ /* 0x040fe400078ec0ff */
[----:B------:R-:W-:Y:S01]  /*18b0*/  LOP3.LUT R14, R38, 0xf000f0, RZ, 0xc0, !PT ;  /* 0x00f000f0260e7812 */ /* 0x000fe200078ec0ff */
[----:B------:R-:W-:Y:S01]  /*18c0*/  HADD2 R12, R12, -1032, -1032 ;  /* 0xe408e4080c0c7430 */ /* 0x000fe20000000000 */
[----:B------:R-:W-:Y:S02]  /*18d0*/  LOP3.LUT R34, R34, 0x64006400, RZ, 0xfc, !PT ;  /* 0x6400640022227812 */ /* 0x000fe400078efcff */
[----:B------:R-:W-:Y:S02]  /*18e0*/  LOP3.LUT R24, R25, 0x64006400, RZ, 0xfc, !PT ;  /* 0x6400640019187812 */ /* 0x000fe400078efcff */
[----:B------:R-:W-:Y:S02]  /*18f0*/  LOP3.LUT R35, R35, 0x64006400, RZ, 0xfc, !PT ;  /* 0x6400640023237812 */ /* 0x000fe400078efcff */
[----:B------:R-:W-:Y:S01]  /*1900*/  LOP3.LUT R25, R31, 0x64006400, RZ, 0xfc, !PT ;  /* 0x640064001f197812 */ /* 0x000fe200078efcff */
[-C--:B------:R-:W-:Y:S01]  /*1910*/  HFMA2 R31, R32, R3.reuse.H0_H0, -72, -72 ;  /* 0xd480d480201f7431 */ /* 0x080fe20000040003 */
[----:B------:R-:W-:Y:S01]  /*1920*/  LOP3.LUT R36, R36, 0x64006400, RZ, 0xfc, !PT ;  /* 0x6400640024247812 */ /* 0x000fe200078efcff */
[----:B------:R-:W-:Y:S01]  /*1930*/  HADD2 R32, R33, -1032, -1032 ;  /* 0xe408e40821207430 */ /* 0x000fe20000000000 */
        /* <DEDUP_REMOVED lines=13> */
[----:B------:R-:W-:Y:S01]  /*1a10*/  HFMA2 R13, R24, R3.H0_H0, -72, -72 ;  /* 0xd480d480180d7431 */ /* 0x000fe20000040003 */
[----:B------:R-:W-:Y:S01]  /*1a20*/  LOP3.LUT R14, R14, 0x64006400, RZ, 0xfc, !PT ;  /* 0x640064000e0e7812 */ /* 0x000fe200078efcff */
[----:B------:R-:W-:-:S02]  /*1a30*/  HADD2 R26, R26, -1032, -1032 ;  /* 0xe408e4081a1a7430 */ /* 0x000fc40000000000 */
[----:B------:R-:W-:Y:S02]  /*1a40*/  HADD2 R28, R15, -1032, -1032 ;  /* 0xe408e4080f1c7430 */ /* 0x000fe40000000000 */
[----:B------:R-:W-:Y:S02]  /*1a50*/  HADD2 R30, R25, -1032, -1032 ;  /* 0xe408e408191e7430 */ /* 0x000fe40000000000 */
[-C--:B------:R-:W-:Y:S02]  /*1a60*/  HFMA2 R37, R42, R3.reuse.H0_H0, -72, -72 ;  /* 0xd480d4802a257431 */ /* 0x080fe40000040003 */
[----:B------:R-:W-:Y:S02]  /*1a70*/  HADD2 R38, R38, -1032, -1032 ;  /* 0xe408e40826267430 */ /* 0x000fe40000000000 */
[----:B------:R-:W-:Y:S01]  /*1a80*/  HFMA2 R39, R14, R3.H0_H0, -72, -72 ;  /* 0xd480d4800e277431 */ /* 0x000fe20000040003 */
[----:B------:R-:W-:Y:S06]  /*1a90*/  @!P2 BRA `(.L_x_278) ;  /* 0x000000040068a947 */ /* 0x000fec0003800000 */
[----:B------:R-:W0:Y:S01]  /*1aa0*/  LDS.64 R14, [UR4] ;  /* 0x00000004ff0e7984 */ /* 0x000e220008000a00 */
[----:B------:R-:W-:Y:S02]  /*1ab0*/  HADD2.F32 R43, -RZ, R12.H0_H0 ;  /* 0x2000000cff2b7230 */ /* 0x000fe40000004100 */
[----:B------:R-:W-:Y:S01]  /*1ac0*/  HADD2.F32 R47, -RZ, R26.H0_H0 ;  /* 0x2000001aff2f7230 */ /* 0x000fe20000004100 */
[----:B------:R-:W1:Y:S01]  /*1ad0*/  LDS.64 R24, [UR4+0x8] ;  /* 0x00000804ff187984 */ /* 0x000e620008000a00 */
[----:B------:R-:W-:Y:S02]  /*1ae0*/  HADD2.F32 R45, -RZ, R12.H1_H1 ;  /* 0x3000000cff2d7230 */ /* 0x000fe40000004100 */
[----:B------:R-:W-:Y:S02]  /*1af0*/  HADD2.F32 R48, -RZ, R27.H0_H0 ;  /* 0x2000001bff307230 */ /* 0x000fe40000004100 */
[----:B------:R-:W-:Y:S02]  /*1b00*/  HADD2.F32 R50, -RZ, R35.H0_H0 ;  /* 0x20000023ff327230 */ /* 0x000fe40000004100 */
[----:B0-----:R-:W-:-:S02]  /*1b10*/  HADD2.F32 R42, -RZ, R14.H0_H0 ;  /* 0x2000000eff2a7230 */ /* 0x001fc40000004100 */
[----:B------:R-:W-:-:S03]  /*1b20*/  HADD2.F32 R14, -RZ, R14.H1_H1 ;  /* 0x3000000eff0e7230 */ /* 0x000fc60000004100 */
[----:B------:R-:W-:Y:S01]  /*1b30*/  FFMA.FTZ R44, R43, R42, RZ ;  /* 0x0000002a2b2c7223 */ /* 0x000fe200000100ff */
[----:B------:R-:W-:Y:S02]  /*1b40*/  HADD2.F32 R43, -RZ, R26.H1_H1 ;  /* 0x3000001aff2b7230 */ /* 0x000fe40000004100 */
[----:B------:R-:W-:Y:S01]  /*1b50*/  FFMA.FTZ R47, R42, R47, RZ ;  /* 0x0000002f2a2f7223 */ /* 0x000fe200000100ff */
[----:B------:R-:W-:Y:S01]  /*1b60*/  FFMA.FTZ R44, R45, R14, R44 ;  /* 0x0000000e2d2c7223 */ /* 0x000fe2000001002c */
[----:B------:R-:W-:Y:S02]  /*1b70*/  HADD2.F32 R45, -RZ, R13.H0_H0 ;  /* 0x2000000dff2d7230 */ /* 0x000fe40000004100 */
[----:B------:R-:W-:Y:S01]  /*1b80*/  FFMA.FTZ R46, R14, R43, R47 ;  /* 0x0000002b0e2e7223 */ /* 0x000fe2000001002f */
[----:B------:R-:W-:-:S05]  /*1b90*/  HADD2.F32 R43, -RZ, R15.H0_H0 ;  /* 0x2000000fff2b7230 */ /* 0x000fca0000004100 */
[----:B------:R-:W-:Y:S01]  /*1ba0*/  FFMA.FTZ R47, R45, R43, R44 ;  /* 0x0000002b2d2f7223 */ /* 0x000fe2000001002c */
[----:B------:R-:W-:Y:S01]  /*1bb0*/  FFMA.FTZ R48, R43, R48, R46 ;  /* 0x000000302b307223 */ /* 0x000fe2000001002e */
[----:B------:R-:W-:Y:S02]  /*1bc0*/  HADD2.F32 R45, -RZ, R15.H1_H1 ;  /* 0x3000000fff2d7230 */ /* 0x000fe40000004100 */
[----:B------:R-:W-:Y:S02]  /*1bd0*/  HADD2.F32 R44, -RZ, R13.H1_H1 ;  /* 0x3000000dff2c7230 */ /* 0x000fe40000004100 */
[----:B------:R-:W-:-:S03]  /*1be0*/  HADD2.F32 R46, -RZ, R27.H1_H1 ;  /* 0x3000001bff2e7230 */ /* 0x000fc60000004100 */
[----:B------:R-:W-:Y:S01]  /*1bf0*/  FFMA.FTZ R15, R44, R45, R47 ;  /* 0x0000002d2c0f7223 */ /* 0x000fe2000001002f */
[----:B-1----:R-:W-:Y:S02]  /*1c00*/  HADD2.F32 R44, -RZ, R24.H0_H0 ;  /* 0x20000018ff2c7230 */ /* 0x002fe40000004100 */
[----:B------:R-:W-:Y:S01]  /*1c10*/  FFMA.FTZ R47, R45, R46, R48 ;  /* 0x0000002e2d2f7223 */ /* 0x000fe20000010030 */
[----:B------:R-:W-:Y:S02]  /*1c20*/  HADD2.F32 R46, -RZ, R32.H0_H0 ;  /* 0x20000020ff2e7230 */ /* 0x000fe40000004100 */
[----:B------:R-:W-:Y:S02]  /*1c30*/  HADD2.F32 R48, -RZ, R34.H0_H0 ;  /* 0x20000022ff307230 */ /* 0x000fe40000004100 */
[----:B------:R-:W-:Y:S02]  /*1c40*/  HADD2.F32 R24, -RZ, R24.H1_H1 ;  /* 0x30000018ff187230 */ /* 0x000fe40000004100 */
[----:B------:R-:W-:Y:S01]  /*1c50*/  FFMA.FTZ R15, R46, R44, R15 ;  /* 0x0000002c2e0f7223 */ /* 0x000fe2000001000f */
[----:B------:R-:W-:-:S02]  /*1c60*/  HADD2.F32 R46, -RZ, R32.H1_H1 ;  /* 0x30000020ff2e7230 */ /* 0x000fc40000004100 */
[----:B------:R-:W-:Y:S01]  /*1c70*/  FFMA.FTZ R49, R44, R48, R47 ;  /* 0x000000302c317223 */ /* 0x000fe2000001002f */
[----:B------:R-:W-:Y:S02]  /*1c80*/  HADD2.F32 R48, -RZ, R33.H0_H0 ;  /* 0x20000021ff307230 */ /* 0x000fe40000004100 */
[----:B------:R-:W-:Y:S02]  /*1c90*/  HADD2.F32 R47, -RZ, R34.H1_H1 ;  /* 0x30000022ff2f7230 */ /* 0x000fe40000004100 */
[----:B------:R-:W-:Y:S01]  /*1ca0*/  FFMA.FTZ R15, R46, R24, R15 ;  /* 0x000000182e0f7223 */ /* 0x000fe2000001000f */
[--C-:B------:R-:W-:Y:S02]  /*1cb0*/  HADD2.F32 R46, -RZ, R25.reuse.H0_H0 ;  /* 0x20000019ff2e7230 */ /* 0x100fe40000004100 */
[----:B------:R-:W-:Y:S02]  /*1cc0*/  HADD2.F32 R25, -RZ, R25.H1_H1 ;  /* 0x30000019ff197230 */ /* 0x000fe40000004100 */
[----:B------:R-:W-:Y:S01]  /*1cd0*/  FFMA.FTZ R47, R24, R47, R49 ;  /* 0x0000002f182f7223 */ /* 0x000fe20000010031 */
[----:B------:R-:W-:-:S02]  /*1ce0*/  HADD2.F32 R49, -RZ, R28.H0_H0 ;  /* 0x2000001cff317230 */ /* 0x000fc40000004100 */
[----:B------:R-:W-:Y:S01]  /*1cf0*/  FFMA.FTZ R48, R48, R46, R15 ;  /* 0x0000002e30307223 */ /* 0x000fe2000001000f */
[----:B------:R-:W-:Y:S02]  /*1d00*/  HADD2.F32 R15, -RZ, R33.H1_H1 ;  /* 0x30000021ff0f7230 */ /* 0x000fe40000004100 */
[----:B------:R-:W-:Y:S01]  /*1d10*/  FFMA.FTZ R50, R46, R50, R47 ;  /* 0x000000322e327223 */ /* 0x000fe2000001002f */
[----:B------:R-:W-:Y:S02]  /*1d20*/  HADD2.F32 R47, -RZ, R35.H1_H1 ;  /* 0x30000023ff2f7230 */ /* 0x000fe40000004100 */
[----:B------:R-:W-:Y:S01]  /*1d30*/  FFMA.FTZ R49, R42, R49, RZ ;  /* 0x000000312a317223 */ /* 0x000fe200000100ff */
[----:B------:R-:W-:Y:S01]  /*1d40*/  FFMA.FTZ R48, R15, R25, R48 ;  /* 0x000000190f307223 */ /* 0x000fe20000010030 */
[--C-:B------:R-:W-:Y:S02]  /*1d50*/  HADD2.F32 R15, -RZ, R0.reuse.H0_H0 ;  /* 0x20000000ff0f7230 */ /* 0x100fe40000004100 */
[----:B------:R-:W-:Y:S01]  /*1d60*/  FFMA.FTZ R47, R25, R47, R50 ;  /* 0x0000002f192f7223 */ /* 0x000fe20000010032 */
[----:B------:R-:W-:-:S02]  /*1d70*/  HADD2.F32 R50, -RZ, R0.H1_H1 ;  /* 0x30000000ff327230 */ /* 0x000fc40000004100 */
[----:B------:R-:W-:Y:S01]  /*1d80*/  FMUL.FTZ R48, R48, R15 ;  /* 0x0000000f30307220 */ /* 0x000fe20000410000 */
[--C-:B------:R-:W-:Y:S02]  /*1d90*/  HADD2.F32 R15, -RZ, R30.reuse.H0_H0 ;  /* 0x2000001eff0f7230 */ /* 0x100fe40000004100 */
[----:B------:R-:W-:Y:S01]  /*1da0*/  FMUL.FTZ R47, R47, R50 ;  /* 0x000000322f2f7220 */ /* 0x000fe20000410000 */
[----:B------:R-:W-:Y:S01]  /*1db0*/  HADD2.F32 R50, -RZ, R30.H1_H1 ;  /* 0x3000001eff327230 */ /* 0x000fe20000004100 */
[----:B------:R-:W-:Y:S01]  /*1dc0*/  F2FP.F16.F32.PACK_AB R48, RZ, R48 ;  /* 0x00000030ff30723e */ /* 0x000fe200000000ff */
[----:B------:R-:W-:Y:S01]  /*1dd0*/  FFMA.FTZ R15, R42, R15, RZ ;  /* 0x0000000f2a0f7223 */ /* 0x000fe200000100ff */
[----:B------:R-:W-:Y:S01]  /*1de0*/  HADD2.F32 R42, -RZ, R28.H1_H1 ;  /* 0x3000001cff2a7230 */ /* 0x000fe20000004100 */
[----:B------:R-:W-:Y:S02]  /*1df0*/  F2FP.F16.F32.PACK_AB R47, RZ, R47 ;  /* 0x0000002fff2f723e */ /* 0x000fe400000000ff */
[----:B------:R-:W-:Y:S01]  /*1e00*/  FFMA.FTZ R50, R14, R50, R15 ;  /* 0x000000320e327223 */ /* 0x000fe2000001000f */
[----:B------:R-:W-:-:S02]  /*1e10*/  HADD2.F32 R15, -RZ, R31.H0_H0 ;  /* 0x2000001fff0f7230 */ /* 0x000fc40000004100 */
[----:B------:R-:W-:Y:S01]  /*1e20*/  FFMA.FTZ R42, R14, R42, R49 ;  /* 0x0000002a0e2a7223 */ /* 0x000fe20000010031 */
[----:B------:R-:W-:Y:S01]  /*1e30*/  HADD2.F32 R14, -RZ, R29.H0_H0 ;  /* 0x2000001dff0e7230 */ /* 0x000fe20000004100 */
[----:B------:R-:W-:-:S04]  /*1e40*/  PRMT R48, R48, 0x5410, R47 ;  /* 0x0000541030307816 */ /* 0x000fc8000000002f */
[C---:B------:R-:W-:Y:S01]  /*1e50*/  FFMA.FTZ R42, R43.reuse, R14, R42 ;  /* 0x0000000e2b2a7223 */ /* 0x040fe2000001002a */
[----:B------:R-:W-:Y:S02]  /*1e60*/  HADD2.F32 R14, -RZ, R29.H1_H1 ;  /* 0x3000001dff0e7230 */ /* 0x000fe40000004100 */
[----:B------:R-:W-:Y:S01]  /*1e70*/  FFMA.FTZ R43, R43, R15, R50 ;  /* 0x0000000f2b2b7223 */ /* 0x000fe20000010032 */
[----:B------:R-:W-:Y:S01]  /*1e80*/  HADD2.F32 R50, -RZ, R31.H1_H1 ;  /* 0x3000001fff327230 */ /* 0x000fe20000004100 */
[----:B------:R-:W-:Y:S01]  /*1e90*/  HFMA2.MMA R19, R48, 1, 1, R19 ;  /* 0x3c003c0030137835 */ /* 0x000fe20000000013 */
[C---:B------:R-:W-:Y:S01]  /*1ea0*/  FFMA.FTZ R15, R45.reuse, R14, R42 ;  /* 0x0000000e2d0f7223 */ /* 0x040fe2000001002a */
[----:B------:R-:W-:Y:S02]  /*1eb0*/  HADD2.F32 R42, -RZ, R38.H0_H0 ;  /* 0x20000026ff2a7230 */ /* 0x000fe40000004100 */
[----:B------:R-:W-:Y:S01]  /*1ec0*/  FFMA.FTZ R45, R45, R50, R43 ;  /* 0x000000322d2d7223 */ /* 0x000fe2000001002b */
[----:B------:R-:W-:-:S03]  /*1ed0*/  HADD2.F32 R14, -RZ, R36.H0_H0 ;  /* 0x20000024ff0e7230 */ /* 0x000fc60000004100 */
[C---:B------:R-:W-:Y:S01]  /*1ee0*/  FFMA.FTZ R42, R44.reuse, R42, R45 ;  /* 0x0000002a2c2a7223 */ /* 0x040fe2000001002d */
[----:B------:R-:W-:Y:S02]  /*1ef0*/  HADD2.F32 R45, -RZ, R38.H1_H1 ;  /* 0x30000026ff2d7230 */ /* 0x000fe40000004100 */
[----:B------:R-:W-:Y:S01]  /*1f00*/  FFMA.FTZ R43, R44, R14, R15 ;  /* 0x0000000e2c2b7223 */ /* 0x000fe2000001000f */
[----:B------:R-:W-:Y:S02]  /*1f10*/  HADD2.F32 R15, -RZ, R36.H1_H1 ;  /* 0x30000024ff0f7230 */ /* 0x000fe40000004100 */
[----:B------:R-:W-:Y:S02]  /*1f20*/  HADD2.F32 R14, -RZ, R37.H0_H0 ;  /* 0x20000025ff0e7230 */ /* 0x000fe40000004100 */
[C---:B------:R-:W-:Y:S01]  /*1f30*/  FFMA.FTZ R45, R24.reuse, R45, R42 ;  /* 0x0000002d182d7223 */ /* 0x040fe2000001002a */
[----:B------:R-:W-:Y:S02]  /*1f40*/  HADD2.F32 R42, -RZ, R39.H0_H0 ;  /* 0x20000027ff2a7230 */ /* 0x000fe40000004100 */
[----:B------:R-:W-:Y:S01]  /*1f50*/  FFMA.FTZ R15, R24, R15, R43 ;  /* 0x0000000f180f7223 */ /* 0x000fe2000001002b */
[----:B------:R-:W-:-:S02]  /*1f60*/  HADD2.F32 R24, -RZ, R37.H1_H1 ;  /* 0x30000025ff187230 */ /* 0x000fc40000004100 */
[--C-:B------:R-:W-:Y:S02]  /*1f70*/  HADD2.F32 R43, -RZ, R2.reuse.H1_H1 ;  /* 0x30000002ff2b7230 */ /* 0x100fe40000004100 */
[C---:B------:R-:W-:Y:S01]  /*1f80*/  FFMA.FTZ R45, R46.reuse, R42, R45 ;  /* 0x0000002a2e2d7223 */ /* 0x040fe2000001002d */
[----:B------:R-:W-:Y:S02]  /*1f90*/  HADD2.F32 R42, -RZ, R39.H1_H1 ;  /* 0x30000027ff2a7230 */ /* 0x000fe40000004100 */
[----:B------:R-:W-:Y:S01]  /*1fa0*/  FFMA.FTZ R14, R46, R14, R15 ;  /* 0x0000000e2e0e7223 */ /* 0x000fe2000001000f */
[----:B------:R-:W-:-:S03]  /*1fb0*/  HADD2.F32 R15, -RZ, R2.H0_H0 ;  /* 0x20000002ff0f7230 */ /* 0x000fc60000004100 */
[C---:B------:R-:W-:Y:S01]  /*1fc0*/  FFMA.FTZ R14, R25.reuse, R24, R14 ;  /* 0x00000018190e7223 */ /* 0x040fe2000001000e */
[----:B------:R-:W-:-:S03]  /*1fd0*/  FFMA.FTZ R42, R25, R42, R45 ;  /* 0x0000002a192a7223 */ /* 0x000fc6000001002d */
[----:B------:R-:W-:Y:S01]  /*1fe0*/  FMUL.FTZ R14, R14, R15 ;  /* 0x0000000f0e0e7220 */ /* 0x000fe20000410000 */
[----:B------:R-:W-:-:S04]  /*1ff0*/  FMUL.FTZ R42, R42, R43 ;  /* 0x0000002b2a2a7220 */ /* 0x000fc80000410000 */
[----:B------:R-:W-:Y:S02]  /*2000*/  F2FP.F16.F32.PACK_AB R14, RZ, R14 ;  /* 0x0000000eff0e723e */ /* 0x000fe400000000ff */
[----:B------:R-:W-:-:S04]  /*2010*/  F2FP.F16.F32.PACK_AB R42, RZ, R42 ;  /* 0x0000002aff2a723e */ /* 0x000fc800000000ff */
[----:B------:R-:W-:-:S05]  /*2020*/  PRMT R14, R14, 0x5410, R42 ;  /* 0x000054100e0e7816 */ /* 0x000fca000000002a */
[----:B------:R-:W-:-:S07]  /*2030*/  HADD2 R18, R14, R18 ;  /* 0x000000120e127230 */ /* 0x000fce0000000000 */
.L_x_278:
        /* <DEDUP_REMOVED lines=11> */
[--C-:B------:R-:W-:Y:S02]  /*20f0*/  HADD2.F32 R46, -RZ, R27.reuse.H0_H0 ;  /* 0x2000001bff2e7230 */ /* 0x100fe40000004100 */
[----:B------:R-:W-:-:S02]  /*2100*/  HADD2.F32 R48, -RZ, R27.H1_H1 ;  /* 0x3000001bff307230 */ /* 0x000fc40000004100 */
[----:B------:R-:W-:Y:S02]  /*2110*/  HADD2.F32 R51, -RZ, R30.H1_H1 ;  /* 0x3000001eff337230 */ /* 0x000fe40000004100 */
[--C-:B0-----:R-:W-:Y:S02]  /*2120*/  HADD2.F32 R44, -RZ, R14.reuse.H0_H0 ;  /* 0x2000000eff2c7230 */ /* 0x101fe40000004100 */
[----:B------:R-:W-:-:S03]  /*2130*/  HADD2.F32 R45, -RZ, R14.H1_H1 ;  /* 0x3000000eff2d7230 */ /* 0x000fc60000004100 */
[-C--:B------:R-:W-:Y:S01]  /*2140*/  FFMA.FTZ R42, R42, R44.reuse, RZ ;  /* 0x0000002c2a2a7223 */ /* 0x080fe200000100ff */
[----:B------:R-:W-:-:S03]  /*2150*/  FFMA.FTZ R14, R43, R44, RZ ;  /* 0x0000002c2b0e7223 */ /* 0x000fc600000100ff */
[-C--:B------:R-:W-:Y:S01]  /*2160*/  FFMA.FTZ R43, R47, R45.reuse, R42 ;  /* 0x0000002d2f2b7223 */ /* 0x080fe2000001002a */
[----:B------:R-:W-:Y:S01]  /*2170*/  FFMA.FTZ R47, R49, R45, R14 ;  /* 0x0000002d312f7223 */ /* 0x000fe2000001000e */
[----:B------:R-:W-:Y:S02]  /*2180*/  HADD2.F32 R14, -RZ, R13.H0_H0 ;  /* 0x2000000dff0e7230 */ /* 0x000fe40000004100 */
[----:B------:R-:W-:Y:S02]  /*2190*/  HADD2.F32 R42, -RZ, R15.H0_H0 ;  /* 0x2000000fff2a7230 */ /* 0x000fe40000004100 */
[----:B------:R-:W-:-:S03]  /*21a0*/  HADD2.F32 R49, -RZ, R35.H0_H0 ;  /* 0x20000023ff317230 */ /* 0x000fc60000004100 */
[-C--:B------:R-:W-:Y:S01]  /*21b0*/  FFMA.FTZ R43, R14, R42.reuse, R43 ;  /* 0x0000002a0e2b7223 */ /* 0x080fe2000001002b */
[----:B------:R-:W-:Y:S01]  /*21c0*/  FFMA.FTZ R47, R46, R42, R47 ;  /* 0x0000002a2e2f7223 */ /* 0x000fe2000001002f */
[----:B------:R-:W-:Y:S02]  /*21d0*/  HADD2.F32 R46, -RZ, R15.H1_H1 ;  /* 0x3000000fff2e7230 */ /* 0x000fe40000004100 */
[----:B------:R-:W-:Y:S02]  /*21e0*/  HADD2.F32 R14, -RZ, R13.H1_H1 ;  /* 0x3000000dff0e7230 */ /* 0x000fe40000004100 */
[----:B------:R-:W-:Y:S02]  /*21f0*/  HADD2.F32 R15, -RZ, R32.H0_H0 ;  /* 0x20000020ff0f7230 */ /* 0x000fe40000004100 */
[-C--:B------:R-:W-:Y:S01]  /*2200*/  FFMA.FTZ R48, R48, R46.reuse, R47 ;  /* 0x0000002e30307223 */ /* 0x080fe2000001002f */
[----:B------:R-:W-:Y:S02]  /*2210*/  HADD2.F32 R47, -RZ, R34.H0_H0 ;  /* 0x20000022ff2f7230 */ /* 0x000fe40000004100 */
[----:B------:R-:W-:Y:S01]  /*2220*/  FFMA.FTZ R14, R14, R46, R43 ;  /* 0x0000002e0e0e7223 */ /* 0x000fe2000001002b */
[----:B-1----:R-:W-:-:S02]  /*2230*/  HADD2.F32 R43, -RZ, R24.H0_H0 ;  /* 0x20000018ff2b7230 */ /* 0x002fc40000004100 */
[----:B------:R-:W-:-:S03]  /*2240*/  HADD2.F32 R24, -RZ, R24.H1_H1 ;  /* 0x30000018ff187230 */ /* 0x000fc60000004100 */
[-C--:B------:R-:W-:Y:S01]  /*2250*/  FFMA.FTZ R47, R47, R43.reuse, R48 ;  /* 0x0000002b2f2f7223 */ /* 0x080fe20000010030 */
[----:B------:R-:W-:Y:S01]  /*2260*/  FFMA.FTZ R15, R15, R43, R14 ;  /* 0x0000002b0f0f7223 */ /* 0x000fe2000001000e */
[----:B------:R-:W-:Y:S02]  /*2270*/  HADD2.F32 R48, -RZ, R34.H1_H1 ;  /* 0x30000022ff307230 */ /* 0x000fe40000004100 */
[----:B------:R-:W-:-:S03]  /*2280*/  HADD2.F32 R14, -RZ, R32.H1_H1 ;  /* 0x30000020ff0e7230 */ /* 0x000fc60000004100 */
[-C--:B------:R-:W-:Y:S01]  /*2290*/  FFMA.FTZ R48, R48, R24.reuse, R47 ;  /* 0x0000001830307223 */ /* 0x080fe2000001002f */
[----:B------:R-:W-:Y:S02]  /*22a0*/  HADD2.F32 R47, -RZ, R25.H0_H0 ;  /* 0x20000019ff2f7230 */ /* 0x000fe40000004100 */
[----:B------:R-:W-:Y:S01]  /*22b0*/  FFMA.FTZ R14, R14, R24, R15 ;  /* 0x000000180e0e7223 */ /* 0x000fe2000001000f */
[----:B------:R-:W-:Y:S02]  /*22c0*/  HADD2.F32 R15, -RZ, R33.H0_H0 ;  /* 0x20000021ff0f7230 */ /* 0x000fe40000004100 */
[----:B------:R-:W-:Y:S02]  /*22d0*/  HADD2.F32 R25, -RZ, R25.H1_H1 ;  /* 0x30000019ff197230 */ /* 0x000fe40000004100 */
[-C--:B------:R-:W-:Y:S01]  /*22e0*/  FFMA.FTZ R48, R49, R47.reuse, R48 ;  /* 0x0000002f31307223 */ /* 0x080fe20000010030 */
[----:B------:R-:W-:Y:S02]  /*22f0*/  HADD2.F32 R49, -RZ, R35.H1_H1 ;  /* 0x30000023ff317230 */ /* 0x000fe40000004100 */
[----:B------:R-:W-:Y:S01]  /*2300*/  FFMA.FTZ R14, R15, R47, R14 ;  /* 0x0000002f0f0e7223 */ /* 0x000fe2000001000e */
[----:B------:R-:W-:-:S02]  /*2310*/  HADD2.F32 R15, -RZ, R33.H1_H1 ;  /* 0x30000021ff0f7230 */ /* 0x000fc40000004100 */
[-C--:B------:R-:W-:Y:S01]  /*2320*/  FFMA.FTZ R48, R49, R25.reuse, R48 ;  /* 0x0000001931307223 */ /* 0x080fe20000010030 */
[--C-:B------:R-:W-:Y:S02]  /*2330*/  HADD2.F32 R49, -RZ, R0.reuse.H0_H0 ;  /* 0x20000000ff317230 */ /* 0x100fe40000004100 */
[----:B------:R-:W-:Y:S01]  /*2340*/  FFMA.FTZ R14, R15, R25, R14 ;  /* 0x000000190f0e7223 */ /* 0x000fe2000001000e */
[----:B------:R-:W-:-:S03]  /*2350*/  HADD2.F32 R15, -RZ, R0.H1_H1 ;  /* 0x30000000ff0f7230 */ /* 0x000fc60000004100 */
[----:B------:R-:W-:Y:S01]  /*2360*/  FMUL.FTZ R49, R49, R14 ;  /* 0x0000000e31317220 */ /* 0x000fe20000410000 */
[----:B------:R-:W-:Y:S02]  /*2370*/  HADD2.F32 R14, -RZ, R28.H0_H0 ;  /* 0x2000001cff0e7230 */ /* 0x000fe40000004100 */
[----:B------:R-:W-:Y:S01]  /*2380*/  FMUL.FTZ R48, R15, R48 ;  /* 0x000000300f307220 */ /* 0x000fe20000410000 */
[----:B------:R-:W-:Y:S01]  /*2390*/  HADD2.F32 R15, -RZ, R30.H0_H0 ;  /* 0x2000001eff0f7230 */ /* 0x000fe20000004100 */
[----:B------:R-:W-:Y:S01]  /*23a0*/  F2FP.F16.F32.PACK_AB R49, RZ, R49 ;  /* 0x00000031ff31723e */ /* 0x000fe200000000ff */
[----:B------:R-:W-:Y:S02]  /*23b0*/  FFMA.FTZ R14, R14, R44, RZ ;  /* 0x0000002c0e0e7223 */ /* 0x000fe400000100ff */
[----:B------:R-:W-:Y:S01]  /*23c0*/  F2FP.F16.F32.PACK_AB R48, RZ, R48 ;  /* 0x00000030ff30723e */ /* 0x000fe200000000ff */
[----:B------:R-:W-:Y:S01]  /*23d0*/  FFMA.FTZ R44, R15, R44, RZ ;  /* 0x0000002c0f2c7223 */ /* 0x000fe200000100ff */
[----:B------:R-:W-:-:S02]  /*23e0*/  HADD2.F32 R15, -RZ, R28.H1_H1 ;  /* 0x3000001cff0f7230 */ /* 0x000fc40000004100 */
[----:B------:R-:W-:-:S03]  /*23f0*/  PRMT R49, R49, 0x5410, R48 ;  /* 0x0000541031317816 */ /* 0x000fc60000000030 */
[-C--:B------:R-:W-:Y:S01]  /*2400*/  FFMA.FTZ R15, R15, R45.reuse, R14 ;  /* 0x0000002d0f0f7223 */ /* 0x080fe2000001000e */
[----:B------:R-:W-:Y:S02]  /*2410*/  HADD2.F32 R14, -RZ, R29.H0_H0 ;  /* 0x2000001dff0e7230 */ /* 0x000fe40000004100 */
[----:B------:R-:W-:Y:S01]  /*2420*/  FFMA.FTZ R45, R51, R45, R44 ;  /* 0x0000002d332d7223 */ /* 0x000fe2000001002c */
[----:B------:R-:W-:Y:S01]  /*2430*/  HADD2.F32 R44, -RZ, R31.H0_H0 ;  /* 0x2000001fff2c7230 */ /* 0x000fe20000004100 */
[----:B------:R-:W-:Y:S01]  /*2440*/  HFMA2.MMA R17, R49, 1, 1, R17 ;  /* 0x3c003c0031117835 */ /* 0x000fe20000000011 */
[-C--:B------:R-:W-:Y:S01]  /*2450*/  FFMA.FTZ R15, R14, R42.reuse, R15 ;  /* 0x0000002a0e0f7223 */ /* 0x080fe2000001000f */
[----:B------:R-:W-:Y:S02]  /*2460*/  HADD2.F32 R14, -RZ, R29.H1_H1 ;  /* 0x3000001dff0e7230 */ /* 0x000fe40000004100 */
[----:B------:R-:W-:Y:S01]  /*2470*/  FFMA.FTZ R45, R44, R42, R45 ;  /* 0x0000002a2c2d7223 */ /* 0x000fe2000001002d */
[----:B------:R-:W-:-:S02]  /*2480*/  HADD2.F32 R42, -RZ, R31.H1_H1 ;  /* 0x3000001fff2a7230 */ /* 0x000fc40000004100 */
[-C--:B------:R-:W-:Y:S01]  /*2490*/  FFMA.FTZ R14, R14, R46.reuse, R15 ;  /* 0x0000002e0e0e7223 */ /* 0x080fe2000001000f */
[----:B------:R-:W-:Y:S02]  /*24a0*/  HADD2.F32 R15, -RZ, R36.H0_H0 ;  /* 0x20000024ff0f7230 */ /* 0x000fe40000004100 */
[----:B------:R-:W-:Y:S01]  /*24b0*/  FFMA.FTZ R46, R42, R46, R45 ;  /* 0x0000002e2a2e7223 */ /* 0x000fe2000001002d */
[--C-:B------:R-:W-:Y:S02]  /*24c0*/  HADD2.F32 R45, -RZ, R38.reuse.H0_H0 ;  /* 0x20000026ff2d7230 */ /* 0x100fe40000004100 */
[----:B------:R-:W-:Y:S02]  /*24d0*/  HADD2.F32 R42, -RZ, R38.H1_H1 ;  /* 0x30000026ff2a7230 */ /* 0x000fe40000004100 */
[-C--:B------:R-:W-:Y:S01]  /*24e0*/  FFMA.FTZ R15, R15, R43.reuse, R14 ;  /* 0x0000002b0f0f7223 */ /* 0x080fe2000001000e */
[----:B------:R-:W-:Y:S02]  /*24f0*/  HADD2.F32 R14, -RZ, R36.H1_H1 ;  /* 0x30000024ff0e7230 */ /* 0x000fe40000004100 */
[----:B------:R-:W-:Y:S01]  /*2500*/  FFMA.FTZ R43, R45, R43, R46 ;  /* 0x0000002b2d2b7223 */ /* 0x000fe2000001002e */
[----:B------:R-:W-:-:S02]  /*2510*/  HADD2.F32 R45, -RZ, R39.H0_H0 ;  /* 0x20000027ff2d7230 */ /* 0x000fc40000004100 */
[-C--:B------:R-:W-:Y:S01]  /*2520*/  FFMA.FTZ R14, R14, R24.reuse, R15 ;  /* 0x000000180e0e7223 */ /* 0x080fe2000001000f */
[--C-:B------:R-:W-:Y:S02]  /*2530*/  HADD2.F32 R15, -RZ, R37.reuse.H0_H0 ;  /* 0x20000025ff0f7230 */ /* 0x100fe40000004100 */
[----:B------:R-:W-:Y:S01]  /*2540*/  FFMA.FTZ R24, R42, R24, R43 ;  /* 0x000000182a187223 */ /* 0x000fe2000001002b */
[----:B------:R-:W-:Y:S02]  /*2550*/  HADD2.F32 R43, -RZ, R37.H1_H1 ;  /* 0x30000025ff2b7230 */ /* 0x000fe40000004100 */
[-C--:B------:R-:W-:Y:S01]  /*2560*/  FFMA.FTZ R14, R15, R47.reuse, R14 ;  /* 0x0000002f0f0e7223 */ /* 0x080fe2000001000e */
[----:B------:R-:W-:Y:S01]  /*2570*/  FFMA.FTZ R24, R45, R47, R24 ;  /* 0x0000002f2d187223 */ /* 0x000fe20000010018 */
[----:B------:R-:W-:Y:S02]  /*2580*/  HADD2.F32 R45, -RZ, R39.H1_H1 ;  /* 0x30000027ff2d7230 */ /* 0x000fe40000004100 */
[----:B------:R-:W-:Y:S01]  /*2590*/  FFMA.FTZ R14, R43, R25, R14 ;  /* 0x000000192b0e7223 */ /* 0x000fe2000001000e */
[----:B------:R-:W-:-:S02]  /*25a0*/  HADD2.F32 R15, -RZ, R2.H0_H0 ;  /* 0x20000002ff0f7230 */ /* 0x000fc40000004100 */
[----:B------:R-:W-:Y:S02]  /*25b0*/  HADD2.F32 R43, -RZ, R2.H1_H1 ;  /* 0x30000002ff2b7230 */ /* 0x000fe40000004100 */
[----:B------:R-:W-:Y:S01]  /*25c0*/  FFMA.FTZ R24, R45, R25, R24 ;  /* 0x000000192d187223 */ /* 0x000fe20000010018 */
[----:B------:R-:W-:-:S03]  /*25d0*/  FMUL.FTZ R14, R15, R14 ;  /* 0x0000000e0f0e7220 */ /* 0x000fc60000410000 */
[----:B------:R-:W-:Y:S02]  /*25e0*/  FMUL.FTZ R24, R43, R24 ;  /* 0x000000182b187220 */ /* 0x000fe40000410000 */
[----:B------:R-:W-:-:S03]  /*25f0*/  F2FP.F16.F32.PACK_AB R14, RZ, R14 ;  /* 0x0000000eff0e723e */ /* 0x000fc600000000ff */
[----:B------:R-:W-:-:S04]  /*2600*/  F2FP.F16.F32.PACK_AB R24, RZ, R24 ;  /* 0x00000018ff18723e */ /* 0x000fc800000000ff */
[----:B------:R-:W-:-:S05]  /*2610*/  PRMT R14, R14, 0x5410, R24 ;  /* 0x000054100e0e7816 */ /* 0x000fca0000000018 */
[----:B------:R-:W-:-:S07]  /*2620*/  HADD2 R16, R14, R16 ;  /* 0x000000100e107230 */ /* 0x000fce0000000000 */
.L_x_280:
        /* <DEDUP_REMOVED lines=94> */
.L_x_281:
[----:B------:R-:W-:Y:S05]  /*2c10*/  @P0 BRA `(.L_x_279) ;  /* 0x0000000400680947 */ /* 0x000fea0003800000 */
[----:B------:R-:W0:Y:S01]  /*2c20*/  LDS.64 R14, [UR4+0x180] ;  /* 0x00018004ff0e7984 */ /* 0x000e220008000a00 */
[--C-:B------:R-:W-:Y:S02]  /*2c30*/  HADD2.F32 R42, -RZ, R12.reuse.H0_H0 ;  /* 0x2000000cff2a7230 */ /* 0x100fe40000004100 */
[----:B------:R-:W-:Y:S01]  /*2c40*/  HADD2.F32 R44, -RZ, R12.H1_H1 ;  /* 0x3000000cff2c7230 */ /* 0x000fe20000004100 */
[----:B------:R-:W1:Y:S01]  /*2c50*/  LDS.64 R24, [UR4+0x188] ;  /* 0x00018804ff187984 */ /* 0x000e620008000a00 */
[--C-:B------:R-:W-:Y:S02]  /*2c60*/  HADD2.F32 R12, -RZ, R26.reuse.H0_H0 ;  /* 0x2000001aff0c7230 */ /* 0x100fe40000004100 */
[----:B------:R-:W-:Y:S02]  /*2c70*/  HADD2.F32 R46, -RZ, R26.H1_H1 ;  /* 0x3000001aff2e7230 */ /* 0x000fe40000004100 */
[----:B------:R-:W-:Y:S02]  /*2c80*/  HADD2.F32 R26, -RZ, R28.H0_H0 ;  /* 0x2000001cff1a7230 */ /* 0x000fe40000004100 */
[----:B------:R-:W-:-:S02]  /*2c90*/  HADD2.F32 R43, -RZ, R30.H0_H0 ;  /* 0x2000001eff2b7230 */ /* 0x000fc40000004100 */
[----:B------:R-:W-:Y:S02]  /*2ca0*/  HADD2.F32 R53, -RZ, R30.H1_H1 ;  /* 0x3000001eff357230 */ /* 0x000fe40000004100 */
[--C-:B------:R-:W-:Y:S02]  /*2cb0*/  HADD2.F32 R30, -RZ, R13.reuse.H0_H0 ;  /* 0x2000000dff1e7230 */ /* 0x100fe40000004100 */
[----:B------:R-:W-:Y:S02]  /*2cc0*/  HADD2.F32 R13, -RZ, R13.H1_H1 ;  /* 0x3000000dff0d7230 */ /* 0x000fe40000004100 */
[--C-:B0-----:R-:W-:Y:S02]  /*2cd0*/  HADD2.F32 R45, -RZ, R14.reuse.H0_H0 ;  /* 0x2000000eff2d7230 */ /* 0x101fe40000004100 */
[----:B------:R-:W-:-:S03]  /*2ce0*/  HADD2.F32 R47, -RZ, R14.H1_H1 ;  /* 0x3000000eff2f7230 */ /* 0x000fc60000004100 */
[-C--:B------:R-:W-:Y:S01]  /*2cf0*/  FFMA.FTZ R49, R42, R45.reuse, RZ ;  /* 0x0000002d2a317223 */ /* 0x080fe200000100ff */
[-C--:B------:R-:W-:Y:S01]  /*2d00*/  FFMA.FTZ R51, R12, R45.reuse, RZ ;  /* 0x0000002d0c337223 */ /* 0x080fe200000100ff */
[-C--:B------:R-:W-:Y:S01]  /*2d10*/  FFMA.FTZ R26, R26, R45.reuse, RZ ;  /* 0x0000002d1a1a7223 */ /* 0x080fe200000100ff */
[----:B------:R-:W-:Y:S01]  /*2d20*/  FFMA.FTZ R14, R43, R45, RZ ;  /* 0x0000002d2b0e7223 */ /* 0x000fe200000100ff */
[----:B------:R-:W-:Y:S02]  /*2d30*/  HADD2.F32 R45, -RZ, R28.H1_H1 ;  /* 0x3000001cff2d7230 */ /* 0x000fe40000004100 */
[-C--:B------:R-:W-:Y:S01]  /*2d40*/  FFMA.FTZ R49, R44, R47.reuse, R49 ;  /* 0x0000002f2c317223 */ /* 0x080fe20000010031 */
[----:B------:R-:W-:Y:S02]  /*2d50*/  HADD2.F32 R12, -RZ, R15.H0_H0 ;  /* 0x2000000fff0c7230 */ /* 0x000fe40000004100 */
[----:B------:R-:W-:Y:S01]  /*2d60*/  FFMA.FTZ R51, R46, R47, R51 ;  /* 0x0000002f2e337223 */ /* 0x000fe20000010033 */
[----:B------:R-:W-:-:S02]  /*2d70*/  HADD2.F32 R42, -RZ, R27.H0_H0 ;  /* 0x2000001bff2a7230 */ /* 0x000fc40000004100 */
[-C--:B------:R-:W-:Y:S01]  /*2d80*/  FFMA.FTZ R28, R45, R47.reuse, R26 ;  /* 0x0000002f2d1c7223 */ /* 0x080fe2000001001a */
[----:B------:R-:W-:Y:S01]  /*2d90*/  FFMA.FTZ R47, R53, R47, R14 ;  /* 0x0000002f352f7223 */ /* 0x000fe2000001000e */
[----:B------:R-:W-:Y:S02]  /*2da0*/  HADD2.F32 R43, -RZ, R29.H0_H0 ;  /* 0x2000001dff2b7230 */ /* 0x000fe40000004100 */
[-C--:B------:R-:W-:Y:S01]  /*2db0*/  FFMA.FTZ R14, R30, R12.reuse, R49 ;  /* 0x0000000c1e0e7223 */ /* 0x080fe20000010031 */
        /* <DEDUP_REMOVED lines=10> */
[----:B-1----:R-:W-:Y:S02]  /*2e60*/  HADD2.F32 R13, -RZ, R24.H0_H0 ;  /* 0x20000018ff0d7230 */ /* 0x002fe40000004100 */
[----:B------:R-:W-:Y:S01]  /*2e70*/  FFMA.FTZ R28, R29, R15, R28 ;  /* 0x0000000f1d1c7223 */ /* 0x000fe2000001001c */
[----:B------:R-:W-:-:S02]  /*2e80*/  HADD2.F32 R27, -RZ, R34.H0_H0 ;  /* 0x20000022ff1b7230 */ /* 0x000fc40000004100 */
[----:B------:R-:W-:Y:S01]  /*2e90*/  FFMA.FTZ R30, R31, R15, R12 ;  /* 0x0000000f1f1e7223 */ /* 0x000fe2000001000c */
[----:B------:R-:W-:Y:S02]  /*2ea0*/  HADD2.F32 R15, -RZ, R32.H0_H0 ;  /* 0x20000020ff0f7230 */ /* 0x000fe40000004100 */
        /* <DEDUP_REMOVED lines=9> */
[----:B------:R-:W-:Y:S02]  /*2f40*/  HADD2.F32 R36, -RZ, R36.H1_H1 ;  /* 0x30000024ff247230 */ /* 0x000fe40000004100 */
[-C--:B------:R-:W-:Y:S01]  /*2f50*/  FFMA.FTZ R27, R34, R24.reuse, R27 ;  /* 0x00000018221b7223 */ /* 0x080fe2000001001b */
[----:B------:R-:W-:Y:S02]  /*2f60*/  HADD2.F32 R38, -RZ, R38.H1_H1 ;  /* 0x30000026ff267230 */ /* 0x000fe40000004100 */
[-C--:B------:R-:W-:Y:S01]  /*2f70*/  FFMA.FTZ R15, R32, R24.reuse, R15 ;  /* 0x00000018200f7223 */ /* 0x080fe2000001000f */
[----:B------:R-:W-:Y:S02]  /*2f80*/  HADD2.F32 R12, -RZ, R25.H0_H0 ;  /* 0x20000019ff0c7230 */ /* 0x000fe40000004100 */
[----:B------:R-:W-:Y:S01]  /*2f90*/  FFMA.FTZ R29, R36, R24, R29 ;  /* 0x00000018241d7223 */ /* 0x000fe2000001001d */
[----:B------:R-:W-:-:S02]  /*2fa0*/  HADD2.F32 R26, -RZ, R35.H0_H0 ;  /* 0x20000023ff1a7230 */ /* 0x000fc40000004100 */
[----:B------:R-:W-:Y:S01]  /*2fb0*/  FFMA.FTZ R13, R38, R24, R13 ;  /* 0x00000018260d7223 */ /* 0x000fe2000001000d */
[----:B------:R-:W-:Y:S02]  /*2fc0*/  HADD2.F32 R14, -RZ, R33.H0_H0 ;  /* 0x20000021ff0e7230 */ /* 0x000fe40000004100 */
[----:B------:R-:W-:Y:S02]  /*2fd0*/  HADD2.F32 R28, -RZ, R39.H0_H0 ;  /* 0x20000027ff1c7230 */ /* 0x000fe40000004100 */
[-C--:B------:R-:W-:Y:S01]  /*2fe0*/  FFMA.FTZ R24, R26, R12.reuse, R27 ;  /* 0x0000000c1a187223 */ /* 0x080fe2000001001b */
[----:B------:R-:W-:Y:S02]  /*2ff0*/  HADD2.F32 R26, -RZ, R37.H0_H0 ;  /* 0x20000025ff1a7230 */ /* 0x000fe40000004100 */
[----:B------:R-:W-:Y:S01]  /*3000*/  FFMA.FTZ R14, R14, R12, R15 ;  /* 0x0000000c0e0e7223 */ /* 0x000fe2000001000f */
[----:B------:R-:W-:Y:S02]  /*3010*/  HADD2.F32 R25, -RZ, R25.H1_H1 ;  /* 0x30000019ff197230 */ /* 0x000fe40000004100 */
        /* <DEDUP_REMOVED lines=26> */
.L_x_279:
[----:B------:R-:W0:Y:S02]  /*31c0*/  LDC R43, c[0x0][0x23c] ;  /* 0x00008f00ff2b7b82 */ /* 0x000e240000000800 */
[----:B0-----:R-:W-:-:S05]  /*31d0*/  IMAD.WIDE R44, R43, 0x4, R40 ;  /* 0x000000042b2c7825 */ /* 0x001fca00078e0228 */
[----:B------:R-:W2:Y:S02]  /*31e0*/  LDG.E.128.CONSTANT R12, desc[UR6][R44.64] ;  /* 0x000000062c0c7981 */ /* 0x000ea4000c1e9d00 */
[----:B--2---:R-:W-:Y:S02]  /*31f0*/  LOP3.LUT R24, R12, 0xf000f, RZ, 0xc0, !PT ;  /* 0x000f000f0c187812 */ /* 0x004fe400078ec0ff */
[C---:B------:R-:W-:Y:S02]  /*3200*/  LOP3.LUT R30, R14.reuse, 0xf000f, RZ, 0xc0, !PT ;  /* 0x000f000f0e1e7812 */ /* 0x040fe400078ec0ff */
[----:B------:R-:W-:Y:S02]  /*3210*/  LOP3.LUT R46, R14, 0xf000f0, RZ, 0xc0, !PT ;  /* 0x00f000f00e2e7812 */ /* 0x000fe400078ec0ff */
[----:B------:R-:W-:Y:S02]  /*3220*/  SHF.R.U32.HI R25, RZ, 0x8, R12 ;  /* 0x00000008ff197819 */ /* 0x000fe4000001160c */
[----:B------:R-:W-:-:S02]  /*3230*/  SHF.R.U32.HI R14, RZ, 0x8, R14 ;  /* 0x00000008ff0e7819 */ /* 0x000fc4000001160e */
[C---:B------:R-:W-:Y:S02]  /*3240*/  LOP3.LUT R31, R15.reuse, 0xf000f, RZ, 0xc0, !PT ;  /* 0x000f000f0f1f7812 */ /* 0x040fe400078ec0ff */
[----:B------:R-:W-:Y:S02]  /*3250*/  LOP3.LUT R32, R15, 0xf000f0, RZ, 0xc0, !PT ;  /* 0x00f000f00f207812 */ /* 0x000fe400078ec0ff */
[----:B------:R-:W-:Y:S02]  /*3260*/  LOP3.LUT R26, R12, 0xf000f0, RZ, 0xc0, !PT ;  /* 0x00f000f00c1a7812 */ /* 0x000fe400078ec0ff */
[----:B------:R-:W-:Y:S02]  /*3270*/  SHF.R.U32.HI R29, RZ, 0x8, R13 ;  /* 0x00000008ff1d7819 */ /* 0x000fe4000001160d */
[----:B------:R-:W-:Y:S02]  /*3280*/  SHF.R.U32.HI R15, RZ, 0x8, R15 ;  /* 0x00000008ff0f7819 */ /* 0x000fe4000001160f */
[----:B------:R-:W-:-:S02]  /*3290*/  LOP3.LUT R27, R13, 0xf000f, RZ, 0xc0, !PT ;  /* 0x000f000f0d1b7812 */ /* 0x000fc400078ec0ff */
[----:B------:R-:W-:Y:S02]  /*32a0*/  LOP3.LUT R28, R13, 0xf000f0, RZ, 0xc0, !PT ;  /* 0x00f000f00d1c7812 */ /* 0x000fe400078ec0ff */
[----:B------:R-:W-:Y:S02]  /*32b0*/  LOP3.LUT R12, R24, 0x64006400, RZ, 0xfc, !PT ;  /* 0x64006400180c7812 */ /* 0x000fe400078efcff */
[C---:B------:R-:W-:Y:S02]  /*32c0*/  LOP3.LUT R13, R25.reuse, 0xf000f, RZ, 0xc0, !PT ;  /* 0x000f000f190d7812 */ /* 0x040fe400078ec0ff */
[----:B------:R-:W-:Y:S01]  /*32d0*/  LOP3.LUT R34, R25, 0xf000f0, RZ, 0xc0, !PT ;  /* 0x00f000f019227812 */ /* 0x000fe200078ec0ff */
[----:B------:R-:W-:Y:S01]  /*32e0*/  HADD2 R12, R12, -1032, -1032 ;  /* 0xe408e4080c0c7430 */ /* 0x000fe20000000000 */
[C---:B------:R-:W-:Y:S02]  /*32f0*/  LOP3.LUT R36, R14.reuse, 0xf000f, RZ, 0xc0, !PT ;  /* 0x000f000f0e247812 */ /* 0x040fe400078ec0ff */
[----:B------:R-:W-:-:S02]  /*3300*/  LOP3.LUT R24, R14, 0xf000f0, RZ, 0xc0, !PT ;  /* 0x00f000f00e187812 */ /* 0x000fc400078ec0ff */
[----:B------:R-:W-:Y:S02]  /*3310*/  LOP3.LUT R26, R26, 0x64006400, RZ, 0xfc, !PT ;  /* 0x640064001a1a7812 */ /* 0x000fe400078efcff */
[C---:B------:R-:W-:Y:S02]  /*3320*/  LOP3.LUT R25, R29.reuse, 0xf000f, RZ, 0xc0, !PT ;  /* 0x000f000f1d197812 */ /* 0x040fe400078ec0ff */
[----:B------:R-:W-:Y:S02]  /*3330*/  LOP3.LUT R42, R29, 0xf000f0, RZ, 0xc0, !PT ;  /* 0x00f000f01d2a7812 */ /* 0x000fe400078ec0ff */
[C---:B------:R-:W-:Y:S02]  /*3340*/  LOP3.LUT R38, R15.reuse, 0xf000f, RZ, 0xc0, !PT ;  /* 0x000f000f0f267812 */ /* 0x040fe400078ec0ff */
        /* <DEDUP_REMOVED lines=32> */
[----:B------:R-:W-:Y:S02]  /*3550*/  HADD2.F32 R47, -RZ, R12.H0_H0 ;  /* 0x2000000cff2f7230 */ /* 0x000fe40000004100 */
[----:B------:R-:W-:Y:S01]  /*3560*/  HADD2.F32 R53, -RZ, R26.H0_H0 ;  /* 0x2000001aff357230 */ /* 0x000fe20000004100 */
[----:B------:R-:W1:Y:S01]  /*3570*/  LDS.64 R24, [UR4+0x18] ;  /* 0x00001804ff187984 */ /* 0x000e620008000a00 */
[--C-:B0-----:R-:W-:Y:S02]  /*3580*/  HADD2.F32 R42, -RZ, R14.reuse.H0_H0 ;  /* 0x2000000eff2a7230 */ /* 0x101fe40000004100 */
[----:B------:R-:W-:Y:S02]  /*3590*/  HADD2.F32 R46, -RZ, R14.H1_H1 ;  /* 0x3000000eff2e7230 */ /* 0x000fe40000004100 */
[----:B------:R-:W-:Y:S02]  /*35a0*/  HADD2.F32 R14, -RZ, R15.H0_H0 ;  /* 0x2000000fff0e7230 */ /* 0x000fe40000004100 */
[----:B------:R-:W-:Y:S01]  /*35b0*/  FFMA.FTZ R48, R47, R42, RZ ;  /* 0x0000002a2f307223 */ /* 0x000fe200000100ff */
[----:B------:R-:W-:-:S02]  /*35c0*/  HADD2.F32 R47, -RZ, R12.H1_H1 ;  /* 0x3000000cff2f7230 */ /* 0x000fc40000004100 */
[----:B------:R-:W-:Y:S01]  /*35d0*/  FFMA.FTZ R53, R42, R53, RZ ;  /* 0x000000352a357223 */ /* 0x000fe200000100ff */
[----:B-1----:R-:W-:Y:S02]  /*35e0*/  HADD2.F32 R51, -RZ, R25.H1_H1 ;  /* 0x30000019ff337230 */ /* 0x002fe40000004100 */
[----:B------:R-:W-:Y:S01]  /*35f0*/  FFMA.FTZ R47, R47, R46, R48 ;  /* 0x0000002e2f2f7223 */ /* 0x000fe20000010030 */
[----:B------:R-:W-:-:S05]  /*3600*/  HADD2.F32 R48, -RZ, R13.H0_H0 ;  /* 0x2000000dff307230 */ /* 0x000fca0000004100 */
[----:B------:R-:W-:Y:S01]  /*3610*/  FFMA.FTZ R49, R48, R14, R47 ;  /* 0x0000000e30317223 */ /* 0x000fe2000001002f */
[----:B------:R-:W-:Y:S02]  /*3620*/  HADD2.F32 R47, -RZ, R15.H1_H1 ;  /* 0x3000000fff2f7230 */ /* 0x000fe40000004100 */
[----:B------:R-:W-:Y:S02]  /*3630*/  HADD2.F32 R48, -RZ, R13.H1_H1 ;  /* 0x3000000dff307230 */ /* 0x000fe40000004100 */
[----:B------:R-:W-:-:S03]  /*3640*/  HADD2.F32 R15, -RZ, R24.H0_H0 ;  /* 0x20000018ff0f7230 */ /* 0x000fc60000004100 */
        /* <DEDUP_REMOVED lines=9> */
[----:B------:R-:W-:-:S05]  /*36e0*/  HADD2.F32 R49, -RZ, R33.H1_H1 ;  /* 0x30000021ff317230 */ /* 0x000fca0000004100 */
[----:B------:R-:W-:Y:S01]  /*36f0*/  FFMA.FTZ R49, R49, R51, R50 ;  /* 0x0000003331317223 */ /* 0x000fe20000010032 */
[----:B------:R-:W-:-:S05]  /*3700*/  HADD2.F32 R50, -RZ, R0.H0_H0 ;  /* 0x20000000ff327230 */ /* 0x000fca0000004100 */
[----:B------:R-:W-:Y:S01]  /*3710*/  FMUL.FTZ R25, R50, R49 ;  /* 0x0000003132197220 */ /* 0x000fe20000410000 */
[----:B------:R-:W-:Y:S02]  /*3720*/  HADD2.F32 R49, -RZ, R26.H1_H1 ;  /* 0x3000001aff317230 */ /* 0x000fe40000004100 */
[----:B------:R-:W-:Y:S02]  /*3730*/  HADD2.F32 R50, -RZ, R34.H0_H0 ;  /* 0x20000022ff327230 */ /* 0x000fe40000004100 */
[----:B------:R-:W-:Y:S01]  /*3740*/  F2FP.F16.F32.PACK_AB R25, RZ, R25 ;  /* 0x00000019ff19723e */ /* 0x000fe200000000ff */
[----:B------:R-:W-:Y:S01]  /*3750*/  FFMA.FTZ R53, R46, R49, R53 ;  /* 0x000000312e357223 */ /* 0x000fe20000010035 */
[----:B------:R-:W-:-:S05]  /*3760*/  HADD2.F32 R49, -RZ, R27.H0_H0 ;  /* 0x2000001bff317230 */ /* 0x000fca0000004100 */
[----:B------:R-:W-:Y:S01]  /*3770*/  FFMA.FTZ R52, R14, R49, R53 ;  /* 0x000000310e347223 */ /* 0x000fe20000010035 */
[----:B------:R-:W-:-:S05]  /*3780*/  HADD2.F32 R49, -RZ, R27.H1_H1 ;  /* 0x3000001bff317230 */ /* 0x000fca0000004100 */
[----:B------:R-:W-:Y:S01]  /*3790*/  FFMA.FTZ R52, R47, R49, R52 ;  /* 0x000000312f347223 */ /* 0x000fe20000010034 */
[----:B------:R-:W-:-:S03]  /*37a0*/  HADD2.F32 R49, -RZ, R34.H1_H1 ;  /* 0x30000022ff317230 */ /* 0x000fc60000004100 */
[----:B------:R-:W-:-:S04]  /*37b0*/  FFMA.FTZ R53, R15, R50, R52 ;  /* 0x000000320f357223 */ /* 0x000fc80000010034 */
[----:B------:R-:W-:Y:S01]  /*37c0*/  FFMA.FTZ R53, R48, R49, R53 ;  /* 0x0000003130357223 */ /* 0x000fe20000010035 */
[----:B------:R-:W-:-:S05]  /*37d0*/  HADD2.F32 R49, -RZ, R35.H0_H0 ;  /* 0x20000023ff317230 */ /* 0x000fca0000004100 */
[----:B------:R-:W-:Y:S01]  /*37e0*/  FFMA.FTZ R50, R24, R49, R53 ;  /* 0x0000003118327223 */ /* 0x000fe20000010035 */
[----:B------:R-:W-:-:S05]  /*37f0*/  HADD2.F32 R49, -RZ, R35.H1_H1 ;  /* 0x30000023ff317230 */ /* 0x000fca0000004100 */
[----:B------:R-:W-:Y:S01]  /*3800*/  FFMA.FTZ R49, R51, R49, R50 ;  /* 0x0000003133317223 */ /* 0x000fe20000010032 */
[----:B------:R-:W-:-:S05]  /*3810*/  HADD2.F32 R50, -RZ, R0.H1_H1 ;  /* 0x30000000ff327230 */ /* 0x000fca0000004100 */
[----:B------:R-:W-:-:S05]  /*3820*/  FMUL.FTZ R49, R50, R49 ;  /* 0x0000003132317220 */ /* 0x000fca0000410000 */
[----:B------:R-:W-:-:S04]  /*3830*/  F2FP.F16.F32.PACK_AB R49, RZ, R49 ;  /* 0x00000031ff31723e */ /* 0x000fc800000000ff */
[----:B------:R-:W-:Y:S01]  /*3840*/  PRMT R25, R25, 0x5410, R49 ;  /* 0x0000541019197816 */ /* 0x000fe20000000031 */
[----:B------:R-:W-:-:S05]  /*3850*/  HADD2.F32 R49, -RZ, R28.H0_H0 ;  /* 0x2000001cff317230 */ /* 0x000fca0000004100 */
[----:B------:R-:W-:Y:S01]  /*3860*/  HFMA2.MMA R19, R25, 1, 1, R19 ;  /* 0x3c003c0019137835 */ /* 0x000fe20000000013 */
[----:B------:R-:W-:Y:S02]  /*3870*/  HADD2.F32 R25, -RZ, R30.H0_H0 ;  /* 0x2000001eff197230 */ /* 0x000fe40000004100 */
[----:B------:R-:W-:-:S03]  /*3880*/  FFMA.FTZ R49, R42, R49, RZ ;  /* 0x000000312a317223 */ /* 0x000fc600000100ff */
[----:B------:R-:W-:Y:S01]  /*3890*/  FFMA.FTZ R25, R42, R25, RZ ;  /* 0x000000192a197223 */ /* 0x000fe200000100ff */
[----:B------:R-:W-:-:S05]  /*38a0*/  HADD2.F32 R42, -RZ, R28.H1_H1 ;  /* 0x3000001cff2a7230 */ /* 0x000fca0000004100 */
[----:B------:R-:W-:Y:S01]  /*38b0*/  FFMA.FTZ R49, R46, R42, R49 ;  /* 0x0000002a2e317223 */ /* 0x000fe20000010031 */
[----:B------:R-:W-:-:S05]  /*38c0*/  HADD2.F32 R42, -RZ, R30.H1_H1 ;  /* 0x3000001eff2a7230 */ /* 0x000fca0000004100 */
[----:B------:R-:W-:Y:S01]  /*38d0*/  FFMA.FTZ R25, R46, R42, R25 ;  /* 0x0000002a2e197223 */ /* 0x000fe20000010019 */
[----:B------:R-:W-:Y:S02]  /*38e0*/  HADD2.F32 R42, -RZ, R29.H0_H0 ;  /* 0x2000001dff2a7230 */ /* 0x000fe40000004100 */
[----:B------:R-:W-:-:S03]  /*38f0*/  HADD2.F32 R46, -RZ, R31.H0_H0 ;  /* 0x2000001fff2e7230 */ /* 0x000fc60000004100 */
[C---:B------:R-:W-:Y:S02]  /*3900*/  FFMA.FTZ R42, R14.reuse, R42, R49 ;  /* 0x0000002a0e2a7223 */ /* 0x040fe40000010031 */
[----:B------:R-:W-:Y:S01]  /*3910*/  FFMA.FTZ R25, R14, R46, R25 ;  /* 0x0000002e0e197223 */ /* 0x000fe20000010019 */
[----:B------:R-:W-:Y:S02]  /*3920*/  HADD2.F32 R14, -RZ, R29.H1_H1 ;  /* 0x3000001dff0e7230 */ /* 0x000fe40000004100 */
[----:B------:R-:W-:-:S03]  /*3930*/  HADD2.F32 R46, -RZ, R31.H1_H1 ;  /* 0x3000001fff2e7230 */ /* 0x000fc60000004100 */
[C---:B------:R-:W-:Y:S01]  /*3940*/  FFMA.FTZ R42, R47.reuse, R14, R42 ;  /* 0x0000000e2f2a7223 */ /* 0x040fe2000001002a */
[----:B------:R-:W-:Y:S02]  /*3950*/  HADD2.F32 R14, -RZ, R36.H0_H0 ;  /* 0x20000024ff0e7230 */ /* 0x000fe40000004100 */
[----:B------:R-:W-:Y:S01]  /*3960*/  FFMA.FTZ R46, R47, R46, R25 ;  /* 0x0000002e2f2e7223 */ /* 0x000fe20000010019 */
[--C-:B------:R-:W-:Y:S02]  /*3970*/  HADD2.F32 R47, -RZ, R38.reuse.H0_H0 ;  /* 0x20000026ff2f7230 */ /* 0x100fe40000004100 */
[C---:B------:R-:W-:Y:S01]  /*3980*/  FFMA.FTZ R25, R15.reuse, R14, R42 ;  /* 0x0000000e0f197223 */ /* 0x040fe2000001002a */
[----:B------:R-:W-:Y:S02]  /*3990*/  HADD2.F32 R14, -RZ, R37.H0_H0 ;  /* 0x20000025ff0e7230 */ /* 0x000fe40000004100 */
[----:B------:R-:W-:Y:S01]  /*39a0*/  FFMA.FTZ R46, R15, R47, R46 ;  /* 0x0000002f0f2e7223 */ /* 0x000fe2000001002e */
[----:B------:R-:W-:-:S02]  /*39b0*/  HADD2.F32 R47, -RZ, R38.H1_H1 ;  /* 0x30000026ff2f7230 */ /* 0x000fc40000004100 */
[----:B------:R-:W-:-:S03]  /*39c0*/  HADD2.F32 R15, -RZ, R36.H1_H1 ;  /* 0x30000024ff0f7230 */ /* 0x000fc60000004100 */
[C---:B------:R-:W-:Y:S01]  /*39d0*/  FFMA.FTZ R47, R48.reuse, R47, R46 ;  /* 0x0000002f302f7223 */ /* 0x040fe2000001002e */
[----:B------:R-:W-:Y:S02]  /*39e0*/  HADD2.F32 R46, -RZ, R39.H0_H0 ;  /* 0x20000027ff2e7230 */ /* 0x000fe40000004100 */
[----:B------:R-:W-:Y:S01]  /*39f0*/  FFMA.FTZ R15, R48, R15, R25 ;  /* 0x0000000f300f7223 */ /* 0x000fe20000010019 */
[----:B------:R-:W-:-:S03]  /*3a00*/  HADD2.F32 R25, -RZ, R2.H1_H1 ;  /* 0x30000002ff197230 */ /* 0x000fc60000004100 */
[C---:B------:R-:W-:Y:S01]  /*3a10*/  FFMA.FTZ R42, R24.reuse, R14, R15 ;  /* 0x0000000e182a7223 */ /* 0x040fe2000001000f */
[----:B------:R-:W-:Y:S01]  /*3a20*/  FFMA.FTZ R47, R24, R46, R47 ;  /* 0x0000002e182f7223 */ /* 0x000fe2000001002f */
[----:B------:R-:W-:Y:S02]  /*3a30*/  HADD2.F32 R14, -RZ, R37.H1_H1 ;  /* 0x30000025ff0e7230 */ /* 0x000fe40000004100 */
[----:B------:R-:W-:Y:S02]  /*3a40*/  HADD2.F32 R24, -RZ, R39.H1_H1 ;  /* 0x30000027ff187230 */ /* 0x000fe40000004100 */
[----:B------:R-:W-:Y:S02]  /*3a50*/  HADD2.F32 R15, -RZ, R2.H0_H0 ;  /* 0x20000002ff0f7230 */ /* 0x000fe40000004100 */
[C---:B------:R-:W-:Y:S01]  /*3a60*/  FFMA.FTZ R14, R51.reuse, R14, R42 ;  /* 0x0000000e330e7223 */ /* 0x040fe2000001002a */
[----:B------:R-:W-:-:S03]  /*3a70*/  FFMA.FTZ R24, R51, R24, R47 ;  /* 0x0000001833187223 */ /* 0x000fc6000001002f */
[----:B------:R-:W-:Y:S01]  /*3a80*/  FMUL.FTZ R14, R15, R14 ;  /* 0x0000000e0f0e7220 */ /* 0x000fe20000410000 */
[----:B------:R-:W-:-:S04]  /*3a90*/  FMUL.FTZ R24, R25, R24 ;  /* 0x0000001819187220 */ /* 0x000fc80000410000 */
[----:B------:R-:W-:Y:S02]  /*3aa0*/  F2FP.F16.F32.PACK_AB R14, RZ, R14 ;  /* 0x0000000eff0e723e */ /* 0x000fe400000000ff */
[----:B------:R-:W-:-:S04]  /*3ab0*/  F2FP.F16.F32.PACK_AB R24, RZ, R24 ;  /* 0x00000018ff18723e */ /* 0x000fc800000000ff */
[----:B------:R-:W-:-:S06]  /*3ac0*/  PRMT R14, R14, 0x5410, R24 ;  /* 0x000054100e0e7816 */ /* 0x000fcc0000000018 */
[----:B------:R-:W-:-:S11]  /*3ad0*/  HFMA2.MMA R18, R14, 1, 1, R18 ;  /* 0x3c003c000e127835 */ /* 0x000fd60000000012 */
.L_x_282:
[----:B------:R-:W-:Y:S05]  /*3ae0*/  @!P3 BRA `(.L_x_283) ;  /* 0x00000010005cb947 */ /* 0x000fea0003800000 */
[----:B------:R-:W-:Y:S02]  /*3af0*/  PRMT R14, R5, 0x9910, RZ ;  /* 0x00009910050e7816 */ /* 0x000fe400000000ff */
[----:B------:R-:W-:Y:S02]  /*3b00*/  ISETP.GE.AND P5, PT, R7, 0x3, PT ;  /* 0x000000030700780c */ /* 0x000fe40003fa6270 */
[----:B------:R-:W-:-:S13]  /*3b10*/  ISETP.NE.AND P4, PT, R14, RZ, PT ;  /* 0x000000ff0e00720c */ /* 0x000fda0003f85270 */
[----:B------:R-:W-:Y:S05]  /*3b20*/  @!P4 BRA `(.L_x_284) ;  /* 0x000000040068c947 */ /* 0x000fea0003800000 */
[----:B------:R-:W0:Y:S01]  /*3b30*/  LDS.64 R14, [UR4+0x90] ;  /* 0x00009004ff0e7984 */ /* 0x000e220008000a00 */
[--C-:B------:R-:W-:Y:S02]  /*3b40*/  HADD2.F32 R47, -RZ, R12.reuse.H0_H0 ;  /* 0x2000000cff2f7230 */ /* 0x100fe40000004100 */
[----:B------:R-:W-:Y:S01]  /*3b50*/  HADD2.F32 R46, -RZ, R12.H1_H1 ;  /* 0x3000000cff2e7230 */ /* 0x000fe20000004100 */
[----:B------:R-:W1:Y:S01]  /*3b60*/  LDS.64 R24, [UR4+0x98] ;  /* 0x00009804ff187984 */ /* 0x000e620008000a00 */
[----:B------:R-:W-:Y:S02]  /*3b70*/  HADD2.F32 R48, -RZ, R13.H0_H0 ;  /* 0x2000000dff307230 */ /* 0x000fe40000004100 */
[--C-:B------:R-:W-:Y:S02]  /*3b80*/  HADD2.F32 R49, -RZ, R32.reuse.H0_H0 ;  /* 0x20000020ff317230 */ /* 0x100fe40000004100 */
[----:B------:R-:W-:Y:S02]  /*3b90*/  HADD2.F32 R50, -RZ, R32.H1_H1 ;  /* 0x30000020ff327230 */ /* 0x000fe40000004100 */
[----:B0-----:R-:W-:-:S02]  /*3ba0*/  HADD2.F32 R42, -RZ, R14.H0_H0 ;  /* 0x2000000eff2a7230 */ /* 0x001fc40000004100 */
[----:B------:R-:W-:Y:S02]  /*3bb0*/  HADD2.F32 R14, -RZ, R14.H1_H1 ;  /* 0x3000000eff0e7230 */ /* 0x000fe40000004100 */
[----:B-1----:R-:W-:Y:S02]  /*3bc0*/  HADD2.F32 R51, -RZ, R25.H1_H1 ;  /* 0x30000019ff337230 */ /* 0x002fe40000004100 */
[----:B------:R-:W-:-:S04]  /*3bd0*/  FFMA.FTZ R47, R47, R42, RZ ;  /* 0x0000002a2f2f7223 */ /* 0x000fc800000100ff */
[----:B------:R-:W-:Y:S01]  /*3be0*/  FFMA.FTZ R47, R46, R14, R47 ;  /* 0x0000000e2e2f7223 */ /* 0x000fe2000001002f */
[----:B------:R-:W-:-:S05]  /*3bf0*/  HADD2.F32 R46, -RZ, R15.H0_H0 ;  /* 0x2000000fff2e7230 */ /* 0x000fca0000004100 */
[----:B------:R-:W-:Y:S01]  /*3c00*/  FFMA.FTZ R48, R48, R46, R47 ;  /* 0x0000002e30307223 */ /* 0x000fe2000001002f */
[----:B------:R-:W-:Y:S02]  /*3c10*/  HADD2.F32 R47, -RZ, R15.H1_H1 ;  /* 0x3000000fff2f7230 */ /* 0x000fe40000004100 */
[----:B------:R-:W-:-:S05]  /*3c20*/  HADD2.F32 R15, -RZ, R13.H1_H1 ;  /* 0x3000000dff0f7230 */ /* 0x000fca0000004100 */
[----:B------:R-:W-:Y:S01]  /*3c30*/  FFMA.FTZ R48, R15, R47, R48 ;  /* 0x0000002f0f307223 */ /* 0x000fe20000010030 */
[----:B------:R-:W-:-:S05]  /*3c40*/  HADD2.F32 R15, -RZ, R24.H0_H0 ;  /* 0x20000018ff0f7230 */ /* 0x000fca0000004100 */
[----:B------:R-:W-:Y:S01]  /*3c50*/  FFMA.FTZ R49, R49, R15, R48 ;  /* 0x0000000f31317223 */ /* 0x000fe20000010030 */
        /* <DEDUP_REMOVED lines=9> */
[----:B------:R-:W-:-:S04]  /*3cf0*/  HADD2.F32 R49, -RZ, R26.H0_H0 ;  /* 0x2000001aff317230 */ /* 0x000fc80000004100 */
[----:B------:R-:W-:Y:S01]  /*3d00*/  F2FP.F16.F32.PACK_AB R25, RZ, R25 ;  /* 0x00000019ff19723e */ /* 0x000fe200000000ff */
[----:B------:R-:W-:Y:S01]  /*3d10*/  FFMA.FTZ R50, R49, R42, RZ ;  /* 0x0000002a31327223 */ /* 0x000fe200000100ff */
[----:B------:R-:W-:-:S05]  /*3d20*/  HADD2.F32 R49, -RZ, R26.H1_H1 ;  /* 0x3000001aff317230 */ /* 0x000fca0000004100 */
[----:B------:R-:W-:Y:S01]  /*3d30*/  FFMA.FTZ R50, R49, R14, R50 ;  /* 0x0000000e31327223 */ /* 0x000fe20000010032 */
[----:B------:R-:W-:-:S05]  /*3d40*/  HADD2.F32 R49, -RZ, R27.H0_H0 ;  /* 0x2000001bff317230 */ /* 0x000fca0000004100 */
[----:B------:R-:W-:Y:S01]  /*3d50*/  FFMA.FTZ R49, R49, R46, R50 ;  /* 0x0000002e31317223 */ /* 0x000fe20000010032 */
        /* <DEDUP_REMOVED lines=25> */
[-C--:B------:R-:W-:Y:S01]  /*3ef0*/  FFMA.FTZ R14, R14, R46.reuse, R49 ;  /* 0x0000002e0e0e7223 */ /* 0x080fe20000010031 */
[----:B------:R-:W-:Y:S02]  /*3f00*/  HADD2.F32 R49, -RZ, R31.H1_H1 ;  /* 0x3000001fff317230 */ /* 0x000fe40000004100 */
[----:B------:R-:W-:Y:S01]  /*3f10*/  FFMA.FTZ R46, R42, R46, R25 ;  /* 0x0000002e2a2e7223 */ /* 0x000fe20000010019 */
[----:B------:R-:W-:Y:S02]  /*3f20*/  HADD2.F32 R25, -RZ, R29.H1_H1 ;  /* 0x3000001dff197230 */ /* 0x000fe40000004100 */
[----:B------:R-:W-:Y:S02]  /*3f30*/  HADD2.F32 R42, -RZ, R38.H1_H1 ;  /* 0x30000026ff2a7230 */ /* 0x000fe40000004100 */
[-C--:B------:R-:W-:Y:S01]  /*3f40*/  FFMA.FTZ R46, R49, R47.reuse, R46 ;  /* 0x0000002f312e7223 */ /* 0x080fe2000001002e */
[----:B------:R-:W-:Y:S01]  /*3f50*/  FFMA.FTZ R14, R25, R47, R14 ;  /* 0x0000002f190e7223 */ /* 0x000fe2000001000e */
[----:B------:R-:W-:-:S02]  /*3f60*/  HADD2.F32 R25, -RZ, R36.H0_H0 ;  /* 0x20000024ff197230 */ /* 0x000fc40000004100 */
[----:B------:R-:W-:-:S03]  /*3f70*/  HADD2.F32 R47, -RZ, R38.H0_H0 ;  /* 0x20000026ff2f7230 */ /* 0x000fc60000004100 */
[-C--:B------:R-:W-:Y:S01]  /*3f80*/  FFMA.FTZ R25, R25, R15.reuse, R14 ;  /* 0x0000000f19197223 */ /* 0x080fe2000001000e */
[----:B------:R-:W-:Y:S02]  /*3f90*/  HADD2.F32 R14, -RZ, R36.H1_H1 ;  /* 0x30000024ff0e7230 */ /* 0x000fe40000004100 */
[----:B------:R-:W-:-:S03]  /*3fa0*/  FFMA.FTZ R15, R47, R15, R46 ;  /* 0x0000000f2f0f7223 */ /* 0x000fc6000001002e */
[-C--:B------:R-:W-:Y:S01]  /*3fb0*/  FFMA.FTZ R25, R14, R48.reuse, R25 ;  /* 0x000000300e197223 */ /* 0x080fe20000010019 */
[----:B------:R-:W-:Y:S01]  /*3fc0*/  FFMA.FTZ R15, R42, R48, R15 ;  /* 0x000000302a0f7223 */ /* 0x000fe2000001000f */
[----:B------:R-:W-:Y:S02]  /*3fd0*/  HADD2.F32 R14, -RZ, R37.H0_H0 ;  /* 0x20000025ff0e7230 */ /* 0x000fe40000004100 */
[----:B------:R-:W-:-:S03]  /*3fe0*/  HADD2.F32 R42, -RZ, R39.H0_H0 ;  /* 0x20000027ff2a7230 */ /* 0x000fc60000004100 */
[-C--:B------:R-:W-:Y:S01]  /*3ff0*/  FFMA.FTZ R14, R14, R24.reuse, R25 ;  /* 0x000000180e0e7223 */ /* 0x080fe20000010019 */
[----:B------:R-:W-:Y:S02]  /*4000*/  HADD2.F32 R25, -RZ, R39.H1_H1 ;  /* 0x30000027ff197230 */ /* 0x000fe40000004100 */
[----:B------:R-:W-:Y:S01]  /*4010*/  FFMA.FTZ R24, R42, R24, R15 ;  /* 0x000000182a187223 */ /* 0x000fe2000001000f */
[----:B------:R-:W-:-:S03]  /*4020*/  HADD2.F32 R15, -RZ, R37.H1_H1 ;  /* 0x30000025ff0f7230 */ /* 0x000fc60000004100 */
[-C--:B------:R-:W-:Y:S01]  /*4030*/  FFMA.FTZ R24, R25, R51.reuse, R24 ;  /* 0x0000003319187223 */ /* 0x080fe20000010018 */
[--C-:B------:R-:W-:Y:S02]  /*4040*/  HADD2.F32 R25, -RZ, R2.reuse.H1_H1 ;  /* 0x30000002ff197230 */ /* 0x100fe40000004100 */
[----:B------:R-:W-:Y:S01]  /*4050*/  FFMA.FTZ R14, R15, R51, R14 ;  /* 0x000000330f0e7223 */ /* 0x000fe2000001000e */
[----:B------:R-:W-:Y:S02]  /*4060*/  HADD2.F32 R15, -RZ, R2.H0_H0 ;  /* 0x20000002ff0f7230 */ /* 0x000fe40000004100 */
[----:B------:R-:W-:-:S03]  /*4070*/  FMUL.FTZ R24, R25, R24 ;  /* 0x0000001819187220 */ /* 0x000fc60000410000 */
[----:B------:R-:W-:Y:S02]  /*4080*/  FMUL.FTZ R14, R15, R14 ;  /* 0x0000000e0f0e7220 */ /* 0x000fe40000410000 */
[----:B------:R-:W-:-:S03]  /*4090*/  F2FP.F16.F32.PACK_AB R24, RZ, R24 ;  /* 0x00000018ff18723e */ /* 0x000fc600000000ff */
[----:B------:R-:W-:-:S04]  /*40a0*/  F2FP.F16.F32.PACK_AB R14, RZ, R14 ;  /* 0x0000000eff0e723e */ /* 0x000fc800000000ff */
[----:B------:R-:W-:-:S06]  /*40b0*/  PRMT R14, R14, 0x5410, R24 ;  /* 0x000054100e0e7816 */ /* 0x000fcc0000000018 */
[----:B------:R-:W-:-:S11]  /*40c0*/  HFMA2.MMA R16, R14, 1, 1, R16 ;  /* 0x3c003c000e107835 */ /* 0x000fd60000000010 */
.L_x_284:
[----:B------:R-:W-:Y:S05]  /*40d0*/  @!P5 BRA `(.L_x_283) ;  /* 0x0000000800e0d947 */ /* 0x000fea0003800000 */
[----:B------:R-:W-:-:S04]  /*40e0*/  PRMT R14, R4, 0x9910, RZ ;  /* 0x00009910040e7816 */ /* 0x000fc800000000ff */
        /* <DEDUP_REMOVED lines=92> */
.L_x_285:
[----:B------:R-:W-:Y:S05]  /*46b0*/  @P0 BRA `(.L_x_283) ;  /* 0x0000000400680947 */ /* 0x000fea0003800000 */
[----:B------:R-:W0:Y:S01]  /*46c0*/  LDS.64 R24, [UR4+0x190] ;  /* 0x00019004ff187984 */ /* 0x000e220008000a00 */
[----:B------:R-:W-:Y:S02]  /*46d0*/  HADD2.F32 R47, -RZ, R12.H0_H0 ;  /* 0x2000000cff2f7230 */ /* 0x000fe40000004100 */
[----:B------:R-:W-:Y:S01]  /*46e0*/  HADD2.F32 R48, -RZ, R26.H0_H0 ;  /* 0x2000001aff307230 */ /* 0x000fe20000004100 */
[----:B------:R-:W1:Y:S01]  /*46f0*/  LDS.64 R14, [UR4+0x198] ;  /* 0x00019804ff0e7984 */ /* 0x000e620008000a00 */
[----:B------:R-:W-:Y:S02]  /*4700*/  HADD2.F32 R46, -RZ, R28.H0_H0 ;  /* 0x2000001cff2e7230 */ /* 0x000fe40000004100 */
[----:B------:R-:W-:Y:S02]  /*4710*/  HADD2.F32 R42, -RZ, R30.H0_H0 ;  /* 0x2000001eff2a7230 */ /* 0x000fe40000004100 */
[----:B------:R-:W-:Y:S02]  /*4720*/  HADD2.F32 R51, -RZ, R26.H1_H1 ;  /* 0x3000001aff337230 */ /* 0x000fe40000004100 */
[----:B------:R-:W-:-:S02]  /*4730*/  HADD2.F32 R12, -RZ, R12.H1_H1 ;  /* 0x3000000cff0c7230 */ /* 0x000fc40000004100 */
[----:B------:R-:W-:Y:S02]  /*4740*/  HADD2.F32 R53, -RZ, R30.H1_H1 ;  /* 0x3000001eff357230 */ /* 0x000fe40000004100 */
[--C-:B------:R-:W-:Y:S02]  /*4750*/  HADD2.F32 R26, -RZ, R35.reuse.H0_H0 ;  /* 0x20000023ff1a7230 */ /* 0x100fe40000004100 */
[----:B------:R-:W-:Y:S02]  /*4760*/  HADD2.F32 R35, -RZ, R35.H1_H1 ;  /* 0x30000023ff237230 */ /* 0x000fe40000004100 */
[----:B0-----:R-:W-:-:S05]  /*4770*/  HADD2.F32 R49, -RZ, R24.H0_H0 ;  /* 0x20000018ff317230 */ /* 0x001fca0000004100 */
[-C--:B------:R-:W-:Y:S01]  /*4780*/  FFMA.FTZ R47, R47, R49.reuse, RZ ;  /* 0x000000312f2f7223 */ /* 0x080fe200000100ff */
[-C--:B------:R-:W-:Y:S01]  /*4790*/  FFMA.FTZ R48, R48, R49.reuse, RZ ;  /* 0x0000003130307223 */ /* 0x080fe200000100ff */
[-C--:B------:R-:W-:Y:S01]  /*47a0*/  FFMA.FTZ R46, R46, R49.reuse, RZ ;  /* 0x000000312e2e7223 */ /* 0x080fe200000100ff */
[----:B------:R-:W-:Y:S01]  /*47b0*/  FFMA.FTZ R42, R42, R49, RZ ;  /* 0x000000312a2a7223 */ /* 0x000fe200000100ff */
[----:B------:R-:W-:Y:S02]  /*47c0*/  HADD2.F32 R49, -RZ, R24.H1_H1 ;  /* 0x30000018ff317230 */ /* 0x000fe40000004100 */
[--C-:B------:R-:W-:Y:S02]  /*47d0*/  HADD2.F32 R24, -RZ, R32.reuse.H0_H0 ;  /* 0x20000020ff187230 */ /* 0x100fe40000004100 */
[----:B------:R-:W-:Y:S02]  /*47e0*/  HADD2.F32 R32, -RZ, R32.H1_H1 ;  /* 0x30000020ff207230 */ /* 0x000fe40000004100 */
[----:B------:R-:W-:Y:S01]  /*47f0*/  FFMA.FTZ R48, R51, R49, R48 ;  /* 0x0000003133307223 */ /* 0x000fe20000010030 */
[----:B------:R-:W-:-:S02]  /*4800*/  HADD2.F32 R51, -RZ, R28.H1_H1 ;  /* 0x3000001cff337230 */ /* 0x000fc40000004100 */
[-C--:B------:R-:W-:Y:S01]  /*4810*/  FFMA.FTZ R47, R12, R49.reuse, R47 ;  /* 0x000000310c2f7223 */ /* 0x080fe2000001002f */
[-C--:B------:R-:W-:Y:S01]  /*4820*/  FFMA.FTZ R42, R53, R49.reuse, R42 ;  /* 0x00000031352a7223 */ /* 0x080fe2000001002a */
[----:B------:R-:W-:Y:S02]  /*4830*/  HADD2.F32 R12, -RZ, R13.H0_H0 ;  /* 0x2000000dff0c7230 */ /* 0x000fe40000004100 */
[----:B------:R-:W-:Y:S01]  /*4840*/  FFMA.FTZ R46, R51, R49, R46 ;  /* 0x00000031332e7223 */ /* 0x000fe2000001002e */
[----:B------:R-:W-:Y:S02]  /*4850*/  HADD2.F32 R49, -RZ, R25.H0_H0 ;  /* 0x20000019ff317230 */ /* 0x000fe40000004100 */
[----:B------:R-:W-:Y:S02]  /*4860*/  HADD2.F32 R51, -RZ, R27.H0_H0 ;  /* 0x2000001bff337230 */ /* 0x000fe40000004100 */
[----:B------:R-:W-:Y:S02]  /*4870*/  HADD2.F32 R53, -RZ, R29.H0_H0 ;  /* 0x2000001dff357230 */ /* 0x000fe40000004100 */
[----:B------:R-:W-:Y:S01]  /*4880*/  FFMA.FTZ R12, R12, R49, R47 ;  /* 0x000000310c0c7223 */ /* 0x000fe2000001002f */
[----:B------:R-:W-:-:S02]  /*4890*/  HADD2.F32 R47, -RZ, R31.H0_H0 ;  /* 0x2000001fff2f7230 */ /* 0x000fc40000004100 */
[-C--:B------:R-:W-:Y:S01]  /*48a0*/  FFMA.FTZ R48, R51, R49.reuse, R48 ;  /* 0x0000003133307223 */ /* 0x080fe20000010030 */
[----:B------:R-:W-:Y:S02]  /*48b0*/  HADD2.F32 R25, -RZ, R25.H1_H1 ;  /* 0x30000019ff197230 */ /* 0x000fe40000004100 */
[-C--:B------:R-:W-:Y:S01]  /*48c0*/  FFMA.FTZ R46, R53, R49.reuse, R46 ;  /* 0x00000031352e7223 */ /* 0x080fe2000001002e */
[----:B------:R-:W-:Y:S02]  /*48d0*/  HADD2.F32 R13, -RZ, R13.H1_H1 ;  /* 0x3000000dff0d7230 */ /* 0x000fe40000004100 */
[----:B------:R-:W-:Y:S01]  /*48e0*/  FFMA.FTZ R42, R47, R49, R42 ;  /* 0x000000312f2a7223 */ /* 0x000fe2000001002a */
[----:B------:R-:W-:Y:S02]  /*48f0*/  HADD2.F32 R27, -RZ, R27.H1_H1 ;  /* 0x3000001bff1b7230 */ /* 0x000fe40000004100 */
[----:B------:R-:W-:Y:S02]  /*4900*/  HADD2.F32 R29, -RZ, R29.H1_H1 ;  /* 0x3000001dff1d7230 */ /* 0x000fe40000004100 */
[----:B------:R-:W-:Y:S01]  /*4910*/  FFMA.FTZ R13, R13, R25, R12 ;  /* 0x000000190d0d7223 */ /* 0x000fe2000001000c */
[----:B------:R-:W-:-:S02]  /*4920*/  HADD2.F32 R31, -RZ, R31.H1_H1 ;  /* 0x3000001fff1f7230 */ /* 0x000fc40000004100 */
[-C--:B------:R-:W-:Y:S01]  /*4930*/  FFMA.FTZ R48, R27, R25.reuse, R48 ;  /* 0x000000191b307223 */ /* 0x080fe20000010030 */
[----:B------:R-:W-:Y:S02]  /*4940*/  HADD2.F32 R27, -RZ, R34.H0_H0 ;  /* 0x20000022ff1b7230 */ /* 0x000fe40000004100 */
[-C--:B------:R-:W-:Y:S01]  /*4950*/  FFMA.FTZ R46, R29, R25.reuse, R46 ;  /* 0x000000191d2e7223 */ /* 0x080fe2000001002e */
[----:B------:R-:W-:Y:S02]  /*4960*/  HADD2.F32 R29, -RZ, R36.H0_H0 ;  /* 0x20000024ff1d7230 */ /* 0x000fe40000004100 */
[----:B------:R-:W-:Y:S01]  /*4970*/  FFMA.FTZ R42, R31, R25, R42 ;  /* 0x000000191f2a7223 */ /* 0x000fe2000001002a */
[----:B-1----:R-:W-:Y:S02]  /*4980*/  HADD2.F32 R25, -RZ, R14.H0_H0 ;  /* 0x2000000eff197230 */ /* 0x002fe40000004100 */
[----:B------:R-:W-:Y:S02]  /*4990*/  HADD2.F32 R31, -RZ, R38.H0_H0 ;  /* 0x20000026ff1f7230 */ /* 0x000fe40000004100 */
[----:B------:R-:W-:-:S02]  /*49a0*/  HADD2.F32 R14, -RZ, R14.H1_H1 ;  /* 0x3000000eff0e7230 */ /* 0x000fc40000004100 */
[-C--:B------:R-:W-:Y:S01]  /*49b0*/  FFMA.FTZ R13, R24, R25.reuse, R13 ;  /* 0x00000019180d7223 */ /* 0x080fe2000001000d */
[----:B------:R-:W-:Y:S02]  /*49c0*/  HADD2.F32 R34, -RZ, R34.H1_H1 ;  /* 0x30000022ff227230 */ /* 0x000fe40000004100 */
[-C--:B------:R-:W-:Y:S01]  /*49d0*/  FFMA.FTZ R27, R27, R25.reuse, R48 ;  /* 0x000000191b1b7223 */ /* 0x080fe20000010030 */
[-C--:B------:R-:W-:Y:S01]  /*49e0*/  FFMA.FTZ R29, R29, R25.reuse, R46 ;  /* 0x000000191d1d7223 */ /* 0x080fe2000001002e */
[----:B------:R-:W-:Y:S02]  /*49f0*/  HADD2.F32 R36, -RZ, R36.H1_H1 ;  /* 0x30000024ff247230 */ /* 0x000fe40000004100 */
[----:B------:R-:W-:Y:S01]  /*4a00*/  FFMA.FTZ R25, R31, R25, R42 ;  /* 0x000000191f197223 */ /* 0x000fe2000001002a */
[----:B------:R-:W-:Y:S02]  /*4a10*/  HADD2.F32 R38, -RZ, R38.H1_H1 ;  /* 0x30000026ff267230 */ /* 0x000fe40000004100 */
[----:B------:R-:W-:Y:S01]  /*4a20*/  FFMA.FTZ R13, R32, R14, R13 ;  /* 0x0000000e200d7223 */ /* 0x000fe2000001000d */
[----:B------:R-:W-:-:S02]  /*4a30*/  HADD2.F32 R12, -RZ, R15.H0_H0 ;  /* 0x2000000fff0c7230 */ /* 0x000fc40000004100 */
[-C--:B------:R-:W-:Y:S01]  /*4a40*/  FFMA.FTZ R27, R34, R14.reuse, R27 ;  /* 0x0000000e221b7223 */ /* 0x080fe2000001001b */
[----:B------:R-:W-:Y:S02]  /*4a50*/  HADD2.F32 R24, -RZ, R33.H0_H0 ;  /* 0x20000021ff187230 */ /* 0x000fe40000004100 */
[-C--:B------:R-:W-:Y:S01]  /*4a60*/  FFMA.FTZ R29, R36, R14.reuse, R29 ;  /* 0x0000000e241d7223 */ /* 0x080fe2000001001d */
[----:B------:R-:W-:Y:S01]  /*4a70*/  FFMA.FTZ R25, R38, R14, R25 ;  /* 0x0000000e26197223 */ /* 0x000fe20000010019 */
[----:B------:R-:W-:Y:S02]  /*4a80*/  HADD2.F32 R28, -RZ, R39.H0_H0 ;  /* 0x20000027ff1c7230 */ /* 0x000fe40000004100 */
[-C--:B------:R-:W-:Y:S01]  /*4a90*/  FFMA.FTZ R14, R24, R12.reuse, R13 ;  /* 0x0000000c180e7223 */ /* 0x080fe2000001000d */
[----:B------:R-:W-:Y:S01]  /*4aa0*/  FFMA.FTZ R24, R26, R12, R27 ;  /* 0x0000000c1a187223 */ /* 0x000fe2000001001b */
[----:B------:R-:W-:Y:S02]  /*4ab0*/  HADD2.F32 R26, -RZ, R37.H0_H0 ;  /* 0x20000025ff1a7230 */ /* 0x000fe40000004100 */
[----:B------:R-:W-:-:S02]  /*4ac0*/  HADD2.F32 R15, -RZ, R15.H1_H1 ;  /* 0x3000000fff0f7230 */ /* 0x000fc40000004100 */
[----:B------:R-:W-:Y:S02]  /*4ad0*/  HADD2.F32 R33, -RZ, R33.H1_H1 ;  /* 0x30000021ff217230 */ /* 0x000fe40000004100 */
[-C--:B------:R-:W-:Y:S01]  /*4ae0*/  FFMA.FTZ R26, R26, R12.reuse, R29 ;  /* 0x0000000c1a1a7223 */ /* 0x080fe2000001001d */
[----:B------:R-:W-:Y:S02]  /*4af0*/  HADD2.F32 R37, -RZ, R37.H1_H1 ;  /* 0x30000025ff257230 */ /* 0x000fe40000004100 */
[----:B------:R-:W-:Y:S01]  /*4b00*/  FFMA.FTZ R12, R28, R12, R25 ;  /* 0x0000000c1c0c7223 */ /* 0x000fe20000010019 */
[----:B------:R-:W-:Y:S02]  /*4b10*/  HADD2.F32 R39, -RZ, R39.H1_H1 ;  /* 0x30000027ff277230 */ /* 0x000fe40000004100 */
[-C--:B------:R-:W-:Y:S01]  /*4b20*/  FFMA.FTZ R14, R33, R15.reuse, R14 ;  /* 0x0000000f210e7223 */ /* 0x080fe2000001000e */
        /* <DEDUP_REMOVED lines=19> */
.L_x_283:
[----:B------:R-:W-:-:S05]  /*4c60*/  IMAD.WIDE R44, R43, 0x4, R44 ;  /* 0x000000042b2c7825 */ /* 0x000fca00078e022c */
        /* <DEDUP_REMOVED lines=144> */
.L_x_286:
        /* <DEDUP_REMOVED lines=95> */
.L_x_288:
        /* <DEDUP_REMOVED lines=94> */
.L_x_289:
        /* <DEDUP_REMOVED lines=91> */
.L_x_287:
[----:B------:R-:W-:-:S06]  /*66f0*/  IMAD.WIDE R12, R43, 0x4, R44 ;  /* 0x000000042b0c7825 */ /* 0x000fcc00078e022c */
[----:B------:R-:W2:Y:S02]  /*6700*/  LDG.E.128.CONSTANT R12, desc[UR6][R12.64] ;  /* 0x000000060c0c7981 */ /* 0x000ea4000c1e9d00 */
[----:B--2---:R-:W-:Y:S02]  /*6710*/  SHF.R.U32.HI R31, RZ, 0x8, R13 ;  /* 0x00000008ff1f7819 */ /* 0x004fe4000001160d */
[C---:B------:R-:W-:Y:S02]  /*6720*/  LOP3.LUT R33, R12.reuse, 0xf000f, RZ, 0xc0, !PT ;  /* 0x000f000f0c217812 */ /* 0x040fe400078ec0ff */
[----:B------:R-:W-:Y:S02]  /*6730*/  LOP3.LUT R26, R12, 0xf000f0, RZ, 0xc0, !PT ;  /* 0x00f000f00c1a7812 */ /* 0x000fe400078ec0ff */
[----:B------:R-:W-:Y:S02]  /*6740*/  SHF.R.U32.HI R34, RZ, 0x8, R12 ;  /* 0x00000008ff227819 */ /* 0x000fe4000001160c */
[----:B------:R-:W-:-:S02]  /*6750*/  LOP3.LUT R32, R13, 0xf000f, RZ, 0xc0, !PT ;  /* 0x000f000f0d207812 */ /* 0x000fc400078ec0ff */
[----:B------:R-:W-:Y:S02]  /*6760*/  LOP3.LUT R27, R13, 0xf000f0, RZ, 0xc0, !PT ;  /* 0x00f000f00d1b7812 */ /* 0x000fe400078ec0ff */
[C---:B------:R-:W-:Y:S02]  /*6770*/  LOP3.LUT R24, R14.reuse, 0xf000f, RZ, 0xc0, !PT ;  /* 0x000f000f0e187812 */ /* 0x040fe400078ec0ff */
[----:B------:R-:W-:Y:S02]  /*6780*/  LOP3.LUT R29, R14, 0xf000f0, RZ, 0xc0, !PT ;  /* 0x00f000f00e1d7812 */ /* 0x000fe400078ec0ff */
[----:B------:R-:W-:Y:S02]  /*6790*/  SHF.R.U32.HI R25, RZ, 0x8, R14 ;  /* 0x00000008ff197819 */ /* 0x000fe4000001160e */
[C---:B------:R-:W-:Y:S02]  /*67a0*/  LOP3.LUT R12, R15.reuse, 0xf000f0, RZ, 0xc0, !PT ;  /* 0x00f000f00f0c7812 */ /* 0x040fe400078ec0ff */
        /* <DEDUP_REMOVED lines=9> */
[----:B------:R-:W-:Y:S01]  /*6840*/  LOP3.LUT R29, R15, 0xf000f0, RZ, 0xc0, !PT ;  /* 0x00f000f00f1d7812 */ /* 0x000fe200078ec0ff */
[----:B------:R-:W-:Y:S01]  /*6850*/  HFMA2 R13, R36, R3.H0_H0, -72, -72 ;  /* 0xd480d480240d7431 */ /* 0x000fe20000040003 */
[----:B------:R-:W-:Y:S02]  /*6860*/  LOP3.LUT R34, R34, 0xf000f, RZ, 0xc0, !PT ;  /* 0x000f000f22227812 */ /* 0x000fe400078ec0ff */
[----:B------:R-:W-:Y:S02]  /*6870*/  LOP3.LUT R31, R31, 0xf000f, RZ, 0xc0, !PT ;  /* 0x000f000f1f1f7812 */ /* 0x000fe400078ec0ff */
        /* <DEDUP_REMOVED lines=28> */
[----:B------:R-:W-:Y:S01]  /*6a40*/  HADD2 R38, R15, -1032, -1032 ;  /* 0xe408e4080f267430 */ /* 0x000fe20000000000 */
[----:B------:R-:W-:Y:S06]  /*6a50*/  @!P2 BRA `(.L_x_290) ;  /* 0x000000040068a947 */ /* 0x000fec0003800000 */
[----:B------:R-:W0:Y:S01]  /*6a60*/  LDS.64 R14, [UR4+0x30] ;  /* 0x00003004ff0e7984 */ /* 0x000e220008000a00 */
[----:B------:R-:W-:Y:S02]  /*6a70*/  HADD2.F32 R39, -RZ, R31.H0_H0 ;  /* 0x2000001fff277230 */ /* 0x000fe40000004100 */
[----:B------:R-:W-:Y:S01]  /*6a80*/  HADD2.F32 R47, -RZ, R32.H0_H0 ;  /* 0x20000020ff2f7230 */ /* 0x000fe20000004100 */
[----:B------:R-:W1:Y:S01]  /*6a90*/  LDS.64 R24, [UR4+0x38] ;  /* 0x00003804ff187984 */ /* 0x000e620008000a00 */
[----:B------:R-:W-:Y:S02]  /*6aa0*/  HADD2.F32 R43, -RZ, R33.H0_H0 ;  /* 0x20000021ff2b7230 */ /* 0x000fe40000004100 */
[--C-:B------:R-:W-:Y:S02]  /*6ab0*/  HADD2.F32 R45, -RZ, R34.reuse.H0_H0 ;  /* 0x20000022ff2d7230 */ /* 0x100fe40000004100 */
[----:B------:R-:W-:Y:S02]  /*6ac0*/  HADD2.F32 R49, -RZ, R31.H1_H1 ;  /* 0x3000001fff317230 */ /* 0x000fe40000004100 */
[----:B------:R-:W-:-:S02]  /*6ad0*/  HADD2.F32 R46, -RZ, R34.H1_H1 ;  /* 0x30000022ff2e7230 */ /* 0x000fc40000004100 */
[----:B------:R-:W-:Y:S02]  /*6ae0*/  HADD2.F32 R48, -RZ, R28.H0_H0 ;  /* 0x2000001cff307230 */ /* 0x000fe40000004100 */
[--C-:B0-----:R-:W-:Y:S02]  /*6af0*/  HADD2.F32 R42, -RZ, R14.reuse.H0_H0 ;  /* 0x2000000eff2a7230 */ /* 0x101fe40000004100 */
[----:B------:R-:W-:-:S03]  /*6b00*/  HADD2.F32 R14, -RZ, R14.H1_H1 ;  /* 0x3000000eff0e7230 */ /* 0x000fc60000004100 */
[----:B------:R-:W-:Y:S01]  /*6b10*/  FFMA.FTZ R44, R39, R42, RZ ;  /* 0x0000002a272c7223 */ /* 0x000fe200000100ff */
[C---:B------:R-:W-:Y:S01]  /*6b20*/  FFMA.FTZ R47, R42.reuse, R47, RZ ;  /* 0x0000002f2a2f7223 */ /* 0x040fe200000100ff */
[C---:B------:R-:W-:Y:S01]  /*6b30*/  FFMA.FTZ R43, R42.reuse, R43, RZ ;  /* 0x0000002b2a2b7223 */ /* 0x040fe200000100ff */
[----:B------:R-:W-:Y:S01]  /*6b40*/  FFMA.FTZ R45, R42, R45, RZ ;  /* 0x0000002d2a2d7223 */ /* 0x000fe200000100ff */
[----:B------:R-:W-:Y:S01]  /*6b50*/  FFMA.FTZ R39, R49, R14, R44 ;  /* 0x0000000e31277223 */ /* 0x000fe2000001002c */
[----:B------:R-:W-:Y:S02]  /*6b60*/  HADD2.F32 R42, -RZ, R32.H1_H1 ;  /* 0x30000020ff2a7230 */ /* 0x000fe40000004100 */
[----:B------:R-:W-:-:S03]  /*6b70*/  HADD2.F32 R44, -RZ, R33.H1_H1 ;  /* 0x30000021ff2c7230 */ /* 0x000fc60000004100 */
[C---:B------:R-:W-:Y:S01]  /*6b80*/  FFMA.FTZ R47, R14.reuse, R42, R47 ;  /* 0x0000002a0e2f7223 */ /* 0x040fe2000001002f */
[C---:B------:R-:W-:Y:S01]  /*6b90*/  FFMA.FTZ R42, R14.reuse, R46, R45 ;  /* 0x0000002e0e2a7223 */ /* 0x040fe2000001002d */
[----:B------:R-:W-:Y:S01]  /*6ba0*/  FFMA.FTZ R43, R14, R44, R43 ;  /* 0x0000002c0e2b7223 */ /* 0x000fe2000001002b */
[----:B------:R-:W-:Y:S02]  /*6bb0*/  HADD2.F32 R14, -RZ, R30.H0_H0 ;  /* 0x2000001eff0e7230 */ /* 0x000fe40000004100 */
[----:B------:R-:W-:Y:S02]  /*6bc0*/  HADD2.F32 R44, -RZ, R15.H0_H0 ;  /* 0x2000000fff2c7230 */ /* 0x000fe40000004100 */
[----:B------:R-:W-:Y:S02]  /*6bd0*/  HADD2.F32 R46, -RZ, R29.H0_H0 ;  /* 0x2000001dff2e7230 */ /* 0x000fe40000004100 */
[----:B------:R-:W-:Y:S02]  /*6be0*/  HADD2.F32 R15, -RZ, R15.H1_H1 ;  /* 0x3000000fff0f7230 */ /* 0x000fe40000004100 */
[----:B------:R-:W-:Y:S01]  /*6bf0*/  FFMA.FTZ R14, R14, R44, R39 ;  /* 0x0000002c0e0e7223 */ /* 0x000fe20000010027 */
[----:B------:R-:W-:-:S02]  /*6c00*/  HADD2.F32 R39, -RZ, R27.H0_H0 ;  /* 0x2000001bff277230 */ /* 0x000fc40000004100 */
[C---:B------:R-:W-:Y:S01]  /*6c10*/  FFMA.FTZ R48, R44.reuse, R48, R43 ;  /* 0x000000302c307223 */ /* 0x040fe2000001002b */
[----:B------:R-:W-:Y:S02]  /*6c20*/  HADD2.F32 R45, -RZ, R30.H1_H1 ;  /* 0x3000001eff2d7230 */ /* 0x000fe40000004100 */
[C---:B------:R-:W-:Y:S01]  /*6c30*/  FFMA.FTZ R46, R44.reuse, R46, R47 ;  /* 0x0000002e2c2e7223 */ /* 0x040fe2000001002f */
[----:B------:R-:W-:Y:S02]  /*6c40*/  HADD2.F32 R43, -RZ, R29.H1_H1 ;  /* 0x3000001dff2b7230 */ /* 0x000fe40000004100 */
[----:B------:R-:W-:Y:S01]  /*6c50*/  FFMA.FTZ R42, R44, R39, R42 ;  /* 0x000000272c2a7223 */ /* 0x000fe2000001002a */
[----:B------:R-:W-:Y:S02]  /*6c60*/  HADD2.F32 R39, -RZ, R28.H1_H1 ;  /* 0x3000001cff277230 */ /* 0x000fe40000004100 */
[----:B------:R-:W-:Y:S01]  /*6c70*/  FFMA.FTZ R45, R45, R15, R14 ;  /* 0x0000000f2d2d7223 */ /* 0x000fe2000001000e */
[----:B------:R-:W-:-:S02]  /*6c80*/  HADD2.F32 R47, -RZ, R27.H1_H1 ;  /* 0x3000001bff2f7230 */ /* 0x000fc40000004100 */
[C---:B------:R-:W-:Y:S01]  /*6c90*/  FFMA.FTZ R43, R15.reuse, R43, R46 ;  /* 0x0000002b0f2b7223 */ /* 0x040fe2000001002e */
[--C-:B------:R-:W-:Y:S02]  /*6ca0*/  HADD2.F32 R44, -RZ, R35.reuse.H0_H0 ;  /* 0x20000023ff2c7230 */ /* 0x100fe40000004100 */
[C---:B------:R-:W-:Y:S01]  /*6cb0*/  FFMA.FTZ R39, R15.reuse, R39, R48 ;  /* 0x000000270f277223 */ /* 0x040fe20000010030 */
[----:B-1----:R-:W-:Y:S02]  /*6cc0*/  HADD2.F32 R14, -RZ, R24.H0_H0 ;  /* 0x20000018ff0e7230 */ /* 0x002fe40000004100 */
[----:B------:R-:W-:Y:S01]  /*6cd0*/  FFMA.FTZ R15, R15, R47, R42 ;  /* 0x0000002f0f0f7223 */ /* 0x000fe2000001002a */
[----:B------:R-:W-:Y:S02]  /*6ce0*/  HADD2.F32 R42, -RZ, R36.H0_H0 ;  /* 0x20000024ff2a7230 */ /* 0x000fe40000004100 */
[----:B------:R-:W-:Y:S02]  /*6cf0*/  HADD2.F32 R24, -RZ, R24.H1_H1 ;  /* 0x30000018ff187230 */ /* 0x000fe40000004100 */
[----:B------:R-:W-:Y:S01]  /*6d00*/  FFMA.FTZ R44, R44, R14, R45 ;  /* 0x0000000e2c2c7223 */ /* 0x000fe2000001002d */
[----:B------:R-:W-:-:S02]  /*6d10*/  HADD2.F32 R45, -RZ, R35.H1_H1 ;  /* 0x30000023ff2d7230 */ /* 0x000fc40000004100 */
[C---:B------:R-:W-:Y:S01]  /*6d20*/  FFMA.FTZ R49, R14.reuse, R42, R43 ;  /* 0x0000002a0e317223 */ /* 0x040fe2000001002b */
[----:B------:R-:W-:Y:S02]  /*6d30*/  HADD2.F32 R46, -RZ, R37.H0_H0 ;  /* 0x20000025ff2e7230 */ /* 0x000fe40000004100 */
[----:B------:R-:W-:Y:S02]  /*6d40*/  HADD2.F32 R42, -RZ, R25.H0_H0 ;  /* 0x20000019ff2a7230 */ /* 0x000fe40000004100 */
[----:B------:R-:W-:Y:S01]  /*6d50*/  FFMA.FTZ R43, R45, R24, R44 ;  /* 0x000000182d2b7223 */ /* 0x000fe2000001002c */
[----:B------:R-:W-:Y:S02]  /*6d60*/  HADD2.F32 R44, -RZ, R26.H0_H0 ;  /* 0x2000001aff2c7230 */ /* 0x000fe40000004100 */
[----:B------:R-:W-:Y:S01]  /*6d70*/  FFMA.FTZ R39, R14, R46, R39 ;  /* 0x0000002e0e277223 */ /* 0x000fe20000010027 */
[----:B------:R-:W-:Y:S02]  /*6d80*/  HADD2.F32 R47, -RZ, R36.H1_H1 ;  /* 0x30000024ff2f7230 */ /* 0x000fe40000004100 */
[----:B------:R-:W-:-:S02]  /*6d90*/  HADD2.F32 R46, -RZ, R38.H0_H0 ;  /* 0x20000026ff2e7230 */ /* 0x000fc40000004100 */
[----:B------:R-:W-:Y:S01]  /*6da0*/  FFMA.FTZ R43, R44, R42, R43 ;  /* 0x0000002a2c2b7223 */ /* 0x000fe2000001002b */
[----:B------:R-:W-:Y:S02]  /*6db0*/  HADD2.F32 R44, -RZ, R13.H0_H0 ;  /* 0x2000000dff2c7230 */ /* 0x000fe40000004100 */
[----:B------:R-:W-:Y:S01]  /*6dc0*/  FFMA.FTZ R45, R24, R47, R49 ;  /* 0x0000002f182d7223 */ /* 0x000fe20000010031 */
[----:B------:R-:W-:Y:S02]  /*6dd0*/  HADD2.F32 R47, -RZ, R38.H1_H1 ;  /* 0x30000026ff2f7230 */ /* 0x000fe40000004100 */
[----:B------:R-:W-:Y:S01]  /*6de0*/  FFMA.FTZ R48, R14, R46, R15 ;  /* 0x0000002e0e307223 */ /* 0x000fe2000001000f */
[----:B------:R-:W-:Y:S02]  /*6df0*/  HADD2.F32 R46, -RZ, R37.H1_H1 ;  /* 0x30000025ff2e7230 */ /* 0x000fe40000004100 */
[----:B------:R-:W-:Y:S01]  /*6e00*/  FFMA.FTZ R15, R42, R44, R45 ;  /* 0x0000002c2a0f7223 */ /* 0x000fe2000001002d */
[----:B------:R-:W-:-:S02]  /*6e10*/  HADD2.F32 R14, -RZ, R25.H1_H1 ;  /* 0x30000019ff0e7230 */ /* 0x000fc40000004100 */
[C---:B------:R-:W-:Y:S01]  /*6e20*/  FFMA.FTZ R25, R24.reuse, R47, R48 ;  /* 0x0000002f18197223 */ /* 0x040fe20000010030 */
[----:B------:R-:W-:Y:S02]  /*6e30*/  HADD2.F32 R44, -RZ, R26.H1_H1 ;  /* 0x3000001aff2c7230 */ /* 0x000fe40000004100 */
[----:B------:R-:W-:Y:S01]  /*6e40*/  FFMA.FTZ R39, R24, R46, R39 ;  /* 0x0000002e18277223 */ /* 0x000fe20000010027 */
[----:B------:R-:W-:Y:S02]  /*6e50*/  HADD2.F32 R45, -RZ, R12.H0_H0 ;  /* 0x2000000cff2d7230 */ /* 0x000fe40000004100 */
[----:B------:R-:W-:Y:S02]  /*6e60*/  HADD2.F32 R24, -RZ, R13.H1_H1 ;  /* 0x3000000dff187230 */ /* 0x000fe40000004100 */
[----:B------:R-:W-:Y:S01]  /*6e70*/  FFMA.FTZ R43, R44, R14, R43 ;  /* 0x0000000e2c2b7223 */ /* 0x000fe2000001002b */
[----:B------:R-:W-:Y:S01]  /*6e80*/  FFMA.FTZ R44, R42, R45, R39 ;  /* 0x0000002d2a2c7223 */ /* 0x000fe20000010027 */
[----:B------:R-:W-:-:S02]  /*6e90*/  HADD2.F32 R45, -RZ, R3.H0_H0 ;  /* 0x20000003ff2d7230 */ /* 0x000fc40000004100 */
[----:B------:R-:W-:Y:S01]  /*6ea0*/  FFMA.FTZ R15, R14, R24, R15 ;  /* 0x000000180e0f7223 */ /* 0x000fe2000001000f */
[----:B------:R-:W-:Y:S02]  /*6eb0*/  HADD2.F32 R24, -RZ, R0.H0_H0 ;  /* 0x20000000ff187230 */ /* 0x000fe40000004100 */
[----:B------:R-:W-:Y:S02]  /*6ec0*/  HADD2.F32 R39, -RZ, R12.H1_H1 ;  /* 0x3000000cff277230 */ /* 0x000fe40000004100 */
[----:B------:R-:W-:Y:S01]  /*6ed0*/  FFMA.FTZ R45, R42, R45, R25 ;  /* 0x0000002d2a2d7223 */ /* 0x000fe20000010019 */
[----:B------:R-:W-:Y:S02]  /*6ee0*/  HADD2.F32 R25, -RZ, R3.H1_H1 ;  /* 0x30000003ff197230 */ /* 0x000fe40000004100 */
[----:B------:R-:W-:Y:S01]  /*6ef0*/  FMUL.FTZ R43, R24, R43 ;  /* 0x0000002b182b7220 */ /* 0x000fe20000410000 */
[----:B------:R-:W-:Y:S02]  /*6f00*/  HADD2.F32 R24, -RZ, R0.H1_H1 ;  /* 0x30000000ff187230 */ /* 0x000fe40000004100 */
[----:B------:R-:W-:Y:S01]  /*6f10*/  FFMA.FTZ R39, R14, R39, R44 ;  /* 0x000000270e277223 */ /* 0x000fe2000001002c */
[----:B------:R-:W-:-:S02]  /*6f20*/  HADD2.F32 R42, -RZ, R2.H0_H0 ;  /* 0x20000002ff2a7230 */ /* 0x000fc40000004100 */
[----:B------:R-:W-:Y:S01]  /*6f30*/  FFMA.FTZ R25, R14, R25, R45 ;  /* 0x000000190e197223 */ /* 0x000fe2000001002d */
[----:B------:R-:W-:Y:S02]  /*6f40*/  HADD2.F32 R44, -RZ, R2.H1_H1 ;  /* 0x30000002ff2c7230 */ /* 0x000fe40000004100 */
[----:B------:R-:W-:Y:S01]  /*6f50*/  FMUL.FTZ R15, R24, R15 ;  /* 0x0000000f180f7220 */ /* 0x000fe20000410000 */
[----:B------:R-:W-:Y:S01]  /*6f60*/  F2FP.F16.F32.PACK_AB R43, RZ, R43 ;  /* 0x0000002bff2b723e */ /* 0x000fe200000000ff */
[----:B------:R-:W-:Y:S01]  /*6f70*/  FMUL.FTZ R39, R42, R39 ;  /* 0x000000272a277220 */ /* 0x000fe20000410000 */
        /* <DEDUP_REMOVED lines=8> */
.L_x_290:
        /* <DEDUP_REMOVED lines=9> */
[----:B------:R-:W-:Y:S02]  /*7090*/  HADD2.F32 R43, -RZ, R33.H0_H0 ;  /* 0x20000021ff2b7230 */ /* 0x000fe40000004100 */
[----:B------:R-:W-:Y:S02]  /*70a0*/  HADD2.F32 R44, -RZ, R34.H0_H0 ;  /* 0x20000022ff2c7230 */ /* 0x000fe40000004100 */
[----:B------:R-:W-:Y:S02]  /*70b0*/  HADD2.F32 R46, -RZ, R31.H1_H1 ;  /* 0x3000001fff2e7230 */ /* 0x000fe40000004100 */
[----:B------:R-:W-:-:S02]  /*70c0*/  HADD2.F32 R48, -RZ, R28.H0_H0 ;  /* 0x2000001cff307230 */ /* 0x000fc40000004100 */
[--C-:B0-----:R-:W-:Y:S02]  /*70d0*/  HADD2.F32 R47, -RZ, R14.reuse.H0_H0 ;  /* 0x2000000eff2f7230 */ /* 0x101fe40000004100 */
[----:B------:R-:W-:-:S03]  /*70e0*/  HADD2.F32 R14, -RZ, R14.H1_H1 ;  /* 0x3000000eff0e7230 */ /* 0x000fc60000004100 */
[-C--:B------:R-:W-:Y:S01]  /*70f0*/  FFMA.FTZ R39, R39, R47.reuse, RZ ;  /* 0x0000002f27277223 */ /* 0x080fe200000100ff */
[-C--:B------:R-:W-:Y:S01]  /*7100*/  FFMA.FTZ R45, R42, R47.reuse, RZ ;  /* 0x0000002f2a2d7223 */ /* 0x080fe200000100ff */
[-C--:B------:R-:W-:Y:S01]  /*7110*/  FFMA.FTZ R43, R43, R47.reuse, RZ ;  /* 0x0000002f2b2b7223 */ /* 0x080fe200000100ff */
[----:B------:R-:W-:Y:S01]  /*7120*/  FFMA.FTZ R47, R44, R47, RZ ;  /* 0x0000002f2c2f7223 */ /* 0x000fe200000100ff */
[-C--:B------:R-:W-:Y:S01]  /*7130*/  FFMA.FTZ R39, R46, R14.reuse, R39 ;  /* 0x0000000e2e277223 */ /* 0x080fe20000010027 */
[----:B------:R-:W-:Y:S02]  /*7140*/  HADD2.F32 R42, -RZ, R32.H1_H1 ;  /* 0x30000020ff2a7230 */ /* 0x000fe40000004100 */
[----:B------:R-:W-:Y:S02]  /*7150*/  HADD2.F32 R44, -RZ, R33.H1_H1 ;  /* 0x30000021ff2c7230 */ /* 0x000fe40000004100 */
[----:B------:R-:W-:Y:S02]  /*7160*/  HADD2.F32 R46, -RZ, R34.H1_H1 ;  /* 0x30000022ff2e7230 */ /* 0x000fe40000004100 */
[-C--:B------:R-:W-:Y:S01]  /*7170*/  FFMA.FTZ R45, R42, R14.reuse, R45 ;  /* 0x0000000e2a2d7223 */ /* 0x080fe2000001002d */
[----:B------:R-:W-:Y:S01]  /*7180*/  FFMA.FTZ R43, R44, R14, R43 ;  /* 0x0000000e2c2b7223 */ /* 0x000fe2000001002b */
[----:B------:R-:W-:-:S02]  /*7190*/  HADD2.F32 R44, -RZ, R15.H0_H0 ;  /* 0x2000000fff2c7230 */ /* 0x000fc40000004100 */
[----:B------:R-:W-:Y:S01]  /*71a0*/  FFMA.FTZ R42, R46, R14, R47 ;  /* 0x0000000e2e2a7223 */ /* 0x000fe2000001002f */
[----:B------:R-:W-:Y:S02]  /*71b0*/  HADD2.F32 R46, -RZ, R29.H0_H0 ;  /* 0x2000001dff2e7230 */ /* 0x000fe40000004100 */
[--C-:B------:R-:W-:Y:S02]  /*71c0*/  HADD2.F32 R14, -RZ, R30.reuse.H0_H0 ;  /* 0x2000001eff0e7230 */ /* 0x100fe40000004100 */
[-C--:B------:R-:W-:Y:S01]  /*71d0*/  FFMA.FTZ R48, R48, R44.reuse, R43 ;  /* 0x0000002c30307223 */ /* 0x080fe2000001002b */
[----:B------:R-:W-:Y:S02]  /*71e0*/  HADD2.F32 R15, -RZ, R15.H1_H1 ;  /* 0x3000000fff0f7230 */ /* 0x000fe40000004100 */
[-C--:B------:R-:W-:Y:S01]  /*71f0*/  FFMA.FTZ R46, R46, R44.reuse, R45 ;  /* 0x0000002c2e2e7223 */ /* 0x080fe2000001002d */
[----:B------:R-:W-:Y:S02]  /*7200*/  HADD2.F32 R47, -RZ, R30.H1_H1 ;  /* 0x3000001eff2f7230 */ /* 0x000fe40000004100 */
[----:B------:R-:W-:Y:S01]  /*7210*/  FFMA.FTZ R14, R14, R44, R39 ;  /* 0x0000002c0e0e7223 */ /* 0x000fe20000010027 */
[----:B------:R-:W-:-:S02]  /*7220*/  HADD2.F32 R45, -RZ, R29.H1_H1 ;  /* 0x3000001dff2d7230 */ /* 0x000fc40000004100 */
[----:B------:R-:W-:Y:S02]  /*7230*/  HADD2.F32 R39, -RZ, R27.H0_H0 ;  /* 0x2000001bff277230 */ /* 0x000fe40000004100 */
[-C--:B------:R-:W-:Y:S01]  /*7240*/  FFMA.FTZ R47, R47, R15.reuse, R14 ;  /* 0x0000000f2f2f7223 */ /* 0x080fe2000001000e */
[----:B-1----:R-:W-:Y:S02]  /*7250*/  HADD2.F32 R14, -RZ, R24.H0_H0 ;  /* 0x20000018ff0e7230 */ /* 0x002fe40000004100 */
[----:B------:R-:W-:Y:S01]  /*7260*/  FFMA.FTZ R45, R45, R15, R46 ;  /* 0x0000000f2d2d7223 */ /* 0x000fe2000001002e */
[----:B------:R-:W-:Y:S02]  /*7270*/  HADD2.F32 R46, -RZ, R36.H0_H0 ;  /* 0x20000024ff2e7230 */ /* 0x000fe40000004100 */
[----:B------:R-:W-:Y:S01]  /*7280*/  FFMA.FTZ R42, R39, R44, R42 ;  /* 0x0000002c272a7223 */ /* 0x000fe2000001002a */
[----:B------:R-:W-:Y:S02]  /*7290*/  HADD2.F32 R39, -RZ, R28.H1_H1 ;  /* 0x3000001cff277230 */ /* 0x000fe40000004100 */
[----:B------:R-:W-:-:S02]  /*72a0*/  HADD2.F32 R44, -RZ, R35.H0_H0 ;  /* 0x20000023ff2c7230 */ /* 0x000fc40000004100 */
[-C--:B------:R-:W-:Y:S01]  /*72b0*/  FFMA.FTZ R45, R46, R14.reuse, R45 ;  /* 0x0000000e2e2d7223 */ /* 0x080fe2000001002d */
[----:B------:R-:W-:Y:S02]  /*72c0*/  HADD2.F32 R43, -RZ, R27.H1_H1 ;  /* 0x3000001bff2b7230 */ /* 0x000fe40000004100 */
[-C--:B------:R-:W-:Y:S01]  /*72d0*/  FFMA.FTZ R39, R39, R15.reuse, R48 ;  /* 0x0000000f27277223 */ /* 0x080fe20000010030 */
[----:B------:R-:W-:Y:S02]  /*72e0*/  HADD2.F32 R46, -RZ, R37.H0_H0 ;  /* 0x20000025ff2e7230 */ /* 0x000fe40000004100 */
[----:B------:R-:W-:Y:S01]  /*72f0*/  FFMA.FTZ R47, R44, R14, R47 ;  /* 0x0000000e2c2f7223 */ /* 0x000fe2000001002f */
[----:B------:R-:W-:Y:S02]  /*7300*/  HADD2.F32 R24, -RZ, R24.H1_H1 ;  /* 0x30000018ff187230 */ /* 0x000fe40000004100 */
[----:B------:R-:W-:Y:S01]  /*7310*/  FFMA.FTZ R43, R43, R15, R42 ;  /* 0x0000000f2b2b7223 */ /* 0x000fe2000001002a */
[----:B------:R-:W-:-:S02]  /*7320*/  HADD2.F32 R44, -RZ, R36.H1_H1 ;  /* 0x30000024ff2c7230 */ /* 0x000fc40000004100 */
[----:B------:R-:W-:Y:S01]  /*7330*/  FFMA.FTZ R39, R46, R14, R39 ;  /* 0x0000000e2e277223 */ /* 0x000fe20000010027 */
[----:B------:R-:W-:Y:S02]  /*7340*/  HADD2.F32 R42, -RZ, R35.H1_H1 ;  /* 0x30000023ff2a7230 */ /* 0x000fe40000004100 */
[----:B------:R-:W-:Y:S02]  /*7350*/  HADD2.F32 R46, -RZ, R38.H0_H0 ;  /* 0x20000026ff2e7230 */ /* 0x000fe40000004100 */
[-C--:B------:R-:W-:Y:S01]  /*7360*/  FFMA.FTZ R44, R44, R24.reuse, R45 ;  /* 0x000000182c2c7223 */ /* 0x080fe2000001002d */
[----:B------:R-:W-:Y:S02]  /*7370*/  HADD2.F32 R45, -RZ, R26.H0_H0 ;  /* 0x2000001aff2d7230 */ /* 0x000fe40000004100 */
[----:B------:R-:W-:Y:S01]  /*7380*/  FFMA.FTZ R42, R42, R24, R47 ;  /* 0x000000182a2a7223 */ /* 0x000fe2000001002f */
[----:B------:R-:W-:Y:S02]  /*7390*/  HADD2.F32 R15, -RZ, R25.H0_H0 ;  /* 0x20000019ff0f7230 */ /* 0x000fe40000004100 */
[----:B------:R-:W-:Y:S01]  /*73a0*/  FFMA.FTZ R43, R46, R14, R43 ;  /* 0x0000000e2e2b7223 */ /* 0x000fe2000001002b */
[----:B------:R-:W-:-:S02]  /*73b0*/  HADD2.F32 R14, -RZ, R37.H1_H1 ;  /* 0x30000025ff0e7230 */ /* 0x000fc40000004100 */
[----:B------:R-:W-:Y:S02]  /*73c0*/  HADD2.F32 R46, -RZ, R38.H1_H1 ;  /* 0x30000026ff2e7230 */ /* 0x000fe40000004100 */
[-C--:B------:R-:W-:Y:S01]  /*73d0*/  FFMA.FTZ R42, R45, R15.reuse, R42 ;  /* 0x0000000f2d2a7223 */ /* 0x080fe2000001002a */
[----:B------:R-:W-:Y:S02]  /*73e0*/  HADD2.F32 R45, -RZ, R13.H0_H0 ;  /* 0x2000000dff2d7230 */ /* 0x000fe40000004100 */
[-C--:B------:R-:W-:Y:S01]  /*73f0*/  FFMA.FTZ R14, R14, R24.reuse, R39 ;  /* 0x000000180e0e7223 */ /* 0x080fe20000010027 */
        /* <DEDUP_REMOVED lines=9> */
[--C-:B------:R-:W-:Y:S02]  /*7490*/  HADD2.F32 R45, -RZ, R3.reuse.H0_H0 ;  /* 0x20000003ff2d7230 */ /* 0x100fe40000004100 */
[-C--:B------:R-:W-:Y:S01]  /*74a0*/  FFMA.FTZ R44, R39, R25.reuse, R44 ;  /* 0x00000019272c7223 */ /* 0x080fe2000001002c */
[----:B------:R-:W-:Y:S02]  /*74b0*/  HADD2.F32 R39, -RZ, R0.H0_H0 ;  /* 0x20000000ff277230 */ /* 0x000fe40000004100 */
[----:B------:R-:W-:Y:S01]  /*74c0*/  FFMA.FTZ R14, R43, R25, R14 ;  /* 0x000000192b0e7223 */ /* 0x000fe2000001000e */
[----:B------:R-:W-:-:S02]  /*74d0*/  HADD2.F32 R43, -RZ, R3.H1_H1 ;  /* 0x30000003ff2b7230 */ /* 0x000fc40000004100 */
[----:B------:R-:W-:Y:S01]  /*74e0*/  FFMA.FTZ R24, R45, R15, R24 ;  /* 0x0000000f2d187223 */ /* 0x000fe20000010018 */
[----:B------:R-:W-:Y:S02]  /*74f0*/  HADD2.F32 R15, -RZ, R0.H1_H1 ;  /* 0x30000000ff0f7230 */ /* 0x000fe40000004100 */
[----:B------:R-:W-:Y:S01]  /*7500*/  FMUL.FTZ R42, R39, R42 ;  /* 0x0000002a272a7220 */ /* 0x000fe20000410000 */
[--C-:B------:R-:W-:Y:S02]  /*7510*/  HADD2.F32 R39, -RZ, R2.reuse.H0_H0 ;  /* 0x20000002ff277230 */ /* 0x100fe40000004100 */
[----:B------:R-:W-:Y:S01]  /*7520*/  FFMA.FTZ R24, R43, R25, R24 ;  /* 0x000000192b187223 */ /* 0x000fe20000010018 */
[----:B------:R-:W-:Y:S02]  /*7530*/  HADD2.F32 R45, -RZ, R2.H1_H1 ;  /* 0x30000002ff2d7230 */ /* 0x000fe40000004100 */
[----:B------:R-:W-:Y:S01]  /*7540*/  FMUL.FTZ R44, R15, R44 ;  /* 0x0000002c0f2c7220 */ /* 0x000fe20000410000 */
[----:B------:R-:W-:Y:S01]  /*7550*/  F2FP.F16.F32.PACK_AB R42, RZ, R42 ;  /* 0x0000002aff2a723e */ /* 0x000fe200000000ff */
[----:B------:R-:W-:Y:S01]  /*7560*/  FMUL.FTZ R14, R39, R14 ;  /* 0x0000000e270e7220 */ /* 0x000fe20000410000 */
        /* <DEDUP_REMOVED lines=8> */
.L_x_291:
        /* <DEDUP_REMOVED lines=94> */
.L_x_292:
[----:B------:R-:W-:Y:S05]  /*7bd0*/  @P0 BRA `(.L_x_277) ;  /* 0x0000000400680947 */ /* 0x000fea0003800000 */
[----:B------:R-:W0:Y:S01]  /*7be0*/  LDS.64 R14, [UR4+0x1b0] ;  /* 0x0001b004ff0e7984 */ /* 0x000e220008000a00 */
[----:B------:R-:W-:Y:S02]  /*7bf0*/  HADD2.F32 R49, -RZ, R31.H1_H1 ;  /* 0x3000001fff317230 */ /* 0x000fe40000004100 */
[----:B------:R-:W-:Y:S01]  /*7c00*/  HADD2.F32 R39, -RZ, R34.H0_H0 ;  /* 0x20000022ff277230 */ /* 0x000fe20000004100 */
[----:B------:R-:W1:Y:S01]  /*7c10*/  LDS.64 R24, [UR4+0x1b8] ;  /* 0x0001b804ff187984 */ /* 0x000e620008000a00 */
[----:B------:R-:W-:Y:S02]  /*7c20*/  HADD2.F32 R47, -RZ, R32.H1_H1 ;  /* 0x30000020ff2f7230 */ /* 0x000fe40000004100 */
[----:B------:R-:W-:Y:S02]  /*7c30*/  HADD2.F32 R46, -RZ, R34.H1_H1 ;  /* 0x30000022ff2e7230 */ /* 0x000fe40000004100 */
[--C-:B0-----:R-:W-:Y:S02]  /*7c40*/  HADD2.F32 R42, -RZ, R14.reuse.H0_H0 ;  /* 0x2000000eff2a7230 */ /* 0x101fe40000004100 */
[----:B------:R-:W-:-:S02]  /*7c50*/  HADD2.F32 R44, -RZ, R14.H1_H1 ;  /* 0x3000000eff2c7230 */ /* 0x000fc40000004100 */
[--C-:B------:R-:W-:Y:S02]  /*7c60*/  HADD2.F32 R43, -RZ, R15.reuse.H0_H0 ;  /* 0x2000000fff2b7230 */ /* 0x100fe40000004100 */
[-C--:B------:R-:W-:Y:S01]  /*7c70*/  FFMA.FTZ R39, R39, R42.reuse, RZ ;  /* 0x0000002a27277223 */ /* 0x080fe200000100ff */
[----:B------:R-:W-:Y:S02]  /*7c80*/  HADD2.F32 R45, -RZ, R15.H1_H1 ;  /* 0x3000000fff2d7230 */ /* 0x000fe40000004100 */
[----:B------:R-:W-:Y:S02]  /*7c90*/  HADD2.F32 R14, -RZ, R31.H0_H0 ;  /* 0x2000001fff0e7230 */ /* 0x000fe40000004100 */
[----:B------:R-:W-:Y:S02]  /*7ca0*/  HADD2.F32 R15, -RZ, R32.H0_H0 ;  /* 0x20000020ff0f7230 */ /* 0x000fe40000004100 */
[----:B------:R-:W-:Y:S02]  /*7cb0*/  HADD2.F32 R31, -RZ, R33.H0_H0 ;  /* 0x20000021ff1f7230 */ /* 0x000fe40000004100 */
[-C--:B------:R-:W-:Y:S01]  /*7cc0*/  FFMA.FTZ R14, R14, R42.reuse, RZ ;  /* 0x0000002a0e0e7223 */ /* 0x080fe200000100ff */
[----:B------:R-:W-:Y:S01]  /*7cd0*/  FFMA.FTZ R32, R15, R42, RZ ;  /* 0x0000002a0f207223 */ /* 0x000fe200000100ff */
[----:B------:R-:W-:-:S02]  /*7ce0*/  HADD2.F32 R15, -RZ, R30.H0_H0 ;  /* 0x2000001eff0f7230 */ /* 0x000fc40000004100 */
[----:B------:R-:W-:Y:S01]  /*7cf0*/  FFMA.FTZ R31, R31, R42, RZ ;  /* 0x0000002a1f1f7223 */ /* 0x000fe200000100ff */
[----:B------:R-:W-:Y:S02]  /*7d00*/  HADD2.F32 R42, -RZ, R33.H1_H1 ;  /* 0x30000021ff2a7230 */ /* 0x000fe40000004100 */
[-C--:B------:R-:W-:Y:S01]  /*7d10*/  FFMA.FTZ R32, R47, R44.reuse, R32 ;  /* 0x0000002c2f207223 */ /* 0x080fe20000010020 */
[----:B------:R-:W-:Y:S02]  /*7d20*/  HADD2.F32 R33, -RZ, R29.H0_H0 ;  /* 0x2000001dff217230 */ /* 0x000fe40000004100 */
[-C--:B------:R-:W-:Y:S01]  /*7d30*/  FFMA.FTZ R14, R49, R44.reuse, R14 ;  /* 0x0000002c310e7223 */ /* 0x080fe2000001000e */
[----:B------:R-:W-:Y:S02]  /*7d40*/  HADD2.F32 R47, -RZ, R28.H0_H0 ;  /* 0x2000001cff2f7230 */ /* 0x000fe40000004100 */
[-C--:B------:R-:W-:Y:S01]  /*7d50*/  FFMA.FTZ R34, R42, R44.reuse, R31 ;  /* 0x0000002c2a227223 */ /* 0x080fe2000001001f */
[----:B------:R-:W-:Y:S01]  /*7d60*/  FFMA.FTZ R44, R46, R44, R39 ;  /* 0x0000002c2e2c7223 */ /* 0x000fe20000010027 */
[-C--:B------:R-:W-:Y:S01]  /*7d70*/  FFMA.FTZ R32, R33, R43.reuse, R32 ;  /* 0x0000002b21207223 */ /* 0x080fe20000010020 */
[----:B------:R-:W-:Y:S01]  /*7d80*/  FFMA.FTZ R14, R15, R43, R14 ;  /* 0x0000002b0f0e7223 */ /* 0x000fe2000001000e */
[----:B------:R-:W-:-:S02]  /*7d90*/  HADD2.F32 R33, -RZ, R27.H0_H0 ;  /* 0x2000001bff217230 */ /* 0x000fc40000004100 */
[-C--:B------:R-:W-:Y:S01]  /*7da0*/  FFMA.FTZ R34, R47, R43.reuse, R34 ;  /* 0x0000002b2f227223 */ /* 0x080fe20000010022 */
[----:B------:R-:W-:Y:S02]  /*7db0*/  HADD2.F32 R15, -RZ, R30.H1_H1 ;  /* 0x3000001eff0f7230 */ /* 0x000fe40000004100 */
[----:B------:R-:W-:Y:S02]  /*7dc0*/  HADD2.F32 R29, -RZ, R29.H1_H1 ;  /* 0x3000001dff1d7230 */ /* 0x000fe40000004100 */
[----:B------:R-:W-:Y:S01]  /*7dd0*/  FFMA.FTZ R44, R33, R43, R44 ;  /* 0x0000002b212c7223 */ /* 0x000fe2000001002c */
[----:B------:R-:W-:Y:S02]  /*7de0*/  HADD2.F32 R31, -RZ, R28.H1_H1 ;  /* 0x3000001cff1f7230 */ /* 0x000fe40000004100 */
[-C--:B------:R-:W-:Y:S01]  /*7df0*/  FFMA.FTZ R15, R15, R45.reuse, R14 ;  /* 0x0000002d0f0f7223 */ /* 0x080fe2000001000e */
[----:B------:R-:W-:Y:S02]  /*7e00*/  HADD2.F32 R39, -RZ, R27.H1_H1 ;  /* 0x3000001bff277230 */ /* 0x000fe40000004100 */
[----:B------:R-:W-:Y:S01]  /*7e10*/  FFMA.FTZ R27, R29, R45, R32 ;  /* 0x0000002d1d1b7223 */ /* 0x000fe20000010020 */
[----:B-1----:R-:W-:-:S02]  /*7e20*/  HADD2.F32 R28, -RZ, R24.H0_H0 ;  /* 0x20000018ff1c7230 */ /* 0x002fc40000004100 */
[-C--:B------:R-:W-:Y:S01]  /*7e30*/  FFMA.FTZ R29, R31, R45.reuse, R34 ;  /* 0x0000002d1f1d7223 */ /* 0x080fe20000010022 */
[--C-:B------:R-:W-:Y:S02]  /*7e40*/  HADD2.F32 R30, -RZ, R35.reuse.H0_H0 ;  /* 0x20000023ff1e7230 */ /* 0x100fe40000004100 */
[----:B------:R-:W-:Y:S01]  /*7e50*/  FFMA.FTZ R45, R39, R45, R44 ;  /* 0x0000002d272d7223 */ /* 0x000fe2000001002c */
[----:B------:R-:W-:Y:S02]  /*7e60*/  HADD2.F32 R24, -RZ, R24.H1_H1 ;  /* 0x30000018ff187230 */ /* 0x000fe40000004100 */
        /* <DEDUP_REMOVED lines=17> */
[----:B------:R-:W-:Y:S02]  /*7f80*/  HADD2.F32 R30, -RZ, R13.H0_H0 ;  /* 0x2000000dff1e7230 */ /* 0x000fe40000004100 */
[----:B------:R-:W-:Y:S02]  /*7f90*/  HADD2.F32 R25, -RZ, R25.H1_H1 ;  /* 0x30000019ff197230 */ /* 0x000fe40000004100 */
[----:B------:R-:W-:Y:S01]  /*7fa0*/  FFMA.FTZ R24, R28, R14, R15 ;  /* 0x0000000e1c187223 */ /* 0x000fe2000001000f */
[----:B------:R-:W-:-:S02]  /*7fb0*/  HADD2.F32 R13, -RZ, R13.H1_H1 ;  /* 0x3000000dff0d7230 */ /* 0x000fc40000004100 */
[-C--:B------:R-:W-:Y:S01]  /*7fc0*/  FFMA.FTZ R28, R30, R14.reuse, R27 ;  /* 0x0000000e1e1c7223 */ /* 0x080fe2000001001b */
[--C-:B------:R-:W-:Y:S02]  /*7fd0*/  HADD2.F32 R30, -RZ, R12.reuse.H0_H0 ;  /* 0x2000000cff1e7230 */ /* 0x100fe40000004100 */
[----:B------:R-:W-:Y:S02]  /*7fe0*/  HADD2.F32 R27, -RZ, R12.H1_H1 ;  /* 0x3000000cff1b7230 */ /* 0x000fe40000004100 */
[----:B------:R-:W-:Y:S01]  /*7ff0*/  FFMA.FTZ R28, R13, R25, R28 ;  /* 0x000000190d1c7223 */ /* 0x000fe2000001001c */
[----:B------:R-:W-:Y:S02]  /*8000*/  HADD2.F32 R32, -RZ, R3.H0_H0 ;  /* 0x20000003ff207230 */ /* 0x000fe40000004100 */
[----:B------:R-:W-:Y:S01]  /*8010*/  FFMA.FTZ R12, R30, R14, R29 ;  /* 0x0000000e1e0c7223 */ /* 0x000fe2000001001d */
[----:B------:R-:W-:Y:S02]  /*8020*/  HADD2.F32 R15, -RZ, R26.H1_H1 ;  /* 0x3000001aff0f7230 */ /* 0x000fe40000004100 */
[----:B------:R-:W-:-:S02]  /*8030*/  HADD2.F32 R13, -RZ, R0.H1_H1 ;  /* 0x30000000ff0d7230 */ /* 0x000fc40000004100 */
[-C--:B------:R-:W-:Y:S01]  /*8040*/  FFMA.FTZ R12, R27, R25.reuse, R12 ;  /* 0x000000191b0c7223 */ /* 0x080fe2000001000c */
[----:B------:R-:W-:Y:S02]  /*8050*/  HADD2.F32 R27, -RZ, R3.H1_H1 ;  /* 0x30000003ff1b7230 */ /* 0x000fe40000004100 */
[----:B------:R-:W-:Y:S01]  /*8060*/  FFMA.FTZ R14, R32, R14, R45 ;  /* 0x0000000e200e7223 */ /* 0x000fe2000001002d */
[----:B------:R-:W-:Y:S02]  /*8070*/  HADD2.F32 R3, -RZ, R0.H0_H0 ;  /* 0x20000000ff037230 */ /* 0x000fe40000004100 */
[-C--:B------:R-:W-:Y:S01]  /*8080*/  FFMA.FTZ R24, R15, R25.reuse, R24 ;  /* 0x000000190f187223 */ /* 0x080fe20000010018 */
[--C-:B------:R-:W-:Y:S02]  /*8090*/  HADD2.F32 R15, -RZ, R2.reuse.H0_H0 ;  /* 0x20000002ff0f7230 */ /* 0x100fe40000004100 */
[----:B------:R-:W-:Y:S01]  /*80a0*/  FFMA.FTZ R14, R27, R25, R14 ;  /* 0x000000191b0e7223 */ /* 0x000fe2000001000e */
[----:B------:R-:W-:-:S02]  /*80b0*/  HADD2.F32 R29, -RZ, R2.H1_H1 ;  /* 0x30000002ff1d7230 */ /* 0x000fc40000004100 */
[----:B------:R-:W-:Y:S01]  /*80c0*/  FMUL.FTZ R24, R3, R24 ;  /* 0x0000001803187220 */ /* 0x000fe20000410000 */
[----:B------:R-:W-:Y:S01]  /*80d0*/  FMUL.FTZ R28, R13, R28 ;  /* 0x0000001c0d1c7220 */ /* 0x000fe20000410000 */
[----:B------:R-:W-:Y:S01]  /*80e0*/  FMUL.FTZ R12, R15, R12 ;  /* 0x0000000c0f0c7220 */ /* 0x000fe20000410000 */
[----:B------:R-:W-:Y:S02]  /*80f0*/  FMUL.FTZ R14, R29, R14 ;  /* 0x0000000e1d0e7220 */ /* 0x000fe40000410000 */
[----:B------:R-:W-:Y:S02]  /*8100*/  F2FP.F16.F32.PACK_AB R24, RZ, R24 ;  /* 0x00000018ff18723e */ /* 0x000fe400000000ff */
[----:B------:R-:W-:Y:S02]  /*8110*/  F2FP.F16.F32.PACK_AB R28, RZ, R28 ;  /* 0x0000001cff1c723e */ /* 0x000fe400000000ff */
[----:B------:R-:W-:Y:S02]  /*8120*/  F2FP.F16.F32.PACK_AB R12, RZ, R12 ;  /* 0x0000000cff0c723e */ /* 0x000fe400000000ff */
[----:B------:R-:W-:-:S02]  /*8130*/  F2FP.F16.F32.PACK_AB R14, RZ, R14 ;  /* 0x0000000eff0e723e */ /* 0x000fc400000000ff */
[----:B------:R-:W-:Y:S02]  /*8140*/  PRMT R24, R24, 0x5410, R28 ;  /* 0x0000541018187816 */ /* 0x000fe4000000001c */
[----:B------:R-:W-:-:S04]  /*8150*/  PRMT R12, R12, 0x5410, R14 ;  /* 0x000054100c0c7816 */ /* 0x000fc8000000000e */
[----:B------:R-:W-:Y:S01]  /*8160*/  HFMA2.MMA R22, R24, 1, 1, R22 ;  /* 0x3c003c0018167835 */ /* 0x000fe20000000016 */
[----:B------:R-:W-:-:S10]  /*8170*/  HADD2 R8, R12, R8 ;  /* 0x000000080c087230 */ /* 0x000fd40000000000 */
.L_x_277:
[----:B------:R-:W0:Y:S01]  /*8180*/  LDC R3, c[0x0][0x23c] ;  /* 0x00008f00ff037b82 */ /* 0x000e220000000800 */
[----:B------:R-:W-:Y:S01]  /*8190*/  IADD3 R6, R6, 0x20, RZ ;  /* 0x0000002006067810 */ /* 0x000fe20007ffe0ff */
[----:B------:R-:W-:-:S03]  /*81a0*/  UIADD3 UR4, UR4, 0x40, URZ ;  /* 0x0000004004047890 */ /* 0x000fc6000fffe03f */
[C---:B------:R-:W-:Y:S02]  /*81b0*/  ISETP.GE.AND P2, PT, R6.reuse, UR5, PT ;  /* 0x0000000506007c0c */ /* 0x040fe4000bf46270 */
[----:B------:R-:W-:Y:S01]  /*81c0*/  ISETP.LT.AND P3, PT, R6, R9, PT ;  /* 0x000000090600720c */ /* 0x000fe20003f61270 */
[----:B0-----:R-:W-:-:S12]  /*81d0*/  IMAD.WIDE R40, R3, 0x10, R40 ;  /* 0x0000001003287825 */ /* 0x001fd800078e0228 */
[----:B------:R-:W-:Y:S05]  /*81e0*/  @!P2 BRA P3, `(.L_x_293) ;  /* 0xffffff940010a947 */ /* 0x000fea000183ffff */
.L_x_276:
        /* <DEDUP_REMOVED lines=17> */
.L_x_297:
[----:B------:R-:W0:Y:S02]  /*8300*/  LDS R12, [R0] ;  /* 0x00000000000c7984 */ /* 0x000e240000000800 */
[----:B0-----:R-:W-:-:S10]  /*8310*/  HFMA2.MMA R13, R12, 1, 1, R19 ;  /* 0x3c003c000c0d7835 */ /* 0x001fd40000000013 */
[----:B------:R-:W0:Y:S02]  /*8320*/  ATOMS.CAST.SPIN R13, [R0], R12, R13 ;  /* 0x0000000c000d738d */ /* 0x000e24000180000d */
[----:B0-----:R-:W-:-:S13]  /*8330*/  ISETP.EQ.U32.AND P0, PT, R13, 0x1, PT ;  /* 0x000000010d00780c */ /* 0x001fda0003f02070 */
[----:B------:R-:W-:Y:S05]  /*8340*/  @!P0 BRA `(.L_x_297) ;  /* 0xfffffffc00ec8947 */ /* 0x000fea000383ffff */
[----:B------:R-:W-:Y:S05]  /*8350*/  BRA `(.L_x_295) ;  /* 0x00000000000c7947 */ /* 0x000fea0003800000 */
.L_x_296:
[----:B------:R-:W2:Y:S02]  /*8360*/  LD.E R0, desc[UR6][R4.64] ;  /* 0x0000000604007980 */ /* 0x000ea4000c101900 */
[----:B--2---:R-:W-:-:S05]  /*8370*/  IADD3 R9, R19, R0, RZ ;  /* 0x0000000013097210 */ /* 0x004fca0007ffe0ff */
[----:B------:R0:W-:Y:S02]  /*8380*/  ST.E desc[UR6][R4.64], R9 ;  /* 0x0000000904007985 */ /* 0x0001e4000c101906 */
.L_x_295:
[----:B------:R-:W-:Y:S05]  /*8390*/  BSYNC B0 ;  /* 0x0000000000007941 */ /* 0x000fea0003800000 */
.L_x_294:
[----:B------:R1:W-:Y:S01]  /*83a0*/  ATOM.E.ADD.F16x2.RN.STRONG.GPU P0, RZ, desc[UR6][R4.64+0x4], R18 ;  /* 0x0000041204ff79a2 */ /* 0x0003e2000810e1c6 */
[----:B------:R-:W-:Y:S04]  /*83b0*/  BSSY B0, `(.L_x_298) ;  /* 0x000000f000007945 */ /* 0x000fe80003800000 */
[----:B-1----:R-:W-:Y:S05]  /*83c0*/  @P0 BRA `(.L_x_299) ;  /* 0x0000000000340947 */ /* 0x002fea0003800000 */
[----:B------:R-:W1:Y:S02]  /*83d0*/  QSPC.E.S P0, RZ, [R4+0x4] ;  /* 0x0000040004ff73aa */ /* 0x000e640000000500 */
[----:B-1----:R-:W-:Y:S05]  /*83e0*/  @!P0 BRA `(.L_x_300) ;  /* 0x0000000000208947 */ /* 0x002fea0003800000 */
[----:B------:R-:W-:-:S04]  /*83f0*/  MOV R12, R4 ;  /* 0x00000004000c7202 */ /* 0x000fc80000000f00 */
[----:B------:R-:W-:-:S07]  /*8400*/  MOV R0, R12 ;  /* 0x0000000c00007202 */ /* 0x000fce0000000f00 */
.L_x_301:
[----:B------:R-:W1:Y:S02]  /*8410*/  LDS R12, [R0+0x4] ;  /* 0x00000400000c7984 */ /* 0x000e640000000800 */
[----:B-1----:R-:W-:-:S06]  /*8420*/  HADD2 R13, R12, R18 ;  /* 0x000000120c0d7230 */ /* 0x002fcc0000000000 */
[----:B------:R-:W1:Y:S02]  /*8430*/  ATOMS.CAST.SPIN R13, [R0+0x4], R12, R13 ;  /* 0x0000040c000d738d */ /* 0x000e64000180000d */
[----:B-1----:R-:W-:-:S13]  /*8440*/  ISETP.EQ.U32.AND P0, PT, R13, 0x1, PT ;  /* 0x000000010d00780c */ /* 0x002fda0003f02070 */
[----:B------:R-:W-:Y:S05]  /*8450*/  @!P0 BRA `(.L_x_301) ;  /* 0xfffffffc00ec8947 */ /* 0x000fea000383ffff */
[----:B------:R-:W-:Y:S05]  /*8460*/  BRA `(.L_x_299) ;  /* 0x00000000000c7947 */ /* 0x000fea0003800000 */
.L_x_300:
[----:B------:R-:W0:Y:S02]  /*8470*/  LD.E R0, desc[UR6][R4.64+0x4] ;  /* 0x0000040604007980 */ /* 0x000e24000c101900 */
[----:B0-----:R-:W-:-:S05]  /*8480*/  IADD3 R9, R18, R0, RZ ;  /* 0x0000000012097210 */ /* 0x001fca0007ffe0ff */
[----:B------:R1:W-:Y:S02]  /*8490*/  ST.E desc[UR6][R4.64+0x4], R9 ;  /* 0x0000040904007985 */ /* 0x0003e4000c101906 */
.L_x_299:
[----:B------:R-:W-:Y:S05]  /*84a0*/  BSYNC B0 ;  /* 0x0000000000007941 */ /* 0x000fea0003800000 */
.L_x_298:
[----:B------:R-:W-:-:S13]  /*84b0*/  ISETP.GE.AND P0, PT, R7, 0x2, PT ;  /* 0x000000020700780c */ /* 0x000fda0003f06270 */
[----:B------:R-:W-:Y:S05]  /*84c0*/  @!P0 EXIT ;  /* 0x000000000000894d */ /* 0x000fea0003800000 */
[----:B------:R-:W-:-:S05]  /*84d0*/  IMAD.WIDE R12, R3, 0x2, R4 ;  /* 0x00000002030c7825 */ /* 0x000fca00078e0204 */
[----:B------:R2:W-:Y:S01]  /*84e0*/  ATOM.E.ADD.F16x2.RN.STRONG.GPU P0, RZ, desc[UR6][R12.64], R17 ;  /* 0x000000110cff79a2 */ /* 0x0005e2000810e1c6 */
[----:B------:R-:W-:Y:S04]  /*84f0*/  BSSY B0, `(.L_x_302) ;  /* 0x000000f000007945 */ /* 0x000fe80003800000 */
[----:B--2---:R-:W-:Y:S05]  /*8500*/  @P0 BRA `(.L_x_303) ;  /* 0x0000000000340947 */ /* 0x004fea0003800000 */
[----:B------:R-:W2:Y:S02]  /*8510*/  QSPC.E.S P0, RZ, [R12] ;  /* 0x000000000cff73aa */ /* 0x000ea40000000500 */
[----:B--2---:R-:W-:Y:S05]  /*8520*/  @!P0 BRA `(.L_x_304) ;  /* 0x0000000000208947 */ /* 0x004fea0003800000 */
[----:B01----:R-:W-:-:S04]  /*8530*/  MOV R4, R12 ;  /* 0x0000000c00047202 */ /* 0x003fc80000000f00 */
[----:B------:R-:W-:-:S07]  /*8540*/  MOV R0, R4 ;  /* 0x0000000400007202 */ /* 0x000fce0000000f00 */
.L_x_305:
[----:B------:R-:W0:Y:S02]  /*8550*/  LDS R4, [R0] ;  /* 0x0000000000047984 */ /* 0x000e240000000800 */
[----:B0-----:R-:W-:-:S10]  /*8560*/  HFMA2.MMA R5, R4, 1, 1, R17 ;  /* 0x3c003c0004057835 */ /* 0x001fd40000000011 */
[----:B------:R-:W0:Y:S02]  /*8570*/  ATOMS.CAST.SPIN R5, [R0], R4, R5 ;  /* 0x000000040005738d */ /* 0x000e240001800005 */
[----:B0-----:R-:W-:-:S13]  /*8580*/  ISETP.EQ.U32.AND P0, PT, R5, 0x1, PT ;  /* 0x000000010500780c */ /* 0x001fda0003f02070 */
[----:B------:R-:W-:Y:S05]  /*8590*/  @!P0 BRA `(.L_x_305) ;  /* 0xfffffffc00ec8947 */ /* 0x000fea000383ffff */
[----:B------:R-:W-:Y:S05]  /*85a0*/  BRA `(.L_x_303) ;  /* 0x00000000000c7947 */ /* 0x000fea0003800000 */
.L_x_304:
[----:B------:R-:W0:Y:S02]  /*85b0*/  LD.E R0, desc[UR6][R12.64] ;  /* 0x000000060c007980 */ /* 0x000e24000c101900 */
[----:B01----:R-:W-:-:S05]  /*85c0*/  IADD3 R5, R17, R0, RZ ;  /* 0x0000000011057210 */ /* 0x003fca0007ffe0ff */
[----:B------:R2:W-:Y:S02]  /*85d0*/  ST.E desc[UR6][R12.64], R5 ;  /* 0x000000050c007985 */ /* 0x0005e4000c101906 */
.L_x_303:
[----:B------:R-:W-:Y:S05]  /*85e0*/  BSYNC B0 ;  /* 0x0000000000007941 */ /* 0x000fea0003800000 */
.L_x_302:
[----:B------:R3:W-:Y:S01]  /*85f0*/  ATOM.E.ADD.F16x2.RN.STRONG.GPU P0, RZ, desc[UR6][R12.64+0x4], R16 ;  /* 0x000004100cff79a2 */ /* 0x0007e2000810e1c6 */
[----:B------:R-:W-:Y:S04]  /*8600*/  BSSY B0, `(.L_x_306) ;  /* 0x000000f000007945 */ /* 0x000fe80003800000 */
[----:B---3--:R-:W-:Y:S05]  /*8610*/  @P0 BRA `(.L_x_307) ;  /* 0x0000000000340947 */ /* 0x008fea0003800000 */
[----:B------:R-:W3:Y:S02]  /*8620*/  QSPC.E.S P0, RZ, [R12+0x4] ;  /* 0x000004000cff73aa */ /* 0x000ee40000000500 */
[----:B---3--:R-:W-:Y:S05]  /*8630*/  @!P0 BRA `(.L_x_308) ;  /* 0x0000000000208947 */ /* 0x008fea0003800000 */
[----:B01----:R-:W-:-:S04]  /*8640*/  MOV R4, R12 ;  /* 0x0000000c00047202 */ /* 0x003fc80000000f00 */
[----:B------:R-:W-:-:S07]  /*8650*/  MOV R0, R4 ;  /* 0x0000000400007202 */ /* 0x000fce0000000f00 */
.L_x_309:
[----:B------:R-:W2:Y:S02]  /*8660*/  LDS R4, [R0+0x4] ;  /* 0x0000040000047984 */ /* 0x000ea40000000800 */
[----:B--2---:R-:W-:-:S06]  /*8670*/  HADD2 R5, R4, R16 ;  /* 0x0000001004057230 */ /* 0x004fcc0000000000 */
[----:B------:R-:W0:Y:S02]  /*8680*/  ATOMS.CAST.SPIN R5, [R0+0x4], R4, R5 ;  /* 0x000004040005738d */ /* 0x000e240001800005 */
[----:B0-----:R-:W-:-:S13]  /*8690*/  ISETP.EQ.U32.AND P0, PT, R5, 0x1, PT ;  /* 0x000000010500780c */ /* 0x001fda0003f02070 */
[----:B------:R-:W-:Y:S05]  /*86a0*/  @!P0 BRA `(.L_x_309) ;  /* 0xfffffffc00ec8947 */ /* 0x000fea000383ffff */
[----:B------:R-:W-:Y:S05]  /*86b0*/  BRA `(.L_x_307) ;  /* 0x00000000000c7947 */ /* 0x000fea0003800000 */
.L_x_308:
[----:B------:R-:W0:Y:S02]  /*86c0*/  LD.E R0, desc[UR6][R12.64+0x4] ;  /* 0x000004060c007980 */ /* 0x000e24000c101900 */
[----:B012---:R-:W-:-:S05]  /*86d0*/  IADD3 R5, R16, R0, RZ ;  /* 0x0000000010057210 */ /* 0x007fca0007ffe0ff */
[----:B------:R3:W-:Y:S02]  /*86e0*/  ST.E desc[UR6][R12.64+0x4], R5 ;  /* 0x000004050c007985 */ /* 0x0007e4000c101906 */
.L_x_307:
[----:B------:R-:W-:Y:S05]  /*86f0*/  BSYNC B0 ;  /* 0x0000000000007941 */ /* 0x000fea0003800000 */
.L_x_306:
[----:B------:R-:W-:-:S13]  /*8700*/  ISETP.NE.AND P0, PT, R7, 0x2, PT ;  /* 0x000000020700780c */ /* 0x000fda0003f05270 */
[----:B------:R-:W-:Y:S05]  /*8710*/  @!P0 EXIT ;  /* 0x000000000000894d */ /* 0x000fea0003800000 */
[----:B--23--:R-:W-:-:S05]  /*8720*/  IMAD.WIDE R12, R3, 0x2, R12 ;  /* 0x00000002030c7825 */ /* 0x00cfca00078e020c */
[----:B------:R2:W-:Y:S01]  /*8730*/  ATOM.E.ADD.F16x2.RN.STRONG.GPU P0, RZ, desc[UR6][R12.64], R11 ;  /* 0x0000000b0cff79a2 */ /* 0x0005e2000810e1c6 */
[----:B------:R-:W-:Y:S04]  /*8740*/  BSSY B0, `(.L_x_310) ;  /* 0x000000f000007945 */ /* 0x000fe80003800000 */
[----:B--2---:R-:W-:Y:S05]  /*8750*/  @P0 BRA `(.L_x_311) ;  /* 0x0000000000340947 */ /* 0x004fea0003800000 */
[----:B------:R-:W2:Y:S02]  /*8760*/  QSPC.E.S P0, RZ, [R12] ;  /* 0x000000000cff73aa */ /* 0x000ea40000000500 */
[----:B--2---:R-:W-:Y:S05]  /*8770*/  @!P0 BRA `(.L_x_312) ;  /* 0x0000000000208947 */ /* 0x004fea0003800000 */
[----:B01----:R-:W-:-:S04]  /*8780*/  MOV R4, R12 ;  /* 0x0000000c00047202 */ /* 0x003fc80000000f00 */
[----:B------:R-:W-:-:S07]  /*8790*/  MOV R0, R4 ;  /* 0x0000000400007202 */ /* 0x000fce0000000f00 */
.L_x_313:
[----:B------:R-:W0:Y:S02]  /*87a0*/  LDS R4, [R0] ;  /* 0x0000000000047984 */ /* 0x000e240000000800 */
[----:B0-----:R-:W-:-:S10]  /*87b0*/  HFMA2.MMA R5, R4, 1, 1, R11 ;  /* 0x3c003c0004057835 */ /* 0x001fd4000000000b */
[----:B------:R-:W0:Y:S02]  /*87c0*/  ATOMS.CAST.SPIN R5, [R0], R4, R5 ;  /* 0x000000040005738d */ /* 0x000e240001800005 */
[----:B0-----:R-:W-:-:S13]  /*87d0*/  ISETP.EQ.U32.AND P0, PT, R5, 0x1, PT ;  /* 0x000000010500780c */ /* 0x001fda0003f02070 */
[----:B------:R-:W-:Y:S05]  /*87e0*/  @!P0 BRA `(.L_x_313) ;  /* 0xfffffffc00ec8947 */ /* 0x000fea000383ffff */
[----:B------:R-:W-:Y:S05]  /*87f0*/  BRA `(.L_x_311) ;  /* 0x00000000000c7947 */ /* 0x000fea0003800000 */
.L_x_312:
[----:B------:R-:W0:Y:S02]  /*8800*/  LD.E R0, desc[UR6][R12.64] ;  /* 0x000000060c007980 */ /* 0x000e24000c101900 */
[----:B01----:R-:W-:-:S05]  /*8810*/  IADD3 R5, R11, R0, RZ ;  /* 0x000000000b057210 */ /* 0x003fca0007ffe0ff */
[----:B------:R2:W-:Y:S02]  /*8820*/  ST.E desc[UR6][R12.64], R5 ;  /* 0x000000050c007985 */ /* 0x0005e4000c101906 */
.L_x_311:
[----:B------:R-:W-:Y:S05]  /*8830*/  BSYNC B0 ;  /* 0x0000000000007941 */ /* 0x000fea0003800000 */
.L_x_310:
[----:B------:R3:W-:Y:S01]  /*8840*/  ATOM.E.ADD.F16x2.RN.STRONG.GPU P0, RZ, desc[UR6][R12.64+0x4], R10 ;  /* 0x0000040a0cff79a2 */ /* 0x0007e2000810e1c6 */
[----:B------:R-:W-:Y:S04]  /*8850*/  BSSY B0, `(.L_x_314) ;  /* 0x000000f000007945 */ /* 0x000fe80003800000 */
[----:B---3--:R-:W-:Y:S05]  /*8860*/  @P0 BRA `(.L_x_315) ;  /* 0x0000000000340947 */ /* 0x008fea0003800000 */
[----:B------:R-:W3:Y:S02]  /*8870*/  QSPC.E.S P0, RZ, [R12+0x4] ;  /* 0x000004000cff73aa */ /* 0x000ee40000000500 */
[----:B---3--:R-:W-:Y:S05]  /*8880*/  @!P0 BRA `(.L_x_316) ;  /* 0x0000000000208947 */ /* 0x008fea0003800000 */
[----:B01----:R-:W-:-:S04]  /*8890*/  MOV R4, R12 ;  /* 0x0000000c00047202 */ /* 0x003fc80000000f00 */
[----:B------:R-:W-:-:S07]  /*88a0*/  MOV R0, R4 ;  /* 0x0000000400007202 */ /* 0x000fce0000000f00 */
.L_x_317:
[----:B------:R-:W2:Y:S02]  /*88b0*/  LDS R4, [R0+0x4] ;  /* 0x0000040000047984 */ /* 0x000ea40000000800 */
[----:B--2---:R-:W-:-:S06]  /*88c0*/  HADD2 R5, R4, R10 ;  /* 0x0000000a04057230 */ /* 0x004fcc0000000000 */
[----:B------:R-:W0:Y:S02]  /*88d0*/  ATOMS.CAST.SPIN R5, [R0+0x4], R4, R5 ;  /* 0x000004040005738d */ /* 0x000e240001800005 */
[----:B0-----:R-:W-:-:S13]  /*88e0*/  ISETP.EQ.U32.AND P0, PT, R5, 0x1, PT ;  /* 0x000000010500780c */ /* 0x001fda0003f02070 */
[----:B------:R-:W-:Y:S05]  /*88f0*/  @!P0 BRA `(.L_x_317) ;  /* 0xfffffffc00ec8947 */ /* 0x000fea000383ffff */
[----:B------:R-:W-:Y:S05]  /*8900*/  BRA `(.L_x_315) ;  /* 0x00000000000c7947 */ /* 0x000fea0003800000 */
.L_x_316:
[----:B------:R-:W0:Y:S02]  /*8910*/  LD.E R0, desc[UR6][R12.64+0x4] ;  /* 0x000004060c007980 */ /* 0x000e24000c101900 */
[----:B012---:R-:W-:-:S05]  /*8920*/  IADD3 R5, R10, R0, RZ ;  /* 0x000000000a057210 */ /* 0x007fca0007ffe0ff */
[----:B------:R3:W-:Y:S02]  /*8930*/  ST.E desc[UR6][R12.64+0x4], R5 ;  /* 0x000004050c007985 */ /* 0x0007e4000c101906 */
.L_x_315:
[----:B------:R-:W-:Y:S05]  /*8940*/  BSYNC B0 ;  /* 0x0000000000007941 */ /* 0x000fea0003800000 */
.L_x_314:
[----:B------:R-:W-:-:S13]  /*8950*/  ISETP.GE.AND P0, PT, R7, 0x4, PT ;  /* 0x000000040700780c */ /* 0x000fda0003f06270 */
[----:B------:R-:W-:Y:S05]  /*8960*/  @!P0 EXIT ;  /* 0x000000000000894d */ /* 0x000fea0003800000 */
[----:B--23--:R-:W-:-:S05]  /*8970*/  IMAD.WIDE R12, R3, 0x2, R12 ;  /* 0x00000002030c7825 */ /* 0x00cfca00078e020c */
[----:B------:R2:W-:Y:S01]  /*8980*/  ATOM.E.ADD.F16x2.RN.STRONG.GPU P0, RZ, desc[UR6][R12.64], R22 ;  /* 0x000000160cff79a2 */ /* 0x0005e2000810e1c6 */
[----:B------:R-:W-:Y:S04]  /*8990*/  BSSY B0, `(.L_x_318) ;  /* 0x000000f000007945 */ /* 0x000fe80003800000 */
[----:B--2---:R-:W-:Y:S05]  /*89a0*/  @P0 BRA `(.L_x_319) ;  /* 0x0000000000340947 */ /* 0x004fea0003800000 */
[----:B------:R-:W2:Y:S02]  /*89b0*/  QSPC.E.S P0, RZ, [R12] ;  /* 0x000000000cff73aa */ /* 0x000ea40000000500 */
[----:B--2---:R-:W-:Y:S05]  /*89c0*/  @!P0 BRA `(.L_x_320) ;  /* 0x0000000000208947 */ /* 0x004fea0003800000 */
[----:B------:R-:W-:-:S04]  /*89d0*/  MOV R2, R12 ;  /* 0x0000000c00027202 */ /* 0x000fc80000000f00 */
[----:B------:R-:W-:-:S07]  /*89e0*/  MOV R0, R2 ;  /* 0x0000000200007202 */ /* 0x000fce0000000f00 */
.L_x_321:
[----:B------:R-:W2:Y:S02]  /*89f0*/  LDS R2, [R0] ;  /* 0x0000000000027984 */ /* 0x000ea40000000800 */
[----:B--2---:R-:W-:-:S10]  /*8a00*/  HFMA2.MMA R3, R2, 1, 1, R22 ;  /* 0x3c003c0002037835 */ /* 0x004fd40000000016 */
[----:B------:R-:W2:Y:S02]  /*8a10*/  ATOMS.CAST.SPIN R3, [R0], R2, R3 ;  /* 0x000000020003738d */ /* 0x000ea40001800003 */
[----:B--2---:R-:W-:-:S13]  /*8a20*/  ISETP.EQ.U32.AND P0, PT, R3, 0x1, PT ;  /* 0x000000010300780c */ /* 0x004fda0003f02070 */
[----:B------:R-:W-:Y:S05]  /*8a30*/  @!P0 BRA `(.L_x_321) ;  /* 0xfffffffc00ec8947 */ /* 0x000fea000383ffff */
[----:B------:R-:W-:Y:S05]  /*8a40*/  BRA `(.L_x_319) ;  /* 0x00000000000c7947 */ /* 0x000fea0003800000 */
.L_x_320:
[----:B------:R-:W2:Y:S02]  /*8a50*/  LD.E R0, desc[UR6][R12.64] ;  /* 0x000000060c007980 */ /* 0x000ea4000c101900 */
[----:B--2---:R-:W-:-:S05]  /*8a60*/  IADD3 R3, R22, R0, RZ ;  /* 0x0000000016037210 */ /* 0x004fca0007ffe0ff */
[----:B------:R2:W-:Y:S02]  /*8a70*/  ST.E desc[UR6][R12.64], R3 ;  /* 0x000000030c007985 */ /* 0x0005e4000c101906 */
.L_x_319:
[----:B------:R-:W-:Y:S05]  /*8a80*/  BSYNC B0 ;  /* 0x0000000000007941 */ /* 0x000fea0003800000 */
.L_x_318:
[----:B------:R3:W-:Y:S02]  /*8a90*/  ATOM.E.ADD.F16x2.RN.STRONG.GPU P0, RZ, desc[UR6][R12.64+0x4], R8 ;  /* 0x000004080cff79a2 */ /* 0x0007e4000810e1c6 */
[----:B---3--:R-:W-:Y:S05]  /*8aa0*/  @P0 EXIT ;  /* 0x000000000000094d */ /* 0x008fea0003800000 */
[----:B------:R-:W3:Y:S02]  /*8ab0*/  QSPC.E.S P0, RZ, [R12+0x4] ;  /* 0x000004000cff73aa */ /* 0x000ee40000000500 */
[----:B---3--:R-:W-:Y:S05]  /*8ac0*/  @!P0 BRA `(.L_x_322) ;  /* 0x0000000000208947 */ /* 0x008fea0003800000 */
[----:B------:R-:W-:-:S04]  /*8ad0*/  MOV R2, R12 ;  /* 0x0000000c00027202 */ /* 0x000fc80000000f00 */
[----:B------:R-:W-:-:S07]  /*8ae0*/  MOV R0, R2 ;  /* 0x0000000200007202 */ /* 0x000fce0000000f00 */
.L_x_323:
[----:B------:R-:W2:Y:S02]  /*8af0*/  LDS R2, [R0+0x4] ;  /* 0x0000040000027984 */ /* 0x000ea40000000800 */
[----:B--2---:R-:W-:-:S06]  /*8b00*/  HADD2 R3, R2, R8 ;  /* 0x0000000802037230 */ /* 0x004fcc0000000000 */
[----:B------:R-:W2:Y:S02]  /*8b10*/  ATOMS.CAST.SPIN R3, [R0+0x4], R2, R3 ;  /* 0x000004020003738d */ /* 0x000ea40001800003 */
[----:B--2---:R-:W-:-:S13]  /*8b20*/  ISETP.EQ.U32.AND P0, PT, R3, 0x1, PT ;  /* 0x000000010300780c */ /* 0x004fda0003f02070 */
[----:B------:R-:W-:Y:S05]  /*8b30*/  @!P0 BRA `(.L_x_323) ;  /* 0xfffffffc00ec8947 */ /* 0x000fea000383ffff */
[----:B------:R-:W-:Y:S05]  /*8b40*/  EXIT ;  /* 0x000000000000794d */ /* 0x000fea0003800000 */
.L_x_322:
[----:B------:R-:W2:Y:S02]  /*8b50*/  LD.E R0, desc[UR6][R12.64+0x4] ;  /* 0x000004060c007980 */ /* 0x000ea4000c101900 */
[----:B--2---:R-:W-:-:S05]  /*8b60*/  IADD3 R3, R8, R0, RZ ;  /* 0x0000000008037210 */ /* 0x004fca0007ffe0ff */
[----:B------:R-:W-:Y:S01]  /*8b70*/  ST.E desc[UR6][R12.64+0x4], R3 ;  /* 0x000004030c007985 */ /* 0x000fe2000c101906 */
[----:B------:R-:W-:Y:S05]  /*8b80*/  EXIT ;  /* 0x000000000000794d */ /* 0x000fea0003800000 */
.L_x_324:
        /* <DEDUP_REMOVED lines=15> */
.L_x_3664:


//--------------------- .text._Z23gemm_half_q_half_kernelILi4ELi12ELb1ELb0ELi64EEvPK6__halfPKjS4_S2_PS0_iiiiPKtS7_iiiiiibS2_i --------------------------
	.section	.text._Z23gemm_half_q_half_kernelILi4ELi12ELb1ELb0ELi64EEvPK6__halfPKjS4_S2_PS0_iiiiPKtS7_iiiiiibS2_i,"ax",@progbits
	.align	128
        .global         _Z23gemm_half_q_half_kernelILi4ELi12ELb1ELb0ELi64EEvPK6__halfPKjS4_S2_PS0_iiiiPKtS7_iiiiiibS2_i
        .type           _Z23gemm_half_q_half_kernelILi4ELi12ELb1ELb0ELi64EEvPK6__halfPKjS4_S2_PS0_iiiiPKtS7_iiiiiibS2_i,@function
        .size           _Z23gemm_half_q_half_kernelILi4ELi12ELb1ELb0ELi64EEvPK6__halfPKjS4_S2_PS0_iiiiPKtS7_iiiiiibS2_i,(.L_x_3665 - _Z23gemm_half_q_half_kernelILi4ELi12ELb1ELb0ELi64EEvPK6__halfPKjS4_S2_PS0_iiiiPKtS7_iiiiiibS2_i)
        .other          _Z23gemm_half_q_half_kernelILi4ELi12ELb1ELb0ELi64EEvPK6__halfPKjS4_S2_PS0_iiiiPKtS7_iiiiiibS2_i,@"STO_CUDA_ENTRY STV_DEFAULT"
_Z23gemm_half_q_half_kernelILi4ELi12ELb1ELb0ELi64EEvPK6__halfPKjS4_S2_PS0_iiiiPKtS7_iiiiiibS2_i:
.text._Z23gemm_half_q_half_kernelILi4ELi12ELb1ELb0ELi64EEvPK6__halfPKjS4_S2_PS0_iiiiPKtS7_iiiiiibS2_i:
        /* <DEDUP_REMOVED lines=13> */
[----:B-1----:R-:W-:-:S05]  /*00d0*/  IMAD R16, R2, -0x4, R5 ;  /* 0xfffffffc02107824 */ /* 0x002fca00078e0205 */
        /* <DEDUP_REMOVED lines=36> */
.L_x_325:
        /* <DEDUP_REMOVED lines=25> */
.L_x_330:
        /* <DEDUP_REMOVED lines=37> */
.L_x_329:
        /* <DEDUP_REMOVED lines=24> */
.L_x_331:
        /* <DEDUP_REMOVED lines=14> */
.L_x_328:
        /* <DEDUP_REMOVED lines=10> */
.L_x_333:
        /* <DEDUP_REMOVED lines=37> */
.L_x_332:
        /* <DEDUP_REMOVED lines=24> */
.L_x_334:
        /* <DEDUP_REMOVED lines=13> */
.L_x_327:
[----:B------:R-:W-:Y:S05]  /*0ea0*/  BSYNC B0 ;  /* 0x0000000000007941 */ /* 0x000fea0003800000 */
.L_x_326:
[----:B------:R-:W-:Y:S02]  /*0eb0*/  ULDC UR4, c[0x0][0x23c] ;  /* 0x00008f0000047ab9 */ /* 0x000fe40000000800 */
[----:B------:R-:W-:-:S04]  /*0ec0*/  MOV R85, UR4 ;  /* 0x0000000400557c02 */ /* 0x000fc80008000f00 */
[----:B------:R-:W-:-:S13]  /*0ed0*/  ISETP.GE.AND P0, PT, R6, R85, PT ;  /* 0x000000550600720c */ /* 0x000fda0003f06270 */
[----:B------:R-:W-:Y:S05]  /*0ee0*/  @P0 EXIT ;  /* 0x000000000000094d */ /* 0x000fea0003800000 */
[----:B-12---:R-:W1:Y:S02]  /*0ef0*/  LDC.U8 R3, c[0x0][0x270] ;  /* 0x00009c00ff037b82 */ /* 0x006e640000000000 */
[----:B-1----:R-:W-:-:S04]  /*0f00*/  PRMT R3, R3, 0x8880, RZ ;  /* 0x0000888003037816 */ /* 0x002fc800000000ff */
        /* <DEDUP_REMOVED lines=8> */
[----:B------:R-:W1:Y:S01]  /*0f90*/  LDC.64 R14, c[0x0][0x230] ;  /* 0x00008c00ff0e7b82 */ /* 0x000e620000000a00 */
[----:B------:R-:W-:Y:S02]  /*0fa0*/  PLOP3.LUT P0, PT, PT, PT, PT, 0x8, 0x0 ;  /* 0x000000000000781c */ /* 0x000fe40003f0e170 */
[----:B------:R-:W-:-:S11]  /*0fb0*/  IADD3 R18, R93, -0x3, RZ ;  /* 0xfffffffd5d127810 */ /* 0x000fd60007ffe0ff */
.L_x_337:
[----:B--2---:R-:W-:Y:S02]  /*0fc0*/  LEA R4, R2, R3, 0x2 ;  /* 0x0000000302047211 */ /* 0x004fe400078e10ff */
[----:B------:R-:W-:Y:S02]  /*0fd0*/  IADD3 R3, R3, 0x4, RZ ;  /* 0x0000000403037810 */ /* 0x000fe40007ffe0ff */
[C---:B------:R-:W-:Y:S01]  /*0fe0*/  IADD3 R7, R4.reuse, 0x1, RZ ;  /* 0x0000000104077810 */ /* 0x040fe20007ffe0ff */
[CCC-:B0-----:R-:W-:Y:S01]  /*0ff0*/  IMAD R5, R4.reuse, R85.reuse, R6.reuse ;  /* 0x0000005504057224 */ /* 0x1c1fe200078e0206 */
[C---:B------:R-:W-:Y:S02]  /*1000*/  IADD3 R8, R4.reuse, 0x2, RZ ;  /* 0x0000000204087810 */ /* 0x040fe40007ffe0ff */
[----:B------:R-:W-:Y:S01]  /*1010*/  IADD3 R9, R4, 0x3, RZ ;  /* 0x0000000304097810 */ /* 0x000fe20007ffe0ff */
[-CC-:B------:R-:W-:Y:S01]  /*1020*/  IMAD R7, R7, R85.reuse, R6.reuse ;  /* 0x0000005507077224 */ /* 0x180fe200078e0206 */
[----:B------:R-:W-:Y:S01]  /*1030*/  ISETP.GE.AND P2, PT, R3, R18, PT ;  /* 0x000000120300720c */ /* 0x000fe20003f46270 */
[----:B------:R-:W-:-:S02]  /*1040*/  IMAD R11, R8, R85, R6 ;  /* 0x00000055080b7224 */ /* 0x000fc400078e0206 */
[----:B------:R-:W-:Y:S02]  /*1050*/  IMAD R13, R9, R85, R6 ;  /* 0x00000055090d7224 */ /* 0x000fe400078e0206 */
[----:B-1----:R-:W-:-:S04]  /*1060*/  IMAD.WIDE R4, R5, 0x2, R14 ;  /* 0x0000000205047825 */ /* 0x002fc800078e020e */
        /* <DEDUP_REMOVED lines=8> */
.L_x_336:
[----:B--2---:R-:W-:-:S04]  /*10f0*/  IADD3 R4, R93, -R3, RZ ;  /* 0x800000035d047210 */ /* 0x004fc80007ffe0ff */
[----:B------:R-:W-:-:S13]  /*1100*/  ISETP.GT.AND P2, PT, R4, 0x1, PT ;  /* 0x000000010400780c */ /* 0x000fda0003f44270 */
[----:B------:R-:W-:Y:S05]  /*1110*/  @!P2 BRA `(.L_x_338) ;  /* 0x00000000002ca947 */ /* 0x000fea0003800000 */
[----:B------:R-:W1:Y:S01]  /*1120*/  LDC.64 R8, c[0x0][0x230] ;  /* 0x00008c00ff087b82 */ /* 0x000e620000000a00 */
[----:B------:R-:W-:Y:S02]  /*1130*/  LEA R4, R2, R3, 0x2 ;  /* 0x0000000302047211 */ /* 0x000fe400078e10ff */
[----:B------:R-:W-:Y:S02]  /*1140*/  PLOP3.LUT P0, PT, PT, PT, PT, 0x8, 0x0 ;  /* 0x000000000000781c */ /* 0x000fe40003f0e170 */
[C---:B------:R-:W-:Y:S01]  /*1150*/  IADD3 R7, R4.reuse, 0x1, RZ ;  /* 0x0000000104077810 */ /* 0x040fe20007ffe0ff */
[----:B0-----:R-:W-:Y:S01]  /*1160*/  IMAD R5, R4, R85, R6 ;  /* 0x0000005504057224 */ /* 0x001fe200078e0206 */
[----:B------:R-:W-:-:S03]  /*1170*/  IADD3 R3, R3, 0x2, RZ ;  /* 0x0000000203037810 */ /* 0x000fc60007ffe0ff */
[----:B------:R-:W-:Y:S02]  /*1180*/  IMAD R7, R7, R85, R6 ;  /* 0x0000005507077224 */ /* 0x000fe400078e0206 */
[----:B-1----:R-:W-:-:S04]  /*1190*/  IMAD.WIDE R4, R5, 0x2, R8 ;  /* 0x0000000205047825 */ /* 0x002fc800078e0208 */
[----:B------:R-:W-:Y:S01]  /*11a0*/  IMAD.WIDE R8, R7, 0x2, R8 ;  /* 0x0000000207087825 */ /* 0x000fe200078e0208 */
[----:B------:R1:W-:Y:S04]  /*11b0*/  STG.E.64 desc[UR6][R4.64], RZ ;  /* 0x000000ff04007986 */ /* 0x0003e8000c101b06 */
[----:B------:R1:W-:Y:S02]  /*11c0*/  STG.E.64 desc[UR6][R8.64], RZ ;  /* 0x000000ff08007986 */ /* 0x0003e4000c101b06 */
.L_x_338:
[----:B------:R-:W-:-:S13]  /*11d0*/  ISETP.LT.OR P0, PT, R3, R93, P0 ;  /* 0x0000005d0300720c */ /* 0x000fda0000701670 */
[----:B01----:R-:W0:Y:S01]  /*11e0*/  @P0 LDC.64 R4, c[0x0][0x230] ;  /* 0x00008c00ff040b82 */ /* 0x003e220000000a00 */
[----:B------:R-:W-:-:S05]  /*11f0*/  @P0 LEA R2, R2, R3, 0x2 ;  /* 0x0000000302020211 */ /* 0x000fca00078e10ff */
[----:B------:R-:W-:-:S04]  /*1200*/  @P0 IMAD R3, R2, R85, R6 ;  /* 0x0000005502030224 */ /* 0x000fc800078e0206 */
[----:B0-----:R-:W-:-:S05]  /*1210*/  @P0 IMAD.WIDE R2, R3, 0x2, R4 ;  /* 0x0000000203020825 */ /* 0x001fca00078e0204 */
[----:B------:R1:W-:Y:S02]  /*1220*/  @P0 STG.E.64 desc[UR6][R2.64], RZ ;  /* 0x000000ff02000986 */ /* 0x0003e4000c101b06 */
.L_x_335:
[----:B0-----:R-:W0:Y:S01]  /*1230*/  LDC.64 R10, c[0x0][0x248] ;  /* 0x00009200ff0a7b82 */ /* 0x001e220000000a00 */
[----:B-1----:R-:W-:-:S05]  /*1240*/  SHF.L.U32 R3, R0, 0x7, RZ ;  /* 0x0000000700037819 */ /* 0x002fca00000006ff */
        /* <DEDUP_REMOVED lines=13> */
.L_x_340:
        /* <DEDUP_REMOVED lines=44> */
.L_x_339:
[----:B------:R1:W5:Y:S01]  /*15e0*/  LDL.64 R96, [R1] ;  /* 0x0000000001607983 */ /* 0x0003620000100a00 */
[----:B0-----:R-:W0:Y:S01]  /*15f0*/  LDC R2, c[0x0][0x25c] ;  /* 0x00009700ff027b82 */ /* 0x001e220000000800 */
[----:B------:R-:W-:Y:S01]  /*1600*/  ULDC UR4, c[0x0][0x258] ;  /* 0x0000960000047ab9 */ /* 0x000fe20000000800 */
[----:B------:R-:W-:Y:S01]  /*1610*/  ULDC UR5, c[0x0][0x260] ;  /* 0x0000980000057ab9 */ /* 0x000fe20000000800 */
[C---:B------:R-:W-:Y:S01]  /*1620*/  ISETP.GT.AND P2, PT, R91.reuse, UR4, PT ;  /* 0x000000045b007c0c */ /* 0x040fe2000bf44270 */
[----:B------:R-:W-:Y:S01]  /*1630*/  ULDC UR8, c[0x0][0x268] ;  /* 0x00009a0000087ab9 */ /* 0x000fe20000000800 */
[C---:B------:R-:W-:Y:S02]  /*1640*/  VIMNMX R0, R91.reuse, UR4, PT ;  /* 0x000000045b007c48 */ /* 0x040fe4000bfe0100 */
[----:B------:R-:W-:Y:S01]  /*1650*/  ISETP.GT.AND P4, PT, R91, UR5, PT ;  /* 0x000000055b007c0c */ /* 0x000fe2000bf84270 */
[----:B------:R-:W2:Y:S01]  /*1660*/  LDC R4, c[0x0][0x264] ;  /* 0x00009900ff047b82 */ /* 0x000ea20000000800 */
[----:B------:R-:W-:-:S02]  /*1670*/  SHF.R.S32.HI R3, RZ, 0x1f, R0 ;  /* 0x0000001fff037819 */ /* 0x000fc40000011400 */
[----:B------:R-:W-:Y:S02]  /*1680*/  ISETP.GT.AND P6, PT, R91, UR8, PT ;  /* 0x000000085b007c0c */ /* 0x000fe4000bfc4270 */
[----:B------:R-:W-:Y:S01]  /*1690*/  LEA.HI R7, R3, R0, RZ, 0x5 ;  /* 0x0000000003077211 */ /* 0x000fe200078f28ff */
[----:B------:R-:W-:Y:S01]  /*16a0*/  HFMA2.MMA R0, -RZ, RZ, 0, 0 ;  /* 0x00000000ff007435 */ /* 0x000fe200000001ff */
[----:B------:R-:W-:Y:S02]  /*16b0*/  MOV R3, RZ ;  /* 0x000000ff00037202 */ /* 0x000fe40000000f00 */
[C---:B0-----:R-:W-:Y:S02]  /*16c0*/  ISETP.GT.AND P3, PT, R91.reuse, R2, PT ;  /* 0x000000025b00720c */ /* 0x041fe40003f64270 */
[----:B--2---:R-:W-:Y:S01]  /*16d0*/  ISETP.GT.AND P5, PT, R91, R4, PT ;  /* 0x000000045b00720c */ /* 0x004fe20003fa4270 */
        /* <DEDUP_REMOVED lines=8> */
.L_x_341:
        /* <DEDUP_REMOVED lines=8> */
.L_x_342:
[----:B------:R-:W-:Y:S01]  /*17e0*/  HFMA2.MMA R2, -RZ, RZ, 0, 0 ;  /* 0x00000000ff027435 */ /* 0x000fe200000001ff */
[----:B------:R-:W-:Y:S01]  /*17f0*/  MOV R9, RZ ;  /* 0x000000ff00097202 */ /* 0x000fe20000000f00 */
        /* <DEDUP_REMOVED lines=10> */
.L_x_343:
        /* <DEDUP_REMOVED lines=8> */
.L_x_344:
        /* <DEDUP_REMOVED lines=8> */
.L_x_345:
        /* <DEDUP_REMOVED lines=25> */
[----:B------:R-:W-:Y:S01]  /*1b30*/  HFMA2.MMA R87, -RZ, RZ, 0, 0 ;  /* 0x00000000ff577435 */ /* 0x000fe200000001ff */
[----:B------:R-:W-:Y:S01]  /*1b40*/  PRMT R9, RZ, 0x7610, R9 ;  /* 0x00007610ff097816 */ /* 0x000fe20000000009 */
[----:B------:R-:W-:Y:S01]  /*1b50*/  ULDC UR8, c[0x0][0x264] ;  /* 0x0000990000087ab9 */ /* 0x000fe20000000800 */
[----:B------:R-:W-:-:S08]  /*1b60*/  ULDC UR9, c[0x0][0x240] ;  /* 0x0000900000097ab9 */ /* 0x000fd00000000800 */
.L_x_363:
[----:B------:R-:W-:-:S13]  /*1b70*/  ISETP.NE.AND P0, PT, R91, R86, PT ;  /* 0x000000565b00720c */ /* 0x000fda0003f05270 */
[----:B------:R-:W0:Y:S01]  /*1b80*/  @!P0 LDC.64 R10, c[0x0][0x248] ;  /* 0x00009200ff0a8b82 */ /* 0x000e220000000a00 */
[----:B------:R-:W-:Y:S02]  /*1b90*/  @!P0 IADD3 R87, R87, 0x1, RZ ;  /* 0x0000000157578810 */ /* 0x000fe40007ffe0ff */
[----:B------:R-:W-:Y:S02]  /*1ba0*/  @!P0 SHF.L.U32 R13, R91, 0x1, RZ ;  /* 0x000000015b0d8819 */ /* 0x000fe400000006ff */
[----:B------:R-:W-:-:S03]  /*1bb0*/  @!P0 LEA R0, R87, R1, 0x3 ;  /* 0x0000000157008211 */ /* 0x000fc600078e18ff */
[----:B0-----:R-:W-:Y:S02]  /*1bc0*/  @!P0 IMAD.WIDE R10, R13, 0x2, R10 ;  /* 0x000000020d0a8825 */ /* 0x001fe400078e020a */
[----:B------:R-:W2:Y:S04]  /*1bd0*/  @!P0 LDL.64 R12, [R0] ;  /* 0x00000000000c8983 */ /* 0x000ea80000100a00 */
[----:B------:R-:W3:Y:S01]  /*1be0*/  @!P0 LDG.E.U16.CONSTANT R10, desc[UR6][R10.64+0x2] ;  /* 0x000002060a0a8981 */ /* 0x000ee2000c1e9500 */
[----:B--2---:R-:W-:Y:S02]  /*1bf0*/  @!P0 PRMT R96, R12, 0x7610, R96 ;  /* 0x000076100c608816 */ /* 0x004fe40000000060 */
[----:B------:R-:W-:Y:S02]  /*1c00*/  @!P0 PRMT R97, R13, 0x7610, R97 ;  /* 0x000076100d618816 */ /* 0x000fe40000000061 */
[----:B---3--:R-:W-:-:S02]  /*1c10*/  @!P0 IADD3 R86, R10, R91, RZ ;  /* 0x0000005b0a568210 */ /* 0x008fc40007ffe0ff */
[----:B------:R-:W-:Y:S02]  /*1c20*/  @!P0 PRMT R96, R96, 0x7610, R12 ;  /* 0x0000761060608816 */ /* 0x000fe4000000000c */
[----:B------:R-:W-:Y:S01]  /*1c30*/  @!P0 PRMT R97, R97, 0x7610, R13 ;  /* 0x0000761061618816 */ /* 0x000fe2000000000d */
[----:B------:R-:W-:Y:S06]  /*1c40*/  @!P1 BRA `(.L_x_347) ;  /* 0x0000006800d09947 */ /* 0x000fec0003800000 */
[----:B------:R-:W2:Y:S01]  /*1c50*/  LDG.E.128.CONSTANT R20, desc[UR6][R14.64] ;  /* 0x000000060e147981 */ /* 0x000ea2000c1e9d00 */
[----:B------:R-:W-:Y:S02]  /*1c60*/  PRMT R10, R89, 0x9910, RZ ;  /* 0x00009910590a7816 */ /* 0x000fe400000000ff */
[----:B------:R-:W-:Y:S02]  /*1c70*/  MOV R13, 0x2c00 ;  /* 0x00002c00000d7802 */ /* 0x000fe40000000f00 */
[----:B------:R-:W-:Y:S02]  /*1c80*/  ISETP.NE.AND P2, PT, R10, RZ, PT ;  /* 0x000000ff0a00720c */ /* 0x000fe40003f45270 */
[----:B------:R-:W-:Y:S02]  /*1c90*/  ISETP.GE.AND P3, PT, R93, 0x2, PT ;  /* 0x000000025d00780c */ /* 0x000fe40003f66270 */
[----:B--2---:R-:W-:Y:S02]  /*1ca0*/  SHF.R.U32.HI R27, RZ, 0x8, R22 ;  /* 0x00000008ff1b7819 */ /* 0x004fe40000011616 */
[----:B------:R-:W-:-:S02]  /*1cb0*/  LOP3.LUT R0, R20, 0xf000f, RZ, 0xc0, !PT ;  /* 0x000f000f14007812 */ /* 0x000fc400078ec0ff */
[----:B------:R-:W-:Y:S02]  /*1cc0*/  LOP3.LUT R10, R20, 0xf000f0, RZ, 0xc0, !PT ;  /* 0x00f000f0140a7812 */ /* 0x000fe400078ec0ff */
        /* <DEDUP_REMOVED lines=20> */
[-C--:B------:R-:W-:Y:S01]  /*1e10*/  HFMA2 R27, R36, R13.reuse.H0_H0, -72, -72 ;  /* 0xd480d480241b7431 */ /* 0x080fe2000004000d */
        /* <DEDUP_REMOVED lines=10> */
[----:B------:R-:W-:Y:S01]  /*1ec0*/  HFMA2 R31, R32, R13.H0_H0, -72, -72 ;  /* 0xd480d480201f7431 */ /* 0x000fe2000004000d */
[----:B------:R-:W-:Y:S01]  /*1ed0*/  LOP3.LUT R18, R18, 0x64006400, RZ, 0xfc, !PT ;  /* 0x6400640012127812 */ /* 0x000fe200078efcff */
[----:B------:R-:W-:Y:S01]  /*1ee0*/  HADD2 R34, R35, -1032, -1032 ;  /* 0xe408e40823227430 */ /* 0x000fe20000000000 */
[----:B------:R-:W-:-:S02]  /*1ef0*/  LOP3.LUT R24, R24, 0x64006400, RZ, 0xfc, !PT ;  /* 0x6400640018187812 */ /* 0x000fc400078efcff */
[----:B------:R-:W-:Y:S02]  /*1f00*/  LOP3.LUT R11, R11, 0x64006400, RZ, 0xfc, !PT ;  /* 0x640064000b0b7812 */ /* 0x000fe400078efcff */
[----:B------:R-:W-:Y:S01]  /*1f10*/  LOP3.LUT R12, R20, 0x64006400, RZ, 0xfc, !PT ;  /* 0x64006400140c7812 */ /* 0x000fe200078efcff */
[-C--:B------:R-:W-:Y:S01]  /*1f20*/  HFMA2 R20, R10, R13.reuse.H0_H0, -72, -72 ;  /* 0xd480d4800a147431 */ /* 0x080fe2000004000d */
[----:B------:R-:W-:Y:S01]  /*1f30*/  LOP3.LUT R30, R22, 0x64006400, RZ, 0xfc, !PT ;  /* 0x64006400161e7812 */ /* 0x000fe200078efcff */
[----:B------:R-:W-:Y:S01]  /*1f40*/  HADD2 R22, R0, -1032, -1032 ;  /* 0xe408e40800167430 */ /* 0x000fe20000000000 */
[----:B------:R-:W-:Y:S01]  /*1f50*/  LOP3.LUT R19, R23, 0x64006400, RZ, 0xfc, !PT ;  /* 0x6400640017137812 */ /* 0x000fe200078efcff */
[----:B------:R-:W-:Y:S01]  /*1f60*/  HFMA2 R23, R18, R13.H0_H0, -72, -72 ;  /* 0xd480d48012177431 */ /* 0x000fe2000004000d */
[----:B------:R-:W-:Y:S01]  /*1f70*/  LOP3.LUT R38, R29, 0x64006400, RZ, 0xfc, !PT ;  /* 0x640064001d267812 */ /* 0x000fe200078efcff */
[----:B------:R-:W-:Y:S02]  /*1f80*/  HADD2 R24, R24, -1032, -1032 ;  /* 0xe408e40818187430 */ /* 0x000fe40000000000 */
[----:B------:R-:W-:-:S02]  /*1f90*/  HADD2 R28, R11, -1032, -1032 ;  /* 0xe408e4080b1c7430 */ /* 0x000fc40000000000 */
[-C--:B------:R-:W-:Y:S02]  /*1fa0*/  HFMA2 R29, R12, R13.reuse.H0_H0, -72, -72 ;  /* 0xd480d4800c1d7431 */ /* 0x080fe4000004000d */
[----:B------:R-:W-:Y:S02]  /*1fb0*/  HADD2 R30, R30, -1032, -1032 ;  /* 0xe408e4081e1e7430 */ /* 0x000fe40000000000 */
        /* <DEDUP_REMOVED lines=93> */
.L_x_348:
        /* <DEDUP_REMOVED lines=95> */
.L_x_350:
[----:B------:R-:W-:Y:S05]  /*2b80*/  @!P4 BRA `(.L_x_349) ;  /* 0x0000000800ecc947 */ /* 0x000fea0003800000 */
[----:B------:R-:W-:Y:S02]  /*2b90*/  PRMT R0, R90, 0x9910, RZ ;  /* 0x000099105a007816 */ /* 0x000fe400000000ff */
[----:B------:R-:W-:Y:S02]  /*2ba0*/  PRMT R10, R17, 0x9910, RZ ;  /* 0x00009910110a7816 */ /* 0x000fe400000000ff */
[----:B------:R-:W-:Y:S02]  /*2bb0*/  ISETP.NE.AND P4, PT, R0, RZ, PT ;  /* 0x000000ff0000720c */ /* 0x000fe40003f85270 */
[----:B------:R-:W-:-:S04]  /*2bc0*/  ISETP.NE.AND P0, PT, R10, RZ, PT ;  /* 0x000000ff0a00720c */ /* 0x000fc80003f05270 */
[----:B------:R-:W-:-:S07]  /*2bd0*/  ISETP.LT.OR P0, PT, R16, 0x4, !P0 ;  /* 0x000000041000780c */ /* 0x000fce0004701670 */
[----:B------:R-:W-:Y:S06]  /*2be0*/  @!P4 BRA `(.L_x_351) ;  /* 0x000000040068c947 */ /* 0x000fec0003800000 */
        /* <DEDUP_REMOVED lines=90> */
.L_x_351:
        /* <DEDUP_REMOVED lines=91> */
.L_x_349:
[----:B------:R-:W0:Y:S02]  /*3740*/  LDC R25, c[0x0][0x23c] ;  /* 0x00008f00ff197b82 */ /* 0x000e240000000800 */
[----:B0-----:R-:W-:-:S05]  /*3750*/  IMAD.WIDE R18, R25, 0x4, R14 ;  /* 0x0000000419127825 */ /* 0x001fca00078e020e */
[----:B------:R-:W2:Y:S02]  /*3760*/  LDG.E.128.CONSTANT R20, desc[UR6][R18.64] ;  /* 0x0000000612147981 */ /* 0x000ea4000c1e9d00 */
[C---:B--2---:R-:W-:Y:S02]  /*3770*/  LOP3.LUT R0, R20.reuse, 0xf000f, RZ, 0xc0, !PT ;  /* 0x000f000f14007812 */ /* 0x044fe400078ec0ff */
[----:B------:R-:W-:Y:S02]  /*3780*/  LOP3.LUT R10, R20, 0xf000f0, RZ, 0xc0, !PT ;  /* 0x00f000f0140a7812 */ /* 0x000fe400078ec0ff */
[C---:B------:R-:W-:Y:S02]  /*3790*/  LOP3.LUT R12, R21.reuse, 0xf000f, RZ, 0xc0, !PT ;  /* 0x000f000f150c7812 */ /* 0x040fe400078ec0ff */
[----:B------:R-:W-:Y:S02]  /*37a0*/  LOP3.LUT R24, R21, 0xf000f0, RZ, 0xc0, !PT ;  /* 0x00f000f015187812 */ /* 0x000fe400078ec0ff */
[----:B------:R-:W-:-:S02]  /*37b0*/  SHF.R.U32.HI R20, RZ, 0x8, R20 ;  /* 0x00000008ff147819 */ /* 0x000fc40000011614 */
[----:B------:R-:W-:Y:S02]  /*37c0*/  SHF.R.U32.HI R21, RZ, 0x8, R21 ;  /* 0x00000008ff157819 */ /* 0x000fe40000011615 */
[----:B------:R-:W-:Y:S02]  /*37d0*/  SHF.R.U32.HI R29, RZ, 0x8, R22 ;  /* 0x00000008ff1d7819 */ /* 0x000fe40000011616 */
[----:B------:R-:W-:Y:S02]  /*37e0*/  LOP3.LUT R31, R23, 0xf000f0, RZ, 0xc0, !PT ;  /* 0x00f000f0171f7812 */ /* 0x000fe400078ec0ff */
[----:B------:R-:W-:Y:S02]  /*37f0*/  SHF.R.U32.HI R33, RZ, 0x8, R23 ;  /* 0x00000008ff217819 */ /* 0x000fe40000011617 */
[C---:B------:R-:W-:Y:S02]  /*3800*/  LOP3.LUT R27, R22.reuse, 0xf000f, RZ, 0xc0, !PT ;  /* 0x000f000f161b7812 */ /* 0x040fe400078ec0ff */
        /* <DEDUP_REMOVED lines=20> */
[----:B------:R-:W-:Y:S01]  /*3950*/  HADD2 R27, R27, -1032, -1032 ;  /* 0xe408e4081b1b7430 */ /* 0x000fe20000000000 */
        /* <DEDUP_REMOVED lines=10> */
[-C--:B------:R-:W-:Y:S01]  /*3a00*/  HFMA2 R30, R32, R13.reuse.H0_H0, -72, -72 ;  /* 0xd480d480201e7431 */ /* 0x080fe2000004000d */
[----:B------:R-:W-:Y:S01]  /*3a10*/  LOP3.LUT R38, R31, 0x64006400, RZ, 0xfc, !PT ;  /* 0x640064001f267812 */ /* 0x000fe200078efcff */
[----:B------:R-:W-:Y:S02]  /*3a20*/  HADD2 R24, R0, -1032, -1032 ;  /* 0xe408e40800187430 */ /* 0x000fe40000000000 */
[----:B------:R-:W-:Y:S02]  /*3a30*/  HADD2 R31, R11, -1032, -1032 ;  /* 0xe408e4080b1f7430 */ /* 0x000fe40000000000 */
[----:B------:R-:W-:-:S02]  /*3a40*/  HFMA2 R32, R20, R13.H0_H0, -72, -72 ;  /* 0xd480d48014207431 */ /* 0x000fc4000004000d */
[----:B------:R-:W-:Y:S02]  /*3a50*/  HADD2 R33, R33, -1032, -1032 ;  /* 0xe408e40821217430 */ /* 0x000fe40000000000 */
[-C--:B------:R-:W-:Y:S02]  /*3a60*/  HFMA2 R34, R34, R13.reuse.H0_H0, -72, -72 ;  /* 0xd480d48022227431 */ /* 0x080fe4000004000d */
[----:B------:R-:W-:Y:S02]  /*3a70*/  HADD2 R35, R35, -1032, -1032 ;  /* 0xe408e40823237430 */ /* 0x000fe40000000000 */
[-C--:B------:R-:W-:Y:S02]  /*3a80*/  HFMA2 R36, R36, R13.reuse.H0_H0, -72, -72 ;  /* 0xd480d48024247431 */ /* 0x080fe4000004000d */
[----:B------:R-:W-:Y:S02]  /*3a90*/  HADD2 R37, R37, -1032, -1032 ;  /* 0xe408e40825257430 */ /* 0x000fe40000000000 */
[----:B------:R-:W-:Y:S01]  /*3aa0*/  HFMA2 R38, R38, R13.H0_H0, -72, -72 ;  /* 0xd480d48026267431 */ /* 0x000fe2000004000d */
[----:B------:R-:W-:Y:S06]  /*3ab0*/  @!P2 BRA `(.L_x_352) ;  /* 0x000000040068a947 */ /* 0x000fec0003800000 */
[----:B------:R-:W0:Y:S01]  /*3ac0*/  LDS.64 R40, [UR4+0x10] ;  /* 0x00001004ff287984 */ /* 0x000e220008000a00 */
[--C-:B------:R-:W-:Y:S02]  /*3ad0*/  HADD2.F32 R44, -RZ, R23.reuse.H0_H0 ;  /* 0x20000017ff2c7230 */ /* 0x100fe40000004100 */
[--C-:B------:R-:W-:Y:S01]  /*3ae0*/  HADD2.F32 R0, -RZ, R24.reuse.H0_H0 ;  /* 0x20000018ff007230 */ /* 0x100fe20000004100 */
        /* <DEDUP_REMOVED lines=87> */
.L_x_352:
        /* <DEDUP_REMOVED lines=95> */
.L_x_354:
        /* <DEDUP_REMOVED lines=97> */
.L_x_355:
[----:B------:R-:W-:Y:S05]  /*4c60*/  @P0 BRA `(.L_x_353) ;  /* 0x0000000400680947 */ /* 0x000fea0003800000 */
[----:B------:R-:W0:Y:S01]  /*4c70*/  LDS.64 R10, [UR4+0x190] ;  /* 0x00019004ff0a7984 */ /* 0x000e220008000a00 */
[--C-:B------:R-:W-:Y:S02]  /*4c80*/  HADD2.F32 R0, -RZ, R24.reuse.H0_H0 ;  /* 0x20000018ff007230 */ /* 0x100fe40000004100 */
[----:B------:R-:W-:Y:S01]  /*4c90*/  HADD2.F32 R12, -RZ, R29.H0_H0 ;  /* 0x2000001dff0c7230 */ /* 0x000fe20000004100 */
[----:B------:R-:W1:Y:S01]  /*4ca0*/  LDS.64 R20, [UR4+0x198] ;  /* 0x00019804ff147984 */ /* 0x000e620008000a00 */
[----:B------:R-:W-:Y:S02]  /*4cb0*/  HADD2.F32 R44, -RZ, R23.H1_H1 ;  /* 0x30000017ff2c7230 */ /* 0x000fe40000004100 */
[----:B------:R-:W-:Y:S02]  /*4cc0*/  HADD2.F32 R24, -RZ, R24.H1_H1 ;  /* 0x30000018ff187230 */ /* 0x000fe40000004100 */
[--C-:B0-----:R-:W-:Y:S02]  /*4cd0*/  HADD2.F32 R39, -RZ, R10.reuse.H0_H0 ;  /* 0x2000000aff277230 */ /* 0x101fe40000004100 */
[----:B------:R-:W-:-:S02]  /*4ce0*/  HADD2.F32 R40, -RZ, R10.H1_H1 ;  /* 0x3000000aff287230 */ /* 0x000fc40000004100 */
[--C-:B------:R-:W-:Y:S02]  /*4cf0*/  HADD2.F32 R42, -RZ, R11.reuse.H0_H0 ;  /* 0x2000000bff2a7230 */ /* 0x100fe40000004100 */
[----:B------:R-:W-:Y:S02]  /*4d00*/  HADD2.F32 R41, -RZ, R11.H1_H1 ;  /* 0x3000000bff297230 */ /* 0x000fe40000004100 */
[----:B------:R-:W-:Y:S02]  /*4d10*/  HADD2.F32 R10, -RZ, R23.H0_H0 ;  /* 0x20000017ff0a7230 */ /* 0x000fe40000004100 */
[-C--:B------:R-:W-:Y:S01]  /*4d20*/  FFMA.FTZ R23, R0, R39.reuse, RZ ;  /* 0x0000002700177223 */ /* 0x080fe200000100ff */
[--C-:B------:R-:W-:Y:S02]  /*4d30*/  HADD2.F32 R11, -RZ, R27.reuse.H0_H0 ;  /* 0x2000001bff0b7230 */ /* 0x100fe40000004100 */
[----:B------:R-:W-:Y:S02]  /*4d40*/  HADD2.F32 R0, -RZ, R22.H0_H0 ;  /* 0x20000016ff007230 */ /* 0x000fe40000004100 */
[-C--:B------:R-:W-:Y:S01]  /*4d50*/  FFMA.FTZ R43, R10, R39.reuse, RZ ;  /* 0x000000270a2b7223 */ /* 0x080fe200000100ff */
[----:B------:R-:W-:Y:S01]  /*4d60*/  FFMA.FTZ R23, R24, R40, R23 ;  /* 0x0000002818177223 */ /* 0x000fe20000010017 */
[-C--:B------:R-:W-:Y:S01]  /*4d70*/  FFMA.FTZ R11, R11, R39.reuse, RZ ;  /* 0x000000270b0b7223 */ /* 0x080fe200000100ff */
[----:B------:R-:W-:Y:S01]  /*4d80*/  FFMA.FTZ R39, R12, R39, RZ ;  /* 0x000000270c277223 */ /* 0x000fe200000100ff */
[----:B------:R-:W-:-:S02]  /*4d90*/  HADD2.F32 R12, -RZ, R27.H1_H1 ;  /* 0x3000001bff0c7230 */ /* 0x000fc40000004100 */
[----:B------:R-:W-:Y:S01]  /*4da0*/  FFMA.FTZ R43, R44, R40, R43 ;  /* 0x000000282c2b7223 */ /* 0x000fe2000001002b */
[----:B------:R-:W-:Y:S02]  /*4db0*/  HADD2.F32 R24, -RZ, R28.H0_H0 ;  /* 0x2000001cff187230 */ /* 0x000fe40000004100 */
[----:B------:R-:W-:Y:S01]  /*4dc0*/  FFMA.FTZ R0, R0, R42, R23 ;  /* 0x0000002a00007223 */ /* 0x000fe20000010017 */
        /* <DEDUP_REMOVED lines=12> */
[-C--:B------:R-:W-:Y:S01]  /*4e90*/  FFMA.FTZ R22, R23, R41.reuse, R10 ;  /* 0x0000002917167223 */ /* 0x080fe2000001000a */
[-C--:B------:R-:W-:Y:S01]  /*4ea0*/  FFMA.FTZ R24, R27, R41.reuse, R12 ;  /* 0x000000291b187223 */ /* 0x080fe2000001000c */
[----:B------:R-:W-:Y:S01]  /*4eb0*/  FFMA.FTZ R0, R11, R41, R0 ;  /* 0x000000290b007223 */ /* 0x000fe20000010000 */
[----:B-1----:R-:W-:-:S02]  /*4ec0*/  HADD2.F32 R10, -RZ, R21.H0_H0 ;  /* 0x20000015ff0a7230 */ /* 0x002fc40000004100 */
[----:B------:R-:W-:Y:S01]  /*4ed0*/  FFMA.FTZ R42, R29, R41, R42 ;  /* 0x000000291d2a7223 */ /* 0x000fe2000001002a */
[----:B------:R-:W-:Y:S02]  /*4ee0*/  HADD2.F32 R12, -RZ, R21.H1_H1 ;  /* 0x30000015ff0c7230 */ /* 0x000fe40000004100 */
[--C-:B------:R-:W-:Y:S02]  /*4ef0*/  HADD2.F32 R11, -RZ, R20.reuse.H0_H0 ;  /* 0x20000014ff0b7230 */ /* 0x100fe40000004100 */
[----:B------:R-:W-:Y:S02]  /*4f00*/  HADD2.F32 R21, -RZ, R31.H0_H0 ;  /* 0x2000001fff157230 */ /* 0x000fe40000004100 */
[----:B------:R-:W-:Y:S02]  /*4f10*/  HADD2.F32 R20, -RZ, R20.H1_H1 ;  /* 0x30000014ff147230 */ /* 0x000fe40000004100 */
[----:B------:R-:W-:Y:S02]  /*4f20*/  HADD2.F32 R23, -RZ, R33.H0_H0 ;  /* 0x20000021ff177230 */ /* 0x000fe40000004100 */
        /* <DEDUP_REMOVED lines=28> */
[--C-:B------:R-:W-:Y:S02]  /*50f0*/  HADD2.F32 R0, -RZ, R96.reuse.H0_H0 ;  /* 0x20000060ff007230 */ /* 0x100fe40000004100 */
[-C--:B------:R-:W-:Y:S01]  /*5100*/  FFMA.FTZ R27, R36, R12.reuse, R27 ;  /* 0x0000000c241b7223 */ /* 0x080fe2000001001b */
        /* <DEDUP_REMOVED lines=16> */
.L_x_353:
[----:B------:R-:W-:-:S05]  /*5210*/  IMAD.WIDE R18, R25, 0x4, R18 ;  /* 0x0000000419127825 */ /* 0x000fca00078e0212 */
        /* <DEDUP_REMOVED lines=144> */
.L_x_356:
        /* <DEDUP_REMOVED lines=95> */
.L_x_358:
        /* <DEDUP_REMOVED lines=97> */
.L_x_359:
        /* <DEDUP_REMOVED lines=91> */
.L_x_357:
[----:B------:R-:W-:-:S06]  /*6cd0*/  IMAD.WIDE R20, R25, 0x4, R18 ;  /* 0x0000000419147825 */ /* 0x000fcc00078e0212 */
[----:B------:R-:W2:Y:S02]  /*6ce0*/  LDG.E.128.CONSTANT R20, desc[UR6][R20.64] ;  /* 0x0000000614147981 */ /* 0x000ea4000c1e9d00 */
[C---:B--2---:R-:W-:Y:S02]  /*6cf0*/  LOP3.LUT R0, R20.reuse, 0xf000f, RZ, 0xc0, !PT ;  /* 0x000f000f14007812 */ /* 0x044fe400078ec0ff */
[----:B------:R-:W-:Y:S02]  /*6d00*/  LOP3.LUT R10, R20, 0xf000f0, RZ, 0xc0, !PT ;  /* 0x00f000f0140a7812 */ /* 0x000fe400078ec0ff */
[----:B------:R-:W-:Y:S02]  /*6d10*/  SHF.R.U32.HI R11, RZ, 0x8, R20 ;  /* 0x00000008ff0b7819 */ /* 0x000fe40000011614 */
[----:B------:R-:W-:Y:S02]  /*6d20*/  LOP3.LUT R20, R23, 0xf000f0, RZ, 0xc0, !PT ;  /* 0x00f000f017147812 */ /* 0x000fe400078ec0ff */
[----:B------:R-:W-:-:S02]  /*6d30*/  LOP3.LUT R12, R21, 0xf000f0, RZ, 0xc0, !PT ;  /* 0x00f000f0150c7812 */ /* 0x000fc400078ec0ff */
[----:B------:R-:W-:Y:S02]  /*6d40*/  SHF.R.U32.HI R19, RZ, 0x8, R21 ;  /* 0x00000008ff137819 */ /* 0x000fe40000011615 */
[----:B------:R-:W-:Y:S02]  /*6d50*/  SHF.R.U32.HI R29, RZ, 0x8, R22 ;  /* 0x00000008ff1d7819 */ /* 0x000fe40000011616 */
[----:B------:R-:W-:Y:S02]  /*6d60*/  SHF.R.U32.HI R31, RZ, 0x8, R23 ;  /* 0x00000008ff1f7819 */ /* 0x000fe40000011617 */
        /* <DEDUP_REMOVED lines=29> */
[----:B------:R-:W-:-:S02]  /*6f40*/  LOP3.LUT R18, R18, 0x64006400, RZ, 0xfc, !PT ;  /* 0x6400640012127812 */ /* 0x000fc400078efcff */
        /* <DEDUP_REMOVED lines=105> */
.L_x_360:
        /* <DEDUP_REMOVED lines=95> */
.L_x_361:
        /* <DEDUP_REMOVED lines=97> */
.L_x_362:
        /* <DEDUP_REMOVED lines=91> */
.L_x_347:
[----:B------:R-:W0:Y:S01]  /*8790*/  S2UR UR5, SR_CTAID.Z ;  /* 0x00000000000579c3 */ /* 0x000e220000002700 */
[----:B------:R-:W-:Y:S01]  /*87a0*/  IADD3 R91, R91, 0x20, RZ ;  /* 0x000000205b5b7810 */ /* 0x000fe20007ffe0ff */
[----:B------:R-:W-:-:S03]  /*87b0*/  UIADD3 UR4, UR4, 0x40, URZ ;  /* 0x0000004004047890 */ /* 0x000fc6000fffe03f */
[----:B------:R-:W-:-:S03]  /*87c0*/  ISETP.GE.AND P0, PT, R91, UR8, PT ;  /* 0x000000085b007c0c */ /* 0x000fc6000bf06270 */
[----:B------:R-:W1:Y:S01]  /*87d0*/  LDC R85, c[0x0][0x23c] ;  /* 0x00008f00ff557b82 */ /* 0x000e620000000800 */
[----:B0-----:R-:W-:-:S04]  /*87e0*/  ULEA UR5, UR5, 0x40, 0x6 ;  /* 0x0000004005057891 */ /* 0x001fc8000f8e303f */
[----:B------:R-:W-:-:S04]  /*87f0*/  UISETP.LT.AND UP0, UPT, UR5, UR9, UPT ;  /* 0x000000090500728c */ /* 0x000fc8000bf01270 */
[----:B------:R-:W-:Y:S01]  /*8800*/  USEL UR5, UR5, UR9, UP0 ;  /* 0x0000000905057287 */ /* 0x000fe20008000000 */
[----:B-1----:R-:W-:-:S05]  /*8810*/  IMAD.WIDE R14, R85, 0x10, R14 ;  /* 0x00000010550e7825 */ /* 0x002fca00078e020e */
[----:B------:R-:W-:-:S13]  /*8820*/  ISETP.LT.AND P2, PT, R91, UR5, PT ;  /* 0x000000055b007c0c */ /* 0x000fda000bf41270 */
[----:B------:R-:W-:Y:S05]  /*8830*/  @!P0 BRA P2, `(.L_x_363) ;  /* 0xffffff9000cc8947 */ /* 0x000fea000103ffff */
.L_x_346:
        /* <DEDUP_REMOVED lines=8> */
.L_x_369:
[----:B------:R-:W-:Y:S01]  /*88c0*/  ISETP.NE.AND P2, PT, R91, R86, PT ;  /* 0x000000565b00720c */ /* 0x000fe20003f45270 */
[----:B------:R-:W0:Y:S01]  /*88d0*/  LDC R85, c[0x0][0x23c] ;  /* 0x00008f00ff557b82 */ /* 0x000e220000000800 */
[----:B-----5:R1:W5:Y:S11]  /*88e0*/  LDG.E.128.CONSTANT R20, desc[UR6][R14.64] ;  /* 0x000000060e147981 */ /* 0x020376000c1e9d00 */
[----:B------:R-:W2:Y:S01]  /*88f0*/  @!P2 LDC.64 R10, c[0x0][0x248] ;  /* 0x00009200ff0aab82 */ /* 0x000ea20000000a00 */
[----:B------:R-:W-:-:S02]  /*8900*/  @!P2 IADD3 R87, R87, 0x1, RZ ;  /* 0x000000015757a810 */ /* 0x000fc40007ffe0ff */
[----:B------:R-:W-:Y:S02]  /*8910*/  @!P2 LEA R13, R91, 0x1, 0x1 ;  /* 0x000000015b0da811 */ /* 0x000fe400078e08ff */
[----:B------:R-:W-:-:S06]  /*8920*/  @!P2 LEA R24, R87, R1, 0x3 ;  /* 0x000000015718a211 */ /* 0x000fcc00078e18ff */
[----:B------:R-:W3:Y:S01]  /*8930*/  @!P2 LDL.64 R24, [R24] ;  /* 0x000000001818a983 */ /* 0x000ee20000100a00 */
[----:B--2---:R-:W-:-:S04]  /*8940*/  @!P2 IMAD.WIDE R10, R13, 0x2, R10 ;  /* 0x000000020d0aa825 */ /* 0x004fc800078e020a */
[C---:B0-----:R-:W-:Y:S02]  /*8950*/  IMAD.WIDE R12, R85.reuse, 0x4, R14 ;  /* 0x00000004550c7825 */ /* 0x041fe400078e020e */
[----:B------:R-:W2:Y:S04]  /*8960*/  @!P2 LDG.E.U16.CONSTANT R10, desc[UR6][R10.64] ;  /* 0x000000060a0aa981 */ /* 0x000ea8000c1e9500 */
[----:B------:R1:W5:Y:S01]  /*8970*/  LDG.E.128.CONSTANT R16, desc[UR6][R12.64] ;  /* 0x000000060c107981 */ /* 0x000362000c1e9d00 */
[----:B------:R-:W-:Y:S01]  /*8980*/  IMAD.WIDE R94, R85, 0x4, R12 ;  /* 0x00000004555e7825 */ /* 0x000fe200078e020c */
[----:B---3--:R-:W-:Y:S02]  /*8990*/  @!P2 PRMT R96, R24, 0x7610, R96 ;  /* 0x000076101860a816 */ /* 0x008fe40000000060 */
[----:B------:R-:W-:-:S02]  /*89a0*/  @!P2 PRMT R97, R25, 0x7610, R97 ;  /* 0x000076101961a816 */ /* 0x000fc40000000061 */
[----:B------:R-:W-:Y:S02]  /*89b0*/  @!P2 PRMT R96, R96, 0x7610, R24 ;  /* 0x000076106060a816 */ /* 0x000fe40000000018 */
[----:B------:R-:W-:Y:S02]  /*89c0*/  @!P2 PRMT R97, R97, 0x7610, R25 ;  /* 0x000076106161a816 */ /* 0x000fe40000000019 */
[----:B--2---:R-:W-:Y:S01]  /*89d0*/  @!P2 IADD3 R86, R10, R91, RZ ;  /* 0x0000005b0a56a210 */ /* 0x004fe20007ffe0ff */
[----:B-1----:R-:W-:Y:S06]  /*89e0*/  @!P1 BRA `(.L_x_365) ;  /* 0x0000002000849947 */ /* 0x002fec0003800000 */
[----:B------:R-:W2:Y:S01]  /*89f0*/  LDG.E.128.CONSTANT R12, desc[UR6][R94.64] ;  /* 0x000000065e0c7981 */ /* 0x000ea2000c1e9d00 */
[--C-:B-----5:R-:W-:Y:S01]  /*8a00*/  SHF.R.U32.HI R29, RZ, 0xf, R23.reuse ;  /* 0x0000000fff1d7819 */ /* 0x120fe20000011617 */
[----:B------:R-:W-:Y:S01]  /*8a10*/  HFMA2.MMA R40, -RZ, RZ, 0, 0.015625 ;  /* 0x00002400ff287435 */ /* 0x000fe200000001ff */
[----:B------:R-:W-:Y:S02]  /*8a20*/  SHF.R.U32.HI R10, RZ, 0xf, R20 ;  /* 0x0000000fff0a7819 */ /* 0x000fe40000011614 */
[C---:B------:R-:W-:Y:S02]  /*8a30*/  LOP3.LUT R58, R23.reuse, 0x380038, RZ, 0xc0, !PT ;  /* 0x00380038173a7812 */ /* 0x040fe400078ec0ff */
[----:B------:R-:W-:Y:S02]  /*8a40*/  SHF.R.U32.HI R35, RZ, 0x6, R23 ;  /* 0x00000006ff237819 */ /* 0x000fe40000011617 */
[----:B------:R-:W-:Y:S02]  /*8a50*/  LOP3.LUT R42, R23, 0x70007, RZ, 0xc0, !PT ;  /* 0x00070007172a7812 */ /* 0x000fe400078ec0ff */
[----:B------:R-:W-:-:S02]  /*8a60*/  SHF.R.U32.HI R28, RZ, 0xe, R18 ;  /* 0x0000000eff1c7819 */ /* 0x000fc40000011612 */
[C---:B------:R-:W-:Y:S02]  /*8a70*/  LOP3.LUT R23, R18.reuse, 0x380038, RZ, 0xc0, !PT ;  /* 0x0038003812177812 */ /* 0x040fe400078ec0ff */
[----:B------:R-:W-:Y:S02]  /*8a80*/  SHF.R.U32.HI R41, RZ, 0x6, R18 ;  /* 0x00000006ff297819 */ /* 0x000fe40000011612 */
[----:B------:R-:W-:Y:S02]  /*8a90*/  LOP3.LUT R54, R18, 0x70007, RZ, 0xc0, !PT ;  /* 0x0007000712367812 */ /* 0x000fe400078ec0ff */
[--C-:B------:R-:W-:Y:S02]  /*8aa0*/  SHF.R.U32.HI R25, RZ, 0xf, R21.reuse ;  /* 0x0000000fff197819 */ /* 0x100fe40000011615 */
[----:B------:R-:W-:Y:S02]  /*8ab0*/  LOP3.LUT R24, R21, 0x380038, RZ, 0xc0, !PT ;  /* 0x0038003815187812 */ /* 0x000fe400078ec0ff */
[----:B------:R-:W-:-:S02]  /*8ac0*/  SHF.R.U32.HI R32, RZ, 0x6, R21 ;  /* 0x00000006ff207819 */ /* 0x000fc40000011615 */
[----:B------:R-:W-:Y:S02]  /*8ad0*/  LOP3.LUT R36, R21, 0x70007, RZ, 0xc0, !PT ;  /* 0x0007000715247812 */ /* 0x000fe400078ec0ff */
[----:B------:R-:W-:Y:S02]  /*8ae0*/  SHF.R.U32.HI R18, RZ, 0xe, R19 ;  /* 0x0000000eff127819 */ /* 0x000fe40000011613 */
[----:B------:R-:W-:Y:S02]  /*8af0*/  LOP3.LUT R29, R29, 0x10001, RZ, 0xc0, !PT ;  /* 0x000100011d1d7812 */ /* 0x000fe400078ec0ff */
[----:B------:R-:W-:Y:S02]  /*8b00*/  SHF.R.U32.HI R21, RZ, 0xe, R16 ;  /* 0x0000000eff157819 */ /* 0x000fe40000011610 */
[----:B------:R-:W-:Y:S02]  /*8b10*/  LOP3.LUT R10, R10, 0x10001, RZ, 0xc0, !PT ;  /* 0x000100010a0a7812 */ /* 0x000fe400078ec0ff */
[----:B------:R-:W-:-:S02]  /*8b20*/  SHF.R.U32.HI R26, RZ, 0xf, R22 ;  /* 0x0000000fff1a7819 */ /* 0x000fc40000011616 */
[C---:B------:R-:W-:Y:S02]  /*8b30*/  LOP3.LUT R60, R19.reuse, 0x380038, RZ, 0xc0, !PT ;  /* 0x00380038133c7812 */ /* 0x040fe400078ec0ff */
[----:B------:R-:W-:Y:S02]  /*8b40*/  SHF.R.U32.HI R44, RZ, 0x6, R19 ;  /* 0x00000006ff2c7819 */ /* 0x000fe40000011613 */
[----:B------:R-:W-:Y:S02]  /*8b50*/  LOP3.LUT R66, R19, 0x70007, RZ, 0xc0, !PT ;  /* 0x0007000713427812 */ /* 0x000fe400078ec0ff */
[C---:B------:R-:W-:Y:S02]  /*8b60*/  LOP3.LUT R27, R22.reuse, 0x380038, RZ, 0xc0, !PT ;  /* 0x00380038161b7812 */ /* 0x040fe400078ec0ff */
[----:B------:R-:W-:Y:S02]  /*8b70*/  SHF.R.U32.HI R33, RZ, 0x6, R22 ;  /* 0x00000006ff217819 */ /* 0x000fe40000011616 */
[----:B------:R-:W-:-:S02]  /*8b80*/  LOP3.LUT R37, R22, 0x70007, RZ, 0xc0, !PT ;  /* 0x0007000716257812 */ /* 0x000fc400078ec0ff */
[C---:B------:R-:W-:Y:S02]  /*8b90*/  LOP3.LUT R11, R16.reuse, 0x380038, RZ, 0xc0, !PT ;  /* 0x00380038100b7812 */ /* 0x040fe400078ec0ff */
[----:B------:R-:W-:Y:S02]  /*8ba0*/  SHF.R.U32.HI R38, RZ, 0x6, R16 ;  /* 0x00000006ff267819 */ /* 0x000fe40000011610 */
[----:B------:R-:W-:Y:S02]  /*8bb0*/  LOP3.LUT R52, R16, 0x70007, RZ, 0xc0, !PT ;  /* 0x0007000710347812 */ /* 0x000fe400078ec0ff */
[----:B------:R-:W-:Y:S02]  /*8bc0*/  LOP3.LUT R19, R29, 0x20002, R18, 0xf8, !PT ;  /* 0x000200021d137812 */ /* 0x000fe400078ef812 */
[----:B------:R-:W-:Y:S02]  /*8bd0*/  SHF.R.U32.HI R16, RZ, 0xe, R17 ;  /* 0x0000000eff107819 */ /* 0x000fe40000011611 */
[----:B------:R-:W-:-:S02]  /*8be0*/  LOP3.LUT R22, R17, 0x380038, RZ, 0xc0, !PT ;  /* 0x0038003811167812 */ /* 0x000fc400078ec0ff */
[----:B------:R-:W-:Y:S02]  /*8bf0*/  SHF.R.U32.HI R39, RZ, 0x6, R17 ;  /* 0x00000006ff277819 */ /* 0x000fe40000011611 */
[----:B------:R-:W-:Y:S02]  /*8c00*/  LOP3.LUT R49, R17, 0x70007, RZ, 0xc0, !PT ;  /* 0x0007000711317812 */ /* 0x000fe400078ec0ff */
[----:B------:R-:W-:Y:S02]  /*8c10*/  LOP3.LUT R10, R10, 0x20002, R21, 0xf8, !PT ;  /* 0x000200020a0a7812 */ /* 0x000fe400078ef815 */
[----:B------:R-:W-:Y:S02]  /*8c20*/  LOP3.LUT R17, R26, 0x10001, RZ, 0xc0, !PT ;  /* 0x000100011a117812 */ /* 0x000fe400078ec0ff */
[----:B------:R-:W-:Y:S02]  /*8c30*/  LOP3.LUT R0, R20, 0x380038, RZ, 0xc0, !PT ;  /* 0x0038003814007812 */ /* 0x000fe400078ec0ff */
[----:B------:R-:W-:-:S02]  /*8c40*/  SHF.R.U32.HI R34, RZ, 0x6, R20 ;  /* 0x00000006ff227819 */ /* 0x000fc40000011614 */
[----:B------:R-:W-:Y:S02]  /*8c50*/  LOP3.LUT R25, R25, 0x10001, RZ, 0xc0, !PT ;  /* 0x0001000119197812 */ /* 0x000fe400078ec0ff */
[----:B------:R-:W-:Y:S02]  /*8c60*/  LOP3.LUT R17, R17, 0x20002, R28, 0xf8, !PT ;  /* 0x0002000211117812 */ /* 0x000fe400078ef81c */
[----:B------:R-:W-:Y:S02]  /*8c70*/  LOP3.LUT R83, R0, 0x64006400, RZ, 0xfc, !PT ;  /* 0x6400640000537812 */ /* 0x000fe400078efcff */
[----:B------:R-:W-:Y:S02]  /*8c80*/  LOP3.LUT R43, R20, 0x70007, RZ, 0xc0, !PT ;  /* 0x00070007142b7812 */ /* 0x000fe400078ec0ff */
[----:B------:R-:W-:Y:S02]  /*8c90*/  LOP3.LUT R26, R25, 0x20002, R16, 0xf8, !PT ;  /* 0x00020002191a7812 */ /* 0x000fe400078ef810 */
[----:B------:R-:W-:-:S02]  /*8ca0*/  LOP3.LUT R0, R34, 0x380038, RZ, 0xc0, !PT ;  /* 0x0038003822007812 */ /* 0x000fc400078ec0ff */
[----:B------:R-:W-:Y:S02]  /*8cb0*/  MOV R20, 0x3000 ;  /* 0x0000300000147802 */ /* 0x000fe40000000f00 */
[----:B------:R-:W-:Y:S02]  /*8cc0*/  LOP3.LUT R25, R23, 0x64006400, RZ, 0xfc, !PT ;  /* 0x6400640017197812 */ /* 0x000fe400078efcff */
[----:B------:R-:W-:Y:S01]  /*8cd0*/  PRMT R21, R89, 0x9910, RZ ;  /* 0x0000991059157816 */ /* 0x000fe200000000ff */
[-C--:B------:R-:W-:Y:S01]  /*8ce0*/  HFMA2 R83, R83, R20.reuse.H0_H0, -132, -132 ;  /* 0xd820d82053537431 */ /* 0x080fe20000040014 */
        /* <DEDUP_REMOVED lines=10> */
[----:B------:R-:W-:Y:S01]  /*8d90*/  ISETP.NE.AND P2, PT, R21, RZ, PT ;  /* 0x000000ff1500720c */ /* 0x000fe20003f45270 */
[----:B------:R-:W-:Y:S01]  /*8da0*/  HFMA2 R57, R57, R20.H0_H0, -132, -132 ;  /* 0xd820d82039397431 */ /* 0x000fe20000040014 */
[----:B------:R-:W-:-:S02]  /*8db0*/  LOP3.LUT R69, R60, 0x64006400, RZ, 0xfc, !PT ;  /* 0x640064003c457812 */ /* 0x000fc400078efcff */
[----:B------:R-:W-:Y:S02]  /*8dc0*/  LOP3.LUT R67, R23, 0x64006400, RZ, 0xfc, !PT ;  /* 0x6400640017437812 */ /* 0x000fe400078efcff */
[----:B------:R-:W-:Y:S01]  /*8dd0*/  LOP3.LUT R11, R11, 0x64006400, RZ, 0xfc, !PT ;  /* 0x640064000b0b7812 */ /* 0x000fe200078efcff */
[----:B------:R-:W-:Y:S01]  /*8de0*/  HFMA2 R59, R69, R20.H0_H0, -132, -132 ;  /* 0xd820d820453b7431 */ /* 0x000fe20000040014 */
        /* <DEDUP_REMOVED lines=15> */
[----:B--2---:R-:W-:Y:S02]  /*8ee0*/  SHF.R.U32.HI R29, RZ, 0xd, R12 ;  /* 0x0000000dff1d7819 */ /* 0x004fe4000001160c */
[----:B------:R-:W-:Y:S02]  /*8ef0*/  SHF.R.U32.HI R30, RZ, 0xd, R14 ;  /* 0x0000000dff1e7819 */ /* 0x000fe4000001160e */
[----:B------:R-:W-:Y:S02]  /*8f00*/  LOP3.LUT R29, R10, 0x40004, R29, 0xf8, !PT ;  /* 0x000400040a1d7812 */ /* 0x000fe400078ef81d */
[----:B------:R-:W-:-:S02]  /*8f10*/  LOP3.LUT R10, R38, 0x380038, RZ, 0xc0, !PT ;  /* 0x00380038260a7812 */ /* 0x000fc400078ec0ff */
[----:B------:R-:W-:Y:S02]  /*8f20*/  SHF.R.U32.HI R45, RZ, 0x6, R13 ;  /* 0x00000006ff2d7819 */ /* 0x000fe4000001160d */
[--C-:B------:R-:W-:Y:S02]  /*8f30*/  SHF.R.U32.HI R28, RZ, 0xd, R15.reuse ;  /* 0x0000000dff1c7819 */ /* 0x100fe4000001160f */
[C---:B------:R-:W-:Y:S02]  /*8f40*/  LOP3.LUT R62, R15.reuse, 0x380038, RZ, 0xc0, !PT ;  /* 0x003800380f3e7812 */ /* 0x040fe400078ec0ff */
[----:B------:R-:W-:Y:S02]  /*8f50*/  SHF.R.U32.HI R48, RZ, 0x6, R15 ;  /* 0x00000006ff307819 */ /* 0x000fe4000001160f */
[----:B------:R-:W-:Y:S02]  /*8f60*/  LOP3.LUT R55, R15, 0x70007, RZ, 0xc0, !PT ;  /* 0x000700070f377812 */ /* 0x000fe400078ec0ff */
[----:B------:R-:W-:-:S02]  /*8f70*/  LOP3.LUT R16, R12, 0x380038, RZ, 0xc0, !PT ;  /* 0x003800380c107812 */ /* 0x000fc400078ec0ff */
[----:B------:R-:W-:Y:S02]  /*8f80*/  SHF.R.U32.HI R46, RZ, 0x6, R12 ;  /* 0x00000006ff2e7819 */ /* 0x000fe4000001160c */
[----:B------:R-:W-:Y:S02]  /*8f90*/  LOP3.LUT R50, R12, 0x70007, RZ, 0xc0, !PT ;  /* 0x000700070c327812 */ /* 0x000fe400078ec0ff */
[----:B------:R-:W-:Y:S02]  /*8fa0*/  SHF.R.U32.HI R31, RZ, 0xd, R13 ;  /* 0x0000000dff1f7819 */ /* 0x000fe4000001160d */
[C---:B------:R-:W-:Y:S02]  /*8fb0*/  LOP3.LUT R18, R13.reuse, 0x380038, RZ, 0xc0, !PT ;  /* 0x003800380d127812 */ /* 0x040fe400078ec0ff */
[----:B------:R-:W-:Y:S02]  /*8fc0*/  LOP3.LUT R51, R13, 0x70007, RZ, 0xc0, !PT ;  /* 0x000700070d337812 */ /* 0x000fe400078ec0ff */
[----:B------:R-:W-:-:S02]  /*8fd0*/  LOP3.LUT R15, R33, 0x380038, RZ, 0xc0, !PT ;  /* 0x00380038210f7812 */ /* 0x000fc400078ec0ff */
[----:B------:R-:W-:Y:S02]  /*8fe0*/  LOP3.LUT R30, R17, 0x40004, R30, 0xf8, !PT ;  /* 0x00040004111e7812 */ /* 0x000fe400078ef81e */
[----:B------:R-:W-:Y:S02]  /*8ff0*/  LOP3.LUT R12, R32, 0x380038, RZ, 0xc0, !PT ;  /* 0x00380038200c7812 */ /* 0x000fe400078ec0ff */
[----:B------:R-:W-:Y:S02]  /*9000*/  LOP3.LUT R13, R10, 0x64006400, RZ, 0xfc, !PT ;  /* 0x640064000a0d7812 */ /* 0x000fe400078efcff */
[----:B------:R-:W-:Y:S02]  /*9010*/  LOP3.LUT R56, R14, 0x380038, RZ, 0xc0, !PT ;  /* 0x003800380e387812 */ /* 0x000fe400078ec0ff */
[----:B------:R-:W-:Y:S02]  /*9020*/  SHF.R.U32.HI R47, RZ, 0x6, R14 ;  /* 0x00000006ff2f7819 */ /* 0x000fe4000001160e */
[----:B------:R-:W-:-:S02]  /*9030*/  LOP3.LUT R17, R24, 0x64006400, RZ, 0xfc, !PT ;  /* 0x6400640018117812 */ /* 0x000fc400078efcff */
[----:B------:R-:W-:Y:S02]  /*9040*/  LOP3.LUT R10, R45, 0x380038, RZ, 0xc0, !PT ;  /* 0x003800382d0a7812 */ /* 0x000fe400078ec0ff */
[----:B------:R-:W-:Y:S01]  /*9050*/  LOP3.LUT R53, R14, 0x70007, RZ, 0xc0, !PT ;  /* 0x000700070e357812 */ /* 0x000fe200078ec0ff */
[----:B------:R-:W-:Y:S01]  /*9060*/  HFMA2 R78, R17, R20.H0_H0, -132, -132 ;  /* 0xd820d820114e7431 */ /* 0x000fe20000040014 */
[----:B------:R-:W-:Y:S02]  /*9070*/  LOP3.LUT R28, R19, 0x40004, R28, 0xf8, !PT ;  /* 0x00040004131c7812 */ /* 0x000fe400078ef81c */
        /* <DEDUP_REMOVED lines=13> */
[----:B------:R-:W-:-:S02]  /*9150*/  LOP3.LUT R31, R26, 0x40004, R31, 0xf8, !PT ;  /* 0x000400041a1f7812 */ /* 0x000fc400078ef81f */
        /* <DEDUP_REMOVED lines=20> */
[-C--:B------:R-:W-:Y:S01]  /*92a0*/  HFMA2 R14, R23, R20.reuse.H0_H0, -132, -132 ;  /* 0xd820d820170e7431 */ /* 0x080fe20000040014 */
[----:B------:R-:W-:Y:S01]  /*92b0*/  LOP3.LUT R24, R32, 0x1c001c0, RZ, 0xc0, !PT ;  /* 0x01c001c020187812 */ /* 0x000fe200078ec0ff */
[-C--:B------:R-:W-:Y:S01]  /*92c0*/  HFMA2 R16, R73, R20.reuse.H0_H0, -132, -132 ;  /* 0xd820d82049107431 */ /* 0x080fe20000040014 */
        /* <DEDUP_REMOVED lines=165> */
.L_x_366:
        /* <DEDUP_REMOVED lines=81> */
.L_x_367:
        /* <DEDUP_REMOVED lines=80> */
.L_x_368:
        /* <DEDUP_REMOVED lines=77> */
.L_x_365:
[----:B------:R-:W-:Y:S01]  /*ac00*/  IADD3 R91, R91, 0x20, RZ ;  /* 0x000000205b5b7810 */ /* 0x000fe20007ffe0ff */
[----:B------:R-:W-:Y:S01]  /*ac10*/  UIADD3 UR4, UR4, 0x40, URZ ;  /* 0x0000004004047890 */ /* 0x000fe2000fffe03f */
[----:B------:R-:W-:Y:S02]  /*ac20*/  IMAD.WIDE R14, R85, 0x4, R94 ;  /* 0x00000004550e7825 */ /* 0x000fe400078e025e */
[C---:B------:R-:W-:Y:S02]  /*ac30*/  ISETP.GE.AND P2, PT, R91.reuse, UR5, PT ;  /* 0x000000055b007c0c */ /* 0x040fe4000bf46270 */
[----:B------:R-:W-:-:S13]  /*ac40*/  ISETP.LT.AND P3, PT, R91, R92, PT ;  /* 0x0000005c5b00720c */ /* 0x000fda0003f61270 */
[----:B------:R-:W-:Y:S05]  /*ac50*/  @!P2 BRA P3, `(.L_x_369) ;  /* 0xffffffdc0018a947 */ /* 0x000fea000183ffff */
.L_x_364:
        /* <DEDUP_REMOVED lines=17> */
.L_x_373:
[----:B------:R-:W0:Y:S02]  /*ad70*/  LDS R10, [R0] ;  /* 0x00000000000a7984 */ /* 0x000e240000000800 */
[----:B0-----:R-:W-:-:S06]  /*ad80*/  HADD2 R11, R10, R9 ;  /* 0x000000090a0b7230 */ /* 0x001fcc0000000000 */
[----:B------:R-:W0:Y:S02]  /*ad90*/  ATOMS.CAST.SPIN R11, [R0], R10, R11 ;  /* 0x0000000a000b738d */ /* 0x000e24000180000b */
[----:B0-----:R-:W-:-:S13]  /*ada0*/  ISETP.EQ.U32.AND P0, PT, R11, 0x1, PT ;  /* 0x000000010b00780c */ /* 0x001fda0003f02070 */
[----:B------:R-:W-:Y:S05]  /*adb0*/  @!P0 BRA `(.L_x_373) ;  /* 0xfffffffc00ec8947 */ /* 0x000fea000383ffff */
[----:B------:R-:W-:Y:S05]  /*adc0*/  BRA `(.L_x_371) ;  /* 0x00000000000c7947 */ /* 0x000fea0003800000 */
.L_x_372:
[----:B------:R-:W2:Y:S02]  /*add0*/  LD.E R0, desc[UR6][R12.64] ;  /* 0x000000060c007980 */ /* 0x000ea4000c101900 */
[----:B--2---:R-:W-:-:S05]  /*ade0*/  IADD3 R9, R9, R0, RZ ;  /* 0x0000000009097210 */ /* 0x004fca0007ffe0ff */
[----:B------:R0:W-:Y:S02]  /*adf0*/  ST.E desc[UR6][R12.64], R9 ;  /* 0x000000090c007985 */ /* 0x0001e4000c101906 */
.L_x_371:
[----:B------:R-:W-:Y:S05]  /*ae00*/  BSYNC B0 ;  /* 0x0000000000007941 */ /* 0x000fea0003800000 */
.L_x_370:
[----:B------:R1:W-:Y:S01]  /*ae10*/  ATOM.E.ADD.F16x2.RN.STRONG.GPU P0, RZ, desc[UR6][R12.64+0x4], R8 ;  /* 0x000004080cff79a2 */ /* 0x0003e2000810e1c6 */
[----:B------:R-:W-:Y:S04]  /*ae20*/  BSSY B0, `(.L_x_374) ;  /* 0x0000010000007945 */ /* 0x000fe80003800000 */
[----:B-1----:R-:W-:Y:S05]  /*ae30*/  @P0 BRA `(.L_x_375) ;  /* 0x0000000000380947 */ /* 0x002fea0003800000 */
[----:B------:R-:W1:Y:S02]  /*ae40*/  QSPC.E.S P0, RZ, [R12+0x4] ;  /* 0x000004000cff73aa */ /* 0x000e640000000500 */
[----:B-1----:R-:W-:Y:S05]  /*ae50*/  @!P0 BRA `(.L_x_376) ;  /* 0x0000000000248947 */ /* 0x002fea0003800000 */
[----:B------:R-:W-:-:S04]  /*ae60*/  MOV R10, R12 ;  /* 0x0000000c000a7202 */ /* 0x000fc80000000f00 */
[----:B------:R-:W-:Y:S02]  /*ae70*/  MOV R10, R10 ;  /* 0x0000000a000a7202 */ /* 0x000fe40000000f00 */
[----:B------:R-:W-:-:S07]  /*ae80*/  MOV R11, R8 ;  /* 0x00000008000b7202 */ /* 0x000fce0000000f00 */
.L_x_377:
[----:B------:R-:W0:Y:S02]  /*ae90*/  LDS R8, [R10+0x4] ;  /* 0x000004000a087984 */ /* 0x000e240000000800 */
[----:B0-----:R-:W-:-:S10]  /*aea0*/  HFMA2.MMA R9, R8, 1, 1, R11 ;  /* 0x3c003c0008097835 */ /* 0x001fd4000000000b */
[----:B------:R-:W0:Y:S02]  /*aeb0*/  ATOMS.CAST.SPIN R9, [R10+0x4], R8, R9 ;  /* 0x000004080a09738d */ /* 0x000e240001800009 */
[----:B0-----:R-:W-:-:S13]  /*aec0*/  ISETP.EQ.U32.AND P0, PT, R9, 0x1, PT ;  /* 0x000000010900780c */ /* 0x001fda0003f02070 */
[----:B------:R-:W-:Y:S05]  /*aed0*/  @!P0 BRA `(.L_x_377) ;  /* 0xfffffffc00ec8947 */ /* 0x000fea000383ffff */
[----:B------:R-:W-:Y:S05]  /*aee0*/  BRA `(.L_x_375) ;  /* 0x00000000000c7947 */ /* 0x000fea0003800000 */
.L_x_376:
[----:B------:R-:W0:Y:S02]  /*aef0*/  LD.E R0, desc[UR6][R12.64+0x4] ;  /* 0x000004060c007980 */ /* 0x000e24000c101900 */
[----:B0-----:R-:W-:-:S05]  /*af00*/  IADD3 R9, R8, R0, RZ ;  /* 0x0000000008097210 */ /* 0x001fca0007ffe0ff */
[----:B------:R1:W-:Y:S02]  /*af10*/  ST.E desc[UR6][R12.64+0x4], R9 ;  /* 0x000004090c007985 */ /* 0x0003e4000c101906 */
.L_x_375:
[----:B------:R-:W-:Y:S05]  /*af20*/  BSYNC B0 ;  /* 0x0000000000007941 */ /* 0x000fea0003800000 */
.L_x_374:
        /* <DEDUP_REMOVED lines=10> */
.L_x_381:
[----:B------:R-:W0:Y:S02]  /*afd0*/  LDS R8, [R0] ;  /* 0x0000000000087984 */ /* 0x000e240000000800 */
[----:B0-----:R-:W-:-:S06]  /*afe0*/  HADD2 R9, R8, R7 ;  /* 0x0000000708097230 */ /* 0x001fcc0000000000 */
[----:B------:R-:W0:Y:S02]  /*aff0*/  ATOMS.CAST.SPIN R9, [R0], R8, R9 ;  /* 0x000000080009738d */ /* 0x000e240001800009 */
[----:B0-----:R-:W-:-:S13]  /*b000*/  ISETP.EQ.U32.AND P0, PT, R9, 0x1, PT ;  /* 0x000000010900780c */ /* 0x001fda0003f02070 */
[----:B------:R-:W-:Y:S05]  /*b010*/  @!P0 BRA `(.L_x_381) ;  /* 0xfffffffc00ec8947 */ /* 0x000fea000383ffff */
[----:B------:R-:W-:Y:S05]  /*b020*/  BRA `(.L_x_379) ;  /* 0x00000000000c7947 */ /* 0x000fea0003800000 */
.L_x_380:
[----:B------:R-:W2:Y:S02]  /*b030*/  LD.E R0, desc[UR6][R12.64] ;  /* 0x000000060c007980 */ /* 0x000ea4000c101900 */
[----:B--2---:R-:W-:-:S05]  /*b040*/  IADD3 R7, R7, R0, RZ ;  /* 0x0000000007077210 */ /* 0x004fca0007ffe0ff */
[----:B------:R0:W-:Y:S02]  /*b050*/  ST.E desc[UR6][R12.64], R7 ;  /* 0x000000070c007985 */ /* 0x0001e4000c101906 */
.L_x_379:
[----:B------:R-:W-:Y:S05]  /*b060*/  BSYNC B0 ;  /* 0x0000000000007941 */ /* 0x000fea0003800000 */
.L_x_378:
        /* <DEDUP_REMOVED lines=8> */
.L_x_385:
[----:B------:R-:W0:Y:S02]  /*b0f0*/  LDS R6, [R8+0x4] ;  /* 0x0000040008067984 */ /* 0x000e240000000800 */
[----:B0-----:R-:W-:-:S10]  /*b100*/  HFMA2.MMA R7, R6, 1, 1, R9 ;  /* 0x3c003c0006077835 */ /* 0x001fd40000000009 */
[----:B------:R-:W0:Y:S02]  /*b110*/  ATOMS.CAST.SPIN R7, [R8+0x4], R6, R7 ;  /* 0x000004060807738d */ /* 0x000e240001800007 */
[----:B0-----:R-:W-:-:S13]  /*b120*/  ISETP.EQ.U32.AND P0, PT, R7, 0x1, PT ;  /* 0x000000010700780c */ /* 0x001fda0003f02070 */
[----:B------:R-:W-:Y:S05]  /*b130*/  @!P0 BRA `(.L_x_385) ;  /* 0xfffffffc00ec8947 */ /* 0x000fea000383ffff */
[----:B------:R-:W-:Y:S05]  /*b140*/  BRA `(.L_x_383) ;  /* 0x00000000000c7947 */ /* 0x000fea0003800000 */
.L_x_384:
[----:B------:R-:W0:Y:S02]  /*b150*/  LD.E R0, desc[UR6][R12.64+0x4] ;  /* 0x000004060c007980 */ /* 0x000e24000c101900 */
[----:B0-----:R-:W-:-:S05]  /*b160*/  IADD3 R7, R6, R0, RZ ;  /* 0x0000000006077210 */ /* 0x001fca0007ffe0ff */
[----:B------:R1:W-:Y:S02]  /*b170*/  ST.E desc[UR6][R12.64+0x4], R7 ;  /* 0x000004070c007985 */ /* 0x0003e4000c101906 */
.L_x_383:
[----:B------:R-:W-:Y:S05]  /*b180*/  BSYNC B0 ;  /* 0x0000000000007941 */ /* 0x000fea0003800000 */
.L_x_382:
        /* <DEDUP_REMOVED lines=10> */
.L_x_389:
[----:B------:R-:W0:Y:S02]  /*b230*/  LDS R6, [R0] ;  /* 0x0000000000067984 */ /* 0x000e240000000800 */
[----:B0-----:R-:W-:-:S06]  /*b240*/  HADD2 R7, R6, R5 ;  /* 0x0000000506077230 */ /* 0x001fcc0000000000 */
[----:B------:R-:W0:Y:S02]  /*b250*/  ATOMS.CAST.SPIN R7, [R0], R6, R7 ;  /* 0x000000060007738d */ /* 0x000e240001800007 */
[----:B0-----:R-:W-:-:S13]  /*b260*/  ISETP.EQ.U32.AND P0, PT, R7, 0x1, PT ;  /* 0x000000010700780c */ /* 0x001fda0003f02070 */
[----:B------:R-:W-:Y:S05]  /*b270*/  @!P0 BRA `(.L_x_389) ;  /* 0xfffffffc00ec8947 */ /* 0x000fea000383ffff */
[----:B------:R-:W-:Y:S05]  /*b280*/  BRA `(.L_x_387) ;  /* 0x00000000000c7947 */ /* 0x000fea0003800000 */
.L_x_388:
[----:B------:R-:W2:Y:S02]  /*b290*/  LD.E R0, desc[UR6][R12.64] ;  /* 0x000000060c007980 */ /* 0x000ea4000c101900 */
[----:B--2---:R-:W-:-:S05]  /*b2a0*/  IADD3 R5, R5, R0, RZ ;  /* 0x0000000005057210 */ /* 0x004fca0007ffe0ff */
[----:B------:R0:W-:Y:S02]  /*b2b0*/  ST.E desc[UR6][R12.64], R5 ;  /* 0x000000050c007985 */ /* 0x0001e4000c101906 */
.L_x_387:
[----:B------:R-:W-:Y:S05]  /*b2c0*/  BSYNC B0 ;  /* 0x0000000000007941 */ /* 0x000fea0003800000 */
.L_x_386:
        /* <DEDUP_REMOVED lines=8> */
.L_x_393:
[----:B------:R-:W0:Y:S02]  /*b350*/  LDS R4, [R6+0x4] ;  /* 0x0000040006047984 */ /* 0x000e240000000800 */
[----:B0-----:R-:W-:-:S10]  /*b360*/  HFMA2.MMA R5, R4, 1, 1, R7 ;  /* 0x3c003c0004057835 */ /* 0x001fd40000000007 */
[----:B------:R-:W0:Y:S02]  /*b370*/  ATOMS.CAST.SPIN R5, [R6+0x4], R4, R5 ;  /* 0x000004040605738d */ /* 0x000e240001800005 */
[----:B0-----:R-:W-:-:S13]  /*b380*/  ISETP.EQ.U32.AND P0, PT, R5, 0x1, PT ;  /* 0x000000010500780c */ /* 0x001fda0003f02070 */
[----:B------:R-:W-:Y:S05]  /*b390*/  @!P0 BRA `(.L_x_393) ;  /* 0xfffffffc00ec8947 */ /* 0x000fea000383ffff */
[----:B------:R-:W-:Y:S05]  /*b3a0*/  BRA `(.L_x_391) ;  /* 0x00000000000c7947 */ /* 0x000fea0003800000 */
.L_x_392:
[----:B------:R-:W0:Y:S02]  /*b3b0*/  LD.E R0, desc[UR6][R12.64+0x4] ;  /* 0x000004060c007980 */ /* 0x000e24000c101900 */
[----:B0-----:R-:W-:-:S05]  /*b3c0*/  IADD3 R5, R4, R0, RZ ;  /* 0x0000000004057210 */ /* 0x001fca0007ffe0ff */
[----:B------:R1:W-:Y:S02]  /*b3d0*/  ST.E desc[UR6][R12.64+0x4], R5 ;  /* 0x000004050c007985 */ /* 0x0003e4000c101906 */
.L_x_391:
[----:B------:R-:W-:Y:S05]  /*b3e0*/  BSYNC B0 ;  /* 0x0000000000007941 */ /* 0x000fea0003800000 */
.L_x_390:
        /* <DEDUP_REMOVED lines=10> */
.L_x_397:
[----:B------:R-:W0:Y:S02]  /*b490*/  LDS R4, [R0] ;  /* 0x0000000000047984 */ /* 0x000e240000000800 */
[----:B0-----:R-:W-:-:S06]  /*b4a0*/  HADD2 R5, R4, R3 ;  /* 0x0000000304057230 */ /* 0x001fcc0000000000 */
[----:B------:R-:W0:Y:S02]  /*b4b0*/  ATOMS.CAST.SPIN R5, [R0], R4, R5 ;  /* 0x000000040005738d */ /* 0x000e240001800005 */
[----:B0-----:R-:W-:-:S13]  /*b4c0*/  ISETP.EQ.U32.AND P0, PT, R5, 0x1, PT ;  /* 0x000000010500780c */ /* 0x001fda0003f02070 */
[----:B------:R-:W-:Y:S05]  /*b4d0*/  @!P0 BRA `(.L_x_397) ;  /* 0xfffffffc00ec8947 */ /* 0x000fea000383ffff */
[----:B------:R-:W-:Y:S05]  /*b4e0*/  BRA `(.L_x_395) ;  /* 0x00000000000c7947 */ /* 0x000fea0003800000 */
.L_x_396:
[----:B------:R-:W2:Y:S02]  /*b4f0*/  LD.E R0, desc[UR6][R12.64] ;  /* 0x000000060c007980 */ /* 0x000ea4000c101900 */
[----:B--2---:R-:W-:-:S05]  /*b500*/  IADD3 R3, R3, R0, RZ ;  /* 0x0000000003037210 */ /* 0x004fca0007ffe0ff */
[----:B------:R0:W-:Y:S02]  /*b510*/  ST.E desc[UR6][R12.64], R3 ;  /* 0x000000030c007985 */ /* 0x0001e4000c101906 */
.L_x_395:
[----:B------:R-:W-:Y:S05]  /*b520*/  BSYNC B0 ;  /* 0x0000000000007941 */ /* 0x000fea0003800000 */
.L_x_394:
[----:B------:R1:W-:Y:S02]  /*b530*/  ATOM.E.ADD.F16x2.RN.STRONG.GPU P0, RZ, desc[UR6][R12.64+0x4], R2 ;  /* 0x000004020cff79a2 */ /* 0x0003e4000810e1c6 */
[----:B-1----:R-:W-:Y:S05]  /*b540*/  @P0 EXIT ;  /* 0x000000000000094d */ /* 0x002fea0003800000 */
[----:B------:R-:W1:Y:S02]  /*b550*/  QSPC.E.S P0, RZ, [R12+0x4] ;  /* 0x000004000cff73aa */ /* 0x000e640000000500 */
[----:B-1----:R-:W-:Y:S05]  /*b560*/  @!P0 BRA `(.L_x_398) ;  /* 0x0000000000248947 */ /* 0x002fea0003800000 */
[----:B------:R-:W-:-:S04]  /*b570*/  MOV R4, R12 ;  /* 0x0000000c00047202 */ /* 0x000fc80000000f00 */
[----:B------:R-:W-:Y:S02]  /*b580*/  MOV R4, R4 ;  /* 0x0000000400047202 */ /* 0x000fe40000000f00 */
[----:B------:R-:W-:-:S07]  /*b590*/  MOV R5, R2 ;  /* 0x0000000200057202 */ /* 0x000fce0000000f00 */
.L_x_399:
[----:B------:R-:W0:Y:S02]  /*b5a0*/  LDS R2, [R4+0x4] ;  /* 0x0000040004027984 */ /* 0x000e240000000800 */
[----:B0-----:R-:W-:-:S10]  /*b5b0*/  HFMA2.MMA R3, R2, 1, 1, R5 ;  /* 0x3c003c0002037835 */ /* 0x001fd40000000005 */
[----:B------:R-:W0:Y:S02]  /*b5c0*/  ATOMS.CAST.SPIN R3, [R4+0x4], R2, R3 ;  /* 0x000004020403738d */ /* 0x000e240001800003 */
[----:B0-----:R-:W-:-:S13]  /*b5d0*/  ISETP.EQ.U32.AND P0, PT, R3, 0x1, PT ;  /* 0x000000010300780c */ /* 0x001fda0003f02070 */
[----:B------:R-:W-:Y:S05]  /*b5e0*/  @!P0 BRA `(.L_x_399) ;  /* 0xfffffffc00ec8947 */ /* 0x000fea000383ffff */
[----:B------:R-:W-:Y:S05]  /*b5f0*/  EXIT ;  /* 0x000000000000794d */ /* 0x000fea0003800000 */
.L_x_398:
[----:B------:R-:W0:Y:S02]  /*b600*/  LD.E R0, desc[UR6][R12.64+0x4] ;  /* 0x000004060c007980 */ /* 0x000e24000c101900 */
[----:B0-----:R-:W-:-:S05]  /*b610*/  IADD3 R3, R2, R0, RZ ;  /* 0x0000000002037210 */ /* 0x001fca0007ffe0ff */
[----:B------:R-:W-:Y:S01]  /*b620*/  ST.E desc[UR6][R12.64+0x4], R3 ;  /* 0x000004030c007985 */ /* 0x000fe2000c101906 */
[----:B------:R-:W-:Y:S05]  /*b630*/  EXIT ;  /* 0x000000000000794d */ /* 0x000fea0003800000 */
.L_x_400:
        /* <DEDUP_REMOVED lines=12> */
.L_x_3665:


//--------------------- .text._Z23gemm_half_q_half_kernelILi4ELi14ELb1ELb0ELi64EEvPK6__halfPKjS4_S2_PS0_iiiiPKtS7_iiiiiibS2_i --------------------------
	.section	.text._Z23gemm_half_q_half_kernelILi4ELi14ELb1ELb0ELi64EEvPK6__halfPKjS4_S2_PS0_iiiiPKtS7_iiiiiibS2_i,"ax",@progbits
	.align	128
        .global         _Z23gemm_half_q_half_kernelILi4ELi14ELb1ELb0ELi64EEvPK6__halfPKjS4_S2_PS0_iiiiPKtS7_iiiiiibS2_i
        .type           _Z23gemm_half_q_half_kernelILi4ELi14ELb1ELb0ELi64EEvPK6__halfPKjS4_S2_PS0_iiiiPKtS7_iiiiiibS2_i,@function
        .size           _Z23gemm_half_q_half_kernelILi4ELi14ELb1ELb0ELi64EEvPK6__halfPKjS4_S2_PS0_iiiiPKtS7_iiiiiibS2_i,(.L_x_3666 - _Z23gemm_half_q_half_kernelILi4ELi14ELb1ELb0ELi64EEvPK6__halfPKjS4_S2_PS0_iiiiPKtS7_iiiiiibS2_i)
        .other          _Z23gemm_half_q_half_kernelILi4ELi14ELb1ELb0ELi64EEvPK6__halfPKjS4_S2_PS0_iiiiPKtS7_iiiiiibS2_i,@"STO_CUDA_ENTRY STV_DEFAULT"
_Z23gemm_half_q_half_kernelILi4ELi14ELb1ELb0ELi64EEvPK6__halfPKjS4_S2_PS0_iiiiPKtS7_iiiiiibS2_i:
.text._Z23gemm_half_q_half_kernelILi4ELi14ELb1ELb0ELi64EEvPK6__halfPKjS4_S2_PS0_iiiiPKtS7_iiiiiibS2_i:
        /* <DEDUP_REMOVED lines=49> */
.L_x_401:
        /* <DEDUP_REMOVED lines=25> */
.L_x_406:
        /* <DEDUP_REMOVED lines=37> */
.L_x_405:
        /* <DEDUP_REMOVED lines=24> */
.L_x_407:
        /* <DEDUP_REMOVED lines=14> */
.L_x_404:
        /* <DEDUP_REMOVED lines=10> */
.L_x_409:
        /* <DEDUP_REMOVED lines=37> */
.L_x_408:
        /* <DEDUP_REMOVED lines=24> */
.L_x_410:
        /* <DEDUP_REMOVED lines=13> */
.L_x_403:
[----:B------:R-:W-:Y:S05]  /*0e90*/  BSYNC B0 ;  /* 0x0000000000007941 */ /* 0x000fea0003800000 */
.L_x_402:
        /* <DEDUP_REMOVED lines=17> */
.L_x_413:
        /* <DEDUP_REMOVED lines=19> */
.L_x_412:
        /* <DEDUP_REMOVED lines=14> */
.L_x_414:
[----:B------:R-:W-:-:S13]  /*11c0*/  ISETP.LT.OR P0, PT, R3, R95, P0 ;  /* 0x0000005f0300720c */ /* 0x000fda0000701670 */
[----:B--2---:R-:W2:Y:S01]  /*11d0*/  @P0 LDC.64 R4, c[0x0][0x230] ;  /* 0x00008c00ff040b82 */ /* 0x004ea20000000a00 */
[----:B------:R-:W-:-:S05]  /*11e0*/  @P0 LEA R0, R0, R3, 0x2 ;  /* 0x0000000300000211 */ /* 0x000fca00078e10ff */
[----:B------:R-:W-:-:S04]  /*11f0*/  @P0 IMAD R3, R0, R85, R2 ;  /* 0x0000005500030224 */ /* 0x000fc800078e0202 */
[----:B--2---:R-:W-:-:S05]  /*1200*/  @P0 IMAD.WIDE R4, R3, 0x2, R4 ;  /* 0x0000000203040825 */ /* 0x004fca00078e0204 */
[----:B------:R2:W-:Y:S02]  /*1210*/  @P0 STG.E.64 desc[UR6][R4.64], RZ ;  /* 0x000000ff04000986 */ /* 0x0005e4000c101b06 */
.L_x_411:
        /* <DEDUP_REMOVED lines=15> */
.L_x_416:
        /* <DEDUP_REMOVED lines=44> */
.L_x_415:
[----:B0-----:R0:W5:Y:S01]  /*15d0*/  LDL.64 R6, [R1] ;  /* 0x0000000001067983 */ /* 0x0011620000100a00 */
[----:B------:R-:W1:Y:S01]  /*15e0*/  LDC R3, c[0x0][0x25c] ;  /* 0x00009700ff037b82 */ /* 0x000e620000000800 */
        /* <DEDUP_REMOVED lines=8> */
[C---:B------:R-:W-:Y:S02]  /*1670*/  ISETP.GT.AND P6, PT, R94.reuse, UR8, PT ;  /* 0x000000085e007c0c */ /* 0x040fe4000bfc4270 */
[----:B------:R-:W-:Y:S01]  /*1680*/  LEA.HI R8, R9, R0, RZ, 0x5 ;  /* 0x0000000009087211 */ /* 0x000fe200078f28ff */
[----:B------:R-:W-:Y:S01]  /*1690*/  HFMA2.MMA R0, -RZ, RZ, 0, 0 ;  /* 0x00000000ff007435 */ /* 0x000fe200000001ff */
[----:B------:R-:W-:Y:S02]  /*16a0*/  MOV R4, RZ ;  /* 0x000000ff00047202 */ /* 0x000fe40000000f00 */
[C---:B-1----:R-:W-:Y:S02]  /*16b0*/  ISETP.GT.AND P3, PT, R94.reuse, R3, PT ;  /* 0x000000035e00720c */ /* 0x042fe40003f64270 */
[----:B--2---:R-:W-:Y:S01]  /*16c0*/  ISETP.GT.AND P5, PT, R94, R5, PT ;  /* 0x000000055e00720c */ /* 0x004fe20003fa4270 */
[----:B0-----:R-:W-:-:S12]  /*16d0*/  @!P2 BRA `(.L_x_417) ;  /* 0x00000000001ca947 */ /* 0x001fd80003800000 */
[----:B------:R-:W0:Y:S02]  /*16e0*/  LDC R9, c[0x0][0x25c] ;  /* 0x00009700ff097b82 */ /* 0x000e240000000800 */
[----:B0-----:R-:W-:-:S04]  /*16f0*/  VIMNMX R4, R94, R9, PT ;  /* 0x000000095e047248 */ /* 0x001fc80003fe0100 */
[----:B------:R-:W-:-:S04]  /*1700*/  IADD3 R4, R4, -UR4, RZ ;  /* 0x8000000404047c10 */ /* 0x000fc8000fffe0ff */
[----:B------:R-:W-:-:S04]  /*1710*/  SHF.R.S32.HI R9, RZ, 0x1f, R4 ;  /* 0x0000001fff097819 */ /* 0x000fc80000011404 */
[----:B------:R-:W-:-:S04]  /*1720*/  LEA.HI R9, R9, R4, RZ, 0x5 ;  /* 0x0000000409097211 */ /* 0x000fc800078f28ff */
[----:B------:R-:W-:-:S05]  /*1730*/  SHF.R.S32.HI R9, RZ, 0x5, R9 ;  /* 0x00000005ff097819 */ /* 0x000fca0000011409 */
[----:B------:R-:W-:-:S07]  /*1740*/  IMAD R4, R9, 0x6, RZ ;  /* 0x0000000609047824 */ /* 0x000fce00078e02ff */
.L_x_417:
        /* <DEDUP_REMOVED lines=8> */
.L_x_418:
        /* <DEDUP_REMOVED lines=12> */
.L_x_419:
        /* <DEDUP_REMOVED lines=8> */
.L_x_420:
        /* <DEDUP_REMOVED lines=8> */
.L_x_421:
[----:B------:R-:W-:Y:S01]  /*1990*/  LEA R4, R13, R4, 0x3 ;  /* 0x000000040d047211 */ /* 0x000fe200078e18ff */
[----:B------:R-:W0:Y:S01]  /*19a0*/  S2UR UR5, SR_CgaCtaId ;  /* 0x00000000000579c3 */ /* 0x000e220000008800 */
[----:B------:R-:W-:Y:S01]  /*19b0*/  ISETP.GE.OR P0, PT, R94, R5, P0 ;  /* 0x000000055e00720c */ /* 0x000fe20000706670 */
        /* <DEDUP_REMOVED lines=24> */
[----:B------:R-:W-:Y:S01]  /*1b40*/  HFMA2.MMA R88, -RZ, RZ, 0, 0 ;  /* 0x00000000ff587435 */ /* 0x000fe200000001ff */
[----:B------:R-:W-:Y:S01]  /*1b50*/  PRMT R9, RZ, 0x7610, R9 ;  /* 0x00007610ff097816 */ /* 0x000fe20000000009 */
[----:B------:R-:W-:Y:S01]  /*1b60*/  ULDC UR5, c[0x0][0x264] ;  /* 0x0000990000057ab9 */ /* 0x000fe20000000800 */
[----:B------:R-:W-:-:S08]  /*1b70*/  ULDC UR8, c[0x0][0x240] ;  /* 0x0000900000087ab9 */ /* 0x000fd00000000800 */
.L_x_439:
        /* <DEDUP_REMOVED lines=10> */
[----:B------:R-:W-:-:S02]  /*1c20*/  @!P0 PRMT R97, R97, 0x7610, R14 ;  /* 0x0000761061618816 */ /* 0x000fc4000000000e */
[----:B------:R-:W-:Y:S02]  /*1c30*/  @!P0 PRMT R100, R100, 0x7610, R15 ;  /* 0x0000761064648816 */ /* 0x000fe4000000000f */
[----:B---3--:R-:W-:Y:S02]  /*1c40*/  @!P0 IADD3 R87, R13, R94, RZ ;  /* 0x0000005e0d578210 */ /* 0x008fe40007ffe0ff */
[----:B------:R-:W-:Y:S02]  /*1c50*/  MOV R14, R0 ;  /* 0x00000000000e7202 */ /* 0x000fe40000000f00 */
[----:B------:R-:W-:Y:S01]  /*1c60*/  MOV R15, R11 ;  /* 0x0000000b000f7202 */ /* 0x000fe20000000f00 */
        /* <DEDUP_REMOVED lines=149> */
.L_x_424:
        /* <DEDUP_REMOVED lines=95> */
.L_x_426:
        /* <DEDUP_REMOVED lines=97> */
.L_x_427:
        /* <DEDUP_REMOVED lines=91> */
.L_x_425:
        /* <DEDUP_REMOVED lines=8> */
[----:B------:R-:W-:Y:S02]  /*37f0*/  LOP3.LUT R26, R22, 0xf000f0, RZ, 0xc0, !PT ;  /* 0x00f000f0161a7812 */ /* 0x000fe400078ec0ff */
[----:B------:R-:W-:Y:S02]  /*3800*/  SHF.R.U32.HI R20, RZ, 0x8, R20 ;  /* 0x00000008ff147819 */ /* 0x000fe40000011614 */
[----:B------:R-:W-:Y:S02]  /*3810*/  SHF.R.U32.HI R21, RZ, 0x8, R21 ;  /* 0x00000008ff157819 */ /* 0x000fe40000011615 */
[----:B------:R-:W-:Y:S02]  /*3820*/  SHF.R.U32.HI R22, RZ, 0x8, R22 ;  /* 0x00000008ff167819 */ /* 0x000fe40000011616 */
[----:B------:R-:W-:Y:S02]  /*3830*/  SHF.R.U32.HI R29, RZ, 0x8, R23 ;  /* 0x00000008ff1d7819 */ /* 0x000fe40000011617 */
[----:B------:R-:W-:-:S02]  /*3840*/  LOP3.LUT R27, R23, 0xf000f, RZ, 0xc0, !PT ;  /* 0x000f000f171b7812 */ /* 0x000fc400078ec0ff */
[----:B------:R-:W-:Y:S02]  /*3850*/  LOP3.LUT R28, R23, 0xf000f0, RZ, 0xc0, !PT ;  /* 0x00f000f0171c7812 */ /* 0x000fe400078ec0ff */
[----:B------:R-:W-:Y:S02]  /*3860*/  LOP3.LUT R24, R18, 0x64006400, RZ, 0xfc, !PT ;  /* 0x6400640012187812 */ /* 0x000fe400078efcff */
[----:B------:R-:W-:Y:S02]  /*3870*/  LOP3.LUT R11, R20, 0xf000f, RZ, 0xc0, !PT ;  /* 0x000f000f140b7812 */ /* 0x000fe400078ec0ff */
[----:B------:R-:W-:Y:S01]  /*3880*/  LOP3.LUT R18, R21, 0xf000f, RZ, 0xc0, !PT ;  /* 0x000f000f15127812 */ /* 0x000fe200078ec0ff */
[----:B------:R-:W-:Y:S01]  /*3890*/  HFMA2 R24, R24, R13.H0_H0, -72, -72 ;  /* 0xd480d48018187431 */ /* 0x000fe2000004000d */
        /* <DEDUP_REMOVED lines=127> */
.L_x_428:
        /* <DEDUP_REMOVED lines=95> */
.L_x_430:
        /* <DEDUP_REMOVED lines=97> */
.L_x_431:
        /* <DEDUP_REMOVED lines=26> */
[----:B------:R-:W-:Y:S02]  /*4e30*/  HADD2.F32 R23, -RZ, R24.H1_H1 ;  /* 0x30000018ff177230 */ /* 0x000fe40000004100 */
        /* <DEDUP_REMOVED lines=9> */
[-C--:B------:R-:W-:Y:S01]  /*4ed0*/  FFMA.FTZ R22, R25, R39.reuse, R12 ;  /* 0x0000002719167223 */ /* 0x080fe2000001000c */
[-C--:B------:R-:W-:Y:S01]  /*4ee0*/  FFMA.FTZ R0, R11, R39.reuse, R0 ;  /* 0x000000270b007223 */ /* 0x080fe20000010000 */
[--C-:B-1----:R-:W-:Y:S02]  /*4ef0*/  HADD2.F32 R10, -RZ, R21.reuse.H0_H0 ;  /* 0x20000015ff0a7230 */ /* 0x102fe40000004100 */
[----:B------:R-:W-:Y:S01]  /*4f00*/  FFMA.FTZ R40, R27, R39, R40 ;  /* 0x000000271b287223 */ /* 0x000fe20000010028 */
[----:B------:R-:W-:Y:S02]  /*4f10*/  HADD2.F32 R12, -RZ, R21.H1_H1 ;  /* 0x30000015ff0c7230 */ /* 0x000fe40000004100 */
[----:B------:R-:W-:Y:S02]  /*4f20*/  HADD2.F32 R11, -RZ, R20.H0_H0 ;  /* 0x20000014ff0b7230 */ /* 0x000fe40000004100 */
[----:B------:R-:W-:-:S02]  /*4f30*/  HADD2.F32 R21, -RZ, R29.H0_H0 ;  /* 0x2000001dff157230 */ /* 0x000fc40000004100 */
[----:B------:R-:W-:Y:S02]  /*4f40*/  HADD2.F32 R23, -RZ, R31.H0_H0 ;  /* 0x2000001fff177230 */ /* 0x000fe40000004100 */
[----:B------:R-:W-:Y:S02]  /*4f50*/  HADD2.F32 R20, -RZ, R20.H1_H1 ;  /* 0x30000014ff147230 */ /* 0x000fe40000004100 */
[-C--:B------:R-:W-:Y:S01]  /*4f60*/  FFMA.FTZ R21, R21, R11.reuse, R0 ;  /* 0x0000000b15157223 */ /* 0x080fe20000010000 */
[----:B------:R-:W-:Y:S02]  /*4f70*/  HADD2.F32 R24, -RZ, R29.H1_H1 ;  /* 0x3000001dff187230 */ /* 0x000fe40000004100 */
[----:B------:R-:W-:Y:S01]  /*4f80*/  FFMA.FTZ R23, R23, R11, R18 ;  /* 0x0000000b17177223 */ /* 0x000fe20000010012 */
[----:B------:R-:W-:Y:S02]  /*4f90*/  HADD2.F32 R25, -RZ, R33.H0_H0 ;  /* 0x20000021ff197230 */ /* 0x000fe40000004100 */
        /* <DEDUP_REMOVED lines=10> */
[----:B------:R-:W-:Y:S02]  /*5040*/  HADD2.F32 R22, -RZ, R32.H0_H0 ;  /* 0x20000020ff167230 */ /* 0x000fe40000004100 */
[-C--:B------:R-:W-:Y:S01]  /*5050*/  FFMA.FTZ R25, R24, R20.reuse, R25 ;  /* 0x0000001418197223 */ /* 0x080fe20000010019 */
        /* <DEDUP_REMOVED lines=30> */
.L_x_429:
[----:B------:R-:W-:-:S05]  /*5240*/  IMAD.WIDE R16, R19, 0x4, R16 ;  /* 0x0000000413107825 */ /* 0x000fca00078e0210 */
        /* <DEDUP_REMOVED lines=144> */
.L_x_432:
        /* <DEDUP_REMOVED lines=95> */
.L_x_434:
        /* <DEDUP_REMOVED lines=97> */
.L_x_435:
        /* <DEDUP_REMOVED lines=91> */
.L_x_433:
        /* <DEDUP_REMOVED lines=145> */
.L_x_436:
        /* <DEDUP_REMOVED lines=95> */
.L_x_437:
        /* <DEDUP_REMOVED lines=97> */
.L_x_438:
        /* <DEDUP_REMOVED lines=91> */
.L_x_423:
[----:B------:R-:W0:Y:S01]  /*87c0*/  LDC R85, c[0x0][0x23c] ;  /* 0x00008f00ff557b82 */ /* 0x000e220000000800 */
[----:B------:R-:W-:Y:S01]  /*87d0*/  LEA R0, R86, 0x40, 0x6 ;  /* 0x0000004056007811 */ /* 0x000fe200078e30ff */
[----:B------:R-:W-:Y:S01]  /*87e0*/  UIADD3 UR4, UR4, 0x40, URZ ;  /* 0x0000004004047890 */ /* 0x000fe2000fffe03f */
[----:B------:R-:W-:Y:S02]  /*87f0*/  IADD3 R94, R94, 0x20, RZ ;  /* 0x000000205e5e7810 */ /* 0x000fe40007ffe0ff */
[----:B------:R-:W-:Y:S02]  /*8800*/  VIMNMX R13, R0, UR8, PT ;  /* 0x00000008000d7c48 */ /* 0x000fe4000bfe0100 */
[C---:B------:R-:W-:Y:S02]  /*8810*/  ISETP.GE.AND P0, PT, R94.reuse, UR5, PT ;  /* 0x000000055e007c0c */ /* 0x040fe4000bf06270 */
[----:B------:R-:W-:Y:S01]  /*8820*/  ISETP.LT.AND P2, PT, R94, R13, PT ;  /* 0x0000000d5e00720c */ /* 0x000fe20003f41270 */
[----:B0-----:R-:W-:-:S03]  /*8830*/  IMAD.WIDE R10, R85, 0x10, R14 ;  /* 0x00000010550a7825 */ /* 0x001fc600078e020e */
[----:B------:R-:W-:-:S09]  /*8840*/  MOV R0, R10 ;  /* 0x0000000a00007202 */ /* 0x000fd20000000f00 */
[----:B------:R-:W-:Y:S05]  /*8850*/  @!P0 BRA P2, `(.L_x_439) ;  /* 0xffffff9000c88947 */ /* 0x000fea000103ffff */
.L_x_422:
        /* <DEDUP_REMOVED lines=8> */
.L_x_445:
[----:B------:R-:W-:Y:S01]  /*88e0*/  ISETP.NE.AND P2, PT, R94, R87, PT ;  /* 0x000000575e00720c */ /* 0x000fe20003f45270 */
[----:B------:R-:W0:-:S12]  /*88f0*/  LDC R85, c[0x0][0x23c] ;  /* 0x00008f00ff557b82 */ /* 0x000e180000000800 */
[----:B------:R-:W1:Y:S01]  /*8900*/  @!P2 LDC.64 R12, c[0x0][0x248] ;  /* 0x00009200ff0cab82 */ /* 0x000e620000000a00 */
[----:B------:R-:W-:Y:S02]  /*8910*/  @!P2 IADD3 R88, R88, 0x1, RZ ;  /* 0x000000015858a810 */ /* 0x000fe40007ffe0ff */
[----:B------:R-:W-:Y:S02]  /*8920*/  @!P2 LEA R15, R94, 0x1, 0x1 ;  /* 0x000000015e0fa811 */ /* 0x000fe400078e08ff */
[----:B------:R-:W-:Y:S02]  /*8930*/  @!P2 LEA R14, R88, R1, 0x3 ;  /* 0x00000001580ea211 */ /* 0x000fe400078e18ff */
[----:B-----5:R-:W-:Y:S02]  /*8940*/  MOV R20, R0 ;  /* 0x0000000000147202 */ /* 0x020fe40000000f00 */
[----:B------:R-:W-:-:S03]  /*8950*/  MOV R21, R11 ;  /* 0x0000000b00157202 */ /* 0x000fc60000000f00 */
[----:B0-----:R-:W-:-:S03]  /*8960*/  IMAD.WIDE R10, R85, 0x4, R20 ;  /* 0x00000004550a7825 */ /* 0x001fc600078e0214 */
[----:B------:R-:W5:Y:S04]  /*8970*/  LDG.E.128.CONSTANT R20, desc[UR6][R20.64] ;  /* 0x0000000614147981 */ /* 0x000f68000c1e9d00 */
[----:B------:R0:W5:Y:S01]  /*8980*/  LDG.E.128.CONSTANT R16, desc[UR6][R10.64] ;  /* 0x000000060a107981 */ /* 0x000162000c1e9d00 */
[----:B-1----:R-:W-:-:S03]  /*8990*/  @!P2 IMAD.WIDE R12, R15, 0x2, R12 ;  /* 0x000000020f0ca825 */ /* 0x002fc600078e020c */
[----:B------:R-:W2:Y:S04]  /*89a0*/  @!P2 LDL.64 R14, [R14] ;  /* 0x000000000e0ea983 */ /* 0x000ea80000100a00 */
[----:B------:R-:W3:Y:S01]  /*89b0*/  @!P2 LDG.E.U16.CONSTANT R13, desc[UR6][R12.64] ;  /* 0x000000060c0da981 */ /* 0x000ee2000c1e9500 */
[----:B------:R-:W-:Y:S01]  /*89c0*/  IMAD.WIDE R98, R85, 0x4, R10 ;  /* 0x0000000455627825 */ /* 0x000fe200078e020a */
[----:B--2---:R-:W-:Y:S02]  /*89d0*/  @!P2 PRMT R97, R14, 0x7610, R97 ;  /* 0x000076100e61a816 */ /* 0x004fe40000000061 */
[----:B------:R-:W-:Y:S02]  /*89e0*/  @!P2 PRMT R100, R15, 0x7610, R100 ;  /* 0x000076100f64a816 */ /* 0x000fe40000000064 */
[----:B---3--:R-:W-:-:S02]  /*89f0*/  @!P2 IADD3 R87, R13, R94, RZ ;  /* 0x0000005e0d57a210 */ /* 0x008fc40007ffe0ff */
[----:B------:R-:W-:Y:S02]  /*8a00*/  @!P2 PRMT R97, R97, 0x7610, R14 ;  /* 0x000076106161a816 */ /* 0x000fe4000000000e */
[----:B------:R-:W-:Y:S01]  /*8a10*/  @!P2 PRMT R100, R100, 0x7610, R15 ;  /* 0x000076106464a816 */ /* 0x000fe2000000000f */
[----:B0-----:R-:W-:Y:S06]  /*8a20*/  @!P1 BRA `(.L_x_441) ;  /* 0x0000002000849947 */ /* 0x001fec0003800000 */
[----:B------:R-:W2:Y:S01]  /*8a30*/  LDG.E.128.CONSTANT R12, desc[UR6][R98.64] ;  /* 0x00000006620c7981 */ /* 0x000ea2000c1e9d00 */
[----:B-----5:R-:W-:Y:S02]  /*8a40*/  SHF.R.U32.HI R10, RZ, 0xf, R20 ;  /* 0x0000000fff0a7819 */ /* 0x020fe40000011614 */
[----:B------:R-:W-:Y:S02]  /*8a50*/  SHF.R.U32.HI R25, RZ, 0xf, R21 ;  /* 0x0000000fff197819 */ /* 0x000fe40000011615 */
[----:B------:R-:W-:Y:S02]  /*8a60*/  SHF.R.U32.HI R29, RZ, 0xf, R23 ;  /* 0x0000000fff1d7819 */ /* 0x000fe40000011617 */
[----:B------:R-:W-:Y:S02]  /*8a70*/  SHF.R.U32.HI R27, RZ, 0xf, R22 ;  /* 0x0000000fff1b7819 */ /* 0x000fe40000011616 */
[----:B------:R-:W-:Y:S02]  /*8a80*/  LOP3.LUT R24, R21, 0x380038, RZ, 0xc0, !PT ;  /* 0x0038003815187812 */ /* 0x000fe400078ec0ff */
[----:B------:R-:W-:-:S02]  /*8a90*/  SHF.R.U32.HI R32, RZ, 0x6, R21 ;  /* 0x00000006ff207819 */ /* 0x000fc40000011615 */
[----:B------:R-:W-:Y:S02]  /*8aa0*/  LOP3.LUT R36, R21, 0x70007, RZ, 0xc0, !PT ;  /* 0x0007000715247812 */ /* 0x000fe400078ec0ff */
[C---:B------:R-:W-:Y:S02]  /*8ab0*/  LOP3.LUT R58, R23.reuse, 0x380038, RZ, 0xc0, !PT ;  /* 0x00380038173a7812 */ /* 0x040fe400078ec0ff */
[----:B------:R-:W-:Y:S02]  /*8ac0*/  SHF.R.U32.HI R35, RZ, 0x6, R23 ;  /* 0x00000006ff237819 */ /* 0x000fe40000011617 */
[----:B------:R-:W-:Y:S02]  /*8ad0*/  LOP3.LUT R43, R23, 0x70007, RZ, 0xc0, !PT ;  /* 0x00070007172b7812 */ /* 0x000fe400078ec0ff */
[----:B------:R-:W-:Y:S02]  /*8ae0*/  SHF.R.U32.HI R21, RZ, 0xe, R16 ;  /* 0x0000000eff157819 */ /* 0x000fe40000011610 */
[----:B------:R-:W-:-:S02]  /*8af0*/  LOP3.LUT R11, R16, 0x380038, RZ, 0xc0, !PT ;  /* 0x00380038100b7812 */ /* 0x000fc400078ec0ff */
[----:B------:R-:W-:Y:S02]  /*8b00*/  SHF.R.U32.HI R38, RZ, 0x6, R16 ;  /* 0x00000006ff267819 */ /* 0x000fe40000011610 */
[----:B------:R-:W-:Y:S02]  /*8b10*/  LOP3.LUT R50, R16, 0x70007, RZ, 0xc0, !PT ;  /* 0x0007000710327812 */ /* 0x000fe400078ec0ff */
[--C-:B------:R-:W-:Y:S02]  /*8b20*/  SHF.R.U32.HI R28, RZ, 0xe, R18.reuse ;  /* 0x0000000eff1c7819 */ /* 0x100fe40000011612 */
[C---:B------:R-:W-:Y:S02]  /*8b30*/  LOP3.LUT R23, R18.reuse, 0x380038, RZ, 0xc0, !PT ;  /* 0x0038003812177812 */ /* 0x040fe400078ec0ff */
[----:B------:R-:W-:Y:S02]  /*8b40*/  SHF.R.U32.HI R42, RZ, 0x6, R18 ;  /* 0x00000006ff2a7819 */ /* 0x000fe40000011612 */
[----:B------:R-:W-:-:S02]  /*8b50*/  LOP3.LUT R49, R18, 0x70007, RZ, 0xc0, !PT ;  /* 0x0007000712317812 */ /* 0x000fc400078ec0ff */
[----:B------:R-:W-:Y:S02]  /*8b60*/  LOP3.LUT R10, R10, 0x10001, RZ, 0xc0, !PT ;  /* 0x000100010a0a7812 */ /* 0x000fe400078ec0ff */
[----:B------:R-:W-:Y:S02]  /*8b70*/  SHF.R.U32.HI R16, RZ, 0xe, R17 ;  /* 0x0000000eff107819 */ /* 0x000fe40000011611 */
[----:B------:R-:W-:Y:S02]  /*8b80*/  SHF.R.U32.HI R18, RZ, 0xe, R19 ;  /* 0x0000000eff127819 */ /* 0x000fe40000011613 */
[----:B------:R-:W-:Y:S02]  /*8b90*/  LOP3.LUT R25, R25, 0x10001, RZ, 0xc0, !PT ;  /* 0x0001000119197812 */ /* 0x000fe400078ec0ff */
[----:B------:R-:W-:Y:S02]  /*8ba0*/  LOP3.LUT R29, R29, 0x10001, RZ, 0xc0, !PT ;  /* 0x000100011d1d7812 */ /* 0x000fe400078ec0ff */
[----:B------:R-:W-:-:S02]  /*8bb0*/  LOP3.LUT R27, R27, 0x10001, RZ, 0xc0, !PT ;  /* 0x000100011b1b7812 */ /* 0x000fc400078ec0ff */
[C---:B------:R-:W-:Y:S02]  /*8bc0*/  LOP3.LUT R26, R22.reuse, 0x380038, RZ, 0xc0, !PT ;  /* 0x00380038161a7812 */ /* 0x040fe400078ec0ff */
[----:B------:R-:W-:Y:S02]  /*8bd0*/  SHF.R.U32.HI R33, RZ, 0x6, R22 ;  /* 0x00000006ff217819 */ /* 0x000fe40000011616 */
[----:B------:R-:W-:Y:S02]  /*8be0*/  LOP3.LUT R37, R22, 0x70007, RZ, 0xc0, !PT ;  /* 0x0007000716257812 */ /* 0x000fe400078ec0ff */
[C---:B------:R-:W-:Y:S02]  /*8bf0*/  LOP3.LUT R22, R17.reuse, 0x380038, RZ, 0xc0, !PT ;  /* 0x0038003811167812 */ /* 0x040fe400078ec0ff */
[----:B------:R-:W-:Y:S02]  /*8c00*/  SHF.R.U32.HI R39, RZ, 0x6, R17 ;  /* 0x00000006ff277819 */ /* 0x000fe40000011611 */
[----:B------:R-:W-:-:S02]  /*8c10*/  LOP3.LUT R45, R17, 0x70007, RZ, 0xc0, !PT ;  /* 0x00070007112d7812 */ /* 0x000fc400078ec0ff */
[----:B------:R-:W-:Y:S02]  /*8c20*/  LOP3.LUT R21, R10, 0x20002, R21, 0xf8, !PT ;  /* 0x000200020a157812 */ /* 0x000fe400078ef815 */
[----:B------:R-:W-:Y:S02]  /*8c30*/  LOP3.LUT R10, R25, 0x20002, R16, 0xf8, !PT ;  /* 0x00020002190a7812 */ /* 0x000fe400078ef810 */
[----:B------:R-:W-:Y:S02]  /*8c40*/  LOP3.LUT R17, R29, 0x20002, R18, 0xf8, !PT ;  /* 0x000200021d117812 */ /* 0x000fe400078ef812 */
[----:B------:R-:W-:Y:S02]  /*8c50*/  LOP3.LUT R28, R27, 0x20002, R28, 0xf8, !PT ;  /* 0x000200021b1c7812 */ /* 0x000fe400078ef81c */
[----:B------:R-:W-:Y:S02]  /*8c60*/  LOP3.LUT R0, R20, 0x380038, RZ, 0xc0, !PT ;  /* 0x0038003814007812 */ /* 0x000fe400078ec0ff */
[----:B------:R-:W-:-:S02]  /*8c70*/  SHF.R.U32.HI R34, RZ, 0x6, R20 ;  /* 0x00000006ff227819 */ /* 0x000fc40000011614 */
[----:B------:R-:W-:Y:S01]  /*8c80*/  LOP3.LUT R41, R20, 0x70007, RZ, 0xc0, !PT ;  /* 0x0007000714297812 */ /* 0x000fe200078ec0ff */
[----:B------:R-:W-:Y:S01]  /*8c90*/  HFMA2.MMA R20, -RZ, RZ, 0, 0.125 ;  /* 0x00003000ff147435 */ /* 0x000fe200000001ff */
[C---:B------:R-:W-:Y:S02]  /*8ca0*/  LOP3.LUT R60, R19.reuse, 0x380038, RZ, 0xc0, !PT ;  /* 0x00380038133c7812 */ /* 0x040fe400078ec0ff */
[----:B------:R-:W-:Y:S02]  /*8cb0*/  SHF.R.U32.HI R44, RZ, 0x6, R19 ;  /* 0x00000006ff2c7819 */ /* 0x000fe40000011613 */
[----:B------:R-:W-:Y:S02]  /*8cc0*/  LOP3.LUT R66, R19, 0x70007, RZ, 0xc0, !PT ;  /* 0x0007000713427812 */ /* 0x000fe400078ec0ff */
[----:B------:R-:W-:Y:S02]  /*8cd0*/  PRMT R19, R91, 0x9910, RZ ;  /* 0x000099105b137816 */ /* 0x000fe400000000ff */
[----:B------:R-:W-:-:S02]  /*8ce0*/  LOP3.LUT R83, R0, 0x64006400, RZ, 0xfc, !PT ;  /* 0x6400640000537812 */ /* 0x000fc400078efcff */
[----:B------:R-:W-:Y:S02]  /*8cf0*/  LOP3.LUT R59, R58, 0x64006400, RZ, 0xfc, !PT ;  /* 0x640064003a3b7812 */ /* 0x000fe400078efcff */
[----:B------:R-:W-:Y:S01]  /*8d00*/  LOP3.LUT R0, R34, 0x380038, RZ, 0xc0, !PT ;  /* 0x0038003822007812 */ /* 0x000fe200078ec0ff */
[-C--:B------:R-:W-:Y:S01]  /*8d10*/  HFMA2 R83, R83, R20.reuse.H0_H0, -132, -132 ;  /* 0xd820d82053537431 */ /* 0x080fe20000040014 */
[----:B------:R-:W-:Y:S01]  /*8d20*/  ISETP.NE.AND P2, PT, R19, RZ, PT ;  /* 0x000000ff1300720c */ /* 0x000fe20003f45270 */
        /* <DEDUP_REMOVED lines=12> */
[-C--:B------:R-:W-:Y:S01]  /*8df0*/  HFMA2 R75, R75, R20.reuse.H0_H0, -132, -132 ;  /* 0xd820d8204b4b7431 */ /* 0x080fe20000040014 */
[----:B------:R-:W-:Y:S02]  /*8e00*/  LOP3.LUT R67, R23, 0x64006400, RZ, 0xfc, !PT ;  /* 0x6400640017437812 */ /* 0x000fe400078efcff */
[----:B------:R-:W-:Y:S02]  /*8e10*/  LOP3.LUT R77, R26, 0x64006400, RZ, 0xfc, !PT ;  /* 0x640064001a4d7812 */ /* 0x000fe400078efcff */
[----:B------:R-:W-:Y:S02]  /*8e20*/  LOP3.LUT R22, R38, 0x1c001c0, RZ, 0xc0, !PT ;  /* 0x01c001c026167812 */ /* 0x000fe400078ec0ff */
[----:B------:R-:W-:Y:S01]  /*8e30*/  LOP3.LUT R26, R33, 0x1c001c0, RZ, 0xc0, !PT ;  /* 0x01c001c0211a7812 */ /* 0x000fe200078ec0ff */
[----:B------:R-:W-:Y:S01]  /*8e40*/  HFMA2 R77, R77, R20.H0_H0, -132, -132 ;  /* 0xd820d8204d4d7431 */ /* 0x000fe20000040014 */
[----:B------:R-:W-:-:S02]  /*8e50*/  LOP3.LUT R64, R35, 0x1c001c0, RZ, 0xc0, !PT ;  /* 0x01c001c023407812 */ /* 0x000fc400078ec0ff */
[----:B------:R-:W-:Y:S02]  /*8e60*/  MOV R40, 0x2400 ;  /* 0x0000240000287802 */ /* 0x000fe40000000f00 */
        /* <DEDUP_REMOVED lines=8> */
[----:B------:R-:W-:Y:S02]  /*8ef0*/  LOP3.LUT R36, R36, 0x64006400, RZ, 0xfc, !PT ;  /* 0x6400640024247812 */ /* 0x000fe400078efcff */
[----:B------:R-:W-:Y:S02]  /*8f00*/  LOP3.LUT R37, R37, 0x64006400, RZ, 0xfc, !PT ;  /* 0x6400640025257812 */ /* 0x000fe400078efcff */
[----:B------:R-:W-:-:S03]  /*8f10*/  ISETP.GE.AND P3, PT, R95, 0x2, PT ;  /* 0x000000025f00780c */ /* 0x000fc60003f66270 */
[----:B------:R-:W-:Y:S01]  /*8f20*/  HADD2 R72, R37, -1028, -1028 ;  /* 0xe404e40425487430 */ /* 0x000fe20000000000 */
[--C-:B--2---:R-:W-:Y:S02]  /*8f30*/  SHF.R.U32.HI R30, RZ, 0xd, R12.reuse ;  /* 0x0000000dff1e7819 */ /* 0x104fe4000001160c */
[C---:B------:R-:W-:Y:S02]  /*8f40*/  LOP3.LUT R16, R12.reuse, 0x380038, RZ, 0xc0, !PT ;  /* 0x003800380c107812 */ /* 0x040fe400078ec0ff */
[----:B------:R-:W-:Y:S02]  /*8f50*/  SHF.R.U32.HI R46, RZ, 0x6, R12 ;  /* 0x00000006ff2e7819 */ /* 0x000fe4000001160c */
[----:B------:R-:W-:Y:S02]  /*8f60*/  LOP3.LUT R52, R12, 0x70007, RZ, 0xc0, !PT ;  /* 0x000700070c347812 */ /* 0x000fe400078ec0ff */
[----:B------:R-:W-:Y:S02]  /*8f70*/  SHF.R.U32.HI R29, RZ, 0xd, R14 ;  /* 0x0000000dff1d7819 */ /* 0x000fe4000001160e */
[----:B------:R-:W-:-:S02]  /*8f80*/  SHF.R.U32.HI R31, RZ, 0xd, R13 ;  /* 0x0000000dff1f7819 */ /* 0x000fc4000001160d */
[----:B------:R-:W-:Y:S02]  /*8f90*/  SHF.R.U32.HI R12, RZ, 0xd, R15 ;  /* 0x0000000dff0c7819 */ /* 0x000fe4000001160f */
[----:B------:R-:W-:Y:S02]  /*8fa0*/  LOP3.LUT R29, R28, 0x40004, R29, 0xf8, !PT ;  /* 0x000400041c1d7812 */ /* 0x000fe400078ef81d */
[----:B------:R-:W-:Y:S02]  /*8fb0*/  LOP3.LUT R31, R10, 0x40004, R31, 0xf8, !PT ;  /* 0x000400040a1f7812 */ /* 0x000fe400078ef81f */
[----:B------:R-:W-:Y:S02]  /*8fc0*/  LOP3.LUT R28, R17, 0x40004, R12, 0xf8, !PT ;  /* 0x00040004111c7812 */ /* 0x000fe400078ef80c */
[----:B------:R-:W-:Y:S02]  /*8fd0*/  LOP3.LUT R10, R38, 0x380038, RZ, 0xc0, !PT ;  /* 0x00380038260a7812 */ /* 0x000fe400078ec0ff */
[----:B------:R-:W-:-:S02]  /*8fe0*/  LOP3.LUT R12, R32, 0x380038, RZ, 0xc0, !PT ;  /* 0x00380038200c7812 */ /* 0x000fc400078ec0ff */
[----:B------:R-:W-:Y:S02]  /*8ff0*/  SHF.R.U32.HI R47, RZ, 0x6, R13 ;  /* 0x00000006ff2f7819 */ /* 0x000fe4000001160d */
[----:B------:R-:W-:Y:S02]  /*9000*/  SHF.R.U32.HI R48, RZ, 0x6, R14 ;  /* 0x00000006ff307819 */ /* 0x000fe4000001160e */
[C---:B------:R-:W-:Y:S02]  /*9010*/  LOP3.LUT R62, R15.reuse, 0x380038, RZ, 0xc0, !PT ;  /* 0x003800380f3e7812 */ /* 0x040fe400078ec0ff */
[----:B------:R-:W-:Y:S02]  /*9020*/  SHF.R.U32.HI R51, RZ, 0x6, R15 ;  /* 0x00000006ff337819 */ /* 0x000fe4000001160f */
[----:B------:R-:W-:Y:S02]  /*9030*/  LOP3.LUT R55, R15, 0x70007, RZ, 0xc0, !PT ;  /* 0x000700070f377812 */ /* 0x000fe400078ec0ff */
[----:B------:R-:W-:-:S02]  /*9040*/  LOP3.LUT R18, R13, 0x380038, RZ, 0xc0, !PT ;  /* 0x003800380d127812 */ /* 0x000fc400078ec0ff */
[----:B------:R-:W-:Y:S02]  /*9050*/  LOP3.LUT R53, R13, 0x70007, RZ, 0xc0, !PT ;  /* 0x000700070d357812 */ /* 0x000fe400078ec0ff */
[C---:B------:R-:W-:Y:S02]  /*9060*/  LOP3.LUT R56, R14.reuse, 0x380038, RZ, 0xc0, !PT ;  /* 0x003800380e387812 */ /* 0x040fe400078ec0ff */
        /* <DEDUP_REMOVED lines=8> */
[----:B------:R-:W-:Y:S01]  /*90f0*/  LOP3.LUT R12, R48, 0x380038, RZ, 0xc0, !PT ;  /* 0x00380038300c7812 */ /* 0x000fe200078ec0ff */
[----:B------:R-:W-:Y:S01]  /*9100*/  HFMA2 R78, R17, R20.H0_H0, -132, -132 ;  /* 0xd820d820114e7431 */ /* 0x000fe20000040014 */
[----:B------:R-:W-:Y:S02]  /*9110*/  LOP3.LUT R24, R44, 0x380038, RZ, 0xc0, !PT ;  /* 0x003800382c187812 */ /* 0x000fe400078ec0ff */
[----:B------:R-:W-:-:S02]  /*9120*/  LOP3.LUT R30, R21, 0x40004, R30, 0xf8, !PT ;  /* 0x00040004151e7812 */ /* 0x000fc400078ef81e */
[----:B------:R-:W-:Y:S02]  /*9130*/  LOP3.LUT R27, R15, 0x64006400, RZ, 0xfc, !PT ;  /* 0x640064000f1b7812 */ /* 0x000fe400078efcff */
[----:B------:R-:W-:Y:S02]  /*9140*/  LOP3.LUT R0, R46, 0x380038, RZ, 0xc0, !PT ;  /* 0x003800382e007812 */ /* 0x000fe400078ec0ff */
        /* <DEDUP_REMOVED lines=193> */
.L_x_442:
        /* <DEDUP_REMOVED lines=81> */
.L_x_443:
        /* <DEDUP_REMOVED lines=80> */
.L_x_444:
        /* <DEDUP_REMOVED lines=77> */
.L_x_441:
[----:B------:R-:W-:Y:S01]  /*ac40*/  IADD3 R94, R94, 0x20, RZ ;  /* 0x000000205e5e7810 */ /* 0x000fe20007ffe0ff */
[----:B------:R-:W-:Y:S01]  /*ac50*/  IMAD.WIDE R10, R85, 0x4, R98 ;  /* 0x00000004550a7825 */ /* 0x000fe200078e0262 */
[----:B------:R-:W-:Y:S02]  /*ac60*/  UIADD3 UR4, UR4, 0x40, URZ ;  /* 0x0000004004047890 */ /* 0x000fe4000fffe03f */
[C---:B------:R-:W-:Y:S02]  /*ac70*/  ISETP.GE.AND P2, PT, R94.reuse, UR5, PT ;  /* 0x000000055e007c0c */ /* 0x040fe4000bf46270 */
[----:B------:R-:W-:Y:S02]  /*ac80*/  ISETP.LT.AND P3, PT, R94, R93, PT ;  /* 0x0000005d5e00720c */ /* 0x000fe40003f61270 */
[----:B------:R-:W-:-:S11]  /*ac90*/  MOV R0, R10 ;  /* 0x0000000a00007202 */ /* 0x000fd60000000f00 */
[----:B------:R-:W-:Y:S05]  /*aca0*/  @!P2 BRA P3, `(.L_x_445) ;  /* 0xffffffdc000ca947 */ /* 0x000fea000183ffff */
.L_x_440:
[----:B------:R-:W-:Y:S01]  /*acb0*/  LEA R86, R86, 0x40, 0x6 ;  /* 0x0000004056567811 */ /* 0x000fe200078e30ff */
[----:B------:R-:W-:-:S03]  /*acc0*/  ULDC UR5, c[0x0][0x240] ;  /* 0x0000900000057ab9 */ /* 0x000fc60000000800 */
[----:B------:R-:W-:Y:S01]  /*acd0*/  VIMNMX R13, R86, UR5, PT ;  /* 0x00000005560d7c48 */ /* 0x000fe2000bfe0100 */
[----:B------:R-:W-:-:S03]  /*ace0*/  ULDC UR5, c[0x0][0x26c] ;  /* 0x00009b0000057ab9 */ /* 0x000fc60000000800 */
[----:B------:R-:W-:-:S04]  /*acf0*/  ISETP.GE.AND P0, PT, R94, R13, PT ;  /* 0x0000000d5e00720c */ /* 0x000fc80003f06270 */
[----:B------:R-:W-:-:S13]  /*ad00*/  ISETP.GE.OR P0, PT, R94, UR5, P0 ;  /* 0x000000055e007c0c */ /* 0x000fda0008706670 */
[----:B------:R-:W-:Y:S05]  /*ad10*/  @P0 BRA `(.L_x_446) ;  /* 0x0000001000f80947 */ /* 0x000fea0003800000 */
[----:B------:R-:W-:Y:S01]  /*ad20*/  PRMT R10, R92, 0x9910, RZ ;  /* 0x000099105c0a7816 */ /* 0x000fe200000000ff */
[----:B------:R-:W-:Y:S01]  /*ad30*/  ULDC UR5, c[0x0][0x26c] ;  /* 0x00009b0000057ab9 */ /* 0x000fe20000000800 */
[C---:B-----5:R-:W-:Y:S02]  /*ad40*/  SHF.L.U32 R21, R85.reuse, 0x2, RZ ;  /* 0x0000000255157819 */ /* 0x060fe400000006ff */
[----:B------:R-:W-:Y:S02]  /*ad50*/  ISETP.NE.AND P0, PT, R10, RZ, PT ;  /* 0x000000ff0a00720c */ /* 0x000fe40003f05270 */
[----:B------:R-:W-:Y:S02]  /*ad60*/  SHF.R.S32.HI R10, RZ, 0x1f, R85 ;  /* 0x0000001fff0a7819 */ /* 0x000fe40000011455 */
[----:B------:R-:W-:Y:S02]  /*ad70*/  ISETP.LT.OR P0, PT, R96, 0x4, !P0 ;  /* 0x000000046000780c */ /* 0x000fe40004701670 */
[----:B------:R-:W-:-:S11]  /*ad80*/  SHF.L.U64.HI R10, R85, 0x2, R10 ;  /* 0x00000002550a7819 */ /* 0x000fd6000001020a */
.L_x_451:
        /* <DEDUP_REMOVED lines=14> */
[----:B------:R-:W-:Y:S02]  /*ae70*/  MOV R12, R0 ;  /* 0x00000000000c7202 */ /* 0x000fe40000000f00 */
[----:B------:R-:W-:-:S06]  /*ae80*/  MOV R13, R11 ;  /* 0x0000000b000d7202 */ /* 0x000fcc0000000f00 */
[----:B------:R-:W2:Y:S01]  /*ae90*/  LDG.E.128.CONSTANT R12, desc[UR6][R12.64] ;  /* 0x000000060c0c7981 */ /* 0x000ea2000c1e9d00 */
[----:B------:R-:W-:Y:S01]  /*aea0*/  HFMA2.MMA R16, -RZ, RZ, 0, 0.25 ;  /* 0x00003400ff107435 */ /* 0x000fe200000001ff */
[----:B------:R-:W-:Y:S01]  /*aeb0*/  PRMT R17, R91, 0x9910, RZ ;  /* 0x000099105b117816 */ /* 0x000fe200000000ff */
[----:B------:R-:W-:Y:S01]  /*aec0*/  HFMA2.MMA R18, -RZ, RZ, 0, 0.015625 ;  /* 0x00002400ff127435 */ /* 0x000fe200000001ff */
[----:B------:R-:W-:Y:S02]  /*aed0*/  MOV R36, 0x2c00 ;  /* 0x00002c0000247802 */ /* 0x000fe40000000f00 */
[----:B------:R-:W-:Y:S02]  /*aee0*/  ISETP.NE.AND P2, PT, R17, RZ, PT ;  /* 0x000000ff1100720c */ /* 0x000fe40003f45270 */
[----:B------:R-:W-:-:S05]  /*aef0*/  ISETP.GE.AND P3, PT, R95, 0x2, PT ;  /* 0x000000025f00780c */ /* 0x000fca0003f66270 */
[----:B------:R-:W-:Y:S02]  /*af00*/  PRMT R16, R18, 0x5410, R16 ;  /* 0x0000541012107816 */ /* 0x000fe40000000010 */
[C---:B--2---:R-:W-:Y:S02]  /*af10*/  LOP3.LUT R20, R13.reuse, 0xc000c, RZ, 0xc0, !PT ;  /* 0x000c000c0d147812 */ /* 0x044fe400078ec0ff */
[----:B------:R-:W-:Y:S02]  /*af20*/  SHF.R.U32.HI R47, RZ, 0x8, R13 ;  /* 0x00000008ff2f7819 */ /* 0x000fe4000001160d */
[C---:B------:R-:W-:Y:S02]  /*af30*/  LOP3.LUT R29, R13.reuse, 0x300030, RZ, 0xc0, !PT ;  /* 0x003000300d1d7812 */ /* 0x040fe400078ec0ff */
[C---:B------:R-:W-:Y:S02]  /*af40*/  LOP3.LUT R37, R13.reuse, 0xc000c0, RZ, 0xc0, !PT ;  /* 0x00c000c00d257812 */ /* 0x040fe400078ec0ff */
[----:B------:R-:W-:-:S02]  /*af50*/  LOP3.LUT R46, R13, 0x30003, RZ, 0xc0, !PT ;  /* 0x000300030d2e7812 */ /* 0x000fc400078ec0ff */
[C---:B------:R-:W-:Y:S02]  /*af60*/  LOP3.LUT R13, R14.reuse, 0xc000c, RZ, 0xc0, !PT ;  /* 0x000c000c0e0d7812 */ /* 0x040fe400078ec0ff */
[----:B------:R-:W-:Y:S02]  /*af70*/  SHF.R.U32.HI R45, RZ, 0x8, R12 ;  /* 0x00000008ff2d7819 */ /* 0x000fe4000001160c */
[----:B------:R-:W-:Y:S02]  /*af80*/  LOP3.LUT R23, R13, 0x64006400, RZ, 0xfc, !PT ;  /* 0x640064000d177812 */ /* 0x000fe400078efcff */
[----:B------:R-:W-:Y:S02]  /*af90*/  LOP3.LUT R13, R45, 0xc000c, RZ, 0xc0, !PT ;  /* 0x000c000c2d0d7812 */ /* 0x000fe400078ec0ff */
[----:B------:R-:W-:Y:S01]  /*afa0*/  SHF.R.U32.HI R49, RZ, 0x8, R14 ;  /* 0x00000008ff317819 */ /* 0x000fe2000001160e */
[----:B------:R-:W-:Y:S01]  /*afb0*/  HFMA2 R23, R23, R16.H1_H1, -258, -258 ;  /* 0xdc08dc0817177431 */ /* 0x000fe20000060010 */
[----:B------:R-:W-:-:S02]  /*afc0*/  LOP3.LUT R31, R14, 0x300030, RZ, 0xc0, !PT ;  /* 0x003000300e1f7812 */ /* 0x000fc400078ec0ff */
[C---:B------:R-:W-:Y:S02]  /*afd0*/  LOP3.LUT R38, R14.reuse, 0xc000c0, RZ, 0xc0, !PT ;  /* 0x00c000c00e267812 */ /* 0x040fe400078ec0ff */
[----:B------:R-:W-:Y:S02]  /*afe0*/  LOP3.LUT R48, R14, 0x30003, RZ, 0xc0, !PT ;  /* 0x000300030e307812 */ /* 0x000fe400078ec0ff */
[----:B------:R-:W-:Y:S02]  /*aff0*/  LOP3.LUT R14, R15, 0xc000c, RZ, 0xc0, !PT ;  /* 0x000c000c0f0e7812 */ /* 0x000fe400078ec0ff */
[----:B------:R-:W-:Y:S02]  /*b000*/  LOP3.LUT R13, R13, 0x64006400, RZ, 0xfc, !PT ;  /* 0x640064000d0d7812 */ /* 0x000fe400078efcff */
[----:B------:R-:W-:Y:S02]  /*b010*/  SHF.R.U32.HI R51, RZ, 0x8, R15 ;  /* 0x00000008ff337819 */ /* 0x000fe4000001160f */
[C---:B------:R-:W-:Y:S01]  /*b020*/  LOP3.LUT R32, R15.reuse, 0x300030, RZ, 0xc0, !PT ;  /* 0x003000300f207812 */ /* 0x040fe200078ec0ff */
[----:B------:R-:W-:Y:S01]  /*b030*/  HFMA2 R25, R13, R16.H1_H1, -258, -258 ;  /* 0xdc08dc080d197431 */ /* 0x000fe20000060010 */
[----:B------:R-:W-:-:S02]  /*b040*/  LOP3.LUT R40, R15, 0xc000c0, RZ, 0xc0, !PT ;  /* 0x00c000c00f287812 */ /* 0x000fc400078ec0ff */
[----:B------:R-:W-:Y:S02]  /*b050*/  LOP3.LUT R50, R15, 0x30003, RZ, 0xc0, !PT ;  /* 0x000300030f327812 */ /* 0x000fe400078ec0ff */
[----:B------:R-:W-:Y:S02]  /*b060*/  LOP3.LUT R24, R14, 0x64006400, RZ, 0xfc, !PT ;  /* 0x640064000e187812 */ /* 0x000fe400078efcff */
[----:B------:R-:W-:Y:S02]  /*b070*/  LOP3.LUT R14, R47, 0xc000c, RZ, 0xc0, !PT ;  /* 0x000c000c2f0e7812 */ /* 0x000fe400078ec0ff */
[----:B------:R-:W-:Y:S01]  /*b080*/  LOP3.LUT R15, R49, 0xc000c, RZ, 0xc0, !PT ;  /* 0x000c000c310f7812 */ /* 0x000fe200078ec0ff */
[----:B------:R-:W-:Y:S01]  /*b090*/  HFMA2 R24, R24, R16.H1_H1, -258, -258 ;  /* 0xdc08dc0818187431 */ /* 0x000fe20000060010 */
[----:B------:R-:W-:Y:S02]  /*b0a0*/  LOP3.LUT R13, R45, 0x300030, RZ, 0xc0, !PT ;  /* 0x003000302d0d7812 */ /* 0x000fe400078ec0ff */
[----:B------:R-:W-:-:S02]  /*b0b0*/  LOP3.LUT R17, R12, 0xc000c, RZ, 0xc0, !PT ;  /* 0x000c000c0c117812 */ /* 0x000fc400078ec0ff */
[----:B------:R-:W-:Y:S02]  /*b0c0*/  LOP3.LUT R14, R14, 0x64006400, RZ, 0xfc, !PT ;  /* 0x640064000e0e7812 */ /* 0x000fe400078efcff */
[----:B------:R-:W-:Y:S02]  /*b0d0*/  LOP3.LUT R15, R15, 0x64006400, RZ, 0xfc, !PT ;  /* 0x640064000f0f7812 */ /* 0x000fe400078efcff */
[----:B------:R-:W-:Y:S01]  /*b0e0*/  LOP3.LUT R13, R13, 0x64006400, RZ, 0xfc, !PT ;  /* 0x640064000d0d7812 */ /* 0x000fe200078efcff */
[-C--:B------:R-:W-:Y:S01]  /*b0f0*/  HFMA2 R26, R14, R16.reuse.H1_H1, -258, -258 ;  /* 0xdc08dc080e1a7431 */ /* 0x080fe20000060010 */
[----:B------:R-:W-:Y:S01]  /*b100*/  LOP3.LUT R22, R20, 0x64006400, RZ, 0xfc, !PT ;  /* 0x6400640014167812 */ /* 0x000fe200078efcff */
[----:B------:R-:W-:Y:S01]  /*b110*/  HFMA2 R27, R15, R16.H1_H1, -258, -258 ;  /* 0xdc08dc080f1b7431 */ /* 0x000fe20000060010 */
[----:B------:R-:W-:Y:S01]  /*b120*/  LOP3.LUT R17, R17, 0x64006400, RZ, 0xfc, !PT ;  /* 0x6400640011117812 */ /* 0x000fe200078efcff */
[----:B------:R-:W-:Y:S01]  /*b130*/  HFMA2 R33, R13, R36.H0_H0, -66, -66 ;  /* 0xd420d4200d217431 */ /* 0x000fe20000040024 */
[----:B------:R-:W-:Y:S01]  /*b140*/  LOP3.LUT R20, R51, 0xc000c, RZ, 0xc0, !PT ;  /* 0x000c000c33147812 */ /* 0x000fe200078ec0ff */
[----:B------:R-:W-:Y:S01]  /*b150*/  HFMA2 R22, R22, R16.H1_H1, -258, -258 ;  /* 0xdc08dc0816167431 */ /* 0x000fe20000060010 */
[----:B------:R-:W-:-:S02]  /*b160*/  LOP3.LUT R14, R47, 0x300030, RZ, 0xc0, !PT ;  /* 0x003000302f0e7812 */ /* 0x000fc400078ec0ff */
[----:B------:R-:W-:Y:S02]  /*b170*/  LOP3.LUT R15, R49, 0x300030, RZ, 0xc0, !PT ;  /* 0x00300030310f7812 */ /* 0x000fe400078ec0ff */
[----:B------:R-:W-:Y:S02]  /*b180*/  LOP3.LUT R18, R12, 0x300030, RZ, 0xc0, !PT ;  /* 0x003000300c127812 */ /* 0x000fe400078ec0ff */
[----:B------:R-:W-:Y:S01]  /*b190*/  LOP3.LUT R28, R20, 0x64006400, RZ, 0xfc, !PT ;  /* 0x64006400141c7812 */ /* 0x000fe200078efcff */
[-C--:B------:R-:W-:Y:S01]  /*b1a0*/  HFMA2 R20, R17, R16.reuse.H1_H1, -258, -258 ;  /* 0xdc08dc0811147431 */ /* 0x080fe20000060010 */
[----:B------:R-:W-:Y:S02]  /*b1b0*/  LOP3.LUT R13, R45, 0xc000c0, RZ, 0xc0, !PT ;  /* 0x00c000c02d0d7812 */ /* 0x000fe400078ec0ff */
[----:B------:R-:W-:Y:S01]  /*b1c0*/  LOP3.LUT R17, R51, 0x300030, RZ, 0xc0, !PT ;  /* 0x0030003033117812 */ /* 0x000fe200078ec0ff */
[----:B------:R-:W-:Y:S01]  /*b1d0*/  HFMA2 R28, R28, R16.H1_H1, -258, -258 ;  /* 0xdc08dc081c1c7431 */ /* 0x000fe20000060010 */
[----:B------:R-:W-:-:S02]  /*b1e0*/  LOP3.LUT R14, R14, 0x64006400, RZ, 0xfc, !PT ;  /* 0x640064000e0e7812 */ /* 0x000fc400078efcff */
[----:B------:R-:W-:Y:S02]  /*b1f0*/  LOP3.LUT R15, R15, 0x64006400, RZ, 0xfc, !PT ;  /* 0x640064000f0f7812 */ /* 0x000fe400078efcff */
[----:B------:R-:W-:Y:S01]  /*b200*/  LOP3.LUT R41, R40, 0x64006400, RZ, 0xfc, !PT ;  /* 0x6400640028297812 */ /* 0x000fe200078efcff */
[-C--:B------:R-:W-:Y:S01]  /*b210*/  HFMA2 R34, R14, R36.reuse.H0_H0, -66, -66 ;  /* 0xd420d4200e227431 */ /* 0x080fe20000040024 */
[----:B------:R-:W-:Y:S01]  /*b220*/  LOP3.LUT R18, R18, 0x64006400, RZ, 0xfc, !PT ;  /* 0x6400640012127812 */ /* 0x000fe200078efcff */
[----:B------:R-:W-:Y:S01]  /*b230*/  HFMA2 R35, R15, R36.H0_H0, -66, -66 ;  /* 0xd420d4200f237431 */ /* 0x000fe20000040024 */
[----:B------:R-:W-:Y:S01]  /*b240*/  LOP3.LUT R13, R13, 0x64006400, RZ, 0xfc, !PT ;  /* 0x640064000d0d7812 */ /* 0x000fe200078efcff */
[----:B------:R-:W-:Y:S01]  /*b250*/  HFMA2 R40, R41, R16.H0_H0, -18, -18 ;  /* 0xcc80cc8029287431 */ /* 0x000fe20000040010 */
[----:B------:R-:W-:Y:S01]  /*b260*/  LOP3.LUT R30, R29, 0x64006400, RZ, 0xfc, !PT ;  /* 0x640064001d1e7812 */ /* 0x000fe200078efcff */
[----:B------:R-:W-:Y:S01]  /*b270*/  HFMA2 R29, R18, R36.H0_H0, -66, -66 ;  /* 0xd420d420121d7431 */ /* 0x000fe20000040024 */
[----:B------:R-:W-:Y:S01]  /*b280*/  LOP3.LUT R31, R31, 0x64006400, RZ, 0xfc, !PT ;  /* 0x640064001f1f7812 */ /* 0x000fe200078efcff */
[----:B------:R-:W-:Y:S01]  /*b290*/  HFMA2 R41, R13, R16.H0_H0, -18, -18 ;  /* 0xcc80cc800d297431 */ /* 0x000fe20000040010 */
        /* <DEDUP_REMOVED lines=53> */
[-C--:B------:R-:W-:Y:S01]  /*b5f0*/  HFMA2 R54, R30, R14.reuse, R54 ;  /* 0x0000000e1e367231 */ /* 0x080fe20000000036 */
[----:B------:R-:W-:Y:S01]  /*b600*/  HFMA2.MMA R55, R23, R13, R55 ;  /* 0x0000000d17377235 */ /* 0x000fe20000000037 */
[----:B------:R-:W-:Y:S02]  /*b610*/  HFMA2 R12, R32, R14, R12 ;  /* 0x0000000e200c7231 */ /* 0x000fe4000000000c */
[-C--:B------:R-:W-:Y:S02]  /*b620*/  HFMA2 R54, R38, R15.reuse, R54 ;  /* 0x0000000f26367231 */ /* 0x080fe40000000036 */
[----:B------:R-:W-:Y:S01]  /*b630*/  HFMA2 R12, R40, R15, R12 ;  /* 0x0000000f280c7231 */ /* 0x000fe2000000000c */
[-C--:B------:R-:W-:Y:S01]  /*b640*/  HFMA2.MMA R53, R29, R14.reuse, R53 ;  /* 0x0000000e1d357235 */ /* 0x080fe20000000035 */
[-C--:B-1----:R-:W-:Y:S01]  /*b650*/  HFMA2 R54, R50, R16.reuse, R54 ;  /* 0x0000001032367231 */ /* 0x082fe20000000036 */
[----:B------:R-:W-:Y:S01]  /*b660*/  HFMA2.MMA R55, R31, R14, R55 ;  /* 0x0000000e1f377235 */ /* 0x000fe20000000037 */
[----:B------:R-:W-:-:S02]  /*b670*/  HFMA2 R12, R52, R16, R12 ;  /* 0x00000010340c7231 */ /* 0x000fc4000000000c */
[-C--:B------:R-:W-:Y:S02]  /*b680*/  HFMA2 R54, R26, R17.reuse, R54 ;  /* 0x000000111a367231 */ /* 0x080fe40000000036 */
        /* <DEDUP_REMOVED lines=23> */
.L_x_448:
        /* <DEDUP_REMOVED lines=47> */
.L_x_449:
        /* <DEDUP_REMOVED lines=46> */
.L_x_450:
        /* <DEDUP_REMOVED lines=44> */
.L_x_447:
[----:B------:R-:W-:Y:S01]  /*c090*/  IADD3 R94, R94, 0x10, RZ ;  /* 0x000000105e5e7810 */ /* 0x000fe20007ffe0ff */
[----:B------:R-:W-:Y:S01]  /*c0a0*/  UIADD3 UR4, UR4, 0x20, URZ ;  /* 0x0000002004047890 */ /* 0x000fe2000fffe03f */
[----:B------:R-:W-:Y:S02]  /*c0b0*/  IADD3 R0, P3, R0, R21, RZ ;  /* 0x0000001500007210 */ /* 0x000fe40007f7e0ff */
[C---:B------:R-:W-:Y:S02]  /*c0c0*/  ISETP.GE.AND P2, PT, R94.reuse, UR5, PT ;  /* 0x000000055e007c0c */ /* 0x040fe4000bf46270 */
[----:B------:R-:W-:Y:S02]  /*c0d0*/  ISETP.LT.AND P4, PT, R94, R93, PT ;  /* 0x0000005d5e00720c */ /* 0x000fe40003f81270 */
[----:B------:R-:W-:-:S11]  /*c0e0*/  IADD3.X R11, R11, R10, RZ, P3, !PT ;  /* 0x0000000a0b0b7210 */ /* 0x000fd60001ffe4ff */
[----:B------:R-:W-:Y:S05]  /*c0f0*/  @!P2 BRA P4, `(.L_x_451) ;  /* 0xffffffec0024a947 */ /* 0x000fea000203ffff */
.L_x_446:
[----:B------:R-:W-:Y:S05]  /*c100*/  @!P1 EXIT ;  /* 0x000000000000994d */ /* 0x000fea0003800000 */
[----:B------:R-:W0:Y:S01]  /*c110*/  S2R R0, SR_CTAID.X ;  /* 0x0000000000007919 */ /* 0x000e220000002500 */
[----:B------:R-:W1:Y:S01]  /*c120*/  S2UR UR4, SR_CTAID.Y ;  /* 0x00000000000479c3 */ /* 0x000e620000002600 */
[----:B------:R-:W0:Y:S07]  /*c130*/  S2R R13, SR_TID.X ;  /* 0x00000000000d7919 */ /* 0x000e2e0000002100 */
[----:B-----5:R-:W2:Y:S08]  /*c140*/  LDC R17, c[0x0][0x23c] ;  /* 0x00008f00ff117b82 */ /* 0x020eb00000000800 */
[----:B------:R-:W3:Y:S01]  /*c150*/  LDC.64 R10, c[0x0][0x230] ;  /* 0x00008c00ff0a7b82 */ /* 0x000ee20000000a00 */
[----:B-1----:R-:W-:Y:S01]  /*c160*/  USHF.L.U32 UR4, UR4, 0x2, URZ ;  /* 0x0000000204047899 */ /* 0x002fe2000800063f */
[----:B0-----:R-:W-:-:S04]  /*c170*/  LEA R0, R0, R13, 0x6 ;  /* 0x0000000d00007211 */ /* 0x001fc800078e30ff */
[----:B------:R-:W-:-:S05]  /*c180*/  SHF.L.U32 R0, R0, 0x2, RZ ;  /* 0x0000000200007819 */ /* 0x000fca00000006ff */
[----:B--2---:R-:W-:-:S04]  /*c190*/  IMAD R13, R17, UR4, R0 ;  /* 0x00000004110d7c24 */ /* 0x004fc8000f8e0200 */
[----:B---3--:R-:W-:-:S05]  /*c1a0*/  IMAD.WIDE R10, R13, 0x2, R10 ;  /* 0x000000020d0a7825 */ /* 0x008fca00078e020a */
[----:B------:R0:W-:Y:S01]  /*c1b0*/  ATOM.E.ADD.F16x2.RN.STRONG.GPU P0, RZ, desc[UR6][R10.64], R9 ;  /* 0x000000090aff79a2 */ /* 0x0001e2000810e1c6 */
[----:B------:R-:W-:Y:S04]  /*c1c0*/  BSSY B0, `(.L_x_452) ;  /* 0x000000f000007945 */ /* 0x000fe80003800000 */
[----:B0-----:R-:W-:Y:S05]  /*c1d0*/  @P0 BRA `(.L_x_453) ;  /* 0x0000000000340947 */ /* 0x001fea0003800000 */
[----:B------:R-:W0:Y:S02]  /*c1e0*/  QSPC.E.S P0, RZ, [R10] ;  /* 0x000000000aff73aa */ /* 0x000e240000000500 */
[----:B0-----:R-:W-:Y:S05]  /*c1f0*/  @!P0 BRA `(.L_x_454) ;  /* 0x0000000000208947 */ /* 0x001fea0003800000 */
[----:B------:R-:W-:-:S04]  /*c200*/  MOV R12, R10 ;  /* 0x0000000a000c7202 */ /* 0x000fc80000000f00 */
[----:B------:R-:W-:-:S07]  /*c210*/  MOV R12, R12 ;  /* 0x0000000c000c7202 */ /* 0x000fce0000000f00 */
.L_x_455:
[----:B------:R-:W0:Y:S02]  /*c220*/  LDS R14, [R12] ;  /* 0x000000000c0e7984 */ /* 0x000e240000000800 */
[----:B0-----:R-:W-:-:S06]  /*c230*/  HADD2 R15, R14, R9 ;  /* 0x000000090e0f7230 */ /* 0x001fcc0000000000 */
[----:B------:R-:W0:Y:S02]  /*c240*/  ATOMS.CAST.SPIN R15, [R12], R14, R15 ;  /* 0x0000000e0c0f738d */ /* 0x000e24000180000f */
[----:B0-----:R-:W-:-:S13]  /*c250*/  ISETP.EQ.U32.AND P0, PT, R15, 0x1, PT ;  /* 0x000000010f00780c */ /* 0x001fda0003f02070 */
[----:B------:R-:W-:Y:S05]  /*c260*/  @!P0 BRA `(.L_x_455) ;  /* 0xfffffffc00ec8947 */ /* 0x000fea000383ffff */
[----:B------:R-:W-:Y:S05]  /*c270*/  BRA `(.L_x_453) ;  /* 0x00000000000c7947 */ /* 0x000fea0003800000 */
.L_x_454:
[----:B------:R-:W2:Y:S02]  /*c280*/  LD.E R0, desc[UR6][R10.64] ;  /* 0x000000060a007980 */ /* 0x000ea4000c101900 */
[----:B--2---:R-:W-:-:S05]  /*c290*/  IADD3 R9, R9, R0, RZ ;  /* 0x0000000009097210 */ /* 0x004fca0007ffe0ff */
[----:B------:R0:W-:Y:S02]  /*c2a0*/  ST.E desc[UR6][R10.64], R9 ;  /* 0x000000090a007985 */ /* 0x0001e4000c101906 */
.L_x_453:
[----:B------:R-:W-:Y:S05]  /*c2b0*/  BSYNC B0 ;  /* 0x0000000000007941 */ /* 0x000fea0003800000 */
.L_x_452:
        /* <DEDUP_REMOVED lines=8> */
.L_x_459:
[----:B------:R-:W0:Y:S02]  /*c340*/  LDS R8, [R12+0x4] ;  /* 0x000004000c087984 */ /* 0x000e240000000800 */
[----:B0-----:R-:W-:-:S10]  /*c350*/  HFMA2.MMA R9, R8, 1, 1, R13 ;  /* 0x3c003c0008097835 */ /* 0x001fd4000000000d */
[----:B------:R-:W0:Y:S02]  /*c360*/  ATOMS.CAST.SPIN R9, [R12+0x4], R8, R9 ;  /* 0x000004080c09738d */ /* 0x000e240001800009 */
[----:B0-----:R-:W-:-:S13]  /*c370*/  ISETP.EQ.U32.AND P0, PT, R9, 0x1, PT ;  /* 0x000000010900780c */ /* 0x001fda0003f02070 */
[----:B------:R-:W-:Y:S05]  /*c380*/  @!P0 BRA `(.L_x_459) ;  /* 0xfffffffc00ec8947 */ /* 0x000fea000383ffff */
[----:B------:R-:W-:Y:S05]  /*c390*/  BRA `(.L_x_457) ;  /* 0x00000000000c7947 */ /* 0x000fea0003800000 */
.L_x_458:
[----:B------:R-:W0:Y:S02]  /*c3a0*/  LD.E R0, desc[UR6][R10.64+0x4] ;  /* 0x000004060a007980 */ /* 0x000e24000c101900 */
[----:B0-----:R-:W-:-:S05]  /*c3b0*/  IADD3 R9, R8, R0, RZ ;  /* 0x0000000008097210 */ /* 0x001fca0007ffe0ff */
[----:B------:R1:W-:Y:S02]  /*c3c0*/  ST.E desc[UR6][R10.64+0x4], R9 ;  /* 0x000004090a007985 */ /* 0x0003e4000c101906 */
.L_x_457:
[----:B------:R-:W-:Y:S05]  /*c3d0*/  BSYNC B0 ;  /* 0x0000000000007941 */ /* 0x000fea0003800000 */
.L_x_456:
        /* <DEDUP_REMOVED lines=10> */
.L_x_463:
[----:B------:R-:W0:Y:S02]  /*c480*/  LDS R12, [R8] ;  /* 0x00000000080c7984 */ /* 0x000e240000000800 */
[----:B0-----:R-:W-:-:S06]  /*c490*/  HADD2 R13, R12, R7 ;  /* 0x000000070c0d7230 */ /* 0x001fcc0000000000 */
[----:B------:R-:W0:Y:S02]  /*c4a0*/  ATOMS.CAST.SPIN R13, [R8], R12, R13 ;  /* 0x0000000c080d738d */ /* 0x000e24000180000d */
[----:B0-----:R-:W-:-:S13]  /*c4b0*/  ISETP.EQ.U32.AND P0, PT, R13, 0x1, PT ;  /* 0x000000010d00780c */ /* 0x001fda0003f02070 */
[----:B------:R-:W-:Y:S05]  /*c4c0*/  @!P0 BRA `(.L_x_463) ;  /* 0xfffffffc00ec8947 */ /* 0x000fea000383ffff */
[----:B------:R-:W-:Y:S05]  /*c4d0*/  BRA `(.L_x_461) ;  /* 0x00000000000c7947 */ /* 0x000fea0003800000 */
.L_x_462:
[----:B------:R-:W2:Y:S02]  /*c4e0*/  LD.E R0, desc[UR6][R10.64] ;  /* 0x000000060a007980 */ /* 0x000ea4000c101900 */
[----:B--2---:R-:W-:-:S05]  /*c4f0*/  IADD3 R7, R7, R0, RZ ;  /* 0x0000000007077210 */ /* 0x004fca0007ffe0ff */
[----:B------:R0:W-:Y:S02]  /*c500*/  ST.E desc[UR6][R10.64], R7 ;  /* 0x000000070a007985 */ /* 0x0001e4000c101906 */
.L_x_461:
[----:B------:R-:W-:Y:S05]  /*c510*/  BSYNC B0 ;  /* 0x0000000000007941 */ /* 0x000fea0003800000 */
.L_x_460:
        /* <DEDUP_REMOVED lines=8> */
.L_x_467:
[----:B------:R-:W0:Y:S02]  /*c5a0*/  LDS R6, [R8+0x4] ;  /* 0x0000040008067984 */ /* 0x000e240000000800 */
[----:B0-----:R-:W-:-:S10]  /*c5b0*/  HFMA2.MMA R7, R6, 1, 1, R9 ;  /* 0x3c003c0006077835 */ /* 0x001fd40000000009 */
[----:B------:R-:W0:Y:S02]  /*c5c0*/  ATOMS.CAST.SPIN R7, [R8+0x4], R6, R7 ;  /* 0x000004060807738d */ /* 0x000e240001800007 */
[----:B0-----:R-:W-:-:S13]  /*c5d0*/  ISETP.EQ.U32.AND P0, PT, R7, 0x1, PT ;  /* 0x000000010700780c */ /* 0x001fda0003f02070 */
[----:B------:R-:W-:Y:S05]  /*c5e0*/  @!P0 BRA `(.L_x_467) ;  /* 0xfffffffc00ec8947 */ /* 0x000fea000383ffff */
[----:B------:R-:W-:Y:S05]  /*c5f0*/  BRA `(.L_x_465) ;  /* 0x00000000000c7947 */ /* 0x000fea0003800000 */
.L_x_466:
[----:B------:R-:W0:Y:S02]  /*c600*/  LD.E R0, desc[UR6][R10.64+0x4] ;  /* 0x000004060a007980 */ /* 0x000e24000c101900 */
[----:B0-----:R-:W-:-:S05]  /*c610*/  IADD3 R7, R6, R0, RZ ;  /* 0x0000000006077210 */ /* 0x001fca0007ffe0ff */
[----:B------:R1:W-:Y:S02]  /*c620*/  ST.E desc[UR6][R10.64+0x4], R7 ;  /* 0x000004070a007985 */ /* 0x0003e4000c101906 */
.L_x_465:
[----:B------:R-:W-:Y:S05]  /*c630*/  BSYNC B0 ;  /* 0x0000000000007941 */ /* 0x000fea0003800000 */
.L_x_464:
        /* <DEDUP_REMOVED lines=10> */
.L_x_471:
[----:B------:R-:W0:Y:S02]  /*c6e0*/  LDS R8, [R6] ;  /* 0x0000000006087984 */ /* 0x000e240000000800 */
[----:B0-----:R-:W-:-:S06]  /*c6f0*/  HADD2 R9, R8, R5 ;  /* 0x0000000508097230 */ /* 0x001fcc0000000000 */
[----:B------:R-:W0:Y:S02]  /*c700*/  ATOMS.CAST.SPIN R9, [R6], R8, R9 ;  /* 0x000000080609738d */ /* 0x000e240001800009 */
[----:B0-----:R-:W-:-:S13]  /*c710*/  ISETP.EQ.U32.AND P0, PT, R9, 0x1, PT ;  /* 0x000000010900780c */ /* 0x001fda0003f02070 */
[----:B------:R-:W-:Y:S05]  /*c720*/  @!P0 BRA `(.L_x_471) ;  /* 0xfffffffc00ec8947 */ /* 0x000fea000383ffff */
[----:B------:R-:W-:Y:S05]  /*c730*/  BRA `(.L_x_469) ;  /* 0x00000000000c7947 */ /* 0x000fea0003800000 */
.L_x_470:
[----:B------:R-:W2:Y:S02]  /*c740*/  LD.E R0, desc[UR6][R10.64] ;  /* 0x000000060a007980 */ /* 0x000ea4000c101900 */
[----:B--2---:R-:W-:-:S05]  /*c750*/  IADD3 R5, R5, R0, RZ ;  /* 0x0000000005057210 */ /* 0x004fca0007ffe0ff */
[----:B------:R0:W-:Y:S02]  /*c760*/  ST.E desc[UR6][R10.64], R5 ;  /* 0x000000050a007985 */ /* 0x0001e4000c101906 */
.L_x_469:
[----:B------:R-:W-:Y:S05]  /*c770*/  BSYNC B0 ;  /* 0x0000000000007941 */ /* 0x000fea0003800000 */
.L_x_468:
        /* <DEDUP_REMOVED lines=8> */
.L_x_475:
[----:B------:R-:W0:Y:S02]  /*c800*/  LDS R4, [R6+0x4] ;  /* 0x0000040006047984 */ /* 0x000e240000000800 */
[----:B0-----:R-:W-:-:S10]  /*c810*/  HFMA2.MMA R5, R4, 1, 1, R7 ;  /* 0x3c003c0004057835 */ /* 0x001fd40000000007 */
[----:B------:R-:W0:Y:S02]  /*c820*/  ATOMS.CAST.SPIN R5, [R6+0x4], R4, R5 ;  /* 0x000004040605738d */ /* 0x000e240001800005 */
[----:B0-----:R-:W-:-:S13]  /*c830*/  ISETP.EQ.U32.AND P0, PT, R5, 0x1, PT ;  /* 0x000000010500780c */ /* 0x001fda0003f02070 */
[----:B------:R-:W-:Y:S05]  /*c840*/  @!P0 BRA `(.L_x_475) ;  /* 0xfffffffc00ec8947 */ /* 0x000fea000383ffff */
[----:B------:R-:W-:Y:S05]  /*c850*/  BRA `(.L_x_473) ;  /* 0x00000000000c7947 */ /* 0x000fea0003800000 */
.L_x_474:
[----:B------:R-:W0:Y:S02]  /*c860*/  LD.E R0, desc[UR6][R10.64+0x4] ;  /* 0x000004060a007980 */ /* 0x000e24000c101900 */
[----:B0-----:R-:W-:-:S05]  /*c870*/  IADD3 R5, R4, R0, RZ ;  /* 0x0000000004057210 */ /* 0x001fca0007ffe0ff */
[----:B------:R1:W-:Y:S02]  /*c880*/  ST.E desc[UR6][R10.64+0x4], R5 ;  /* 0x000004050a007985 */ /* 0x0003e4000c101906 */
.L_x_473:
[----:B------:R-:W-:Y:S05]  /*c890*/  BSYNC B0 ;  /* 0x0000000000007941 */ /* 0x000fea0003800000 */
.L_x_472:
        /* <DEDUP_REMOVED lines=10> */
.L_x_479:
[----:B------:R-:W0:Y:S02]  /*c940*/  LDS R6, [R4] ;  /* 0x0000000004067984 */ /* 0x000e240000000800 */
[----:B0-----:R-:W-:-:S06]  /*c950*/  HADD2 R7, R6, R3 ;  /* 0x0000000306077230 */ /* 0x001fcc0000000000 */
[----:B------:R-:W0:Y:S02]  /*c960*/  ATOMS.CAST.SPIN R7, [R4], R6, R7 ;  /* 0x000000060407738d */ /* 0x000e240001800007 */
[----:B0-----:R-:W-:-:S13]  /*c970*/  ISETP.EQ.U32.AND P0, PT, R7, 0x1, PT ;  /* 0x000000010700780c */ /* 0x001fda0003f02070 */
[----:B------:R-:W-:Y:S05]  /*c980*/  @!P0 BRA `(.L_x_479) ;  /* 0xfffffffc00ec8947 */ /* 0x000fea000383ffff */
[----:B------:R-:W-:Y:S05]  /*c990*/  BRA `(.L_x_477) ;  /* 0x00000000000c7947 */ /* 0x000fea0003800000 */
.L_x_478:
[----:B------:R-:W2:Y:S02]  /*c9a0*/  LD.E R0, desc[UR6][R10.64] ;  /* 0x000000060a007980 */ /* 0x000ea4000c101900 */
[----:B--2---:R-:W-:-:S05]  /*c9b0*/  IADD3 R3, R3, R0, RZ ;  /* 0x0000000003037210 */ /* 0x004fca0007ffe0ff */
[----:B------:R0:W-:Y:S02]  /*c9c0*/  ST.E desc[UR6][R10.64], R3 ;  /* 0x000000030a007985 */ /* 0x0001e4000c101906 */
.L_x_477:
[----:B------:R-:W-:Y:S05]  /*c9d0*/  BSYNC B0 ;  /* 0x0000000000007941 */ /* 0x000fea0003800000 */
.L_x_476:
[----:B------:R1:W-:Y:S02]  /*c9e0*/  ATOM.E.ADD.F16x2.RN.STRONG.GPU P0, RZ, desc[UR6][R10.64+0x4], R2 ;  /* 0x000004020aff79a2 */ /* 0x0003e4000810e1c6 */
[----:B-1----:R-:W-:Y:S05]  /*c9f0*/  @P0 EXIT ;  /* 0x000000000000094d */ /* 0x002fea0003800000 */
[----:B------:R-:W1:Y:S02]  /*ca00*/  QSPC.E.S P0, RZ, [R10+0x4] ;  /* 0x000004000aff73aa */ /* 0x000e640000000500 */
[----:B-1----:R-:W-:Y:S05]  /*ca10*/  @!P0 BRA `(.L_x_480) ;  /* 0x0000000000208947 */ /* 0x002fea0003800000 */
[----:B0-----:R-:W-:Y:S02]  /*ca20*/  MOV R10, R10 ;  /* 0x0000000a000a7202 */ /* 0x001fe40000000f00 */
[----:B------:R-:W-:-:S07]  /*ca30*/  MOV R5, R2 ;  /* 0x0000000200057202 */ /* 0x000fce0000000f00 */
.L_x_481:
[----:B------:R-:W0:Y:S02]  /*ca40*/  LDS R2, [R10+0x4] ;  /* 0x000004000a027984 */ /* 0x000e240000000800 */
[----:B0-----:R-:W-:-:S10]  /*ca50*/  HFMA2.MMA R3, R2, 1, 1, R5 ;  /* 0x3c003c0002037835 */ /* 0x001fd40000000005 */
[----:B------:R-:W0:Y:S02]  /*ca60*/  ATOMS.CAST.SPIN R3, [R10+0x4], R2, R3 ;  /* 0x000004020a03738d */ /* 0x000e240001800003 */
[----:B0-----:R-:W-:-:S13]  /*ca70*/  ISETP.EQ.U32.AND P0, PT, R3, 0x1, PT ;  /* 0x000000010300780c */ /* 0x001fda0003f02070 */
[----:B------:R-:W-:Y:S05]  /*ca80*/  @!P0 BRA `(.L_x_481) ;  /* 0xfffffffc00ec8947 */ /* 0x000fea000383ffff */
[----:B------:R-:W-:Y:S05]  /*ca90*/  EXIT ;  /* 0x000000000000794d */ /* 0x000fea0003800000 */
.L_x_480:
[----:B------:R-:W0:Y:S02]  /*caa0*/  LD.E R0, desc[UR6][R10.64+0x4] ;  /* 0x000004060a007980 */ /* 0x000e24000c101900 */
[----:B0-----:R-:W-:-:S05]  /*cab0*/  IADD3 R3, R2, R0, RZ ;  /* 0x0000000002037210 */ /* 0x001fca0007ffe0ff */
[----:B------:R-:W-:Y:S01]  /*cac0*/  ST.E desc[UR6][R10.64+0x4], R3 ;  /* 0x000004030a007985 */ /* 0x000fe2000c101906 */
[----:B------:R-:W-:Y:S05]  /*cad0*/  EXIT ;  /* 0x000000000000794d */ /* 0x000fea0003800000 */
.L_x_482:
        /* <DEDUP_REMOVED lines=10> */
.L_x_3666:


//--------------------- .text._Z23gemm_half_q_half_kernelILi4ELi4ELb1ELb0ELi64EEvPK6__halfPKjS4_S2_PS0_iiiiPKtS7_iiiiiibS2_i --------------------------
	.section	.text._Z23gemm_half_q_half_kernelILi4ELi4ELb1ELb0ELi64EEvPK6__halfPKjS4_S2_PS0_iiiiPKtS7_iiiiiibS2_i,"ax",@progbits
	.align	128
        .global         _Z23gemm_half_q_half_kernelILi4ELi4ELb1ELb0ELi64EEvPK6__halfPKjS4_S2_PS0_iiiiPKtS7_iiiiiibS2_i
        .type           _Z23gemm_half_q_half_kernelILi4ELi4ELb1ELb0ELi64EEvPK6__halfPKjS4_S2_PS0_iiiiPKtS7_iiiiiibS2_i,@function
        .size           _Z23gemm_half_q_half_kernelILi4ELi4ELb1ELb0ELi64EEvPK6__halfPKjS4_S2_PS0_iiiiPKtS7_iiiiiibS2_i,(.L_x_3667 - _Z23gemm_half_q_half_kernelILi4ELi4ELb1ELb0ELi64EEvPK6__halfPKjS4_S2_PS0_iiiiPKtS7_iiiiiibS2_i)
        .other          _Z23gemm_half_q_half_kernelILi4ELi4ELb1ELb0ELi64EEvPK6__halfPKjS4_S2_PS0_iiiiPKtS7_iiiiiibS2_i,@"STO_CUDA_ENTRY STV_DEFAULT"
_Z23gemm_half_q_half_kernelILi4ELi4ELb1ELb0ELi64EEvPK6__halfPKjS4_S2_PS0_iiiiPKtS7_iiiiiibS2_i:
.text._Z23gemm_half_q_half_kernelILi4ELi4ELb1ELb0ELi64EEvPK6__halfPKjS4_S2_PS0_iiiiPKtS7_iiiiiibS2_i:
        /* <DEDUP_REMOVED lines=40> */
[----:B------:R-:W-:-:S05]  /*0280*/  IADD3 R14, P2, R2, R15, RZ ;  /* 0x0000000f020e7210 */ /* 0x000fca0007f5e0ff */
[----:B------:R-:W-:-:S05]  /*0290*/  IMAD.X R15, R3, 0x1, R4, P2 ;  /* 0x00000001030f7824 */ /* 0x000fca00010e0604 */
[----:B------:R-:W2:Y:S01]  /*02a0*/  LDG.E.U16 R14, desc[UR8][R14.64] ;  /* 0x000000080e0e7981 */ /* 0x000ea2000c1e1500 */
[----:B------:R-:W-:-:S04]  /*02b0*/  @P0 LEA R2, P2, R6, R2, 0x2 ;  /* 0x0000000206020211 */ /* 0x000fc800078410ff */
[----:B------:R-:W-:-:S05]  /*02c0*/  @P0 LEA.HI.X R3, R6, R3, R7, 0x2, P2 ;  /* 0x0000000306030211 */ /* 0x000fca00010f1407 */
[----:B------:R-:W3:Y:S01]  /*02d0*/  @P0 LDG.E.U16 R0, desc[UR8][R2.64] ;  /* 0x0000000802000981 */ /* 0x000ee2000c1e1500 */
[----:B--2---:R-:W-:-:S04]  /*02e0*/  LOP3.LUT R5, R14, R5, RZ, 0xfc, !PT ;  /* 0x000000050e057212 */ /* 0x004fc800078efcff */
[----:B---3--:R-:W-:-:S04]  /*02f0*/  @P0 LOP3.LUT R4, R0, R5, RZ, 0xfc, !PT ;  /* 0x0000000500040212 */ /* 0x008fc800078efcff */
[----:B------:R-:W-:-:S07]  /*0300*/  @P0 PRMT R5, R4, 0x7610, R5 ;  /* 0x0000761004050816 */ /* 0x000fce0000000005 */
.L_x_483:
        /* <DEDUP_REMOVED lines=32> */
.L_x_488:
        /* <DEDUP_REMOVED lines=16> */
.L_x_487:
[----:B------:R-:W-:-:S04]  /*0610*/  IADD3 R4, R90, -R17, RZ ;  /* 0x800000115a047210 */ /* 0x000fc80007ffe0ff */
        /* <DEDUP_REMOVED lines=15> */
.L_x_486:
        /* <DEDUP_REMOVED lines=17> */
.L_x_490:
        /* <DEDUP_REMOVED lines=16> */
.L_x_489:
[----:B------:R-:W-:-:S05]  /*0920*/  IMAD.IADD R4, R90, 0x1, -R17 ;  /* 0x000000015a047824 */ /* 0x000fca00078e0a11 */
[----:B------:R-:W-:-:S13]  /*0930*/  ISETP.GT.AND P2, PT, R4, 0x1, PT ;  /* 0x000000010400780c */ /* 0x000fda0003f44270 */
[----:B------:R-:W-:Y:S01]  /*0940*/  @P2 PLOP3.LUT P0, PT, PT, PT, PT, 0x8, 0x0 ;  /* 0x000000000000281c */ /* 0x000fe20003f0e170 */
[----:B------:R-:W-:Y:S01]  /*0950*/  @P2 IMAD.WIDE R4, R19, 0x2, R2 ;  /* 0x0000000213042825 */ /* 0x000fe200078e0202 */
        /* <DEDUP_REMOVED lines=10> */
.L_x_485:
[----:B------:R-:W-:Y:S05]  /*0a00*/  BSYNC B0 ;  /* 0x0000000000007941 */ /* 0x000fea0003800000 */
.L_x_484:
[----:B------:R-:W-:Y:S02]  /*0a10*/  ULDC UR5, c[0x0][0x23c] ;  /* 0x00008f0000057ab9 */ /* 0x000fe40000000800 */
[----:B------:R-:W-:-:S04]  /*0a20*/  MOV R85, UR5 ;  /* 0x0000000500557c02 */ /* 0x000fc80008000f00 */
[----:B------:R-:W-:-:S13]  /*0a30*/  ISETP.GE.AND P0, PT, R12, R85, PT ;  /* 0x000000550c00720c */ /* 0x000fda0003f06270 */
[----:B------:R-:W-:Y:S05]  /*0a40*/  @P0 EXIT ;  /* 0x000000000000094d */ /* 0x000fea0003800000 */
[----:B0-----:R-:W0:Y:S02]  /*0a50*/  LDC.U8 R2, c[0x0][0x270] ;  /* 0x00009c00ff027b82 */ /* 0x001e240000000000 */
[----:B0-----:R-:W-:-:S04]  /*0a60*/  PRMT R2, R2, 0x8880, RZ ;  /* 0x0000888002027816 */ /* 0x001fc800000000ff */
[----:B------:R-:W-:-:S04]  /*0a70*/  ISETP.NE.AND P0, PT, R2, RZ, PT ;  /* 0x000000ff0200720c */ /* 0x000fc80003f05270 */
[----:B------:R-:W-:-:S04]  /*0a80*/  ISETP.NE.OR P0, PT, R87, RZ, !P0 ;  /* 0x000000ff5700720c */ /* 0x000fc80004705670 */
[----:B------:R-:W-:-:S13]  /*0a90*/  ISETP.LT.OR P0, PT, R11, 0x1, P0 ;  /* 0x000000010b00780c */ /* 0x000fda0000701670 */
[----:B------:R-:W-:Y:S05]  /*0aa0*/  @P0 BRA `(.L_x_491) ;  /* 0x0000000000800947 */ /* 0x000fea0003800000 */
[----:B------:R-:W0:Y:S01]  /*0ab0*/  LDC.64 R2, c[0x0][0x230] ;  /* 0x00008c00ff027b82 */ /* 0x000e220000000a00 */
        /* <DEDUP_REMOVED lines=10> */
.L_x_493:
        /* <DEDUP_REMOVED lines=11> */
.L_x_492:
        /* <DEDUP_REMOVED lines=10> */
.L_x_491:
[----:B--2---:R-:W0:Y:S08]  /*0cb0*/  LDC.64 R2, c[0x0][0x248] ;  /* 0x00009200ff027b82 */ /* 0x004e300000000a00 */
[----:B------:R-:W-:Y:S01]  /*0cc0*/  BAR.SYNC.DEFER_BLOCKING 0x0 ;  /* 0x0000000000007b1d */ /* 0x000fe20000010000 */
[----:B------:R-:W-:Y:S01]  /*0cd0*/  ISETP.GE.AND P0, PT, R89, R88, PT ;  /* 0x000000585900720c */ /* 0x000fe20003f06270 */
[----:B------:R-:W-:-:S06]  /*0ce0*/  IMAD.SHL.U32 R87, R87, 0x80, RZ ;  /* 0x0000008057577824 */ /* 0x000fcc00078e00ff */
[----:B------:R-:W2:Y:S08]  /*0cf0*/  LDC R23, c[0x0][0x25c] ;  /* 0x00009700ff177b82 */ /* 0x000eb00000000800 */
[----:B------:R-:W3:Y:S01]  /*0d00*/  LDC R24, c[0x0][0x264] ;  /* 0x00009900ff187b82 */ /* 0x000ee20000000800 */
[----:B0-----:R-:W-:Y:S01]  /*0d10*/  IMAD.WIDE R86, R87, 0x2, R2 ;  /* 0x0000000257567825 */ /* 0x001fe200078e0202 */
[----:B------:R-:W-:Y:S06]  /*0d20*/  @P0 BRA `(.L_x_494) ;  /* 0x0000000000d00947 */ /* 0x000fec0003800000 */
[----:B-1----:R0:W5:Y:S01]  /*0d30*/  LDG.E.U16.CONSTANT R15, desc[UR8][R86.64] ;  /* 0x00000008560f7981 */ /* 0x002162000c1e9500 */
[----:B------:R-:W-:Y:S01]  /*0d40*/  SHF.R.S32.HI R5, RZ, 0x1f, R12 ;  /* 0x0000001fff057819 */ /* 0x000fe2000001140c */
[----:B------:R-:W-:Y:S01]  /*0d50*/  HFMA2.MMA R18, -RZ, RZ, 0, 0 ;  /* 0x00000000ff127435 */ /* 0x000fe200000001ff */
[----:B------:R-:W-:Y:S02]  /*0d60*/  SHF.L.U32 R4, R12, 0x2, RZ ;  /* 0x000000020c047819 */ /* 0x000fe400000006ff */
[----:B------:R-:W-:Y:S02]  /*0d70*/  LEA.HI R5, R5, R12, RZ, 0x3 ;  /* 0x0000000c05057211 */ /* 0x000fe400078f18ff */
[----:B------:R-:W-:Y:S02]  /*0d80*/  MOV R19, R89 ;  /* 0x0000005900137202 */ /* 0x000fe40000000f00 */
[----:B------:R-:W-:Y:S02]  /*0d90*/  LOP3.LUT R16, R4, 0x10, RZ, 0xc0, !PT ;  /* 0x0000001004107812 */ /* 0x000fe400078ec0ff */
[----:B0-----:R-:W-:-:S07]  /*0da0*/  SHF.R.S32.HI R17, RZ, 0x3, R5 ;  /* 0x00000003ff117819 */ /* 0x001fce0000011405 */
.L_x_495:
        /* <DEDUP_REMOVED lines=8> */
[----:B------:R-:W4:Y:S01]  /*0e30*/  LDG.E.CONSTANT R5, desc[UR8][R4.64] ;  /* 0x0000000804057981 */ /* 0x000f22000c1e9900 */
[----:B------:R-:W-:Y:S01]  /*0e40*/  LEA R9, R19, 0x1, 0x1 ;  /* 0x0000000113097811 */ /* 0x000fe200078e08ff */
[----:B0-----:R-:W-:-:S04]  /*0e50*/  IMAD.WIDE R6, R8, 0x2, R6 ;  /* 0x0000000208067825 */ /* 0x001fc800078e0206 */
[----:B------:R-:W-:Y:S02]  /*0e60*/  IMAD.WIDE R8, R9, 0x2, R2 ;  /* 0x0000000209087825 */ /* 0x000fe400078e0202 */
[----:B------:R0:W2:Y:S04]  /*0e70*/  LDG.E.U16.CONSTANT R6, desc[UR8][R6.64] ;  /* 0x0000000806067981 */ /* 0x0000a8000c1e9500 */
[----:B------:R-:W3:Y:S01]  /*0e80*/  LDG.E.U16.CONSTANT R8, desc[UR8][R8.64] ;  /* 0x0000000808087981 */ /* 0x000ee2000c1e9500 */
[----:B----4-:R-:W-:-:S04]  /*0e90*/  SHF.R.U32.HI R20, RZ, R16, R5 ;  /* 0x00000010ff147219 */ /* 0x010fc80000011605 */
        /* <DEDUP_REMOVED lines=16> */
[----:B---3--:R-:W-:-:S04]  /*0fa0*/  IADD3 R19, R8, R19, RZ ;  /* 0x0000001308137210 */ /* 0x008fc80007ffe0ff */
[----:B------:R-:W-:-:S03]  /*0fb0*/  ISETP.GE.AND P2, PT, R19, R88, PT ;  /* 0x000000581300720c */ /* 0x000fc60003f46270 */
[----:B------:R-:W0:Y:S08]  /*0fc0*/  I2F.F16 R21, R21 ;  /* 0x0000001500157306 */ /* 0x000e300000200c00 */
[----:B------:R-:W-:Y:S01]  /*0fd0*/  I2F.F16 R7, R7 ;  /* 0x0000000700077306 */ /* 0x000fe20000200c00 */
[----:B0-----:R-:W-:-:S07]  /*0fe0*/  PRMT R21, R21, 0x5410, R22 ;  /* 0x0000541015157816 */ /* 0x001fce0000000016 */
[----:B------:R-:W0:Y:S01]  /*0ff0*/  I2F.F16 R20, R20 ;  /* 0x0000001400147306 */ /* 0x000e220000200c00 */
[----:B--2---:R-:W-:Y:S01]  /*1000*/  HMUL2 R4, R21, R6.H0_H0 ;  /* 0x2000000615047232 */ /* 0x004fe20000000000 */
[----:B0-----:R-:W-:-:S05]  /*1010*/  PRMT R5, R20, 0x5410, R7 ;  /* 0x0000541014057816 */ /* 0x001fca0000000007 */
[----:B------:R-:W-:Y:S01]  /*1020*/  HMUL2 R5, R5, R6.H0_H0 ;  /* 0x2000000605057232 */ /* 0x000fe20000000000 */
[C---:B------:R-:W-:Y:S02]  /*1030*/  LEA R6, R18.reuse, R1, 0x3 ;  /* 0x0000000112067211 */ /* 0x040fe400078e18ff */
[----:B------:R-:W-:-:S03]  /*1040*/  IADD3 R18, R18, 0x1, RZ ;  /* 0x0000000112127810 */ /* 0x000fc60007ffe0ff */
[----:B------:R0:W-:Y:S01]  /*1050*/  STL.64 [R6], R4 ;  /* 0x0000000406007387 */ /* 0x0001e20000100a00 */
[----:B------:R-:W-:Y:S05]  /*1060*/  @!P2 BRA `(.L_x_495) ;  /* 0xfffffffc0050a947 */ /* 0x000fea000383ffff */
.L_x_494:
        /* <DEDUP_REMOVED lines=8> */
[----:B01----:R-:W-:Y:S02]  /*10f0*/  LEA.HI R6, R3, R2, RZ, 0x5 ;  /* 0x0000000203067211 */ /* 0x003fe400078f28ff */
[----:B------:R-:W-:Y:S02]  /*1100*/  CS2R R2, SRZ ;  /* 0x0000000000027805 */ /* 0x000fe4000001ff00 */
[C---:B--2---:R-:W-:Y:S02]  /*1110*/  ISETP.GT.AND P3, PT, R89.reuse, R23, PT ;  /* 0x000000175900720c */ /* 0x044fe40003f64270 */
[----:B---3--:R-:W-:Y:S01]  /*1120*/  ISETP.GT.AND P5, PT, R89, R24, PT ;  /* 0x000000185900720c */ /* 0x008fe20003fa4270 */
[----:B------:R-:W-:-:S12]  /*1130*/  @!P2 BRA `(.L_x_496) ;  /* 0x00000000001ca947 */ /* 0x000fd80003800000 */
[----:B------:R-:W0:Y:S02]  /*1140*/  LDC R4, c[0x0][0x25c] ;  /* 0x00009700ff047b82 */ /* 0x000e240000000800 */
[----:B0-----:R-:W-:-:S05]  /*1150*/  VIMNMX R3, R89, R4, PT ;  /* 0x0000000459037248 */ /* 0x001fca0003fe0100 */
[----:B------:R-:W-:-:S05]  /*1160*/  VIADD R3, R3, -UR4 ;  /* 0x8000000403037c36 */ /* 0x000fca0008000000 */
[----:B------:R-:W-:-:S04]  /*1170*/  SHF.R.S32.HI R4, RZ, 0x1f, R3 ;  /* 0x0000001fff047819 */ /* 0x000fc80000011403 */
[----:B------:R-:W-:-:S04]  /*1180*/  LEA.HI R4, R4, R3, RZ, 0x5 ;  /* 0x0000000304047211 */ /* 0x000fc800078f28ff */
[----:B------:R-:W-:-:S05]  /*1190*/  SHF.R.S32.HI R4, RZ, 0x5, R4 ;  /* 0x00000005ff047819 */ /* 0x000fca0000011404 */
[----:B------:R-:W-:-:S07]  /*11a0*/  IMAD R3, R4, 0x6, RZ ;  /* 0x0000000604037824 */ /* 0x000fce00078e02ff */
.L_x_496:
        /* <DEDUP_REMOVED lines=8> */
.L_x_497:
[----:B------:R-:W-:Y:S02]  /*1230*/  CS2R R4, SRZ ;  /* 0x0000000000047805 */ /* 0x000fe4000001ff00 */
        /* <DEDUP_REMOVED lines=9> */
.L_x_498:
        /* <DEDUP_REMOVED lines=8> */
.L_x_499:
[----:B------:R-:W-:Y:S01]  /*1350*/  HFMA2.MMA R7, -RZ, RZ, 0, 0 ;  /* 0x00000000ff077435 */ /* 0x000fe200000001ff */
[----:B------:R-:W-:Y:S10]  /*1360*/  @!P6 BRA `(.L_x_500) ;  /* 0x00000000001ce947 */ /* 0x000ff40003800000 */
[----:B------:R-:W0:Y:S02]  /*1370*/  LDC R6, c[0x0][0x26c] ;  /* 0x00009b00ff067b82 */ /* 0x000e240000000800 */
[----:B0-----:R-:W-:-:S05]  /*1380*/  VIMNMX R6, R89, R6, PT ;  /* 0x0000000659067248 */ /* 0x001fca0003fe0100 */
[----:B------:R-:W-:-:S05]  /*1390*/  VIADD R6, R6, -UR6 ;  /* 0x8000000606067c36 */ /* 0x000fca0008000000 */
[----:B------:R-:W-:-:S04]  /*13a0*/  SHF.R.S32.HI R7, RZ, 0x1f, R6 ;  /* 0x0000001fff077819 */ /* 0x000fc80000011406 */
[----:B------:R-:W-:-:S04]  /*13b0*/  LEA.HI R7, R7, R6, RZ, 0x5 ;  /* 0x0000000607077211 */ /* 0x000fc800078f28ff */
[----:B------:R-:W-:-:S04]  /*13c0*/  SHF.R.S32.HI R7, RZ, 0x5, R7 ;  /* 0x00000005ff077819 */ /* 0x000fc80000011407 */
[----:B------:R-:W-:-:S07]  /*13d0*/  SHF.L.U32 R7, R7, 0x1, RZ ;  /* 0x0000000107077819 */ /* 0x000fce00000006ff */
.L_x_500:
        /* <DEDUP_REMOVED lines=23> */
[----:B------:R-:W-:Y:S02]  /*1550*/  SHF.R.S32.HI R13, RZ, 0x1f, R85 ;  /* 0x0000001fff0d7819 */ /* 0x000fe40000011455 */
        /* <DEDUP_REMOVED lines=11> */
[----:B0-----:R-:W-:Y:S02]  /*1610*/  MOV R87, RZ ;  /* 0x000000ff00577202 */ /* 0x001fe40000000f00 */
[----:B------:R-:W-:-:S02]  /*1620*/  PRMT R9, RZ, 0x7610, R9 ;  /* 0x00007610ff097816 */ /* 0x000fc40000000009 */
[----:B--2---:R-:W-:Y:S02]  /*1630*/  PRMT R91, R16, 0x7610, R16 ;  /* 0x00007610105b7816 */ /* 0x004fe40000000010 */
[----:B------:R-:W-:Y:S02]  /*1640*/  PRMT R94, R17, 0x7610, R17 ;  /* 0x00007610115e7816 */ /* 0x000fe40000000011 */
[----:B---3--:R-:W-:-:S07]  /*1650*/  IADD3 R86, R89, R86, RZ ;  /* 0x0000005659567210 */ /* 0x008fce0007ffe0ff */
.L_x_506:
[----:B------:R-:W-:Y:S01]  /*1660*/  ISETP.NE.AND P5, PT, R89, R86, PT ;  /* 0x000000565900720c */ /* 0x000fe20003fa5270 */
[----:B------:R-:W0:-:S12]  /*1670*/  LDC R85, c[0x0][0x23c] ;  /* 0x00008f00ff557b82 */ /* 0x000e180000000800 */
[----:B------:R-:W1:Y:S01]  /*1680*/  @!P5 LDC.64 R10, c[0x0][0x248] ;  /* 0x00009200ff0adb82 */ /* 0x000e620000000a00 */
[----:B------:R-:W-:Y:S01]  /*1690*/  @!P5 VIADD R87, R87, 0x1 ;  /* 0x000000015757d836 */ /* 0x000fe20000000000 */
[----:B------:R-:W-:-:S04]  /*16a0*/  @!P5 SHF.L.U32 R13, R89, 0x1, RZ ;  /* 0x00000001590dd819 */ /* 0x000fc800000006ff */
[----:B------:R-:W-:-:S05]  /*16b0*/  @!P5 LEA R0, R87, R1, 0x3 ;  /* 0x000000015700d211 */ /* 0x000fca00078e18ff */
[----:B------:R-:W2:Y:S01]  /*16c0*/  @!P5 LDL.64 R14, [R0] ;  /* 0x00000000000ed983 */ /* 0x000ea20000100a00 */
[----:B-1----:R-:W-:-:S04]  /*16d0*/  @!P5 IMAD.WIDE R10, R13, 0x2, R10 ;  /* 0x000000020d0ad825 */ /* 0x002fc800078e020a */
[C---:B0-----:R-:W-:Y:S02]  /*16e0*/  IMAD.WIDE R12, R85.reuse, 0x4, R20 ;  /* 0x00000004550c7825 */ /* 0x041fe400078e0214 */
        /* <DEDUP_REMOVED lines=42> */
[----:B------:R-:W-:Y:S02]  /*1990*/  LOP3.LUT R0, R20, 0x380038, RZ, 0xc0, !PT ;  /* 0x0038003814007812 */ /* 0x000fe400078ec0ff */
[----:B------:R-:W-:Y:S02]  /*19a0*/  LOP3.LUT R10, R25, 0x20002, R16, 0xf8, !PT ;  /* 0x00020002190a7812 */ /* 0x000fe400078ef810 */
[----:B------:R-:W-:Y:S02]  /*19b0*/  LOP3.LUT R17, R29, 0x20002, R18, 0xf8, !PT ;  /* 0x000200021d117812 */ /* 0x000fe400078ef812 */
[----:B------:R-:W-:Y:S02]  /*19c0*/  SHF.R.U32.HI R33, RZ, 0x6, R20 ;  /* 0x00000006ff217819 */ /* 0x000fe40000011614 */
[----:B------:R-:W-:-:S02]  /*19d0*/  LOP3.LUT R28, R27, 0x20002, R28, 0xf8, !PT ;  /* 0x000200021b1c7812 */ /* 0x000fc400078ef81c */
[----:B------:R-:W-:Y:S01]  /*19e0*/  LOP3.LUT R46, R20, 0x70007, RZ, 0xc0, !PT ;  /* 0x00070007142e7812 */ /* 0x000fe200078ec0ff */
[----:B------:R-:W-:Y:S01]  /*19f0*/  HFMA2.MMA R20, -RZ, RZ, 0, 0.125 ;  /* 0x00003000ff147435 */ /* 0x000fe200000001ff */
[----:B------:R-:W-:Y:S02]  /*1a00*/  LOP3.LUT R83, R0, 0x64006400, RZ, 0xfc, !PT ;  /* 0x6400640000537812 */ /* 0x000fe400078efcff */
[----:B------:R-:W-:Y:S02]  /*1a10*/  SHF.R.U32.HI R45, RZ, 0x6, R19 ;  /* 0x00000006ff2d7819 */ /* 0x000fe40000011613 */
[----:B------:R-:W-:Y:S02]  /*1a20*/  LOP3.LUT R0, R33, 0x380038, RZ, 0xc0, !PT ;  /* 0x0038003821007812 */ /* 0x000fe400078ec0ff */
[----:B------:R-:W-:Y:S02]  /*1a30*/  LOP3.LUT R60, R19, 0x380038, RZ, 0xc0, !PT ;  /* 0x00380038133c7812 */ /* 0x000fe400078ec0ff */
[----:B------:R-:W-:Y:S01]  /*1a40*/  LOP3.LUT R57, R22, 0x64006400, RZ, 0xfc, !PT ;  /* 0x6400640016397812 */ /* 0x000fe200078efcff */
[----:B------:R-:W-:Y:S01]  /*1a50*/  HFMA2 R83, R83, R20.H0_H0, -132, -132 ;  /* 0xd820d82053537431 */ /* 0x000fe20000040014 */
[----:B------:R-:W-:-:S02]  /*1a60*/  LOP3.LUT R25, R23, 0x64006400, RZ, 0xfc, !PT ;  /* 0x6400640017197812 */ /* 0x000fc400078efcff */
        /* <DEDUP_REMOVED lines=18> */
[----:B------:R-:W-:-:S02]  /*1b90*/  MOV R40, 0x2400 ;  /* 0x0000240000287802 */ /* 0x000fc40000000f00 */
[----:B------:R-:W-:Y:S02]  /*1ba0*/  LOP3.LUT R64, R35, 0x1c001c0, RZ, 0xc0, !PT ;  /* 0x01c001c023407812 */ /* 0x000fe400078ec0ff */
        /* <DEDUP_REMOVED lines=9> */
[----:B------:R-:W-:Y:S01]  /*1c40*/  LOP3.LUT R54, R54, 0x64006400, RZ, 0xfc, !PT ;  /* 0x6400640036367812 */ /* 0x000fe200078efcff */
[----:B------:R-:W-:Y:S01]  /*1c50*/  HADD2 R72, R41, -1028, -1028 ;  /* 0xe404e40429487430 */ /* 0x000fe20000000000 */
[----:B------:R-:W-:Y:S02]  /*1c60*/  LOP3.LUT R39, R39, 0x64006400, RZ, 0xfc, !PT ;  /* 0x6400640027277812 */ /* 0x000fe400078efcff */
[----:B------:R-:W-:Y:S02]  /*1c70*/  LOP3.LUT R35, R35, 0x64006400, RZ, 0xfc, !PT ;  /* 0x6400640023237812 */ /* 0x000fe400078efcff */
[----:B------:R-:W-:Y:S02]  /*1c80*/  ISETP.GE.AND P5, PT, R90, 0x2, PT ;  /* 0x000000025a00780c */ /* 0x000fe40003fa6270 */
[----:B--2---:R-:W-:-:S02]  /*1c90*/  SHF.R.U32.HI R30, RZ, 0xd, R12 ;  /* 0x0000000dff1e7819 */ /* 0x004fc4000001160c */
[C---:B------:R-:W-:Y:S02]  /*1ca0*/  LOP3.LUT R16, R12.reuse, 0x380038, RZ, 0xc0, !PT ;  /* 0x003800380c107812 */ /* 0x040fe400078ec0ff */
[----:B------:R-:W-:Y:S02]  /*1cb0*/  SHF.R.U32.HI R43, RZ, 0x6, R12 ;  /* 0x00000006ff2b7819 */ /* 0x000fe4000001160c */
[----:B------:R-:W-:Y:S02]  /*1cc0*/  LOP3.LUT R52, R12, 0x70007, RZ, 0xc0, !PT ;  /* 0x000700070c347812 */ /* 0x000fe400078ec0ff */
[----:B------:R-:W-:Y:S02]  /*1cd0*/  SHF.R.U32.HI R31, RZ, 0xd, R13 ;  /* 0x0000000dff1f7819 */ /* 0x000fe4000001160d */
[----:B------:R-:W-:Y:S02]  /*1ce0*/  SHF.R.U32.HI R29, RZ, 0xd, R14 ;  /* 0x0000000dff1d7819 */ /* 0x000fe4000001160e */
[----:B------:R-:W-:-:S02]  /*1cf0*/  SHF.R.U32.HI R12, RZ, 0xd, R15 ;  /* 0x0000000dff0c7819 */ /* 0x000fc4000001160f */
[C---:B------:R-:W-:Y:S02]  /*1d00*/  LOP3.LUT R62, R15.reuse, 0x380038, RZ, 0xc0, !PT ;  /* 0x003800380f3e7812 */ /* 0x040fe400078ec0ff */
[----:B------:R-:W-:Y:S02]  /*1d10*/  SHF.R.U32.HI R51, RZ, 0x6, R15 ;  /* 0x00000006ff337819 */ /* 0x000fe4000001160f */
[----:B------:R-:W-:Y:S02]  /*1d20*/  LOP3.LUT R66, R15, 0x70007, RZ, 0xc0, !PT ;  /* 0x000700070f427812 */ /* 0x000fe400078ec0ff */
[----:B------:R-:W-:Y:S02]  /*1d30*/  LOP3.LUT R31, R10, 0x40004, R31, 0xf8, !PT ;  /* 0x000400040a1f7812 */ /* 0x000fe400078ef81f */
[----:B------:R-:W-:Y:S02]  /*1d40*/  LOP3.LUT R29, R28, 0x40004, R29, 0xf8, !PT ;  /* 0x000400041c1d7812 */ /* 0x000fe400078ef81d */
[----:B------:R-:W-:-:S02]  /*1d50*/  LOP3.LUT R28, R17, 0x40004, R12, 0xf8, !PT ;  /* 0x00040004111c7812 */ /* 0x000fc400078ef80c */
[----:B------:R-:W-:Y:S02]  /*1d60*/  LOP3.LUT R10, R38, 0x380038, RZ, 0xc0, !PT ;  /* 0x00380038260a7812 */ /* 0x000fe400078ec0ff */
[----:B------:R-:W-:Y:S02]  /*1d70*/  LOP3.LUT R15, R34, 0x380038, RZ, 0xc0, !PT ;  /* 0x00380038220f7812 */ /* 0x000fe400078ec0ff */
[----:B------:R-:W-:Y:S02]  /*1d80*/  LOP3.LUT R12, R32, 0x380038, RZ, 0xc0, !PT ;  /* 0x00380038200c7812 */ /* 0x000fe400078ec0ff */
[----:B------:R-:W-:Y:S02]  /*1d90*/  LOP3.LUT R56, R14, 0x380038, RZ, 0xc0, !PT ;  /* 0x003800380e387812 */ /* 0x000fe400078ec0ff */
[----:B------:R-:W-:Y:S02]  /*1da0*/  SHF.R.U32.HI R47, RZ, 0x6, R14 ;  /* 0x00000006ff2f7819 */ /* 0x000fe4000001160e */
[----:B------:R-:W-:-:S02]  /*1db0*/  LOP3.LUT R17, R24, 0x64006400, RZ, 0xfc, !PT ;  /* 0x6400640018117812 */ /* 0x000fc400078efcff */
[C---:B------:R-:W-:Y:S02]  /*1dc0*/  LOP3.LUT R18, R13.reuse, 0x380038, RZ, 0xc0, !PT ;  /* 0x003800380d127812 */ /* 0x040fe400078ec0ff */
[----:B------:R-:W-:Y:S01]  /*1dd0*/  SHF.R.U32.HI R44, RZ, 0x6, R13 ;  /* 0x00000006ff2c7819 */ /* 0x000fe2000001160d */
[----:B------:R-:W-:Y:S01]  /*1de0*/  HFMA2 R78, R17, R20.H0_H0, -132, -132 ;  /* 0xd820d820114e7431 */ /* 0x000fe20000040014 */
[----:B------:R-:W-:Y:S02]  /*1df0*/  LOP3.LUT R53, R13, 0x70007, RZ, 0xc0, !PT ;  /* 0x000700070d357812 */ /* 0x000fe400078ec0ff */
[----:B------:R-:W-:Y:S02]  /*1e00*/  LOP3.LUT R24, R45, 0x380038, RZ, 0xc0, !PT ;  /* 0x003800382d187812 */ /* 0x000fe400078ec0ff */
[----:B------:R-:W-:Y:S02]  /*1e10*/  LOP3.LUT R13, R10, 0x64006400, RZ, 0xfc, !PT ;  /* 0x640064000a0d7812 */ /* 0x000fe400078efcff */
[----:B------:R-:W-:-:S02]  /*1e20*/  LOP3.LUT R27, R15, 0x64006400, RZ, 0xfc, !PT ;  /* 0x640064000f1b7812 */ /* 0x000fc400078efcff */
        /* <DEDUP_REMOVED lines=18> */
[----:B------:R-:W-:Y:S01]  /*1f50*/  LOP3.LUT R30, R21, 0x40004, R30, 0xf8, !PT ;  /* 0x00040004151e7812 */ /* 0x000fe200078ef81e */
        /* <DEDUP_REMOVED lines=10> */
[----:B------:R-:W-:Y:S02]  /*2000*/  LOP3.LUT R67, R45, 0x1c001c0, RZ, 0xc0, !PT ;  /* 0x01c001c02d437812 */ /* 0x000fe400078ec0ff */
[----:B------:R-:W-:Y:S01]  /*2010*/  LOP3.LUT R63, R24, 0x64006400, RZ, 0xfc, !PT ;  /* 0x64006400183f7812 */ /* 0x000fe200078efcff */
[----:B------:R-:W-:Y:S01]  /*2020*/  HFMA2 R18, R25, R20.H0_H0, -132, -132 ;  /* 0xd820d82019127431 */ /* 0x000fe20000040014 */
[----:B------:R-:W-:Y:S02]  /*2030*/  LOP3.LUT R71, R62, 0x64006400, RZ, 0xfc, !PT ;  /* 0x640064003e477812 */ /* 0x000fe400078efcff */
[----:B------:R-:W-:Y:S01]  /*2040*/  LOP3.LUT R24, R44, 0x1c001c0, RZ, 0xc0, !PT ;  /* 0x01c001c02c187812 */ /* 0x000fe200078ec0ff */
[----:B------:R-:W-:Y:S01]  /*2050*/  HFMA2 R63, R63, R40.H0_H0, -20, -20 ;  /* 0xcd00cd003f3f7431 */ /* 0x000fe20000040028 */
[----:B------:R-:W-:Y:S01]  /*2060*/  LOP3.LUT R62, R37, 0x1c001c0, RZ, 0xc0, !PT ;  /* 0x01c001c0253e7812 */ /* 0x000fe200078ec0ff */
[-C--:B------:R-:W-:Y:S01]  /*2070*/  HFMA2 R16, R71, R20.reuse.H0_H0, -132, -132 ;  /* 0xd820d82047107431 */ /* 0x080fe20000040014 */
[----:B------:R-:W-:Y:S01]  /*2080*/  LOP3.LUT R73, R14, 0x64006400, RZ, 0xfc, !PT ;  /* 0x640064000e497812 */ /* 0x000fe200078efcff */
[----:B------:R-:W-:Y:S01]  /*2090*/  HFMA2 R14, R23, R20.H0_H0, -132, -132 ;  /* 0xd820d820170e7431 */ /* 0x000fe20000040014 */
[----:B------:R-:W-:-:S02]  /*20a0*/  LOP3.LUT R21, R33, 0x1c001c0, RZ, 0xc0, !PT ;  /* 0x01c001c021157812 */ /* 0x000fc400078ec0ff */
[----:B------:R-:W-:Y:S01]  /*20b0*/  LOP3.LUT R65, R26, 0x64006400, RZ, 0xfc, !PT ;  /* 0x640064001a417812 */ /* 0x000fe200078efcff */
[----:B------:R-:W-:Y:S01]  /*20c0*/  HFMA2 R20, R73, R20.H0_H0, -132, -132 ;  /* 0xd820d82049147431 */ /* 0x000fe20000040014 */
[----:B------:R-:W-:Y:S02]  /*20d0*/  LOP3.LUT R79, R67, 0x64006400, RZ, 0xfc, !PT ;  /* 0x64006400434f7812 */ /* 0x000fe400078efcff */
        /* <DEDUP_REMOVED lines=156> */
.L_x_503:
        /* <DEDUP_REMOVED lines=79> */
.L_x_504:
        /* <DEDUP_REMOVED lines=78> */
.L_x_505:
        /* <DEDUP_REMOVED lines=77> */
.L_x_502:
        /* <DEDUP_REMOVED lines=8> */
.L_x_501:
        /* <DEDUP_REMOVED lines=17> */
.L_x_510:
[----:B------:R-:W0:Y:S02]  /*3ad0*/  LDS R10, [R0] ;  /* 0x00000000000a7984 */ /* 0x000e240000000800 */
[----:B0-----:R-:W-:-:S06]  /*3ae0*/  HADD2 R11, R10, R9 ;  /* 0x000000090a0b7230 */ /* 0x001fcc0000000000 */
[----:B------:R-:W0:Y:S02]  /*3af0*/  ATOMS.CAST.SPIN R11, [R0], R10, R11 ;  /* 0x0000000a000b738d */ /* 0x000e24000180000b */
[----:B0-----:R-:W-:-:S13]  /*3b00*/  ISETP.EQ.U32.AND P0, PT, R11, 0x1, PT ;  /* 0x000000010b00780c */ /* 0x001fda0003f02070 */
[----:B------:R-:W-:Y:S05]  /*3b10*/  @!P0 BRA `(.L_x_510) ;  /* 0xfffffffc00ec8947 */ /* 0x000fea000383ffff */
[----:B------:R-:W-:Y:S05]  /*3b20*/  BRA `(.L_x_508) ;  /* 0x00000000000c7947 */ /* 0x000fea0003800000 */
.L_x_509:
[----:B------:R-:W2:Y:S02]  /*3b30*/  LD.E R0, desc[UR8][R12.64] ;  /* 0x000000080c007980 */ /* 0x000ea4000c101900 */
[----:B--2---:R-:W-:-:S05]  /*3b40*/  IADD3 R9, R9, R0, RZ ;  /* 0x0000000009097210 */ /* 0x004fca0007ffe0ff */
[----:B------:R0:W-:Y:S02]  /*3b50*/  ST.E desc[UR8][R12.64], R9 ;  /* 0x000000090c007985 */ /* 0x0001e4000c101908 */
.L_x_508:
[----:B------:R-:W-:Y:S05]  /*3b60*/  BSYNC B0 ;  /* 0x0000000000007941 */ /* 0x000fea0003800000 */
.L_x_507:
        /* <DEDUP_REMOVED lines=8> */
.L_x_514:
[----:B------:R-:W0:Y:S02]  /*3bf0*/  LDS R8, [R10+0x4] ;  /* 0x000004000a087984 */ /* 0x000e240000000800 */
[----:B0-----:R-:W-:-:S10]  /*3c00*/  HFMA2.MMA R9, R8, 1, 1, R11 ;  /* 0x3c003c0008097835 */ /* 0x001fd4000000000b */
[----:B------:R-:W0:Y:S02]  /*3c10*/  ATOMS.CAST.SPIN R9, [R10+0x4], R8, R9 ;  /* 0x000004080a09738d */ /* 0x000e240001800009 */
[----:B0-----:R-:W-:-:S13]  /*3c20*/  ISETP.EQ.U32.AND P0, PT, R9, 0x1, PT ;  /* 0x000000010900780c */ /* 0x001fda0003f02070 */
[----:B------:R-:W-:Y:S05]  /*3c30*/  @!P0 BRA `(.L_x_514) ;  /* 0xfffffffc00ec8947 */ /* 0x000fea000383ffff */
[----:B------:R-:W-:Y:S05]  /*3c40*/  BRA `(.L_x_512) ;  /* 0x00000000000c7947 */ /* 0x000fea0003800000 */
.L_x_513:
[----:B------:R-:W0:Y:S02]  /*3c50*/  LD.E R0, desc[UR8][R12.64+0x4] ;  /* 0x000004080c007980 */ /* 0x000e24000c101900 */
[----:B0-----:R-:W-:-:S05]  /*3c60*/  IADD3 R9, R8, R0, RZ ;  /* 0x0000000008097210 */ /* 0x001fca0007ffe0ff */
[----:B------:R1:W-:Y:S02]  /*3c70*/  ST.E desc[UR8][R12.64+0x4], R9 ;  /* 0x000004090c007985 */ /* 0x0003e4000c101908 */
.L_x_512:
[----:B------:R-:W-:Y:S05]  /*3c80*/  BSYNC B0 ;  /* 0x0000000000007941 */ /* 0x000fea0003800000 */
.L_x_511:
        /* <DEDUP_REMOVED lines=10> */
.L_x_518:
[----:B------:R-:W0:Y:S02]  /*3d30*/  LDS R8, [R0] ;  /* 0x0000000000087984 */ /* 0x000e240000000800 */
[----:B0-----:R-:W-:-:S06]  /*3d40*/  HADD2 R9, R8, R7 ;  /* 0x0000000708097230 */ /* 0x001fcc0000000000 */
[----:B------:R-:W0:Y:S02]  /*3d50*/  ATOMS.CAST.SPIN R9, [R0], R8, R9 ;  /* 0x000000080009738d */ /* 0x000e240001800009 */
[----:B0-----:R-:W-:-:S13]  /*3d60*/  ISETP.EQ.U32.AND P0, PT, R9, 0x1, PT ;  /* 0x000000010900780c */ /* 0x001fda0003f02070 */
[----:B------:R-:W-:Y:S05]  /*3d70*/  @!P0 BRA `(.L_x_518) ;  /* 0xfffffffc00ec8947 */ /* 0x000fea000383ffff */
[----:B------:R-:W-:Y:S05]  /*3d80*/  BRA `(.L_x_516) ;  /* 0x00000000000c7947 */ /* 0x000fea0003800000 */
.L_x_517:
[----:B------:R-:W2:Y:S02]  /*3d90*/  LD.E R0, desc[UR8][R12.64] ;  /* 0x000000080c007980 */ /* 0x000ea4000c101900 */
[----:B--2---:R-:W-:-:S05]  /*3da0*/  IADD3 R7, R7, R0, RZ ;  /* 0x0000000007077210 */ /* 0x004fca0007ffe0ff */
[----:B------:R0:W-:Y:S02]  /*3db0*/  ST.E desc[UR8][R12.64], R7 ;  /* 0x000000070c007985 */ /* 0x0001e4000c101908 */
.L_x_516:
[----:B------:R-:W-:Y:S05]  /*3dc0*/  BSYNC B0 ;  /* 0x0000000000007941 */ /* 0x000fea0003800000 */
.L_x_515:
        /* <DEDUP_REMOVED lines=8> */
.L_x_522:
[----:B------:R-:W0:Y:S02]  /*3e50*/  LDS R6, [R8+0x4] ;  /* 0x0000040008067984 */ /* 0x000e240000000800 */
[----:B0-----:R-:W-:-:S10]  /*3e60*/  HFMA2.MMA R7, R6, 1, 1, R9 ;  /* 0x3c003c0006077835 */ /* 0x001fd40000000009 */
[----:B------:R-:W0:Y:S02]  /*3e70*/  ATOMS.CAST.SPIN R7, [R8+0x4], R6, R7 ;  /* 0x000004060807738d */ /* 0x000e240001800007 */
[----:B0-----:R-:W-:-:S13]  /*3e80*/  ISETP.EQ.U32.AND P0, PT, R7, 0x1, PT ;  /* 0x000000010700780c */ /* 0x001fda0003f02070 */
[----:B------:R-:W-:Y:S05]  /*3e90*/  @!P0 BRA `(.L_x_522) ;  /* 0xfffffffc00ec8947 */ /* 0x000fea000383ffff */
[----:B------:R-:W-:Y:S05]  /*3ea0*/  BRA `(.L_x_520) ;  /* 0x00000000000c7947 */ /* 0x000fea0003800000 */
.L_x_521:
[----:B------:R-:W0:Y:S02]  /*3eb0*/  LD.E R0, desc[UR8][R12.64+0x4] ;  /* 0x000004080c007980 */ /* 0x000e24000c101900 */
[----:B0-----:R-:W-:-:S05]  /*3ec0*/  IADD3 R7, R6, R0, RZ ;  /* 0x0000000006077210 */ /* 0x001fca0007ffe0ff */
[----:B------:R1:W-:Y:S02]  /*3ed0*/  ST.E desc[UR8][R12.64+0x4], R7 ;  /* 0x000004070c007985 */ /* 0x0003e4000c101908 */
.L_x_520:
[----:B------:R-:W-:Y:S05]  /*3ee0*/  BSYNC B0 ;  /* 0x0000000000007941 */ /* 0x000fea0003800000 */
.L_x_519:
        /* <DEDUP_REMOVED lines=10> */
.L_x_526:
[----:B------:R-:W0:Y:S02]  /*3f90*/  LDS R6, [R0] ;  /* 0x0000000000067984 */ /* 0x000e240000000800 */
[----:B0-----:R-:W-:-:S06]  /*3fa0*/  HADD2 R7, R6, R5 ;  /* 0x0000000506077230 */ /* 0x001fcc0000000000 */
[----:B------:R-:W0:Y:S02]  /*3fb0*/  ATOMS.CAST.SPIN R7, [R0], R6, R7 ;  /* 0x000000060007738d */ /* 0x000e240001800007 */
[----:B0-----:R-:W-:-:S13]  /*3fc0*/  ISETP.EQ.U32.AND P0, PT, R7, 0x1, PT ;  /* 0x000000010700780c */ /* 0x001fda0003f02070 */
[----:B------:R-:W-:Y:S05]  /*3fd0*/  @!P0 BRA `(.L_x_526) ;  /* 0xfffffffc00ec8947 */ /* 0x000fea000383ffff */
[----:B------:R-:W-:Y:S05]  /*3fe0*/  BRA `(.L_x_524) ;  /* 0x00000000000c7947 */ /* 0x000fea0003800000 */
.L_x_525:
[----:B------:R-:W2:Y:S02]  /*3ff0*/  LD.E R0, desc[UR8][R12.64] ;  /* 0x000000080c007980 */ /* 0x000ea4000c101900 */
[----:B--2---:R-:W-:-:S05]  /*4000*/  IADD3 R5, R5, R0, RZ ;  /* 0x0000000005057210 */ /* 0x004fca0007ffe0ff */
[----:B------:R0:W-:Y:S02]  /*4010*/  ST.E desc[UR8][R12.64], R5 ;  /* 0x000000050c007985 */ /* 0x0001e4000c101908 */
.L_x_524:
[----:B------:R-:W-:Y:S05]  /*4020*/  BSYNC B0 ;  /* 0x0000000000007941 */ /* 0x000fea0003800000 */
.L_x_523:
        /* <DEDUP_REMOVED lines=8> */
.L_x_530:
[----:B------:R-:W0:Y:S02]  /*40b0*/  LDS R4, [R6+0x4] ;  /* 0x0000040006047984 */ /* 0x000e240000000800 */
[----:B0-----:R-:W-:-:S10]  /*40c0*/  HFMA2.MMA R5, R4, 1, 1, R7 ;  /* 0x3c003c0004057835 */ /* 0x001fd40000000007 */
[----:B------:R-:W0:Y:S02]  /*40d0*/  ATOMS.CAST.SPIN R5, [R6+0x4], R4, R5 ;  /* 0x000004040605738d */ /* 0x000e240001800005 */
[----:B0-----:R-:W-:-:S13]  /*40e0*/  ISETP.EQ.U32.AND P0, PT, R5, 0x1, PT ;  /* 0x000000010500780c */ /* 0x001fda0003f02070 */
[----:B------:R-:W-:Y:S05]  /*40f0*/  @!P0 BRA `(.L_x_530) ;  /* 0xfffffffc00ec8947 */ /* 0x000fea000383ffff */
[----:B------:R-:W-:Y:S05]  /*4100*/  BRA `(.L_x_528) ;  /* 0x00000000000c7947 */ /* 0x000fea0003800000 */
.L_x_529:
[----:B------:R-:W0:Y:S02]  /*4110*/  LD.E R0, desc[UR8][R12.64+0x4] ;  /* 0x000004080c007980 */ /* 0x000e24000c101900 */
[----:B0-----:R-:W-:-:S05]  /*4120*/  IMAD.IADD R5, R4, 0x1, R0 ;  /* 0x0000000104057824 */ /* 0x001fca00078e0200 */
[----:B------:R1:W-:Y:S02]  /*4130*/  ST.E desc[UR8][R12.64+0x4], R5 ;  /* 0x000004050c007985 */ /* 0x0003e4000c101908 */
.L_x_528:
[----:B------:R-:W-:Y:S05]  /*4140*/  BSYNC B0 ;  /* 0x0000000000007941 */ /* 0x000fea0003800000 */
.L_x_527:
        /* <DEDUP_REMOVED lines=10> */
.L_x_534:
[----:B------:R-:W0:Y:S02]  /*41f0*/  LDS R4, [R0] ;  /* 0x0000000000047984 */ /* 0x000e240000000800 */
[----:B0-----:R-:W-:-:S06]  /*4200*/  HADD2 R5, R4, R3 ;  /* 0x0000000304057230 */ /* 0x001fcc0000000000 */
[----:B------:R-:W0:Y:S02]  /*4210*/  ATOMS.CAST.SPIN R5, [R0], R4, R5 ;  /* 0x000000040005738d */ /* 0x000e240001800005 */
[----:B0-----:R-:W-:-:S13]  /*4220*/  ISETP.EQ.U32.AND P0, PT, R5, 0x1, PT ;  /* 0x000000010500780c */ /* 0x001fda0003f02070 */
[----:B------:R-:W-:Y:S05]  /*4230*/  @!P0 BRA `(.L_x_534) ;  /* 0xfffffffc00ec8947 */ /* 0x000fea000383ffff */
[----:B------:R-:W-:Y:S05]  /*4240*/  BRA `(.L_x_532) ;  /* 0x00000000000c7947 */ /* 0x000fea0003800000 */
.L_x_533:
[----:B------:R-:W2:Y:S02]  /*4250*/  LD.E R0, desc[UR8][R12.64] ;  /* 0x000000080c007980 */ /* 0x000ea4000c101900 */
[----:B--2---:R-:W-:-:S05]  /*4260*/  IADD3 R3, R3, R0, RZ ;  /* 0x0000000003037210 */ /* 0x004fca0007ffe0ff */
[----:B------:R0:W-:Y:S02]  /*4270*/  ST.E desc[UR8][R12.64], R3 ;  /* 0x000000030c007985 */ /* 0x0001e4000c101908 */
.L_x_532:
[----:B------:R-:W-:Y:S05]  /*4280*/  BSYNC B0 ;  /* 0x0000000000007941 */ /* 0x000fea0003800000 */
.L_x_531:
[----:B------:R1:W-:Y:S02]  /*4290*/  ATOM.E.ADD.F16x2.RN.STRONG.GPU P0, RZ, desc[UR8][R12.64+0x4], R2 ;  /* 0x000004020cff79a2 */ /* 0x0003e4000810e1c8 */
[----:B-1----:R-:W-:Y:S05]  /*42a0*/  @P0 EXIT ;  /* 0x000000000000094d */ /* 0x002fea0003800000 */
[----:B------:R-:W1:Y:S02]  /*42b0*/  QSPC.E.S P0, RZ, [R12+0x4] ;  /* 0x000004000cff73aa */ /* 0x000e640000000500 */
[----:B-1----:R-:W-:Y:S05]  /*42c0*/  @!P0 BRA `(.L_x_535) ;  /* 0x0000000000248947 */ /* 0x002fea0003800000 */
[----:B------:R-:W-:-:S04]  /*42d0*/  MOV R4, R12 ;  /* 0x0000000c00047202 */ /* 0x000fc80000000f00 */
[----:B------:R-:W-:Y:S02]  /*42e0*/  MOV R4, R4 ;  /* 0x0000000400047202 */ /* 0x000fe40000000f00 */
[----:B------:R-:W-:-:S07]  /*42f0*/  MOV R5, R2 ;  /* 0x0000000200057202 */ /* 0x000fce0000000f00 */
.L_x_536:
[----:B------:R-:W0:Y:S02]  /*4300*/  LDS R2, [R4+0x4] ;  /* 0x0000040004027984 */ /* 0x000e240000000800 */
[----:B0-----:R-:W-:-:S10]  /*4310*/  HFMA2.MMA R3, R2, 1, 1, R5 ;  /* 0x3c003c0002037835 */ /* 0x001fd40000000005 */
[----:B------:R-:W0:Y:S02]  /*4320*/  ATOMS.CAST.SPIN R3, [R4+0x4], R2, R3 ;  /* 0x000004020403738d */ /* 0x000e240001800003 */
[----:B0-----:R-:W-:-:S13]  /*4330*/  ISETP.EQ.U32.AND P0, PT, R3, 0x1, PT ;  /* 0x000000010300780c */ /* 0x001fda0003f02070 */
[----:B------:R-:W-:Y:S05]  /*4340*/  @!P0 BRA `(.L_x_536) ;  /* 0xfffffffc00ec8947 */ /* 0x000fea000383ffff */
[----:B------:R-:W-:Y:S05]  /*4350*/  EXIT ;  /* 0x000000000000794d */ /* 0x000fea0003800000 */
.L_x_535:
[----:B------:R-:W0:Y:S02]  /*4360*/  LD.E R0, desc[UR8][R12.64+0x4] ;  /* 0x000004080c007980 */ /* 0x000e24000c101900 */
[----:B0-----:R-:W-:-:S05]  /*4370*/  IADD3 R3, R2, R0, RZ ;  /* 0x0000000002037210 */ /* 0x001fca0007ffe0ff */
[----:B------:R-:W-:Y:S01]  /*4380*/  ST.E desc[UR8][R12.64+0x4], R3 ;  /* 0x000004030c007985 */ /* 0x000fe2000c101908 */
[----:B------:R-:W-:Y:S05]  /*4390*/  EXIT ;  /* 0x000000000000794d */ /* 0x000fea0003800000 */
.L_x_537:
        /* <DEDUP_REMOVED lines=14> */
.L_x_3667:


//--------------------- .text._Z23gemm_half_q_half_kernelILi4ELi6ELb1ELb0ELi64EEvPK6__halfPKjS4_S2_PS0_iiiiPKtS7_iiiiiibS2_i --------------------------
	.section	.text._Z23gemm_half_q_half_kernelILi4ELi6ELb1ELb0ELi64EEvPK6__halfPKjS4_S2_PS0_iiiiPKtS7_iiiiiibS2_i,"ax",@progbits
	.align	128
        .global         _Z23gemm_half_q_half_kernelILi4ELi6ELb1ELb0ELi64EEvPK6__halfPKjS4_S2_PS0_iiiiPKtS7_iiiiiibS2_i
        .type           _Z23gemm_half_q_half_kernelILi4ELi6ELb1ELb0ELi64EEvPK6__halfPKjS4_S2_PS0_iiiiPKtS7_iiiiiibS2_i,@function
        .size           _Z23gemm_half_q_half_kernelILi4ELi6ELb1ELb0ELi64EEvPK6__halfPKjS4_S2_PS0_iiiiPKtS7_iiiiiibS2_i,(.L_x_3668 - _Z23gemm_half_q_half_kernelILi4ELi6ELb1ELb0ELi64EEvPK6__halfPKjS4_S2_PS0_iiiiPKtS7_iiiiiibS2_i)
        .other          _Z23gemm_half_q_half_kernelILi4ELi6ELb1ELb0ELi64EEvPK6__halfPKjS4_S2_PS0_iiiiPKtS7_iiiiiibS2_i,@"STO_CUDA_ENTRY STV_DEFAULT"
_Z23gemm_half_q_half_kernelILi4ELi6ELb1ELb0ELi64EEvPK6__halfPKjS4_S2_PS0_iiiiPKtS7_iiiiiibS2_i:
.text._Z23gemm_half_q_half_kernelILi4ELi6ELb1ELb0ELi64EEvPK6__halfPKjS4_S2_PS0_iiiiPKtS7_iiiiiibS2_i:
        /* <DEDUP_REMOVED lines=49> */
.L_x_538:
        /* <DEDUP_REMOVED lines=25> */
[----:B------:R-:W-:-:S04]  /*04a0*/  LEA R4, P0, R0, UR10, 0x1 ;  /* 0x0000000a00047c11 */ /* 0x000fc8000f8008ff */
[----:B------:R-:W-:Y:S02]  /*04b0*/  LEA.HI.X R5, R0, UR11, R3, 0x1, P0 ;  /* 0x0000000b00057c11 */ /* 0x000fe400080f0c03 */
[----:B------:R-:W-:Y:S02]  /*04c0*/  LEA R0, R13, UR5, 0x1 ;  /* 0x000000050d007c11 */ /* 0x000fe4000f8e08ff */
[----:B------:R-:W-:Y:S01]  /*04d0*/  PLOP3.LUT P0, PT, PT, PT, PT, 0x80, 0x0 ;  /* 0x000000000000781c */ /* 0x000fe20003f0f070 */
[----:B------:R-:W-:-:S12]  /*04e0*/  @!P2 BRA `(.L_x_542) ;  /* 0x000000000048a947 */ /* 0x000fd80003800000 */
[----:B------:R-:W-:Y:S02]  /*04f0*/  PLOP3.LUT P0, PT, PT, PT, PT, 0x8, 0x0 ;  /* 0x000000000000781c */ /* 0x000fe40003f0e170 */
[----:B------:R-:W-:-:S11]  /*0500*/  IADD3 R17, R95, -0x3, RZ ;  /* 0xfffffffd5f117810 */ /* 0x000fd60007ffe0ff */
.L_x_543:
        /* <DEDUP_REMOVED lines=16> */
.L_x_542:
        /* <DEDUP_REMOVED lines=16> */
.L_x_541:
        /* <DEDUP_REMOVED lines=17> */
.L_x_545:
        /* <DEDUP_REMOVED lines=16> */
.L_x_544:
        /* <DEDUP_REMOVED lines=14> */
.L_x_540:
[----:B------:R-:W-:Y:S05]  /*0a00*/  BSYNC B0 ;  /* 0x0000000000007941 */ /* 0x000fea0003800000 */
.L_x_539:
        /* <DEDUP_REMOVED lines=13> */
[----:B------:R-:W-:-:S04]  /*0ae0*/  PLOP3.LUT P0, PT, PT, PT, PT, 0x80, 0x0 ;  /* 0x000000000000781c */ /* 0x000fc80003f0f070 */
[----:B------:R-:W-:-:S04]  /*0af0*/  LEA R0, R0, UR4, 0x2 ;  /* 0x0000000400007c11 */ /* 0x000fc8000f8e10ff */
[----:B------:R-:W-:Y:S01]  /*0b00*/  LEA R3, R13, R0, 0x2 ;  /* 0x000000000d037211 */ /* 0x000fe200078e10ff */
[----:B------:R-:W-:-:S04]  /*0b10*/  HFMA2.MMA R0, -RZ, RZ, 0, 0 ;  /* 0x00000000ff007435 */ /* 0x000fc800000001ff */
[----:B0-----:R-:W-:Y:S01]  /*0b20*/  IMAD.WIDE R4, R3, 0x2, R4 ;  /* 0x0000000203047825 */ /* 0x001fe200078e0204 */
[----:B------:R-:W-:Y:S06]  /*0b30*/  @!P2 BRA `(.L_x_547) ;  /* 0x000000000034a947 */ /* 0x000fec0003800000 */
[----:B------:R-:W-:Y:S02]  /*0b40*/  PLOP3.LUT P0, PT, PT, PT, PT, 0x8, 0x0 ;  /* 0x000000000000781c */ /* 0x000fe40003f0e170 */
[----:B------:R-:W-:-:S11]  /*0b50*/  IADD3 R3, R95, -0x3, RZ ;  /* 0xfffffffd5f037810 */ /* 0x000fd60007ffe0ff */
.L_x_548:
        /* <DEDUP_REMOVED lines=11> */
.L_x_547:
[----:B------:R-:W-:-:S04]  /*0c10*/  IADD3 R3, R95, -R0, RZ ;  /* 0x800000005f037210 */ /* 0x000fc80007ffe0ff */
[----:B------:R-:W-:-:S13]  /*0c20*/  ISETP.GT.AND P2, PT, R3, 0x1, PT ;  /* 0x000000010300780c */ /* 0x000fda0003f44270 */
[----:B------:R-:W-:Y:S01]  /*0c30*/  @P2 PLOP3.LUT P0, PT, PT, PT, PT, 0x8, 0x0 ;  /* 0x000000000000281c */ /* 0x000fe20003f0e170 */
[C---:B-1----:R-:W-:Y:S01]  /*0c40*/  @P2 IMAD.WIDE R6, R85.reuse, 0x2, R4 ;  /* 0x0000000255062825 */ /* 0x042fe200078e0204 */
[----:B------:R-:W-:Y:S01]  /*0c50*/  @P2 IADD3 R0, R0, 0x2, RZ ;  /* 0x0000000200002810 */ /* 0x000fe20007ffe0ff */
[----:B------:R0:W-:Y:S03]  /*0c60*/  @P2 STG.E.64 desc[UR8][R4.64], RZ ;  /* 0x000000ff04002986 */ /* 0x0001e6000c101b08 */
[----:B------:R-:W-:Y:S01]  /*0c70*/  ISETP.LT.OR P0, PT, R0, R95, P0 ;  /* 0x0000005f0000720c */ /* 0x000fe20000701670 */
[----:B------:R1:W-:Y:S01]  /*0c80*/  @P2 STG.E.64 desc[UR8][R6.64], RZ ;  /* 0x000000ff06002986 */ /* 0x0003e2000c101b08 */
[----:B0-----:R-:W-:-:S11]  /*0c90*/  @P2 IMAD.WIDE R4, R85, 0x2, R6 ;  /* 0x0000000255042825 */ /* 0x001fd600078e0206 */
[----:B------:R1:W-:Y:S02]  /*0ca0*/  @P0 STG.E.64 desc[UR8][R4.64], RZ ;  /* 0x000000ff04000986 */ /* 0x0003e4000c101b08 */
.L_x_546:
[----:B------:R-:W0:Y:S01]  /*0cb0*/  LDC.64 R10, c[0x0][0x248] ;  /* 0x00009200ff0a7b82 */ /* 0x000e220000000a00 */
[----:B-1----:R-:W-:-:S05]  /*0cc0*/  SHF.L.U32 R5, R86, 0x7, RZ ;  /* 0x0000000756057819 */ /* 0x002fca00000006ff */
[----:B0-----:R-:W-:-:S05]  /*0cd0*/  IMAD.WIDE R4, R5, 0x2, R10 ;  /* 0x0000000205047825 */ /* 0x001fca00078e020a */
[----:B------:R0:W5:Y:S01]  /*0ce0*/  LDG.E.U16.CONSTANT R87, desc[UR8][R4.64+0x2] ;  /* 0x0000020804577981 */ /* 0x000162000c1e9500 */
[----:B------:R-:W-:Y:S01]  /*0cf0*/  BAR.SYNC.DEFER_BLOCKING 0x0 ;  /* 0x0000000000007b1d */ /* 0x000fe20000010000 */
[----:B------:R-:W-:-:S13]  /*0d00*/  ISETP.GE.AND P0, PT, R94, R93, PT ;  /* 0x0000005d5e00720c */ /* 0x000fda0003f06270 */
[----:B0-----:R-:W-:Y:S05]  /*0d10*/  @P0 BRA `(.L_x_549) ;  /* 0x0000000000d00947 */ /* 0x001fea0003800000 */
[----:B------:R0:W5:Y:S01]  /*0d20*/  LDG.E.U16.CONSTANT R0, desc[UR8][R4.64] ;  /* 0x0000000804007981 */ /* 0x000162000c1e9500 */
[----:B------:R-:W-:Y:S02]  /*0d30*/  SHF.R.S32.HI R7, RZ, 0x1f, R2 ;  /* 0x0000001fff077819 */ /* 0x000fe40000011402 */
[----:B------:R-:W-:Y:S02]  /*0d40*/  SHF.L.U32 R3, R2, 0x2, RZ ;  /* 0x0000000202037819 */ /* 0x000fe400000006ff */
[----:B------:R-:W-:Y:S02]  /*0d50*/  LEA.HI R7, R7, R2, RZ, 0x3 ;  /* 0x0000000207077211 */ /* 0x000fe400078f18ff */
[----:B------:R-:W-:Y:S02]  /*0d60*/  MOV R13, RZ ;  /* 0x000000ff000d7202 */ /* 0x000fe40000000f00 */
[----:B------:R-:W-:Y:S02]  /*0d70*/  MOV R14, R94 ;  /* 0x0000005e000e7202 */ /* 0x000fe40000000f00 */
[----:B------:R-:W-:-:S02]  /*0d80*/  LOP3.LUT R3, R3, 0x10, RZ, 0xc0, !PT ;  /* 0x0000001003037812 */ /* 0x000fc400078ec0ff */
[----:B0-----:R-:W-:-:S07]  /*0d90*/  SHF.R.S32.HI R12, RZ, 0x3, R7 ;  /* 0x00000003ff0c7819 */ /* 0x001fce0000011407 */
.L_x_550:
        /* <DEDUP_REMOVED lines=44> */
.L_x_549:
        /* <DEDUP_REMOVED lines=24> */
.L_x_551:
        /* <DEDUP_REMOVED lines=8> */
.L_x_552:
        /* <DEDUP_REMOVED lines=10> */
.L_x_553:
        /* <DEDUP_REMOVED lines=8> */
.L_x_554:
        /* <DEDUP_REMOVED lines=10> */
.L_x_555:
        /* <DEDUP_REMOVED lines=31> */
.L_x_561:
[----:B------:R-:W-:Y:S01]  /*1610*/  ISETP.NE.AND P0, PT, R94, R87, PT ;  /* 0x000000575e00720c */ /* 0x000fe20003f05270 */
[----:B------:R-:W0:-:S12]  /*1620*/  LDC R85, c[0x0][0x23c] ;  /* 0x00008f00ff557b82 */ /* 0x000e180000000800 */
[----:B------:R-:W1:Y:S01]  /*1630*/  @!P0 LDC.64 R12, c[0x0][0x248] ;  /* 0x00009200ff0c8b82 */ /* 0x000e620000000a00 */
[----:B------:R-:W-:Y:S02]  /*1640*/  @!P0 IADD3 R88, R88, 0x1, RZ ;  /* 0x0000000158588810 */ /* 0x000fe40007ffe0ff */
[----:B------:R-:W-:Y:S02]  /*1650*/  @!P0 SHF.L.U32 R15, R94, 0x1, RZ ;  /* 0x000000015e0f8819 */ /* 0x000fe400000006ff */
        /* <DEDUP_REMOVED lines=323> */
.L_x_558:
        /* <DEDUP_REMOVED lines=81> */
.L_x_559:
        /* <DEDUP_REMOVED lines=83> */
.L_x_560:
        /* <DEDUP_REMOVED lines=77> */
.L_x_557:
[----:B------:R-:W-:Y:S01]  /*39a0*/  LEA R0, R86, 0x40, 0x6 ;  /* 0x0000004056007811 */ /* 0x000fe200078e30ff */
[----:B------:R-:W-:Y:S01]  /*39b0*/  IMAD.WIDE R10, R85, 0x4, R98 ;  /* 0x00000004550a7825 */ /* 0x000fe200078e0262 */
[----:B------:R-:W-:Y:S01]  /*39c0*/  IADD3 R94, R94, 0x20, RZ ;  /* 0x000000205e5e7810 */ /* 0x000fe20007ffe0ff */
[----:B------:R-:W-:Y:S01]  /*39d0*/  UIADD3 UR4, UR4, 0x40, URZ ;  /* 0x0000004004047890 */ /* 0x000fe2000fffe03f */
[----:B------:R-:W-:Y:S02]  /*39e0*/  VIMNMX R13, R0, UR6, PT ;  /* 0x00000006000d7c48 */ /* 0x000fe4000bfe0100 */
[C---:B------:R-:W-:Y:S02]  /*39f0*/  ISETP.GE.AND P0, PT, R94.reuse, UR5, PT ;  /* 0x000000055e007c0c */ /* 0x040fe4000bf06270 */
[----:B------:R-:W-:Y:S02]  /*3a00*/  ISETP.LT.AND P2, PT, R94, R13, PT ;  /* 0x0000000d5e00720c */ /* 0x000fe40003f41270 */
[----:B------:R-:W-:-:S11]  /*3a10*/  MOV R0, R10 ;  /* 0x0000000a00007202 */ /* 0x000fd60000000f00 */
[----:B------:R-:W-:Y:S05]  /*3a20*/  @!P0 BRA P2, `(.L_x_561) ;  /* 0xffffffd800f88947 */ /* 0x000fea000103ffff */
.L_x_556:
[----:B------:R-:W-:Y:S01]  /*3a30*/  ISETP.GE.AND P0, PT, R94, R93, PT ;  /* 0x0000005d5e00720c */ /* 0x000fe20003f06270 */
[----:B------:R-:W-:-:S03]  /*3a40*/  ULDC UR5, c[0x0][0x26c] ;  /* 0x00009b0000057ab9 */ /* 0x000fc60000000800 */
        /* <DEDUP_REMOVED lines=9> */
.L_x_567:
        /* <DEDUP_REMOVED lines=167> */
.L_x_564:
        /* <DEDUP_REMOVED lines=47> */
.L_x_565:
        /* <DEDUP_REMOVED lines=46> */
.L_x_566:
        /* <DEDUP_REMOVED lines=44> */
.L_x_563:
[----:B------:R-:W-:Y:S01]  /*4de0*/  IADD3 R94, R94, 0x10, RZ ;  /* 0x000000105e5e7810 */ /* 0x000fe20007ffe0ff */
[----:B------:R-:W-:Y:S01]  /*4df0*/  UIADD3 UR4, UR4, 0x20, URZ ;  /* 0x0000002004047890 */ /* 0x000fe2000fffe03f */
[----:B------:R-:W-:Y:S02]  /*4e00*/  IADD3 R0, P3, R0, R21, RZ ;  /* 0x0000001500007210 */ /* 0x000fe40007f7e0ff */
[C---:B------:R-:W-:Y:S02]  /*4e10*/  ISETP.GE.AND P2, PT, R94.reuse, UR5, PT ;  /* 0x000000055e007c0c */ /* 0x040fe4000bf46270 */
[----:B------:R-:W-:Y:S02]  /*4e20*/  ISETP.LT.AND P4, PT, R94, R93, PT ;  /* 0x0000005d5e00720c */ /* 0x000fe40003f81270 */
[----:B------:R-:W-:-:S11]  /*4e30*/  IADD3.X R11, R11, R10, RZ, P3, !PT ;  /* 0x0000000a0b0b7210 */ /* 0x000fd60001ffe4ff */
[----:B------:R-:W-:Y:S05]  /*4e40*/  @!P2 BRA P4, `(.L_x_567) ;  /* 0xffffffec0024a947 */ /* 0x000fea000203ffff */
.L_x_562:
        /* <DEDUP_REMOVED lines=18> */
.L_x_571:
[----:B------:R-:W0:Y:S02]  /*4f70*/  LDS R14, [R12] ;  /* 0x000000000c0e7984 */ /* 0x000e240000000800 */
[----:B0-----:R-:W-:-:S06]  /*4f80*/  HADD2 R15, R14, R9 ;  /* 0x000000090e0f7230 */ /* 0x001fcc0000000000 */
[----:B------:R-:W0:Y:S02]  /*4f90*/  ATOMS.CAST.SPIN R15, [R12], R14, R15 ;  /* 0x0000000e0c0f738d */ /* 0x000e24000180000f */
[----:B0-----:R-:W-:-:S13]  /*4fa0*/  ISETP.EQ.U32.AND P0, PT, R15, 0x1, PT ;  /* 0x000000010f00780c */ /* 0x001fda0003f02070 */
[----:B------:R-:W-:Y:S05]  /*4fb0*/  @!P0 BRA `(.L_x_571) ;  /* 0xfffffffc00ec8947 */ /* 0x000fea000383ffff */
[----:B------:R-:W-:Y:S05]  /*4fc0*/  BRA `(.L_x_569) ;  /* 0x00000000000c7947 */ /* 0x000fea0003800000 */
.L_x_570:
[----:B------:R-:W2:Y:S02]  /*4fd0*/  LD.E R0, desc[UR8][R10.64] ;  /* 0x000000080a007980 */ /* 0x000ea4000c101900 */
[----:B--2---:R-:W-:-:S05]  /*4fe0*/  IADD3 R9, R9, R0, RZ ;  /* 0x0000000009097210 */ /* 0x004fca0007ffe0ff */
[----:B------:R0:W-:Y:S02]  /*4ff0*/  ST.E desc[UR8][R10.64], R9 ;  /* 0x000000090a007985 */ /* 0x0001e4000c101908 */
.L_x_569:
[----:B------:R-:W-:Y:S05]  /*5000*/  BSYNC B0 ;  /* 0x0000000000007941 */ /* 0x000fea0003800000 */
.L_x_568:
        /* <DEDUP_REMOVED lines=8> */
.L_x_575:
[----:B------:R-:W0:Y:S02]  /*5090*/  LDS R8, [R12+0x4] ;  /* 0x000004000c087984 */ /* 0x000e240000000800 */
[----:B0-----:R-:W-:-:S10]  /*50a0*/  HFMA2.MMA R9, R8, 1, 1, R13 ;  /* 0x3c003c0008097835 */ /* 0x001fd4000000000d */
[----:B------:R-:W0:Y:S02]  /*50b0*/  ATOMS.CAST.SPIN R9, [R12+0x4], R8, R9 ;  /* 0x000004080c09738d */ /* 0x000e240001800009 */
[----:B0-----:R-:W-:-:S13]  /*50c0*/  ISETP.EQ.U32.AND P0, PT, R9, 0x1, PT ;  /* 0x000000010900780c */ /* 0x001fda0003f02070 */
[----:B------:R-:W-:Y:S05]  /*50d0*/  @!P0 BRA `(.L_x_575) ;  /* 0xfffffffc00ec8947 */ /* 0x000fea000383ffff */
[----:B------:R-:W-:Y:S05]  /*50e0*/  BRA `(.L_x_573) ;  /* 0x00000000000c7947 */ /* 0x000fea0003800000 */
.L_x_574:
[----:B------:R-:W0:Y:S02]  /*50f0*/  LD.E R0, desc[UR8][R10.64+0x4] ;  /* 0x000004080a007980 */ /* 0x000e24000c101900 */
[----:B0-----:R-:W-:-:S05]  /*5100*/  IADD3 R9, R8, R0, RZ ;  /* 0x0000000008097210 */ /* 0x001fca0007ffe0ff */
[----:B------:R1:W-:Y:S02]  /*5110*/  ST.E desc[UR8][R10.64+0x4], R9 ;  /* 0x000004090a007985 */ /* 0x0003e4000c101908 */
.L_x_573:
[----:B------:R-:W-:Y:S05]  /*5120*/  BSYNC B0 ;  /* 0x0000000000007941 */ /* 0x000fea0003800000 */
.L_x_572:
        /* <DEDUP_REMOVED lines=10> */
.L_x_579:
[----:B------:R-:W0:Y:S02]  /*51d0*/  LDS R12, [R8] ;  /* 0x00000000080c7984 */ /* 0x000e240000000800 */
[----:B0-----:R-:W-:-:S06]  /*51e0*/  HADD2 R13, R12, R7 ;  /* 0x000000070c0d7230 */ /* 0x001fcc0000000000 */
[----:B------:R-:W0:Y:S02]  /*51f0*/  ATOMS.CAST.SPIN R13, [R8], R12, R13 ;  /* 0x0000000c080d738d */ /* 0x000e24000180000d */
[----:B0-----:R-:W-:-:S13]  /*5200*/  ISETP.EQ.U32.AND P0, PT, R13, 0x1, PT ;  /* 0x000000010d00780c */ /* 0x001fda0003f02070 */
[----:B------:R-:W-:Y:S05]  /*5210*/  @!P0 BRA `(.L_x_579) ;  /* 0xfffffffc00ec8947 */ /* 0x000fea000383ffff */
[----:B------:R-:W-:Y:S05]  /*5220*/  BRA `(.L_x_577) ;  /* 0x00000000000c7947 */ /* 0x000fea0003800000 */
.L_x_578:
[----:B------:R-:W2:Y:S02]  /*5230*/  LD.E R0, desc[UR8][R10.64] ;  /* 0x000000080a007980 */ /* 0x000ea4000c101900 */
[----:B--2---:R-:W-:-:S05]  /*5240*/  IADD3 R7, R7, R0, RZ ;  /* 0x0000000007077210 */ /* 0x004fca0007ffe0ff */
[----:B------:R0:W-:Y:S02]  /*5250*/  ST.E desc[UR8][R10.64], R7 ;  /* 0x000000070a007985 */ /* 0x0001e4000c101908 */
.L_x_577:
[----:B------:R-:W-:Y:S05]  /*5260*/  BSYNC B0 ;  /* 0x0000000000007941 */ /* 0x000fea0003800000 */
.L_x_576:
        /* <DEDUP_REMOVED lines=8> */
.L_x_583:
[----:B------:R-:W0:Y:S02]  /*52f0*/  LDS R6, [R8+0x4] ;  /* 0x0000040008067984 */ /* 0x000e240000000800 */
[----:B0-----:R-:W-:-:S10]  /*5300*/  HFMA2.MMA R7, R6, 1, 1, R9 ;  /* 0x3c003c0006077835 */ /* 0x001fd40000000009 */
[----:B------:R-:W0:Y:S02]  /*5310*/  ATOMS.CAST.SPIN R7, [R8+0x4], R6, R7 ;  /* 0x000004060807738d */ /* 0x000e240001800007 */
[----:B0-----:R-:W-:-:S13]  /*5320*/  ISETP.EQ.U32.AND P0, PT, R7, 0x1, PT ;  /* 0x000000010700780c */ /* 0x001fda0003f02070 */
[----:B------:R-:W-:Y:S05]  /*5330*/  @!P0 BRA `(.L_x_583) ;  /* 0xfffffffc00ec8947 */ /* 0x000fea000383ffff */
[----:B------:R-:W-:Y:S05]  /*5340*/  BRA `(.L_x_581) ;  /* 0x00000000000c7947 */ /* 0x000fea0003800000 */
.L_x_582:
[----:B------:R-:W0:Y:S02]  /*5350*/  LD.E R0, desc[UR8][R10.64+0x4] ;  /* 0x000004080a007980 */ /* 0x000e24000c101900 */
[----:B0-----:R-:W-:-:S05]  /*5360*/  IADD3 R7, R6, R0, RZ ;  /* 0x0000000006077210 */ /* 0x001fca0007ffe0ff */
[----:B------:R1:W-:Y:S02]  /*5370*/  ST.E desc[UR8][R10.64+0x4], R7 ;  /* 0x000004070a007985 */ /* 0x0003e4000c101908 */
.L_x_581:
[----:B------:R-:W-:Y:S05]  /*5380*/  BSYNC B0 ;  /* 0x0000000000007941 */ /* 0x000fea0003800000 */
.L_x_580:
        /* <DEDUP_REMOVED lines=10> */
.L_x_587:
[----:B------:R-:W0:Y:S02]  /*5430*/  LDS R8, [R6] ;  /* 0x0000000006087984 */ /* 0x000e240000000800 */
[----:B0-----:R-:W-:-:S06]  /*5440*/  HADD2 R9, R8, R5 ;  /* 0x0000000508097230 */ /* 0x001fcc0000000000 */
[----:B------:R-:W0:Y:S02]  /*5450*/  ATOMS.CAST.SPIN R9, [R6], R8, R9 ;  /* 0x000000080609738d */ /* 0x000e240001800009 */
[----:B0-----:R-:W-:-:S13]  /*5460*/  ISETP.EQ.U32.AND P0, PT, R9, 0x1, PT ;  /* 0x000000010900780c */ /* 0x001fda0003f02070 */
[----:B------:R-:W-:Y:S05]  /*5470*/  @!P0 BRA `(.L_x_587) ;  /* 0xfffffffc00ec8947 */ /* 0x000fea000383ffff */
[----:B------:R-:W-:Y:S05]  /*5480*/  BRA `(.L_x_585) ;  /* 0x00000000000c7947 */ /* 0x000fea0003800000 */
.L_x_586:
[----:B------:R-:W2:Y:S02]  /*5490*/  LD.E R0, desc[UR8][R10.64] ;  /* 0x000000080a007980 */ /* 0x000ea4000c101900 */
[----:B--2---:R-:W-:-:S05]  /*54a0*/  IADD3 R5, R5, R0, RZ ;  /* 0x0000000005057210 */ /* 0x004fca0007ffe0ff */
[----:B------:R0:W-:Y:S02]  /*54b0*/  ST.E desc[UR8][R10.64], R5 ;  /* 0x000000050a007985 */ /* 0x0001e4000c101908 */
.L_x_585:
[----:B------:R-:W-:Y:S05]  /*54c0*/  BSYNC B0 ;  /* 0x0000000000007941 */ /* 0x000fea0003800000 */
.L_x_584:
        /* <DEDUP_REMOVED lines=8> */
.L_x_591:
[----:B------:R-:W0:Y:S02]  /*5550*/  LDS R4, [R6+0x4] ;  /* 0x0000040006047984 */ /* 0x000e240000000800 */
[----:B0-----:R-:W-:-:S10]  /*5560*/  HFMA2.MMA R5, R4, 1, 1, R7 ;  /* 0x3c003c0004057835 */ /* 0x001fd40000000007 */
[----:B------:R-:W0:Y:S02]  /*5570*/  ATOMS.CAST.SPIN R5, [R6+0x4], R4, R5 ;  /* 0x000004040605738d */ /* 0x000e240001800005 */
[----:B0-----:R-:W-:-:S13]  /*5580*/  ISETP.EQ.U32.AND P0, PT, R5, 0x1, PT ;  /* 0x000000010500780c */ /* 0x001fda0003f02070 */
[----:B------:R-:W-:Y:S05]  /*5590*/  @!P0 BRA `(.L_x_591) ;  /* 0xfffffffc00ec8947 */ /* 0x000fea000383ffff */
[----:B------:R-:W-:Y:S05]  /*55a0*/  BRA `(.L_x_589) ;  /* 0x00000000000c7947 */ /* 0x000fea0003800000 */
.L_x_590:
[----:B------:R-:W0:Y:S02]  /*55b0*/  LD.E R0, desc[UR8][R10.64+0x4] ;  /* 0x000004080a007980 */ /* 0x000e24000c101900 */
[----:B0-----:R-:W-:-:S05]  /*55c0*/  IADD3 R5, R4, R0, RZ ;  /* 0x0000000004057210 */ /* 0x001fca0007ffe0ff */
[----:B------:R1:W-:Y:S02]  /*55d0*/  ST.E desc[UR8][R10.64+0x4], R5 ;  /* 0x000004050a007985 */ /* 0x0003e4000c101908 */
.L_x_589:
[----:B------:R-:W-:Y:S05]  /*55e0*/  BSYNC B0 ;  /* 0x0000000000007941 */ /* 0x000fea0003800000 */
.L_x_588:
        /* <DEDUP_REMOVED lines=10> */
.L_x_595:
[----:B------:R-:W0:Y:S02]  /*5690*/  LDS R6, [R4] ;  /* 0x0000000004067984 */ /* 0x000e240000000800 */
[----:B0-----:R-:W-:-:S06]  /*56a0*/  HADD2 R7, R6, R3 ;  /* 0x0000000306077230 */ /* 0x001fcc0000000000 */
[----:B------:R-:W0:Y:S02]  /*56b0*/  ATOMS.CAST.SPIN R7, [R4], R6, R7 ;  /* 0x000000060407738d */ /* 0x000e240001800007 */
[----:B0-----:R-:W-:-:S13]  /*56c0*/  ISETP.EQ.U32.AND P0, PT, R7, 0x1, PT ;  /* 0x000000010700780c */ /* 0x001fda0003f02070 */
[----:B------:R-:W-:Y:S05]  /*56d0*/  @!P0 BRA `(.L_x_595) ;  /* 0xfffffffc00ec8947 */ /* 0x000fea000383ffff */
[----:B------:R-:W-:Y:S05]  /*56e0*/  BRA `(.L_x_593) ;  /* 0x00000000000c7947 */ /* 0x000fea0003800000 */
.L_x_594:
[----:B------:R-:W2:Y:S02]  /*56f0*/  LD.E R0, desc[UR8][R10.64] ;  /* 0x000000080a007980 */ /* 0x000ea4000c101900 */
[----:B--2---:R-:W-:-:S05]  /*5700*/  IADD3 R3, R3, R0, RZ ;  /* 0x0000000003037210 */ /* 0x004fca0007ffe0ff */
[----:B------:R0:W-:Y:S02]  /*5710*/  ST.E desc[UR8][R10.64], R3 ;  /* 0x000000030a007985 */ /* 0x0001e4000c101908 */
.L_x_593:
[----:B------:R-:W-:Y:S05]  /*5720*/  BSYNC B0 ;  /* 0x0000000000007941 */ /* 0x000fea0003800000 */
.L_x_592:
[----:B------:R1:W-:Y:S02]  /*5730*/  ATOM.E.ADD.F16x2.RN.STRONG.GPU P0, RZ, desc[UR8][R10.64+0x4], R2 ;  /* 0x000004020aff79a2 */ /* 0x0003e4000810e1c8 */
[----:B-1----:R-:W-:Y:S05]  /*5740*/  @P0 EXIT ;  /* 0x000000000000094d */ /* 0x002fea0003800000 */
[----:B------:R-:W1:Y:S02]  /*5750*/  QSPC.E.S P0, RZ, [R10+0x4] ;  /* 0x000004000aff73aa */ /* 0x000e640000000500 */
[----:B-1----:R-:W-:Y:S05]  /*5760*/  @!P0 BRA `(.L_x_596) ;  /* 0x0000000000208947 */ /* 0x002fea0003800000 */
[----:B0-----:R-:W-:Y:S02]  /*5770*/  MOV R10, R10 ;  /* 0x0000000a000a7202 */ /* 0x001fe40000000f00 */
[----:B------:R-:W-:-:S07]  /*5780*/  MOV R5, R2 ;  /* 0x0000000200057202 */ /* 0x000fce0000000f00 */
.L_x_597:
[----:B------:R-:W0:Y:S02]  /*5790*/  LDS R2, [R10+0x4] ;  /* 0x000004000a027984 */ /* 0x000e240000000800 */
[----:B0-----:R-:W-:-:S10]  /*57a0*/  HFMA2.MMA R3, R2, 1, 1, R5 ;  /* 0x3c003c0002037835 */ /* 0x001fd40000000005 */
[----:B------:R-:W0:Y:S02]  /*57b0*/  ATOMS.CAST.SPIN R3, [R10+0x4], R2, R3 ;  /* 0x000004020a03738d */ /* 0x000e240001800003 */
[----:B0-----:R-:W-:-:S13]  /*57c0*/  ISETP.EQ.U32.AND P0, PT, R3, 0x1, PT ;  /* 0x000000010300780c */ /* 0x001fda0003f02070 */
[----:B------:R-:W-:Y:S05]  /*57d0*/  @!P0 BRA `(.L_x_597) ;  /* 0xfffffffc00ec8947 */ /* 0x000fea000383ffff */
[----:B------:R-:W-:Y:S05]  /*57e0*/  EXIT ;  /* 0x000000000000794d */ /* 0x000fea0003800000 */
.L_x_596:
[----:B------:R-:W0:Y:S02]  /*57f0*/  LD.E R0, desc[UR8][R10.64+0x4] ;  /* 0x000004080a007980 */ /* 0x000e24000c101900 */
[----:B0-----:R-:W-:-:S05]  /*5800*/  IADD3 R3, R2, R0, RZ ;  /* 0x0000000002037210 */ /* 0x001fca0007ffe0ff */
[----:B------:R-:W-:Y:S01]  /*5810*/  ST.E desc[UR8][R10.64+0x4], R3 ;  /* 0x000004030a007985 */ /* 0x000fe2000c101908 */
[----:B------:R-:W-:Y:S05]  /*5820*/  EXIT ;  /* 0x000000000000794d */ /* 0x000fea0003800000 */
.L_x_598:
        /* <DEDUP_REMOVED lines=13> */
.L_x_3668:


//--------------------- .text._Z23gemm_half_q_half_kernelILi4ELi2ELb1ELb0ELi64EEvPK6__halfPKjS4_S2_PS0_iiiiPKtS7_iiiiiibS2_i --------------------------
	.section	.text._Z23gemm_half_q_half_kernelILi4ELi2ELb1ELb0ELi64EEvPK6__halfPKjS4_S2_PS0_iiiiPKtS7_iiiiiibS2_i,"ax",@progbits
	.align	128
        .global         _Z23gemm_half_q_half_kernelILi4ELi2ELb1ELb0ELi64EEvPK6__halfPKjS4_S2_PS0_iiiiPKtS7_iiiiiibS2_i
        .type           _Z23gemm_half_q_half_kernelILi4ELi2ELb1ELb0ELi64EEvPK6__halfPKjS4_S2_PS0_iiiiPKtS7_iiiiiibS2_i,@function
        .size           _Z23gemm_half_q_half_kernelILi4ELi2ELb1ELb0ELi64EEvPK6__halfPKjS4_S2_PS0_iiiiPKtS7_iiiiiibS2_i,(.L_x_3669 - _Z23gemm_half_q_half_kernelILi4ELi2ELb1ELb0ELi64EEvPK6__halfPKjS4_S2_PS0_iiiiPKtS7_iiiiiibS2_i)
        .other          _Z23gemm_half_q_half_kernelILi4ELi2ELb1ELb0ELi64EEvPK6__halfPKjS4_S2_PS0_iiiiPKtS7_iiiiiibS2_i,@"STO_CUDA_ENTRY STV_DEFAULT"
_Z23gemm_half_q_half_kernelILi4ELi2ELb1ELb0ELi64EEvPK6__halfPKjS4_S2_PS0_iiiiPKtS7_iiiiiibS2_i:
.text._Z23gemm_half_q_half_kernelILi4ELi2ELb1ELb0ELi64EEvPK6__halfPKjS4_S2_PS0_iiiiPKtS7_iiiiiibS2_i:
[----:B------:R-:W0:Y:S01]  /*0000*/  LDC R1, c[0x0][0x28] ;  /* 0x00000a00ff017b82 */ /* 0x000e220000000800 */
[----:B------:R-:W1:Y:S07]  /*0010*/  S2R R2, SR_CTAID.Y ;  /* 0x0000000000027919 */ /* 0x000e6e0000002600 */
[----:B------:R-:W1:Y:S01]  /*0020*/  LDC R9, c[0x0][0x238] ;  /* 0x00008e00ff097b82 */ /* 0x000e620000000800 */
[----:B------:R-:W-:Y:S01]  /*0030*/  ULDC.64 UR8, c[0x0][0x208] ;  /* 0x0000820000087ab9 */ /* 0x000fe20000000a00 */
[----:B0-----:R-:W-:Y:S01]  /*0040*/  VIADD R1, R1, 0xfffffff0 ;  /* 0xfffffff001017836 */ /* 0x001fe20000000000 */
        /* <DEDUP_REMOVED lines=44> */
.L_x_599:
        /* <DEDUP_REMOVED lines=20> */
[----:B------:R-:W-:Y:S02]  /*0450*/  IMAD.MOV.U32 R6, RZ, RZ, RZ ;  /* 0x000000ffff067224 */ /* 0x000fe400078e00ff */
[----:B------:R-:W-:Y:S01]  /*0460*/  IMAD.SHL.U32 R15, R4, 0x4, RZ ;  /* 0x00000004040f7824 */ /* 0x000fe200078e00ff */
[----:B0-----:R-:W-:-:S04]  /*0470*/  ULEA UR5, UR6, UR5, 0x18 ;  /* 0x0000000506057291 */ /* 0x001fc8000f8ec03f */
        /* <DEDUP_REMOVED lines=9> */
.L_x_604:
        /* <DEDUP_REMOVED lines=16> */
.L_x_603:
        /* <DEDUP_REMOVED lines=11> */
[----:B0-----:R-:W-:-:S05]  /*06c0*/  @P2 VIADD R4, R4, 0x100 ;  /* 0x0000010004042836 */ /* 0x001fca0000000000 */
[----:B------:R-:W-:Y:S05]  /*06d0*/  @!P0 BRA `(.L_x_601) ;  /* 0x0000000000c88947 */ /* 0x000fea0003800000 */
[----:B------:R-:W2:Y:S04]  /*06e0*/  LDG.E.U16.CONSTANT R15, desc[UR8][R14.64] ;  /* 0x000000080e0f7981 */ /* 0x000ea8000c1e9500 */
[----:B--2---:R0:W-:Y:S01]  /*06f0*/  STS.U16 [R4], R15 ;  /* 0x0000000f04007388 */ /* 0x0041e20000000400 */
[----:B------:R-:W-:Y:S05]  /*0700*/  BRA `(.L_x_601) ;  /* 0x0000000000bc7947 */ /* 0x000fea0003800000 */
.L_x_602:
[----:B------:R-:W0:Y:S01]  /*0710*/  S2UR UR6, SR_CgaCtaId ;  /* 0x00000000000679c3 */ /* 0x000e220000008800 */
[----:B------:R-:W-:Y:S01]  /*0720*/  IMAD R6, R2, R5, RZ ;  /* 0x0000000502067224 */ /* 0x000fe200078e02ff */
[----:B------:R-:W-:Y:S01]  /*0730*/  ISETP.GT.AND P2, PT, R57, 0x3, PT ;  /* 0x000000033900780c */ /* 0x000fe20003f44270 */
[----:B------:R-:W-:Y:S01]  /*0740*/  UMOV UR5, 0x400 ;  /* 0x0000040000057882 */ /* 0x000fe20000000000 */
[----:B------:R-:W-:Y:S02]  /*0750*/  ULDC.64 UR10, c[0x0][0x210] ;  /* 0x00008400000a7ab9 */ /* 0x000fe40000000a00 */
[----:B------:R-:W-:-:S04]  /*0760*/  SHF.L.U32 R6, R6, 0x2, RZ ;  /* 0x0000000206067819 */ /* 0x000fc800000006ff */
[----:B------:R-:W-:-:S04]  /*0770*/  IADD3 R4, P0, R4, R6, RZ ;  /* 0x0000000604047210 */ /* 0x000fc80007f1e0ff */
[----:B------:R-:W-:Y:S01]  /*0780*/  LEA.HI.X.SX32 R15, R6, R15, 0x1, P0 ;  /* 0x0000000f060f7211 */ /* 0x000fe200000f0eff */
[----:B------:R-:W-:Y:S01]  /*0790*/  IMAD.MOV.U32 R6, RZ, RZ, RZ ;  /* 0x000000ffff067224 */ /* 0x000fe200078e00ff */
[----:B------:R-:W-:-:S04]  /*07a0*/  LEA R14, P0, R4, UR10, 0x1 ;  /* 0x0000000a040e7c11 */ /* 0x000fc8000f8008ff */
[----:B------:R-:W-:Y:S02]  /*07b0*/  LEA.HI.X R15, R4, UR11, R15, 0x1, P0 ;  /* 0x0000000b040f7c11 */ /* 0x000fe400080f0c0f */
[----:B------:R-:W-:Y:S01]  /*07c0*/  PLOP3.LUT P0, PT, PT, PT, PT, 0x80, 0x0 ;  /* 0x000000000000781c */ /* 0x000fe20003f0f070 */
[----:B0-----:R-:W-:-:S06]  /*07d0*/  ULEA UR5, UR6, UR5, 0x18 ;  /* 0x0000000506057291 */ /* 0x001fcc000f8ec03f */
[----:B------:R-:W-:Y:S01]  /*07e0*/  LEA R4, R3, UR5, 0x1 ;  /* 0x0000000503047c11 */ /* 0x000fe2000f8e08ff */
[----:B------:R-:W-:Y:S06]  /*07f0*/  @!P2 BRA `(.L_x_605) ;  /* 0x000000000048a947 */ /* 0x000fec0003800000 */
[----:B------:R-:W-:Y:S01]  /*0800*/  PLOP3.LUT P0, PT, PT, PT, PT, 0x8, 0x0 ;  /* 0x000000000000781c */ /* 0x000fe20003f0e170 */
[----:B------:R-:W-:-:S12]  /*0810*/  VIADD R27, R57, 0xfffffffd ;  /* 0xfffffffd391b7836 */ /* 0x000fd80000000000 */
.L_x_606:
        /* <DEDUP_REMOVED lines=16> */
.L_x_605:
[----:B------:R-:W-:-:S05]  /*0920*/  IMAD.IADD R8, R57, 0x1, -R6 ;  /* 0x0000000139087824 */ /* 0x000fca00078e0a06 */
        /* <DEDUP_REMOVED lines=13> */
.L_x_601:
[----:B------:R-:W-:Y:S05]  /*0a00*/  BSYNC B0 ;  /* 0x0000000000007941 */ /* 0x000fea0003800000 */
.L_x_600:
[----:B------:R-:W2:Y:S02]  /*0a10*/  LDC R49, c[0x0][0x23c] ;  /* 0x00008f00ff317b82 */ /* 0x000ea40000000800 */
[----:B--2---:R-:W-:-:S13]  /*0a20*/  ISETP.GE.AND P0, PT, R11, R49, PT ;  /* 0x000000310b00720c */ /* 0x004fda0003f06270 */
        /* <DEDUP_REMOVED lines=10> */
[----:B------:R-:W-:Y:S01]  /*0ad0*/  HFMA2.MMA R6, -RZ, RZ, 0, 0 ;  /* 0x00000000ff067435 */ /* 0x000fe200000001ff */
[----:B------:R-:W-:-:S03]  /*0ae0*/  PLOP3.LUT P0, PT, PT, PT, PT, 0x80, 0x0 ;  /* 0x000000000000781c */ /* 0x000fc60003f0f070 */
[----:B------:R-:W-:-:S05]  /*0af0*/  LEA R2, R2, UR4, 0x2 ;  /* 0x0000000402027c11 */ /* 0x000fca000f8e10ff */
[----:B------:R-:W-:-:S04]  /*0b00*/  IMAD R3, R3, 0x4, R2 ;  /* 0x0000000403037824 */ /* 0x000fc800078e0202 */
[----:B0-----:R-:W-:Y:S01]  /*0b10*/  IMAD.WIDE R2, R3, 0x2, R4 ;  /* 0x0000000203027825 */ /* 0x001fe200078e0204 */
[----:B------:R-:W-:Y:S06]  /*0b20*/  @!P2 BRA `(.L_x_608) ;  /* 0x000000000034a947 */ /* 0x000fec0003800000 */
[----:B------:R-:W-:Y:S01]  /*0b30*/  PLOP3.LUT P0, PT, PT, PT, PT, 0x8, 0x0 ;  /* 0x000000000000781c */ /* 0x000fe20003f0e170 */
[----:B------:R-:W-:-:S12]  /*0b40*/  VIADD R19, R57, 0xfffffffd ;  /* 0xfffffffd39137836 */ /* 0x000fd80000000000 */
.L_x_609:
[C---:B-1----:R-:W-:Y:S01]  /*0b50*/  IMAD.WIDE R4, R49.reuse, 0x2, R2 ;  /* 0x0000000231047825 */ /* 0x042fe200078e0202 */
        /* <DEDUP_REMOVED lines=10> */
.L_x_608:
[----:B-1----:R-:W-:-:S04]  /*0c00*/  IADD3 R4, R57, -R6, RZ ;  /* 0x8000000639047210 */ /* 0x002fc80007ffe0ff */
[----:B------:R-:W-:-:S13]  /*0c10*/  ISETP.GT.AND P2, PT, R4, 0x1, PT ;  /* 0x000000010400780c */ /* 0x000fda0003f44270 */
[----:B------:R-:W-:Y:S01]  /*0c20*/  @P2 VIADD R6, R6, 0x2 ;  /* 0x0000000206062836 */ /* 0x000fe20000000000 */
[----:B------:R-:W-:Y:S01]  /*0c30*/  @P2 PLOP3.LUT P0, PT, PT, PT, PT, 0x8, 0x0 ;  /* 0x000000000000281c */ /* 0x000fe20003f0e170 */
[C---:B------:R-:W-:Y:S01]  /*0c40*/  @P2 IMAD.WIDE R4, R49.reuse, 0x2, R2 ;  /* 0x0000000231042825 */ /* 0x040fe200078e0202 */
[----:B------:R0:W-:Y:S02]  /*0c50*/  @P2 STG.E.64 desc[UR8][R2.64], RZ ;  /* 0x000000ff02002986 */ /* 0x0001e4000c101b08 */
[----:B------:R-:W-:Y:S02]  /*0c60*/  ISETP.LT.OR P0, PT, R6, R57, P0 ;  /* 0x000000390600720c */ /* 0x000fe40000701670 */
[----:B------:R1:W-:Y:S01]  /*0c70*/  @P2 STG.E.64 desc[UR8][R4.64], RZ ;  /* 0x000000ff04002986 */ /* 0x0003e2000c101b08 */
[----:B0-----:R-:W-:-:S10]  /*0c80*/  @P2 IMAD.WIDE R2, R49, 0x2, R4 ;  /* 0x0000000231022825 */ /* 0x001fd400078e0204 */
[----:B------:R1:W-:Y:S02]  /*0c90*/  @P0 STG.E.64 desc[UR8][R2.64], RZ ;  /* 0x000000ff02000986 */ /* 0x0003e4000c101b08 */
.L_x_607:
        /* <DEDUP_REMOVED lines=10> */
[----:B------:R-:W-:Y:S01]  /*0d40*/  IMAD.MOV.U32 R8, RZ, RZ, RZ ;  /* 0x000000ffff087224 */ /* 0x000fe200078e00ff */
[----:B------:R-:W-:Y:S01]  /*0d50*/  SHF.L.U32 R4, R11, 0x2, RZ ;  /* 0x000000020b047819 */ /* 0x000fe200000006ff */
[----:B------:R-:W-:Y:S01]  /*0d60*/  IMAD.MOV.U32 R16, RZ, RZ, R56 ;  /* 0x000000ffff107224 */ /* 0x000fe200078e0038 */
[----:B------:R-:W-:Y:S02]  /*0d70*/  LEA.HI R6, R6, R11, RZ, 0x3 ;  /* 0x0000000b06067211 */ /* 0x000fe400078f18ff */
[----:B------:R-:W-:Y:S02]  /*0d80*/  LOP3.LUT R4, R4, 0x10, RZ, 0xc0, !PT ;  /* 0x0000001004047812 */ /* 0x000fe400078ec0ff */
[----:B------:R-:W-:-:S07]  /*0d90*/  SHF.R.S32.HI R6, RZ, 0x3, R6 ;  /* 0x00000003ff067819 */ /* 0x000fce0000011406 */
.L_x_611:
[----:B---3--:R-:W3:Y:S01]  /*0da0*/  LDC.64 R18, c[0x0][0x220] ;  /* 0x00008800ff127b82 */ /* 0x008ee20000000a00 */
[----:B-----5:R-:W-:-:S05]  /*0db0*/  IADD3 R22, R0, R8, RZ ;  /* 0x0000000800167210 */ /* 0x020fca0007ffe0ff */
[----:B------:R-:W-:-:S05]  /*0dc0*/  IMAD R20, R22, R49, RZ ;  /* 0x0000003116147224 */ /* 0x000fca00078e02ff */
[----:B------:R-:W-:-:S04]  /*0dd0*/  SHF.R.S32.HI R21, RZ, 0x1f, R20 ;  /* 0x0000001fff157819 */ /* 0x000fc80000011414 */
[----:B------:R-:W-:-:S04]  /*0de0*/  LEA.HI R21, R21, R20, RZ, 0x3 ;  /* 0x0000001415157211 */ /* 0x000fc800078f18ff */
[----:B------:R-:W-:-:S05]  /*0df0*/  LEA.HI.SX32 R21, R21, R6, 0x1d ;  /* 0x0000000615157211 */ /* 0x000fca00078feaff */
[----:B---3--:R-:W-:Y:S02]  /*0e00*/  IMAD.WIDE R18, R21, 0x4, R18 ;  /* 0x0000000415127825 */ /* 0x008fe400078e0212 */
[----:B------:R-:W3:Y:S04]  /*0e10*/  LDC.64 R20, c[0x0][0x228] ;  /* 0x00008a00ff147b82 */ /* 0x000ee80000000a00 */
[----:B------:R-:W4:Y:S01]  /*0e20*/  LDG.E.CONSTANT R19, desc[UR8][R18.64] ;  /* 0x0000000812137981 */ /* 0x000f22000c1e9900 */
[----:B------:R-:W-:Y:S01]  /*0e30*/  LEA R23, R16, 0x1, 0x1 ;  /* 0x0000000110177811 */ /* 0x000fe200078e08ff */
[----:B---3--:R-:W-:-:S04]  /*0e40*/  IMAD.WIDE R20, R22, 0x2, R20 ;  /* 0x0000000216147825 */ /* 0x008fc800078e0214 */
[----:B------:R-:W-:Y:S02]  /*0e50*/  IMAD.WIDE R22, R23, 0x2, R2 ;  /* 0x0000000217167825 */ /* 0x000fe400078e0202 */
[----:B------:R3:W2:Y:S04]  /*0e60*/  LDG.E.U16.CONSTANT R20, desc[UR8][R20.64] ;  /* 0x0000000814147981 */ /* 0x0006a8000c1e9500 */
[----:B------:R-:W2:Y:S01]  /*0e70*/  LDG.E.U16.CONSTANT R23, desc[UR8][R22.64] ;  /* 0x0000000816177981 */ /* 0x000ea2000c1e9500 */
[----:B----4-:R-:W-:-:S04]  /*0e80*/  SHF.R.U32.HI R24, RZ, R4, R19 ;  /* 0x00000004ff187219 */ /* 0x010fc80000011613 */
[----:B------:R-:W-:Y:S02]  /*0e90*/  LOP3.LUT R25, R24, 0xf, RZ, 0xc0, !PT ;  /* 0x0000000f18197812 */ /* 0x000fe400078ec0ff */
[--C-:B------:R-:W-:Y:S02]  /*0ea0*/  SHF.R.U32.HI R26, RZ, 0x4, R24.reuse ;  /* 0x00000004ff1a7819 */ /* 0x100fe40000011618 */
[--C-:B------:R-:W-:Y:S01]  /*0eb0*/  SHF.R.U32.HI R18, RZ, 0xc, R24.reuse ;  /* 0x0000000cff127819 */ /* 0x100fe20000011618 */
[----:B------:R-:W-:Y:S01]  /*0ec0*/  VIADD R25, R25, 0x1 ;  /* 0x0000000119197836 */ /* 0x000fe20000000000 */
[----:B------:R-:W-:Y:S02]  /*0ed0*/  SHF.R.U32.HI R24, RZ, 0x8, R24 ;  /* 0x00000008ff187819 */ /* 0x000fe40000011618 */
[----:B------:R-:W-:Y:S01]  /*0ee0*/  LOP3.LUT R26, R26, 0xf, RZ, 0xc0, !PT ;  /* 0x0000000f1a1a7812 */ /* 0x000fe200078ec0ff */
[----:B------:R-:W-:Y:S01]  /*0ef0*/  IMAD R25, R25, R25, RZ ;  /* 0x0000001919197224 */ /* 0x000fe200078e02ff */
[----:B------:R-:W-:-:S02]  /*0f00*/  LOP3.LUT R18, R18, 0xf, RZ, 0xc0, !PT ;  /* 0x0000000f12127812 */ /* 0x000fc400078ec0ff */
[----:B------:R-:W-:Y:S01]  /*0f10*/  LOP3.LUT R24, R24, 0xf, RZ, 0xc0, !PT ;  /* 0x0000000f18187812 */ /* 0x000fe200078ec0ff */
[----:B------:R-:W-:Y:S01]  /*0f20*/  VIADD R26, R26, 0x1 ;  /* 0x000000011a1a7836 */ /* 0x000fe20000000000 */
[----:B------:R-:W-:Y:S01]  /*0f30*/  IADD3 R18, R18, 0x1, RZ ;  /* 0x0000000112127810 */ /* 0x000fe20007ffe0ff */
[----:B------:R-:W-:Y:S02]  /*0f40*/  I2F.F16 R25, R25 ;  /* 0x0000001900197306 */ /* 0x000fe40000200c00 */
[----:B------:R-:W-:Y:S02]  /*0f50*/  VIADD R24, R24, 0x1 ;  /* 0x0000000118187836 */ /* 0x000fe40000000000 */
[----:B------:R-:W-:Y:S02]  /*0f60*/  IMAD R26, R26, R26, RZ ;  /* 0x0000001a1a1a7224 */ /* 0x000fe400078e02ff */
[----:B---3--:R-:W-:Y:S02]  /*0f70*/  IMAD R21, R18, R18, RZ ;  /* 0x0000001212157224 */ /* 0x008fe400078e02ff */
[----:B------:R-:W-:-:S02]  /*0f80*/  IMAD R24, R24, R24, RZ ;  /* 0x0000001818187224 */ /* 0x000fc400078e02ff */
[----:B------:R-:W3:Y:S01]  /*0f90*/  I2F.F16 R26, R26 ;  /* 0x0000001a001a7306 */ /* 0x000ee20000200c00 */
[----:B--2---:R-:W-:-:S04]  /*0fa0*/  IADD3 R16, R23, R16, RZ ;  /* 0x0000001017107210 */ /* 0x004fc80007ffe0ff */
[----:B------:R-:W-:-:S03]  /*0fb0*/  ISETP.GE.AND P2, PT, R16, R55, PT ;  /* 0x000000371000720c */ /* 0x000fc60003f46270 */
[----:B------:R-:W-:Y:S01]  /*0fc0*/  I2F.F16 R21, R21 ;  /* 0x0000001500157306 */ /* 0x000fe20000200c00 */
[----:B---3--:R-:W-:-:S07]  /*0fd0*/  PRMT R25, R25, 0x5410, R26 ;  /* 0x0000541019197816 */ /* 0x008fce000000001a */
[----:B------:R-:W2:Y:S01]  /*0fe0*/  I2F.F16 R24, R24 ;  /* 0x0000001800187306 */ /* 0x000ea20000200c00 */
[----:B------:R-:W-:Y:S01]  /*0ff0*/  HMUL2 R18, R25, R20.H0_H0 ;  /* 0x2000001419127232 */ /* 0x000fe20000000000 */
[----:B--2---:R-:W-:-:S05]  /*1000*/  PRMT R19, R24, 0x5410, R21 ;  /* 0x0000541018137816 */ /* 0x004fca0000000015 */
[----:B------:R-:W-:Y:S02]  /*1010*/  HMUL2 R19, R19, R20.H0_H0 ;  /* 0x2000001413137232 */ /* 0x000fe40000000000 */
[C---:B------:R-:W-:Y:S02]  /*1020*/  IMAD R20, R8.reuse, 0x8, R1 ;  /* 0x0000000808147824 */ /* 0x040fe400078e0201 */
[----:B------:R-:W-:-:S03]  /*1030*/  VIADD R8, R8, 0x1 ;  /* 0x0000000108087836 */ /* 0x000fc60000000000 */
[----:B------:R3:W-:Y:S01]  /*1040*/  STL.64 [R20], R18 ;  /* 0x0000001214007387 */ /* 0x0007e20000100a00 */
[----:B------:R-:W-:Y:S05]  /*1050*/  @!P2 BRA `(.L_x_611) ;  /* 0xfffffffc0050a947 */ /* 0x000fea000383ffff */
.L_x_610:
[----:B------:R-:W-:Y:S01]  /*1060*/  ULDC UR4, c[0x0][0x258] ;  /* 0x0000960000047ab9 */ /* 0x000fe20000000800 */
[----:B------:R-:W-:Y:S01]  /*1070*/  ULDC UR5, c[0x0][0x260] ;  /* 0x0000980000057ab9 */ /* 0x000fe20000000800 */
[C---:B------:R-:W-:Y:S01]  /*1080*/  ISETP.GT.AND P2, PT, R56.reuse, UR4, PT ;  /* 0x0000000438007c0c */ /* 0x040fe2000bf44270 */
[----:B------:R-:W-:Y:S01]  /*1090*/  ULDC UR6, c[0x0][0x268] ;  /* 0x00009a0000067ab9 */ /* 0x000fe20000000800 */
[C---:B------:R-:W-:Y:S01]  /*10a0*/  VIMNMX R0, R56.reuse, UR4, PT ;  /* 0x0000000438007c48 */ /* 0x040fe2000bfe0100 */
[----:B------:R-:W-:Y:S01]  /*10b0*/  IMAD.MOV.U32 R2, RZ, RZ, RZ ;  /* 0x000000ffff027224 */ /* 0x000fe200078e00ff */
[C---:B------:R-:W-:Y:S02]  /*10c0*/  ISETP.GT.AND P4, PT, R56.reuse, UR5, PT ;  /* 0x0000000538007c0c */ /* 0x040fe4000bf84270 */
[----:B------:R-:W-:Y:S02]  /*10d0*/  SHF.R.S32.HI R3, RZ, 0x1f, R0 ;  /* 0x0000001fff037819 */ /* 0x000fe40000011400 */
[----:B------:R-:W-:-:S02]  /*10e0*/  ISETP.GT.AND P6, PT, R56, UR6, PT ;  /* 0x0000000638007c0c */ /* 0x000fc4000bfc4270 */
[----:B------:R-:W-:Y:S02]  /*10f0*/  LEA.HI R4, R3, R0, RZ, 0x5 ;  /* 0x0000000003047211 */ /* 0x000fe400078f28ff */
[C---:B-1----:R-:W-:Y:S02]  /*1100*/  ISETP.GT.AND P3, PT, R56.reuse, R17, PT ;  /* 0x000000113800720c */ /* 0x042fe40003f64270 */
[----:B--2---:R-:W-:Y:S02]  /*1110*/  ISETP.GT.AND P5, PT, R56, R5, PT ;  /* 0x000000053800720c */ /* 0x004fe40003fa4270 */
[----:B------:R-:W-:Y:S01]  /*1120*/  MOV R0, RZ ;  /* 0x000000ff00007202 */ /* 0x000fe20000000f00 */
[----:B------:R-:W-:Y:S10]  /*1130*/  @!P2 BRA `(.L_x_612) ;  /* 0x00000000001ca947 */ /* 0x000ff40003800000 */
[----:B------:R-:W1:Y:S02]  /*1140*/  LDC R3, c[0x0][0x25c] ;  /* 0x00009700ff037b82 */ /* 0x000e640000000800 */
[----:B-1----:R-:W-:-:S04]  /*1150*/  VIMNMX R2, R56, R3, PT ;  /* 0x0000000338027248 */ /* 0x002fc80003fe0100 */
[----:B------:R-:W-:-:S04]  /*1160*/  IADD3 R2, R2, -UR4, RZ ;  /* 0x8000000402027c10 */ /* 0x000fc8000fffe0ff */
[----:B------:R-:W-:-:S04]  /*1170*/  SHF.R.S32.HI R3, RZ, 0x1f, R2 ;  /* 0x0000001fff037819 */ /* 0x000fc80000011402 */
[----:B------:R-:W-:-:S04]  /*1180*/  LEA.HI R3, R3, R2, RZ, 0x5 ;  /* 0x0000000203037211 */ /* 0x000fc800078f28ff */
[----:B------:R-:W-:-:S05]  /*1190*/  SHF.R.S32.HI R3, RZ, 0x5, R3 ;  /* 0x00000005ff037819 */ /* 0x000fca0000011403 */
[----:B------:R-:W-:-:S07]  /*11a0*/  IMAD R2, R3, 0x6, RZ ;  /* 0x0000000603027824 */ /* 0x000fce00078e02ff */
.L_x_612:
[----:B------:R-:W-:Y:S05]  /*11b0*/  @!P3 BRA `(.L_x_613) ;  /* 0x00000000001cb947 */ /* 0x000fea0003800000 */
[----:B------:R-:W1:Y:S02]  /*11c0*/  LDC R3, c[0x0][0x260] ;  /* 0x00009800ff037b82 */ /* 0x000e640000000800 */
[----:B-1----:R-:W-:-:S05]  /*11d0*/  VIMNMX R0, R56, R3, PT ;  /* 0x0000000338007248 */ /* 0x002fca0003fe0100 */
[----:B------:R-:W-:-:S05]  /*11e0*/  IMAD.IADD R0, R0, 0x1, -R17 ;  /* 0x0000000100007824 */ /* 0x000fca00078e0a11 */
[----:B------:R-:W-:-:S04]  /*11f0*/  SHF.R.S32.HI R3, RZ, 0x1f, R0 ;  /* 0x0000001fff037819 */ /* 0x000fc80000011400 */
[----:B------:R-:W-:-:S04]  /*1200*/  LEA.HI R3, R3, R0, RZ, 0x5 ;  /* 0x0000000003037211 */ /* 0x000fc800078f28ff */
[----:B------:R-:W-:-:S05]  /*1210*/  SHF.R.S32.HI R3, RZ, 0x5, R3 ;  /* 0x00000005ff037819 */ /* 0x000fca0000011403 */
[----:B------:R-:W-:-:S07]  /*1220*/  IMAD R0, R3, 0x5, RZ ;  /* 0x0000000503007824 */ /* 0x000fce00078e02ff */
.L_x_613:
[----:B------:R-:W-:Y:S01]  /*1230*/  HFMA2.MMA R3, -RZ, RZ, 0, 0 ;  /* 0x00000000ff037435 */ /* 0x000fe200000001ff */
[----:B---3--:R-:W-:Y:S01]  /*1240*/  SHF.R.S32.HI R19, RZ, 0x5, R4 ;  /* 0x00000005ff137819 */ /* 0x008fe20000011404 */
[----:B------:R-:W-:Y:S01]  /*1250*/  IMAD.MOV.U32 R17, RZ, RZ, RZ ;  /* 0x000000ffff117224 */ /* 0x000fe200078e00ff */
[----:B------:R-:W-:Y:S08]  /*1260*/  @!P4 BRA `(.L_x_614) ;  /* 0x00000000001cc947 */ /* 0x000ff00003800000 */
[----:B------:R-:W1:Y:S02]  /*1270*/  LDC R17, c[0x0][0x264] ;  /* 0x00009900ff117b82 */ /* 0x000e640000000800 */
[----:B-1----:R-:W-:-:S04]  /*1280*/  VIMNMX R4, R56, R17, PT ;  /* 0x0000001138047248 */ /* 0x002fc80003fe0100 */
[----:B------:R-:W-:-:S04]  /*1290*/  IADD3 R4, R4, -UR5, RZ ;  /* 0x8000000504047c10 */ /* 0x000fc8000fffe0ff */
[----:B------:R-:W-:-:S04]  /*12a0*/  SHF.R.S32.HI R17, RZ, 0x1f, R4 ;  /* 0x0000001fff117819 */ /* 0x000fc80000011404 */
[----:B------:R-:W-:-:S04]  /*12b0*/  LEA.HI R17, R17, R4, RZ, 0x5 ;  /* 0x0000000411117211 */ /* 0x000fc800078f28ff */
[----:B------:R-:W-:-:S05]  /*12c0*/  SHF.R.S32.HI R17, RZ, 0x5, R17 ;  /* 0x00000005ff117819 */ /* 0x000fca0000011411 */
[----:B------:R-:W-:-:S07]  /*12d0*/  IMAD.SHL.U32 R17, R17, 0x4, RZ ;  /* 0x0000000411117824 */ /* 0x000fce00078e00ff */
.L_x_614:
[----:B------:R-:W-:Y:S05]  /*12e0*/  @!P5 BRA `(.L_x_615) ;  /* 0x00000000001cd947 */ /* 0x000fea0003800000 */
[----:B------:R-:W1:Y:S02]  /*12f0*/  LDC R3, c[0x0][0x268] ;  /* 0x00009a00ff037b82 */ /* 0x000e640000000800 */
[----:B-1----:R-:W-:-:S04]  /*1300*/  VIMNMX R4, R56, R3, PT ;  /* 0x0000000338047248 */ /* 0x002fc80003fe0100 */
[----:B------:R-:W-:-:S04]  /*1310*/  IADD3 R4, R4, -R5, RZ ;  /* 0x8000000504047210 */ /* 0x000fc80007ffe0ff */
[----:B------:R-:W-:-:S04]  /*1320*/  SHF.R.S32.HI R3, RZ, 0x1f, R4 ;  /* 0x0000001fff037819 */ /* 0x000fc80000011404 */
[----:B------:R-:W-:-:S04]  /*1330*/  LEA.HI R3, R3, R4, RZ, 0x5 ;  /* 0x0000000403037211 */ /* 0x000fc800078f28ff */
[----:B------:R-:W-:-:S05]  /*1340*/  SHF.R.S32.HI R3, RZ, 0x5, R3 ;  /* 0x00000005ff037819 */ /* 0x000fca0000011403 */
[----:B------:R-:W-:-:S07]  /*1350*/  IMAD R3, R3, 0x3, RZ ;  /* 0x0000000303037824 */ /* 0x000fce00078e02ff */
.L_x_615:
[----:B------:R-:W-:Y:S01]  /*1360*/  IMAD.MOV.U32 R4, RZ, RZ, RZ ;  /* 0x000000ffff047224 */ /* 0x000fe200078e00ff */
[----:B------:R-:W-:Y:S06]  /*1370*/  @!P6 BRA `(.L_x_616) ;  /* 0x00000000001ce947 */ /* 0x000fec0003800000 */
[----:B------:R-:W1:Y:S02]  /*1380*/  LDC R5, c[0x0][0x26c] ;  /* 0x00009b00ff057b82 */ /* 0x000e640000000800 */
[----:B-1----:R-:W-:-:S04]  /*1390*/  VIMNMX R4, R56, R5, PT ;  /* 0x0000000538047248 */ /* 0x002fc80003fe0100 */
[----:B------:R-:W-:-:S04]  /*13a0*/  IADD3 R4, R4, -UR6, RZ ;  /* 0x8000000604047c10 */ /* 0x000fc8000fffe0ff */
[----:B------:R-:W-:-:S04]  /*13b0*/  SHF.R.S32.HI R5, RZ, 0x1f, R4 ;  /* 0x0000001fff057819 */ /* 0x000fc80000011404 */
[----:B------:R-:W-:-:S04]  /*13c0*/  LEA.HI R5, R5, R4, RZ, 0x5 ;  /* 0x0000000405057211 */ /* 0x000fc800078f28ff */
[----:B------:R-:W-:-:S05]  /*13d0*/  SHF.R.S32.HI R5, RZ, 0x5, R5 ;  /* 0x00000005ff057819 */ /* 0x000fca0000011405 */
[----:B------:R-:W-:-:S07]  /*13e0*/  IMAD.SHL.U32 R4, R5, 0x2, RZ ;  /* 0x0000000205047824 */ /* 0x000fce00078e00ff */
.L_x_616:
[----:B------:R-:W-:Y:S01]  /*13f0*/  ULDC UR4, c[0x0][0x26c] ;  /* 0x00009b0000047ab9 */ /* 0x000fe20000000800 */
[----:B------:R-:W-:Y:S02]  /*1400*/  LEA R2, R19, R2, 0x3 ;  /* 0x0000000213027211 */ /* 0x000fe400078e18ff */
[----:B------:R-:W-:Y:S02]  /*1410*/  ISETP.GE.OR P0, PT, R56, UR4, P0 ;  /* 0x0000000438007c0c */ /* 0x000fe40008706670 */
[----:B------:R-:W-:Y:S02]  /*1420*/  IADD3 R0, R17, R2, R0 ;  /* 0x0000000211007210 */ /* 0x000fe40007ffe000 */
[----:B------:R-:W-:Y:S02]  /*1430*/  PRMT R48, RZ, 0x5410, RZ ;  /* 0x00005410ff307816 */ /* 0x000fe400000000ff */
[----:B------:R-:W-:Y:S02]  /*1440*/  IADD3 R6, R4, R0, R3 ;  /* 0x0000000004067210 */ /* 0x000fe40007ffe003 */
[----:B------:R-:W-:-:S02]  /*1450*/  PRMT R47, RZ, 0x5410, RZ ;  /* 0x00005410ff2f7816 */ /* 0x000fc400000000ff */
[----:B------:R-:W-:Y:S02]  /*1460*/  PRMT R46, RZ, 0x5410, RZ ;  /* 0x00005410ff2e7816 */ /* 0x000fe400000000ff */
[----:B------:R-:W-:Y:S02]  /*1470*/  PRMT R0, RZ, 0x5410, RZ ;  /* 0x00005410ff007816 */ /* 0x000fe400000000ff */
[----:B------:R-:W-:Y:S02]  /*1480*/  PRMT R2, RZ, 0x5410, RZ ;  /* 0x00005410ff027816 */ /* 0x000fe400000000ff */
[----:B------:R-:W-:Y:S02]  /*1490*/  PRMT R3, RZ, 0x5410, RZ ;  /* 0x00005410ff037816 */ /* 0x000fe400000000ff */
[----:B------:R-:W-:Y:S02]  /*14a0*/  PRMT R4, RZ, 0x5410, RZ ;  /* 0x00005410ff047816 */ /* 0x000fe400000000ff */
[----:B------:R-:W-:Y:S01]  /*14b0*/  PRMT R5, RZ, 0x5410, RZ ;  /* 0x00005410ff057816 */ /* 0x000fe200000000ff */
[----:B------:R-:W-:Y:S06]  /*14c0*/  @P0 BRA `(.L_x_617) ;  /* 0x0000001400300947 */ /* 0x000fec0003800000 */
[----:B------:R-:W2:Y:S04]  /*14d0*/  LDG.E.U16.CONSTANT R53, desc[UR8][R14.64+0x2] ;  /* 0x000002080e357981 */ /* 0x000ea8000c1e9500 */
[----:B------:R1:W5:Y:S01]  /*14e0*/  LDL.64 R58, [R1] ;  /* 0x00000000013a7983 */ /* 0x0003620000100a00 */
[----:B------:R-:W3:Y:S01]  /*14f0*/  S2UR UR5, SR_CgaCtaId ;  /* 0x00000000000579c3 */ /* 0x000ee20000008800 */
[----:B------:R-:W-:Y:S01]  /*1500*/  PRMT R8, R13, 0x9910, RZ ;  /* 0x000099100d087816 */ /* 0x000fe200000000ff */
[----:B------:R-:W-:Y:S01]  /*1510*/  IMAD R6, R6, R49, RZ ;  /* 0x0000003106067224 */ /* 0x000fe200078e02ff */
[----:B------:R-:W-:Y:S01]  /*1520*/  PRMT R10, R10, 0x9910, RZ ;  /* 0x000099100a0a7816 */ /* 0x000fe200000000ff */
[----:B------:R-:W-:Y:S01]  /*1530*/  ULDC.64 UR6, c[0x0][0x218] ;  /* 0x0000860000067ab9 */ /* 0x000fe20000000a00 */
[----:B------:R-:W-:-:S02]  /*1540*/  PRMT R7, R7, 0x9910, RZ ;  /* 0x0000991007077816 */ /* 0x000fc400000000ff */
[----:B------:R-:W-:Y:S02]  /*1550*/  ISETP.NE.AND P2, PT, R8, RZ, PT ;  /* 0x000000ff0800720c */ /* 0x000fe40003f45270 */
[----:B------:R-:W-:Y:S02]  /*1560*/  SHF.R.S32.HI R8, RZ, 0x1f, R6 ;  /* 0x0000001fff087819 */ /* 0x000fe40000011406 */
[----:B------:R-:W-:Y:S01]  /*1570*/  IADD3 R51, P3, R11, R6, RZ ;  /* 0x000000060b337210 */ /* 0x000fe20007f7e0ff */
[----:B------:R-:W-:Y:S01]  /*1580*/  IMAD.MOV.U32 R6, RZ, RZ, R10 ;  /* 0x000000ffff067224 */ /* 0x000fe200078e000a */
[----:B------:R-:W-:Y:S02]  /*1590*/  ISETP.NE.AND P0, PT, R7, RZ, PT ;  /* 0x000000ff0700720c */ /* 0x000fe40003f05270 */
[----:B------:R-:W-:Y:S02]  /*15a0*/  PRMT R7, R12, 0x9910, RZ ;  /* 0x000099100c077816 */ /* 0x000fe400000000ff */
[----:B------:R-:W-:-:S02]  /*15b0*/  LEA.HI.X.SX32 R8, R11, R8, 0x1, P3 ;  /* 0x000000080b087211 */ /* 0x000fc400018f0eff */
[----:B------:R-:W-:Y:S02]  /*15c0*/  LEA R52, P5, R51, UR6, 0x2 ;  /* 0x0000000633347c11 */ /* 0x000fe4000f8a10ff */
[----:B------:R-:W-:Y:S01]  /*15d0*/  SHF.R.S32.HI R50, RZ, 0x1f, R49 ;  /* 0x0000001fff327819 */ /* 0x000fe20000011431 */
[----:B------:R-:W-:Y:S01]  /*15e0*/  UMOV UR4, 0x400 ;  /* 0x0000040000047882 */ /* 0x000fe20000000000 */
[----:B------:R-:W-:Y:S02]  /*15f0*/  ISETP.NE.AND P3, PT, R7, RZ, PT ;  /* 0x000000ff0700720c */ /* 0x000fe40003f65270 */
[----:B------:R-:W-:Y:S02]  /*1600*/  ISETP.NE.AND P4, PT, R6, RZ, PT ;  /* 0x000000ff0600720c */ /* 0x000fe40003f85270 */
[----:B------:R-:W-:Y:S02]  /*1610*/  ISETP.LT.OR P0, PT, R9, 0x4, !P0 ;  /* 0x000000040900780c */ /* 0x000fe40004701670 */
[----:B------:R-:W-:-:S02]  /*1620*/  LEA.HI.X R51, R51, UR7, R8, 0x2, P5 ;  /* 0x0000000733337c11 */ /* 0x000fc4000a8f1408 */
[----:B------:R-:W-:Y:S02]  /*1630*/  MOV R54, RZ ;  /* 0x000000ff00367202 */ /* 0x000fe40000000f00 */
[----:B------:R-:W-:Y:S02]  /*1640*/  PRMT R48, RZ, 0x7610, R48 ;  /* 0x00007610ff307816 */ /* 0x000fe40000000030 */
[----:B------:R-:W-:Y:S01]  /*1650*/  SHF.L.U64.HI R50, R49, 0x2, R50 ;  /* 0x0000000231327819 */ /* 0x000fe20000010232 */
[----:B---3--:R-:W-:-:S03]  /*1660*/  ULEA UR4, UR5, UR4, 0x18 ;  /* 0x0000000405047291 */ /* 0x008fc6000f8ec03f */
[----:B------:R-:W-:Y:S01]  /*1670*/  ULDC UR5, c[0x0][0x26c] ;  /* 0x00009b0000057ab9 */ /* 0x000fe20000000800 */
[----:B-12---:R-:W-:-:S08]  /*1680*/  IMAD.IADD R53, R56, 0x1, R53 ;  /* 0x0000000138357824 */ /* 0x006fd000078e0235 */
.L_x_622:
[----:B------:R-:W-:-:S13]  /*1690*/  ISETP.NE.AND P5, PT, R56, R53, PT ;  /* 0x000000353800720c */ /* 0x000fda0003fa5270 */
[----:B------:R-:W1:Y:S01]  /*16a0*/  @!P5 LDC.64 R6, c[0x0][0x248] ;  /* 0x00009200ff06db82 */ /* 0x000e620000000a00 */
[----:B------:R-:W-:Y:S01]  /*16b0*/  @!P5 VIADD R54, R54, 0x1 ;  /* 0x000000013636d836 */ /* 0x000fe20000000000 */
[----:B------:R-:W-:-:S04]  /*16c0*/  @!P5 SHF.L.U32 R9, R56, 0x1, RZ ;  /* 0x000000013809d819 */ /* 0x000fc800000006ff */
[----:B------:R-:W-:Y:S01]  /*16d0*/  @!P5 LEA R8, R54, R1, 0x3 ;  /* 0x000000013608d211 */ /* 0x000fe200078e18ff */
[----:B-1----:R-:W-:-:S05]  /*16e0*/  @!P5 IMAD.WIDE R6, R9, 0x2, R6 ;  /* 0x000000020906d825 */ /* 0x002fca00078e0206 */
[----:B------:R-:W2:Y:S04]  /*16f0*/  @!P5 LDL.64 R8, [R8] ;  /* 0x000000000808d983 */ /* 0x000ea80000100a00 */
[----:B------:R-:W3:Y:S01]  /*1700*/  @!P5 LDG.E.U16.CONSTANT R7, desc[UR8][R6.64+0x2] ;  /* 0x000002080607d981 */ /* 0x000ee2000c1e9500 */
[----:B--2--5:R-:W-:Y:S02]  /*1710*/  @!P5 PRMT R58, R8, 0x7610, R58 ;  /* 0x00007610083ad816 */ /* 0x024fe4000000003a */
[----:B------:R-:W-:Y:S01]  /*1720*/  @!P5 PRMT R59, R9, 0x7610, R59 ;  /* 0x00007610093bd816 */ /* 0x000fe2000000003b */
[----:B---3--:R-:W-:Y:S01]  /*1730*/  @!P5 IMAD.IADD R53, R7, 0x1, R56 ;  /* 0x000000010735d824 */ /* 0x008fe200078e0238 */
[----:B------:R-:W-:Y:S02]  /*1740*/  @!P5 PRMT R58, R58, 0x7610, R8 ;  /* 0x000076103a3ad816 */ /* 0x000fe40000000008 */
[----:B------:R-:W-:Y:S01]  /*1750*/  @!P5 PRMT R59, R59, 0x7610, R9 ;  /* 0x000076103b3bd816 */ /* 0x000fe20000000009 */
[----:B------:R-:W-:Y:S06]  /*1760*/  @!P1 BRA `(.L_x_618) ;  /* 0x00000010006c9947 */ /* 0x000fec0003800000 */
[----:B------:R-:W-:Y:S01]  /*1770*/  MOV R6, R52 ;  /* 0x0000003400067202 */ /* 0x000fe20000000f00 */
[----:B------:R-:W-:-:S05]  /*1780*/  IMAD.MOV.U32 R7, RZ, RZ, R51 ;  /* 0x000000ffff077224 */ /* 0x000fca00078e0033 */
[----:B------:R-:W2:Y:S01]  /*1790*/  LDG.E.128.CONSTANT R8, desc[UR8][R6.64] ;  /* 0x0000000806087981 */ /* 0x000ea2000c1e9d00 */
[----:B------:R-:W-:Y:S01]  /*17a0*/  HFMA2.MMA R13, -RZ, RZ, 0, 0.25 ;  /* 0x00003400ff0d7435 */ /* 0x000fe200000001ff */
[----:B------:R-:W-:Y:S01]  /*17b0*/  IMAD.MOV.U32 R29, RZ, RZ, 0x2c00 ;  /* 0x00002c00ff1d7424 */ /* 0x000fe200078e00ff */
[----:B------:R-:W-:Y:S02]  /*17c0*/  MOV R37, 0x2400 ;  /* 0x0000240000257802 */ /* 0x000fe40000000f00 */
[----:B------:R-:W-:Y:S02]  /*17d0*/  ISETP.GE.AND P5, PT, R57, 0x2, PT ;  /* 0x000000023900780c */ /* 0x000fe40003fa6270 */
[C---:B--2---:R-:W-:Y:S02]  /*17e0*/  LOP3.LUT R7, R9.reuse, 0xc000c, RZ, 0xc0, !PT ;  /* 0x000c000c09077812 */ /* 0x044fe400078ec0ff */
[----:B------:R-:W-:Y:S02]  /*17f0*/  SHF.R.U32.HI R17, RZ, 0x8, R9 ;  /* 0x00000008ff117819 */ /* 0x000fe40000011609 */
[----:B0-----:R-:W-:-:S02]  /*1800*/  LOP3.LUT R15, R9, 0x300030, RZ, 0xc0, !PT ;  /* 0x00300030090f7812 */ /* 0x001fc400078ec0ff */
[C---:B------:R-:W-:Y:S02]  /*1810*/  LOP3.LUT R30, R9.reuse, 0xc000c0, RZ, 0xc0, !PT ;  /* 0x00c000c0091e7812 */ /* 0x040fe400078ec0ff */
[----:B------:R-:W-:Y:S02]  /*1820*/  LOP3.LUT R19, R9, 0x30003, RZ, 0xc0, !PT ;  /* 0x0003000309137812 */ /* 0x000fe400078ec0ff */
[----:B------:R-:W-:Y:S02]  /*1830*/  LOP3.LUT R9, R10, 0xc000c, RZ, 0xc0, !PT ;  /* 0x000c000c0a097812 */ /* 0x000fe400078ec0ff */
[----:B------:R-:W-:Y:S02]  /*1840*/  SHF.R.U32.HI R16, RZ, 0x8, R8 ;  /* 0x00000008ff107819 */ /* 0x000fe40000011608 */
[----:B------:R-:W-:Y:S02]  /*1850*/  SHF.R.U32.HI R18, RZ, 0x8, R10 ;  /* 0x00000008ff127819 */ /* 0x000fe4000001160a */
[----:B------:R-:W-:-:S02]  /*1860*/  SHF.R.U32.HI R20, RZ, 0x8, R11 ;  /* 0x00000008ff147819 */ /* 0x000fc4000001160b */
[C---:B------:R-:W-:Y:S02]  /*1870*/  LOP3.LUT R12, R8.reuse, 0xc000c, RZ, 0xc0, !PT ;  /* 0x000c000c080c7812 */ /* 0x040fe400078ec0ff */
[C---:B------:R-:W-:Y:S02]  /*1880*/  LOP3.LUT R14, R8.reuse, 0x300030, RZ, 0xc0, !PT ;  /* 0x00300030080e7812 */ /* 0x040fe400078ec0ff */
[C---:B------:R-:W-:Y:S02]  /*1890*/  LOP3.LUT R31, R8.reuse, 0xc000c0, RZ, 0xc0, !PT ;  /* 0x00c000c0081f7812 */ /* 0x040fe400078ec0ff */
[----:B------:R-:W-:Y:S02]  /*18a0*/  LOP3.LUT R21, R8, 0x30003, RZ, 0xc0, !PT ;  /* 0x0003000308157812 */ /* 0x000fe400078ec0ff */
[C---:B------:R-:W-:Y:S02]  /*18b0*/  LOP3.LUT R25, R10.reuse, 0x300030, RZ, 0xc0, !PT ;  /* 0x003000300a197812 */ /* 0x040fe400078ec0ff */
[----:B------:R-:W-:-:S02]  /*18c0*/  LOP3.LUT R32, R10, 0xc000c0, RZ, 0xc0, !PT ;  /* 0x00c000c00a207812 */ /* 0x000fc400078ec0ff */
[----:B------:R-:W-:Y:S02]  /*18d0*/  LOP3.LUT R22, R10, 0x30003, RZ, 0xc0, !PT ;  /* 0x000300030a167812 */ /* 0x000fe400078ec0ff */
[----:B------:R-:W-:Y:S02]  /*18e0*/  LOP3.LUT R24, R9, 0x64006400, RZ, 0xfc, !PT ;  /* 0x6400640009187812 */ /* 0x000fe400078efcff */
[C---:B------:R-:W-:Y:S02]  /*18f0*/  LOP3.LUT R10, R11.reuse, 0xc000c, RZ, 0xc0, !PT ;  /* 0x000c000c0b0a7812 */ /* 0x040fe400078ec0ff */
[C---:B------:R-:W-:Y:S02]  /*1900*/  LOP3.LUT R27, R11.reuse, 0x300030, RZ, 0xc0, !PT ;  /* 0x003000300b1b7812 */ /* 0x040fe400078ec0ff */
[C---:B------:R-:W-:Y:S02]  /*1910*/  LOP3.LUT R33, R11.reuse, 0xc000c0, RZ, 0xc0, !PT ;  /* 0x00c000c00b217812 */ /* 0x040fe400078ec0ff */
        /* <DEDUP_REMOVED lines=44> */
[C---:B------:R-:W-:Y:S02]  /*1be0*/  LOP3.LUT R31, R17.reuse, 0xc000c0, RZ, 0xc0, !PT ;  /* 0x00c000c0111f7812 */ /* 0x040fe400078ec0ff */
        /* <DEDUP_REMOVED lines=78> */
.L_x_619:
        /* <DEDUP_REMOVED lines=45> */
.L_x_620:
        /* <DEDUP_REMOVED lines=44> */
.L_x_621:
[----:B------:R-:W-:Y:S05]  /*2660*/  @P0 BRA `(.L_x_618) ;  /* 0x0000000000ac0947 */ /* 0x000fea0003800000 */
[----:B------:R-:W0:Y:S01]  /*2670*/  LDS.128 R16, [UR4+0x180] ;  /* 0x00018004ff107984 */ /* 0x000e220008000c00 */
[----:B------:R-:W-:-:S03]  /*2680*/  IMAD.MOV.U32 R61, RZ, RZ, R6 ;  /* 0x000000ffff3d7224 */ /* 0x000fc600078e0006 */
        /* <DEDUP_REMOVED lines=41> */
.L_x_618:
[----:B------:R-:W-:Y:S01]  /*2920*/  LEA R52, P6, R49, R52, 0x2 ;  /* 0x0000003431347211 */ /* 0x000fe200078c10ff */
[----:B------:R-:W-:Y:S01]  /*2930*/  UIADD3 UR4, UR4, 0x20, URZ ;  /* 0x0000002004047890 */ /* 0x000fe2000fffe03f */
[----:B------:R-:W-:-:S03]  /*2940*/  IADD3 R56, R56, 0x10, RZ ;  /* 0x0000001038387810 */ /* 0x000fc60007ffe0ff */
[----:B------:R-:W-:Y:S01]  /*2950*/  IMAD.X R51, R51, 0x1, R50, P6 ;  /* 0x0000000133337824 */ /* 0x000fe200030e0632 */
[C---:B------:R-:W-:Y:S02]  /*2960*/  ISETP.GE.AND P5, PT, R56.reuse, UR5, PT ;  /* 0x0000000538007c0c */ /* 0x040fe4000bfa6270 */
[----:B------:R-:W-:-:S13]  /*2970*/  ISETP.LT.AND P6, PT, R56, R55, PT ;  /* 0x000000373800720c */ /* 0x000fda0003fc1270 */
[----:B------:R-:W-:Y:S05]  /*2980*/  @!P5 BRA P6, `(.L_x_622) ;  /* 0xffffffec0040d947 */ /* 0x000fea000303ffff */
.L_x_617:
[----:B------:R-:W-:Y:S05]  /*2990*/  @!P1 EXIT ;  /* 0x000000000000994d */ /* 0x000fea0003800000 */
[----:B------:R-:W1:Y:S01]  /*29a0*/  S2R R7, SR_CTAID.X ;  /* 0x0000000000077919 */ /* 0x000e620000002500 */
[----:B------:R-:W2:Y:S01]  /*29b0*/  S2UR UR4, SR_CTAID.Y ;  /* 0x00000000000479c3 */ /* 0x000ea20000002600 */
[----:B------:R-:W1:Y:S07]  /*29c0*/  S2R R10, SR_TID.X ;  /* 0x00000000000a7919 */ /* 0x000e6e0000002100 */
[----:B------:R-:W3:Y:S08]  /*29d0*/  LDC R6, c[0x0][0x23c] ;  /* 0x00008f00ff067b82 */ /* 0x000ef00000000800 */
[----:B------:R-:W4:Y:S01]  /*29e0*/  LDC.64 R8, c[0x0][0x230] ;  /* 0x00008c00ff087b82 */ /* 0x000f220000000a00 */
[----:B--2---:R-:W-:Y:S01]  /*29f0*/  USHF.L.U32 UR4, UR4, 0x2, URZ ;  /* 0x0000000204047899 */ /* 0x004fe2000800063f */
[----:B-1----:R-:W-:-:S05]  /*2a00*/  LEA R7, R7, R10, 0x6 ;  /* 0x0000000a07077211 */ /* 0x002fca00078e30ff */
[----:B------:R-:W-:-:S04]  /*2a10*/  IMAD.SHL.U32 R7, R7, 0x4, RZ ;  /* 0x0000000407077824 */ /* 0x000fc800078e00ff */
[----:B---3--:R-:W-:-:S04]  /*2a20*/  IMAD R7, R6, UR4, R7 ;  /* 0x0000000406077c24 */ /* 0x008fc8000f8e0207 */
[----:B----4-:R-:W-:-:S05]  /*2a30*/  IMAD.WIDE R8, R7, 0x2, R8 ;  /* 0x0000000207087825 */ /* 0x010fca00078e0208 */
[----:B------:R1:W-:Y:S01]  /*2a40*/  ATOM.E.ADD.F16x2.RN.STRONG.GPU P0, RZ, desc[UR8][R8.64], R48 ;  /* 0x0000003008ff79a2 */ /* 0x0003e2000810e1c8 */
[----:B------:R-:W-:Y:S04]  /*2a50*/  BSSY B0, `(.L_x_623) ;  /* 0x000000f000007945 */ /* 0x000fe80003800000 */
[----:B-1----:R-:W-:Y:S05]  /*2a60*/  @P0 BRA `(.L_x_624) ;  /* 0x0000000000340947 */ /* 0x002fea0003800000 */
[----:B------:R-:W1:Y:S02]  /*2a70*/  QSPC.E.S P0, RZ, [R8] ;  /* 0x0000000008ff73aa */ /* 0x000e640000000500 */
[----:B-1----:R-:W-:Y:S05]  /*2a80*/  @!P0 BRA `(.L_x_625) ;  /* 0x0000000000208947 */ /* 0x002fea0003800000 */
[----:B------:R-:W-:-:S04]  /*2a90*/  MOV R10, R8 ;  /* 0x00000008000a7202 */ /* 0x000fc80000000f00 */
[----:B------:R-:W-:-:S07]  /*2aa0*/  MOV R10, R10 ;  /* 0x0000000a000a7202 */ /* 0x000fce0000000f00 */
.L_x_626:
[----:B------:R-:W1:Y:S02]  /*2ab0*/  LDS R12, [R10] ;  /* 0x000000000a0c7984 */ /* 0x000e640000000800 */
[----:B-1----:R-:W-:-:S06]  /*2ac0*/  HADD2 R13, R12, R48 ;  /* 0x000000300c0d7230 */ /* 0x002fcc0000000000 */
[----:B------:R-:W1:Y:S02]  /*2ad0*/  ATOMS.CAST.SPIN R13, [R10], R12, R13 ;  /* 0x0000000c0a0d738d */ /* 0x000e64000180000d */
[----:B-1----:R-:W-:-:S13]  /*2ae0*/  ISETP.EQ.U32.AND P0, PT, R13, 0x1, PT ;  /* 0x000000010d00780c */ /* 0x002fda0003f02070 */
[----:B------:R-:W-:Y:S05]  /*2af0*/  @!P0 BRA `(.L_x_626) ;  /* 0xfffffffc00ec8947 */ /* 0x000fea000383ffff */
[----:B------:R-:W-:Y:S05]  /*2b00*/  BRA `(.L_x_624) ;  /* 0x00000000000c7947 */ /* 0x000fea0003800000 */
.L_x_625:
[----:B------:R-:W2:Y:S02]  /*2b10*/  LD.E R7, desc[UR8][R8.64] ;  /* 0x0000000808077980 */ /* 0x000ea4000c101900 */
[----:B--2---:R-:W-:-:S05]  /*2b20*/  IMAD.IADD R7, R48, 0x1, R7 ;  /* 0x0000000130077824 */ /* 0x004fca00078e0207 */
[----:B------:R1:W-:Y:S02]  /*2b30*/  ST.E desc[UR8][R8.64], R7 ;  /* 0x0000000708007985 */ /* 0x0003e4000c101908 */
.L_x_624:
[----:B------:R-:W-:Y:S05]  /*2b40*/  BSYNC B0 ;  /* 0x0000000000007941 */ /* 0x000fea0003800000 */
.L_x_623:
[----:B------:R2:W-:Y:S01]  /*2b50*/  ATOM.E.ADD.F16x2.RN.STRONG.GPU P0, RZ, desc[UR8][R8.64+0x4], R47 ;  /* 0x0000042f08ff79a2 */ /* 0x0005e2000810e1c8 */
[----:B------:R-:W-:Y:S04]  /*2b60*/  BSSY B0, `(.L_x_627) ;  /* 0x000000f000007945 */ /* 0x000fe80003800000 */
[----:B--2---:R-:W-:Y:S05]  /*2b70*/  @P0 BRA `(.L_x_628) ;  /* 0x0000000000340947 */ /* 0x004fea0003800000 */
[----:B------:R-:W2:Y:S02]  /*2b80*/  QSPC.E.S P0, RZ, [R8+0x4] ;  /* 0x0000040008ff73aa */ /* 0x000ea40000000500 */
[----:B--2---:R-:W-:Y:S05]  /*2b90*/  @!P0 BRA `(.L_x_629) ;  /* 0x0000000000208947 */ /* 0x004fea0003800000 */
[----:B------:R-:W-:-:S04]  /*2ba0*/  MOV R10, R8 ;  /* 0x00000008000a7202 */ /* 0x000fc80000000f00 */
[----:B------:R-:W-:-:S07]  /*2bb0*/  MOV R10, R10 ;  /* 0x0000000a000a7202 */ /* 0x000fce0000000f00 */
.L_x_630:
[----:B------:R-:W2:Y:S02]  /*2bc0*/  LDS R12, [R10+0x4] ;  /* 0x000004000a0c7984 */ /* 0x000ea40000000800 */
[----:B--2---:R-:W-:-:S10]  /*2bd0*/  HFMA2.MMA R13, R12, 1, 1, R47 ;  /* 0x3c003c000c0d7835 */ /* 0x004fd4000000002f */
[----:B------:R-:W2:Y:S02]  /*2be0*/  ATOMS.CAST.SPIN R13, [R10+0x4], R12, R13 ;  /* 0x0000040c0a0d738d */ /* 0x000ea4000180000d */
[----:B--2---:R-:W-:-:S13]  /*2bf0*/  ISETP.EQ.U32.AND P0, PT, R13, 0x1, PT ;  /* 0x000000010d00780c */ /* 0x004fda0003f02070 */
[----:B------:R-:W-:Y:S05]  /*2c00*/  @!P0 BRA `(.L_x_630) ;  /* 0xfffffffc00ec8947 */ /* 0x000fea000383ffff */
[----:B------:R-:W-:Y:S05]  /*2c10*/  BRA `(.L_x_628) ;  /* 0x00000000000c7947 */ /* 0x000fea0003800000 */
.L_x_629:
[----:B-1----:R-:W2:Y:S02]  /*2c20*/  LD.E R7, desc[UR8][R8.64+0x4] ;  /* 0x0000040808077980 */ /* 0x002ea4000c101900 */
[----:B--2---:R-:W-:-:S05]  /*2c30*/  IMAD.IADD R7, R47, 0x1, R7 ;  /* 0x000000012f077824 */ /* 0x004fca00078e0207 */
[----:B------:R2:W-:Y:S02]  /*2c40*/  ST.E desc[UR8][R8.64+0x4], R7 ;  /* 0x0000040708007985 */ /* 0x0005e4000c101908 */
.L_x_628:
[----:B------:R-:W-:Y:S05]  /*2c50*/  BSYNC B0 ;  /* 0x0000000000007941 */ /* 0x000fea0003800000 */
.L_x_627:
[----:B------:R-:W-:-:S13]  /*2c60*/  ISETP.GE.AND P0, PT, R57, 0x2, PT ;  /* 0x000000023900780c */ /* 0x000fda0003f06270 */
[----:B------:R-:W-:Y:S05]  /*2c70*/  @!P0 EXIT ;  /* 0x000000000000894d */ /* 0x000fea0003800000 */
[----:B-12---:R-:W-:-:S05]  /*2c80*/  IMAD.WIDE R8, R6, 0x2, R8 ;  /* 0x0000000206087825 */ /* 0x006fca00078e0208 */
[----:B------:R1:W-:Y:S01]  /*2c90*/  ATOM.E.ADD.F16x2.RN.STRONG.GPU P0, RZ, desc[UR8][R8.64], R46 ;  /* 0x0000002e08ff79a2 */ /* 0x0003e2000810e1c8 */
[----:B------:R-:W-:Y:S01]  /*2ca0*/  BSSY B0, `(.L_x_631) ;  /* 0x0000010000007945 */ /* 0x000fe20003800000 */
[----:B0-----:R-:W-:-:S03]  /*2cb0*/  MOV R15, R0 ;  /* 0x00000000000f7202 */ /* 0x001fc60000000f00 */
[----:B-1----:R-:W-:Y:S05]  /*2cc0*/  @P0 BRA `(.L_x_632) ;  /* 0x0000000000340947 */ /* 0x002fea0003800000 */
[----:B------:R-:W0:Y:S02]  /*2cd0*/  QSPC.E.S P0, RZ, [R8] ;  /* 0x0000000008ff73aa */ /* 0x000e240000000500 */
[----:B0-----:R-:W-:Y:S05]  /*2ce0*/  @!P0 BRA `(.L_x_633) ;  /* 0x0000000000208947 */ /* 0x001fea0003800000 */
[----:B------:R-:W-:-:S05]  /*2cf0*/  IMAD.MOV.U32 R10, RZ, RZ, R8 ;  /* 0x000000ffff0a7224 */ /* 0x000fca00078e0008 */
[----:B------:R-:W-:-:S07]  /*2d00*/  MOV R10, R10 ;  /* 0x0000000a000a7202 */ /* 0x000fce0000000f00 */
.L_x_634:
[----:B------:R-:W0:Y:S02]  /*2d10*/  LDS R12, [R10] ;  /* 0x000000000a0c7984 */ /* 0x000e240000000800 */
[----:B0-----:R-:W-:-:S06]  /*2d20*/  HADD2 R13, R12, R46 ;  /* 0x0000002e0c0d7230 */ /* 0x001fcc0000000000 */
[----:B------:R-:W0:Y:S02]  /*2d30*/  ATOMS.CAST.SPIN R13, [R10], R12, R13 ;  /* 0x0000000c0a0d738d */ /* 0x000e24000180000d */
[----:B0-----:R-:W-:-:S13]  /*2d40*/  ISETP.EQ.U32.AND P0, PT, R13, 0x1, PT ;  /* 0x000000010d00780c */ /* 0x001fda0003f02070 */
[----:B------:R-:W-:Y:S05]  /*2d50*/  @!P0 BRA `(.L_x_634) ;  /* 0xfffffffc00ec8947 */ /* 0x000fea000383ffff */
[----:B------:R-:W-:Y:S05]  /*2d60*/  BRA `(.L_x_632) ;  /* 0x00000000000c7947 */ /* 0x000fea0003800000 */
.L_x_633:
[----:B------:R-:W2:Y:S02]  /*2d70*/  LD.E R7, desc[UR8][R8.64] ;  /* 0x0000000808077980 */ /* 0x000ea4000c101900 */
[----:B--2---:R-:W-:-:S05]  /*2d80*/  IADD3 R7, R46, R7, RZ ;  /* 0x000000072e077210 */ /* 0x004fca0007ffe0ff */
[----:B------:R0:W-:Y:S02]  /*2d90*/  ST.E desc[UR8][R8.64], R7 ;  /* 0x0000000708007985 */ /* 0x0001e4000c101908 */
.L_x_632:
[----:B------:R-:W-:Y:S05]  /*2da0*/  BSYNC B0 ;  /* 0x0000000000007941 */ /* 0x000fea0003800000 */
.L_x_631:
[----:B------:R1:W-:Y:S01]  /*2db0*/  ATOM.E.ADD.F16x2.RN.STRONG.GPU P0, RZ, desc[UR8][R8.64+0x4], R15 ;  /* 0x0000040f08ff79a2 */ /* 0x0003e2000810e1c8 */
[----:B------:R-:W-:Y:S04]  /*2dc0*/  BSSY B0, `(.L_x_635) ;  /* 0x000000f000007945 */ /* 0x000fe80003800000 */
[----:B-1----:R-:W-:Y:S05]  /*2dd0*/  @P0 BRA `(.L_x_636) ;  /* 0x0000000000340947 */ /* 0x002fea0003800000 */
[----:B------:R-:W1:Y:S02]  /*2de0*/  QSPC.E.S P0, RZ, [R8+0x4] ;  /* 0x0000040008ff73aa */ /* 0x000e640000000500 */
[----:B-1----:R-:W-:Y:S05]  /*2df0*/  @!P0 BRA `(.L_x_637) ;  /* 0x0000000000208947 */ /* 0x002fea0003800000 */
[----:B------:R-:W-:-:S05]  /*2e00*/  IMAD.MOV.U32 R10, RZ, RZ, R8 ;  /* 0x000000ffff0a7224 */ /* 0x000fca00078e0008 */
[----:B------:R-:W-:-:S07]  /*2e10*/  MOV R10, R10 ;  /* 0x0000000a000a7202 */ /* 0x000fce0000000f00 */
.L_x_638:
[----:B------:R-:W1:Y:S02]  /*2e20*/  LDS R12, [R10+0x4] ;  /* 0x000004000a0c7984 */ /* 0x000e640000000800 */
[----:B-1----:R-:W-:-:S10]  /*2e30*/  HFMA2.MMA R13, R12, 1, 1, R0 ;  /* 0x3c003c000c0d7835 */ /* 0x002fd40000000000 */
[----:B------:R-:W1:Y:S02]  /*2e40*/  ATOMS.CAST.SPIN R13, [R10+0x4], R12, R13 ;  /* 0x0000040c0a0d738d */ /* 0x000e64000180000d */
[----:B-1----:R-:W-:-:S13]  /*2e50*/  ISETP.EQ.U32.AND P0, PT, R13, 0x1, PT ;  /* 0x000000010d00780c */ /* 0x002fda0003f02070 */
[----:B------:R-:W-:Y:S05]  /*2e60*/  @!P0 BRA `(.L_x_638) ;  /* 0xfffffffc00ec8947 */ /* 0x000fea000383ffff */
[----:B------:R-:W-:Y:S05]  /*2e70*/  BRA `(.L_x_636) ;  /* 0x00000000000c7947 */ /* 0x000fea0003800000 */
.L_x_637:
[----:B------:R-:W0:Y:S02]  /*2e80*/  LD.E R0, desc[UR8][R8.64+0x4] ;  /* 0x0000040808007980 */ /* 0x000e24000c101900 */
[----:B0-----:R-:W-:-:S05]  /*2e90*/  IADD3 R7, R15, R0, RZ ;  /* 0x000000000f077210 */ /* 0x001fca0007ffe0ff */
[----:B------:R1:W-:Y:S02]  /*2ea0*/  ST.E desc[UR8][R8.64+0x4], R7 ;  /* 0x0000040708007985 */ /* 0x0003e4000c101908 */
.L_x_636:
[----:B------:R-:W-:Y:S05]  /*2eb0*/  BSYNC B0 ;  /* 0x0000000000007941 */ /* 0x000fea0003800000 */
.L_x_635:
        /* <DEDUP_REMOVED lines=10> */
.L_x_642:
[----:B------:R-:W0:Y:S02]  /*2f60*/  LDS R12, [R10] ;  /* 0x000000000a0c7984 */ /* 0x000e240000000800 */
[----:B0-----:R-:W-:-:S06]  /*2f70*/  HADD2 R13, R12, R2 ;  /* 0x000000020c0d7230 */ /* 0x001fcc0000000000 */
[----:B------:R-:W0:Y:S02]  /*2f80*/  ATOMS.CAST.SPIN R13, [R10], R12, R13 ;  /* 0x0000000c0a0d738d */ /* 0x000e24000180000d */
[----:B0-----:R-:W-:-:S13]  /*2f90*/  ISETP.EQ.U32.AND P0, PT, R13, 0x1, PT ;  /* 0x000000010d00780c */ /* 0x001fda0003f02070 */
[----:B------:R-:W-:Y:S05]  /*2fa0*/  @!P0 BRA `(.L_x_642) ;  /* 0xfffffffc00ec8947 */ /* 0x000fea000383ffff */
[----:B------:R-:W-:Y:S05]  /*2fb0*/  BRA `(.L_x_640) ;  /* 0x00000000000c7947 */ /* 0x000fea0003800000 */
.L_x_641:
[----:B------:R-:W2:Y:S02]  /*2fc0*/  LD.E R0, desc[UR8][R8.64] ;  /* 0x0000000808007980 */ /* 0x000ea4000c101900 */
[----:B--2---:R-:W-:-:S05]  /*2fd0*/  IADD3 R7, R2, R0, RZ ;  /* 0x0000000002077210 */ /* 0x004fca0007ffe0ff */
[----:B------:R0:W-:Y:S02]  /*2fe0*/  ST.E desc[UR8][R8.64], R7 ;  /* 0x0000000708007985 */ /* 0x0001e4000c101908 */
.L_x_640:
[----:B------:R-:W-:Y:S05]  /*2ff0*/  BSYNC B0 ;  /* 0x0000000000007941 */ /* 0x000fea0003800000 */
.L_x_639:
[----:B------:R1:W-:Y:S01]  /*3000*/  ATOM.E.ADD.F16x2.RN.STRONG.GPU P0, RZ, desc[UR8][R8.64+0x4], R3 ;  /* 0x0000040308ff79a2 */ /* 0x0003e2000810e1c8 */
[----:B------:R-:W-:Y:S04]  /*3010*/  BSSY B0, `(.L_x_643) ;  /* 0x0000010000007945 */ /* 0x000fe80003800000 */
[----:B-1----:R-:W-:Y:S05]  /*3020*/  @P0 BRA `(.L_x_644) ;  /* 0x0000000000380947 */ /* 0x002fea0003800000 */
[----:B------:R-:W1:Y:S02]  /*3030*/  QSPC.E.S P0, RZ, [R8+0x4] ;  /* 0x0000040008ff73aa */ /* 0x000e640000000500 */
[----:B-1----:R-:W-:Y:S05]  /*3040*/  @!P0 BRA `(.L_x_645) ;  /* 0x0000000000248947 */ /* 0x002fea0003800000 */
[----:B------:R-:W-:Y:S01]  /*3050*/  IMAD.MOV.U32 R10, RZ, RZ, R8 ;  /* 0x000000ffff0a7224 */ /* 0x000fe200078e0008 */
[----:B0-----:R-:W-:-:S04]  /*3060*/  MOV R7, R3 ;  /* 0x0000000300077202 */ /* 0x001fc80000000f00 */
[----:B------:R-:W-:-:S07]  /*3070*/  MOV R10, R10 ;  /* 0x0000000a000a7202 */ /* 0x000fce0000000f00 */
.L_x_646:
[----:B------:R-:W0:Y:S02]  /*3080*/  LDS R2, [R10+0x4] ;  /* 0x000004000a027984 */ /* 0x000e240000000800 */
[----:B0-----:R-:W-:-:S10]  /*3090*/  HFMA2.MMA R3, R2, 1, 1, R7 ;  /* 0x3c003c0002037835 */ /* 0x001fd40000000007 */
[----:B------:R-:W0:Y:S02]  /*30a0*/  ATOMS.CAST.SPIN R3, [R10+0x4], R2, R3 ;  /* 0x000004020a03738d */ /* 0x000e240001800003 */
[----:B0-----:R-:W-:-:S13]  /*30b0*/  ISETP.EQ.U32.AND P0, PT, R3, 0x1, PT ;  /* 0x000000010300780c */ /* 0x001fda0003f02070 */
[----:B------:R-:W-:Y:S05]  /*30c0*/  @!P0 BRA `(.L_x_646) ;  /* 0xfffffffc00ec8947 */ /* 0x000fea000383ffff */
[----:B------:R-:W-:Y:S05]  /*30d0*/  BRA `(.L_x_644) ;  /* 0x00000000000c7947 */ /* 0x000fea0003800000 */
.L_x_645:
[----:B------:R-:W2:Y:S02]  /*30e0*/  LD.E R0, desc[UR8][R8.64+0x4] ;  /* 0x0000040808007980 */ /* 0x000ea4000c101900 */
[----:B--2---:R-:W-:-:S05]  /*30f0*/  IMAD.IADD R3, R3, 0x1, R0 ;  /* 0x0000000103037824 */ /* 0x004fca00078e0200 */
[----:B------:R1:W-:Y:S02]  /*3100*/  ST.E desc[UR8][R8.64+0x4], R3 ;  /* 0x0000040308007985 */ /* 0x0003e4000c101908 */
.L_x_644:
[----:B------:R-:W-:Y:S05]  /*3110*/  BSYNC B0 ;  /* 0x0000000000007941 */ /* 0x000fea0003800000 */
.L_x_643:
[----:B------:R-:W-:-:S13]  /*3120*/  ISETP.GE.AND P0, PT, R57, 0x4, PT ;  /* 0x000000043900780c */ /* 0x000fda0003f06270 */
[----:B------:R-:W-:Y:S05]  /*3130*/  @!P0 EXIT ;  /* 0x000000000000894d */ /* 0x000fea0003800000 */
[----:B0-----:R-:W-:-:S05]  /*3140*/  IMAD.WIDE R6, R6, 0x2, R8 ;  /* 0x0000000206067825 */ /* 0x001fca00078e0208 */
[----:B------:R0:W-:Y:S01]  /*3150*/  ATOM.E.ADD.F16x2.RN.STRONG.GPU P0, RZ, desc[UR8][R6.64], R4 ;  /* 0x0000000406ff79a2 */ /* 0x0001e2000810e1c8 */
[----:B------:R-:W-:Y:S04]  /*3160*/  BSSY B0, `(.L_x_647) ;  /* 0x000000f000007945 */ /* 0x000fe80003800000 */
[----:B0-----:R-:W-:Y:S05]  /*3170*/  @P0 BRA `(.L_x_648) ;  /* 0x0000000000340947 */ /* 0x001fea0003800000 */
[----:B------:R-:W0:Y:S02]  /*3180*/  QSPC.E.S P0, RZ, [R6] ;  /* 0x0000000006ff73aa */ /* 0x000e240000000500 */
[----:B0-----:R-:W-:Y:S05]  /*3190*/  @!P0 BRA `(.L_x_649) ;  /* 0x0000000000208947 */ /* 0x001fea0003800000 */
[----:B------:R-:W-:-:S04]  /*31a0*/  MOV R2, R6 ;  /* 0x0000000600027202 */ /* 0x000fc80000000f00 */
[----:B------:R-:W-:-:S07]  /*31b0*/  MOV R2, R2 ;  /* 0x0000000200027202 */ /* 0x000fce0000000f00 */
.L_x_650:
[----:B-1----:R-:W0:Y:S02]  /*31c0*/  LDS R8, [R2] ;  /* 0x0000000002087984 */ /* 0x002e240000000800 */
[----:B0-----:R-:W-:-:S06]  /*31d0*/  HADD2 R9, R8, R4 ;  /* 0x0000000408097230 */ /* 0x001fcc0000000000 */
[----:B------:R-:W0:Y:S02]  /*31e0*/  ATOMS.CAST.SPIN R9, [R2], R8, R9 ;  /* 0x000000080209738d */ /* 0x000e240001800009 */
[----:B0-----:R-:W-:-:S13]  /*31f0*/  ISETP.EQ.U32.AND P0, PT, R9, 0x1, PT ;  /* 0x000000010900780c */ /* 0x001fda0003f02070 */
[----:B------:R-:W-:Y:S05]  /*3200*/  @!P0 BRA `(.L_x_650) ;  /* 0xfffffffc00ec8947 */ /* 0x000fea000383ffff */
[----:B------:R-:W-:Y:S05]  /*3210*/  BRA `(.L_x_648) ;  /* 0x00000000000c7947 */ /* 0x000fea0003800000 */
.L_x_649:
[----:B------:R-:W1:Y:S02]  /*3220*/  LD.E R0, desc[UR8][R6.64] ;  /* 0x0000000806007980 */ /* 0x000e64000c101900 */
[----:B-1----:R-:W-:-:S05]  /*3230*/  IMAD.IADD R3, R4, 0x1, R0 ;  /* 0x0000000104037824 */ /* 0x002fca00078e0200 */
[----:B------:R0:W-:Y:S02]  /*3240*/  ST.E desc[UR8][R6.64], R3 ;  /* 0x0000000306007985 */ /* 0x0001e4000c101908 */
.L_x_648:
[----:B------:R-:W-:Y:S05]  /*3250*/  BSYNC B0 ;  /* 0x0000000000007941 */ /* 0x000fea0003800000 */
.L_x_647:
[----:B------:R2:W-:Y:S02]  /*3260*/  ATOM.E.ADD.F16x2.RN.STRONG.GPU P0, RZ, desc[UR8][R6.64+0x4], R5 ;  /* 0x0000040506ff79a2 */ /* 0x0005e4000810e1c8 */
[----:B--2---:R-:W-:Y:S05]  /*3270*/  @P0 EXIT ;  /* 0x000000000000094d */ /* 0x004fea0003800000 */
[----:B------:R-:W2:Y:S02]  /*3280*/  QSPC.E.S P0, RZ, [R6+0x4] ;  /* 0x0000040006ff73aa */ /* 0x000ea40000000500 */
[----:B--2---:R-:W-:Y:S05]  /*3290*/  @!P0 BRA `(.L_x_651) ;  /* 0x00000000001c8947 */ /* 0x004fea0003800000 */
[----:B0-----:R-:W-:-:S07]  /*32a0*/  MOV R6, R6 ;  /* 0x0000000600067202 */ /* 0x001fce0000000f00 */
.L_x_652:
[----:B------:R-:W1:Y:S02]  /*32b0*/  LDS R2, [R6+0x4] ;  /* 0x0000040006027984 */ /* 0x000e640000000800 */
[----:B-1----:R-:W-:-:S10]  /*32c0*/  HFMA2.MMA R3, R2, 1, 1, R5 ;  /* 0x3c003c0002037835 */ /* 0x002fd40000000005 */
[----:B------:R-:W0:Y:S02]  /*32d0*/  ATOMS.CAST.SPIN R3, [R6+0x4], R2, R3 ;  /* 0x000004020603738d */ /* 0x000e240001800003 */
[----:B0-----:R-:W-:-:S13]  /*32e0*/  ISETP.EQ.U32.AND P0, PT, R3, 0x1, PT ;  /* 0x000000010300780c */ /* 0x001fda0003f02070 */
[----:B------:R-:W-:Y:S05]  /*32f0*/  @!P0 BRA `(.L_x_652) ;  /* 0xfffffffc00ec8947 */ /* 0x000fea000383ffff */
[----:B------:R-:W-:Y:S05]  /*3300*/  EXIT ;  /* 0x000000000000794d */ /* 0x000fea0003800000 */
.L_x_651:
[----:B------:R-:W0:Y:S02]  /*3310*/  LD.E R0, desc[UR8][R6.64+0x4] ;  /* 0x0000040806007980 */ /* 0x000e24000c101900 */
[----:B01----:R-:W-:-:S05]  /*3320*/  IADD3 R3, R5, R0, RZ ;  /* 0x0000000005037210 */ /* 0x003fca0007ffe0ff */
[----:B------:R-:W-:Y:S01]  /*3330*/  ST.E desc[UR8][R6.64+0x4], R3 ;  /* 0x0000040306007985 */ /* 0x000fe2000c101908 */
[----:B------:R-:W-:Y:S05]  /*3340*/  EXIT ;  /* 0x000000000000794d */ /* 0x000fea0003800000 */
.L_x_653:
        /* <DEDUP_REMOVED lines=11> */
.L_x_3669:


//--------------------- .text._Z23gemm_half_q_half_kernelILi4ELi32ELb1ELb0ELi32EEvPK6__halfPKjS4_S2_PS0_iiiiPKtS7_iiiiiibS2_i --------------------------
	.section	.text._Z23gemm_half_q_half_kernelILi4ELi32ELb1ELb0ELi32EEvPK6__halfPKjS4_S2_PS0_iiiiPKtS7_iiiiiibS2_i,"ax",@progbits
	.align	128
        .global         _Z23gemm_half_q_half_kernelILi4ELi32ELb1ELb0ELi32EEvPK6__halfPKjS4_S2_PS0_iiiiPKtS7_iiiiiibS2_i
        .type           _Z23gemm_half_q_half_kernelILi4ELi32ELb1ELb0ELi32EEvPK6__halfPKjS4_S2_PS0_iiiiPKtS7_iiiiiibS2_i,@function
        .size           _Z23gemm_half_q_half_kernelILi4ELi32ELb1ELb0ELi32EEvPK6__halfPKjS4_S2_PS0_iiiiPKtS7_iiiiiibS2_i,(.L_x_3670 - _Z23gemm_half_q_half_kernelILi4ELi32ELb1ELb0ELi32EEvPK6__halfPKjS4_S2_PS0_iiiiPKtS7_iiiiiibS2_i)
        .other          _Z23gemm_half_q_half_kernelILi4ELi32ELb1ELb0ELi32EEvPK6__halfPKjS4_S2_PS0_iiiiPKtS7_iiiiiibS2_i,@"STO_CUDA_ENTRY STV_DEFAULT"
_Z23gemm_half_q_half_kernelILi4ELi32ELb1ELb0ELi32EEvPK6__halfPKjS4_S2_PS0_iiiiPKtS7_iiiiiibS2_i:
.text._Z23gemm_half_q_half_kernelILi4ELi32ELb1ELb0ELi32EEvPK6__halfPKjS4_S2_PS0_iiiiPKtS7_iiiiiibS2_i:
[----:B------:R-:W-:Y:S01]  /*0000*/  LDC R1, c[0x0][0x28] ;  /* 0x00000a00ff017b82 */ /* 0x000fe20000000800 */
[----:B------:R-:W0:Y:S07]  /*0010*/  S2R R4, SR_CTAID.Y ;  /* 0x0000000000047919 */ /* 0x000e2e0000002600 */
[----:B------:R-:W0:Y:S01]  /*0020*/  LDC R5, c[0x0][0x238] ;  /* 0x00008e00ff057b82 */ /* 0x000e220000000800 */
[----:B------:R-:W-:Y:S01]  /*0030*/  ULDC.64 UR8, c[0x0][0x208] ;  /* 0x0000820000087ab9 */ /* 0x000fe20000000a00 */
[----:B------:R-:W-:Y:S01]  /*0040*/  PRMT R7, RZ, 0x7610, R7 ;  /* 0x00007610ff077816 */ /* 0x000fe20000000007 */
[----:B------:R-:W1:Y:S01]  /*0050*/  S2R R0, SR_CTAID.Z ;  /* 0x0000000000007919 */ /* 0x000e620000002700 */
[----:B------:R-:W-:-:S02]  /*0060*/  PRMT R58, RZ, 0x7610, R58 ;  /* 0x00007610ff3a7816 */ /* 0x000fc4000000003a */
[----:B------:R-:W-:Y:S01]  /*0070*/  PRMT R57, RZ, 0x7610, R57 ;  /* 0x00007610ff397816 */ /* 0x000fe20000000039 */
[----:B------:R-:W2:Y:S01]  /*0080*/  S2R R2, SR_TID.X ;  /* 0x0000000000027919 */ /* 0x000ea20000002100 */
[----:B------:R-:W3:Y:S01]  /*0090*/  S2UR UR4, SR_CTAID.X ;  /* 0x00000000000479c3 */ /* 0x000ee20000002500 */
[----:B------:R-:W-:-:S07]  /*00a0*/  PRMT R56, RZ, 0x7610, R56 ;  /* 0x00007610ff387816 */ /* 0x000fce0000000038 */
[----:B------:R-:W4:Y:S01]  /*00b0*/  LDC R3, c[0x0][0x240] ;  /* 0x00009000ff037b82 */ /* 0x000f220000000800 */
[--C-:B0-----:R-:W-:Y:S01]  /*00c0*/  IMAD R6, R4, -0x4, R5.reuse ;  /* 0xfffffffc04067824 */ /* 0x101fe200078e0205 */
[----:B---3--:R-:W-:Y:S01]  /*00d0*/  USHF.L.U32 UR4, UR4, 0x7, URZ ;  /* 0x0000000704047899 */ /* 0x008fe2000800063f */
[----:B------:R-:W-:Y:S02]  /*00e0*/  PRMT R5, RZ, 0x7610, R5 ;  /* 0x00007610ff057816 */ /* 0x000fe40000000005 */
[----:B-1----:R-:W-:Y:S02]  /*00f0*/  SHF.L.U32 R59, R0, 0x5, RZ ;  /* 0x00000005003b7819 */ /* 0x002fe400000006ff */
[----:B------:R-:W-:Y:S02]  /*0100*/  ISETP.GE.AND P1, PT, R6, 0x1, PT ;  /* 0x000000010600780c */ /* 0x000fe40003f26270 */
[----:B--2---:R-:W-:Y:S02]  /*0110*/  LEA R8, R2, UR4, 0x2 ;  /* 0x0000000402087c11 */ /* 0x004fe4000f8e10ff */
[----:B------:R-:W-:-:S02]  /*0120*/  VIMNMX R61, R6, 0x4, PT ;  /* 0x00000004063d7848 */ /* 0x000fc40003fe0100 */
        /* <DEDUP_REMOVED lines=29> */
.L_x_654:
        /* <DEDUP_REMOVED lines=20> */
[----:B------:R-:W-:Y:S02]  /*0440*/  HFMA2.MMA R18, -RZ, RZ, 0, 0 ;  /* 0x00000000ff127435 */ /* 0x000fe400000001ff */
[----:B------:R-:W-:Y:S01]  /*0450*/  IMAD.SHL.U32 R5, R5, 0x4, RZ ;  /* 0x0000000405057824 */ /* 0x000fe200078e00ff */
[----:B0-----:R-:W-:-:S04]  /*0460*/  ULEA UR5, UR6, UR5, 0x18 ;  /* 0x0000000506057291 */ /* 0x001fc8000f8ec03f */
[----:B--2---:R-:W-:-:S04]  /*0470*/  IADD3 R9, P0, R12, R5, RZ ;  /* 0x000000050c097210 */ /* 0x004fc80007f1e0ff */
[----:B------:R-:W-:Y:S02]  /*0480*/  LEA.HI.X.SX32 R14, R5, RZ, 0x1, P0 ;  /* 0x000000ff050e7211 */ /* 0x000fe400000f0eff */
[C---:B------:R-:W-:Y:S02]  /*0490*/  LEA R10, P0, R9.reuse, UR10, 0x1 ;  /* 0x0000000a090a7c11 */ /* 0x040fe4000f8008ff */
[----:B------:R-:W-:Y:S02]  /*04a0*/  LEA R5, R2, UR5, 0x1 ;  /* 0x0000000502057c11 */ /* 0x000fe4000f8e08ff */
[----:B------:R-:W-:Y:S02]  /*04b0*/  LEA.HI.X R11, R9, UR11, R14, 0x1, P0 ;  /* 0x0000000b090b7c11 */ /* 0x000fe400080f0c0e */
[----:B------:R-:W-:Y:S01]  /*04c0*/  PLOP3.LUT P0, PT, PT, PT, PT, 0x80, 0x0 ;  /* 0x000000000000781c */ /* 0x000fe20003f0f070 */
[----:B------:R-:W-:-:S12]  /*04d0*/  @!P2 BRA `(.L_x_658) ;  /* 0x000000000048a947 */ /* 0x000fd80003800000 */
[----:B------:R-:W-:Y:S02]  /*04e0*/  PLOP3.LUT P0, PT, PT, PT, PT, 0x8, 0x0 ;  /* 0x000000000000781c */ /* 0x000fe40003f0e170 */
[----:B------:R-:W-:-:S11]  /*04f0*/  IADD3 R9, R61, -0x3, RZ ;  /* 0xfffffffd3d097810 */ /* 0x000fd60007ffe0ff */
.L_x_659:
        /* <DEDUP_REMOVED lines=16> */
.L_x_658:
        /* <DEDUP_REMOVED lines=16> */
.L_x_657:
[----:B------:R-:W0:Y:S01]  /*0700*/  S2UR UR6, SR_CgaCtaId ;  /* 0x00000000000679c3 */ /* 0x000e220000008800 */
[----:B------:R-:W-:Y:S01]  /*0710*/  IMAD R9, R4, R3, RZ ;  /* 0x0000000304097224 */ /* 0x000fe200078e02ff */
[----:B------:R-:W-:Y:S01]  /*0720*/  ISETP.GT.AND P2, PT, R61, 0x3, PT ;  /* 0x000000033d00780c */ /* 0x000fe20003f44270 */
[----:B------:R-:W-:Y:S01]  /*0730*/  UMOV UR5, 0x400 ;  /* 0x0000040000057882 */ /* 0x000fe20000000000 */
[----:B------:R-:W-:Y:S01]  /*0740*/  ULDC.64 UR10, c[0x0][0x210] ;  /* 0x00008400000a7ab9 */ /* 0x000fe20000000a00 */
[----:B------:R-:W-:Y:S01]  /*0750*/  IMAD.MOV.U32 R18, RZ, RZ, RZ ;  /* 0x000000ffff127224 */ /* 0x000fe200078e00ff */
        /* <DEDUP_REMOVED lines=11> */
.L_x_661:
        /* <DEDUP_REMOVED lines=16> */
.L_x_660:
[----:B------:R-:W-:-:S04]  /*0910*/  IADD3 R9, R61, -R18, RZ ;  /* 0x800000123d097210 */ /* 0x000fc80007ffe0ff */
[----:B------:R-:W-:-:S13]  /*0920*/  ISETP.GT.AND P2, PT, R9, 0x1, PT ;  /* 0x000000010900780c */ /* 0x000fda0003f44270 */
[----:B------:R-:W-:Y:S01]  /*0930*/  @P2 PLOP3.LUT P0, PT, PT, PT, PT, 0x8, 0x0 ;  /* 0x000000000000281c */ /* 0x000fe20003f0e170 */
[C---:B------:R-:W-:Y:S01]  /*0940*/  @P2 IMAD.WIDE R12, R3.reuse, 0x2, R10 ;  /* 0x00000002030c2825 */ /* 0x040fe200078e020a */
[----:B------:R-:W-:Y:S01]  /*0950*/  @P2 IADD3 R18, R18, 0x2, RZ ;  /* 0x0000000212122810 */ /* 0x000fe20007ffe0ff */
[----:B------:R0:W2:Y:S03]  /*0960*/  @P2 LDG.E.U16.CONSTANT R16, desc[UR8][R10.64] ;  /* 0x000000080a102981 */ /* 0x0000a6000c1e9500 */
[----:B------:R-:W-:Y:S02]  /*0970*/  ISETP.LT.OR P0, PT, R18, R61, P0 ;  /* 0x0000003d1200720c */ /* 0x000fe40000701670 */
[----:B------:R-:W3:Y:S01]  /*0980*/  @P2 LDG.E.U16.CONSTANT R18, desc[UR8][R12.64] ;  /* 0x000000080c122981 */ /* 0x000ee2000c1e9500 */
[----:B0-----:R-:W-:-:S10]  /*0990*/  @P2 IMAD.WIDE R10, R3, 0x2, R12 ;  /* 0x00000002030a2825 */ /* 0x001fd400078e020c */
[----:B------:R-:W4:Y:S04]  /*09a0*/  @P0 LDG.E.U16.CONSTANT R14, desc[UR8][R10.64] ;  /* 0x000000080a0e0981 */ /* 0x000f28000c1e9500 */
[----:B--2---:R-:W-:Y:S04]  /*09b0*/  @P2 STS.U16 [R5], R16 ;  /* 0x0000001005002388 */ /* 0x004fe80000000400 */
[----:B---3--:R0:W-:Y:S02]  /*09c0*/  @P2 STS.U16 [R5+0x40], R18 ;  /* 0x0000401205002388 */ /* 0x0081e40000000400 */
[----:B0-----:R-:W-:-:S05]  /*09d0*/  @P2 VIADD R5, R5, 0x80 ;  /* 0x0000008005052836 */ /* 0x001fca0000000000 */
[----:B----4-:R1:W-:Y:S02]  /*09e0*/  @P0 STS.U16 [R5], R14 ;  /* 0x0000000e05000388 */ /* 0x0103e40000000400 */
.L_x_656:
[----:B------:R-:W-:Y:S05]  /*09f0*/  BSYNC B0 ;  /* 0x0000000000007941 */ /* 0x000fea0003800000 */
.L_x_655:
        /* <DEDUP_REMOVED lines=21> */
.L_x_664:
        /* <DEDUP_REMOVED lines=11> */
.L_x_663:
        /* <DEDUP_REMOVED lines=10> */
.L_x_662:
[----:B-1----:R-:W1:Y:S08]  /*0ca0*/  LDC R14, c[0x0][0x25c] ;  /* 0x00009700ff0e7b82 */ /* 0x002e700000000800 */
[----:B------:R-:W-:Y:S01]  /*0cb0*/  BAR.SYNC.DEFER_BLOCKING 0x0 ;  /* 0x0000000000007b1d */ /* 0x000fe20000010000 */
[----:B------:R-:W-:-:S07]  /*0cc0*/  ISETP.GE.AND P0, PT, R59, R60, PT ;  /* 0x0000003c3b00720c */ /* 0x000fce0003f06270 */
[----:B------:R-:W3:Y:S06]  /*0cd0*/  LDC R16, c[0x0][0x264] ;  /* 0x00009900ff107b82 */ /* 0x000eec0000000800 */
[----:B------:R-:W-:Y:S05]  /*0ce0*/  @P0 BRA `(.L_x_665) ;  /* 0x0000000000d40947 */ /* 0x000fea0003800000 */
[----:B0-----:R-:W0:Y:S01]  /*0cf0*/  LDC.64 R10, c[0x0][0x248] ;  /* 0x00009200ff0a7b82 */ /* 0x001e220000000a00 */
[----:B--2---:R-:W-:-:S07]  /*0d00*/  SHF.L.U32 R3, R0, 0x6, RZ ;  /* 0x0000000600037819 */ /* 0x004fce00000006ff */
[----:B------:R-:W2:Y:S01]  /*0d10*/  LDC.64 R12, c[0x0][0x220] ;  /* 0x00008800ff0c7b82 */ /* 0x000ea20000000a00 */
[----:B0-----:R-:W-:-:S05]  /*0d20*/  IMAD.WIDE R2, R3, 0x2, R10 ;  /* 0x0000000203027825 */ /* 0x001fca00078e020a */
[----:B------:R0:W5:Y:S01]  /*0d30*/  LDG.E.U16.CONSTANT R9, desc[UR8][R2.64] ;  /* 0x0000000802097981 */ /* 0x000162000c1e9500 */
[----:B------:R-:W-:Y:S01]  /*0d40*/  SHF.R.S32.HI R5, RZ, 0x1f, R8 ;  /* 0x0000001fff057819 */ /* 0x000fe20000011408 */
[----:B------:R-:W-:Y:S01]  /*0d50*/  IMAD.SHL.U32 R0, R8, 0x4, RZ ;  /* 0x0000000408007824 */ /* 0x000fe200078e00ff */
[----:B------:R-:W-:Y:S01]  /*0d60*/  MOV R21, R59 ;  /* 0x0000003b00157202 */ /* 0x000fe20000000f00 */
[----:B------:R-:W-:Y:S01]  /*0d70*/  UMOV UR4, URZ ;  /* 0x0000003f00047c82 */ /* 0x000fe20008000000 */
[----:B------:R-:W-:Y:S02]  /*0d80*/  LEA.HI R5, R5, R8, RZ, 0x3 ;  /* 0x0000000805057211 */ /* 0x000fe400078f18ff */
[----:B------:R-:W-:Y:S02]  /*0d90*/  LOP3.LUT R15, R0, 0x10, RZ, 0xc0, !PT ;  /* 0x00000010000f7812 */ /* 0x000fe400078ec0ff */
[----:B--2---:R-:W-:-:S07]  /*0da0*/  SHF.R.S32.HI R17, RZ, 0x3, R5 ;  /* 0x00000003ff117819 */ /* 0x004fce0000011405 */
.L_x_666:
[----:B-----5:R-:W-:Y:S01]  /*0db0*/  IADD3 R0, R9, UR4, RZ ;  /* 0x0000000409007c10 */ /* 0x020fe2000fffe0ff */
[----:B------:R-:W2:Y:S04]  /*0dc0*/  LDC.64 R4, c[0x0][0x228] ;  /* 0x00008a00ff047b82 */ /* 0x000ea80000000a00 */
[----:B0-----:R-:W-:-:S05]  /*0dd0*/  IMAD R2, R0, R55, RZ ;  /* 0x0000003700027224 */ /* 0x001fca00078e02ff */
[----:B------:R-:W-:-:S04]  /*0de0*/  SHF.R.S32.HI R3, RZ, 0x1f, R2 ;  /* 0x0000001fff037819 */ /* 0x000fc80000011402 */
[----:B------:R-:W-:-:S04]  /*0df0*/  LEA.HI R2, R3, R2, RZ, 0x3 ;  /* 0x0000000203027211 */ /* 0x000fc800078f18ff */
[----:B------:R-:W-:-:S05]  /*0e00*/  LEA.HI.SX32 R3, R2, R17, 0x1d ;  /* 0x0000001102037211 */ /* 0x000fca00078feaff */
[----:B------:R-:W-:-:S06]  /*0e10*/  IMAD.WIDE R2, R3, 0x4, R12 ;  /* 0x0000000403027825 */ /* 0x000fcc00078e020c */
[----:B------:R-:W4:Y:S01]  /*0e20*/  LDG.E.CONSTANT R2, desc[UR8][R2.64] ;  /* 0x0000000802027981 */ /* 0x000f22000c1e9900 */
[----:B------:R-:W-:-:S05]  /*0e30*/  LEA R19, R21, 0x1, 0x1 ;  /* 0x0000000115137811 */ /* 0x000fca00078e08ff */
[----:B------:R-:W-:-:S05]  /*0e40*/  IMAD.WIDE R18, R19, 0x2, R10 ;  /* 0x0000000213127825 */ /* 0x000fca00078e020a */
[----:B------:R-:W3:Y:S01]  /*0e50*/  LDG.E.U16.CONSTANT R24, desc[UR8][R18.64] ;  /* 0x0000000812187981 */ /* 0x000ee2000c1e9500 */
[----:B--2---:R-:W-:-:S06]  /*0e60*/  IMAD.WIDE R4, R0, 0x2, R4 ;  /* 0x0000000200047825 */ /* 0x004fcc00078e0204 */
[----:B------:R-:W2:Y:S01]  /*0e70*/  LDG.E.U16.CONSTANT R5, desc[UR8][R4.64] ;  /* 0x0000000804057981 */ /* 0x000ea2000c1e9500 */
[----:B------:R-:W-:Y:S01]  /*0e80*/  UIADD3 UR4, UR4, 0x1, URZ ;  /* 0x0000000104047890 */ /* 0x000fe2000fffe03f */
[----:B----4-:R-:W-:-:S04]  /*0e90*/  SHF.R.U32.HI R0, RZ, R15, R2 ;  /* 0x0000000fff007219 */ /* 0x010fc80000011602 */
[--C-:B------:R-:W-:Y:S02]  /*0ea0*/  SHF.R.U32.HI R22, RZ, 0x4, R0.reuse ;  /* 0x00000004ff167819 */ /* 0x100fe40000011600 */
[----:B------:R-:W-:Y:S02]  /*0eb0*/  LOP3.LUT R20, R0, 0xf, RZ, 0xc0, !PT ;  /* 0x0000000f00147812 */ /* 0x000fe400078ec0ff */
[--C-:B------:R-:W-:Y:S02]  /*0ec0*/  SHF.R.U32.HI R2, RZ, 0x8, R0.reuse ;  /* 0x00000008ff027819 */ /* 0x100fe40000011600 */
[----:B------:R-:W-:Y:S01]  /*0ed0*/  SHF.R.U32.HI R0, RZ, 0xc, R0 ;  /* 0x0000000cff007819 */ /* 0x000fe20000011600 */
[----:B------:R-:W-:Y:S01]  /*0ee0*/  VIADD R20, R20, 0x1 ;  /* 0x0000000114147836 */ /* 0x000fe20000000000 */
[----:B------:R-:W-:Y:S02]  /*0ef0*/  LOP3.LUT R22, R22, 0xf, RZ, 0xc0, !PT ;  /* 0x0000000f16167812 */ /* 0x000fe400078ec0ff */
[----:B------:R-:W-:Y:S01]  /*0f00*/  LOP3.LUT R2, R2, 0xf, RZ, 0xc0, !PT ;  /* 0x0000000f02027812 */ /* 0x000fe200078ec0ff */
[----:B------:R-:W-:Y:S01]  /*0f10*/  IMAD R20, R20, R20, RZ ;  /* 0x0000001414147224 */ /* 0x000fe200078e02ff */
[----:B------:R-:W-:-:S02]  /*0f20*/  LOP3.LUT R0, R0, 0xf, RZ, 0xc0, !PT ;  /* 0x0000000f00007812 */ /* 0x000fc400078ec0ff */
[----:B------:R-:W-:Y:S02]  /*0f30*/  IADD3 R22, R22, 0x1, RZ ;  /* 0x0000000116167810 */ /* 0x000fe40007ffe0ff */
[----:B------:R-:W-:Y:S01]  /*0f40*/  IADD3 R2, R2, 0x1, RZ ;  /* 0x0000000102027810 */ /* 0x000fe20007ffe0ff */
[----:B------:R-:W-:Y:S01]  /*0f50*/  VIADD R0, R0, 0x1 ;  /* 0x0000000100007836 */ /* 0x000fe20000000000 */
[----:B---3--:R-:W-:Y:S01]  /*0f60*/  IADD3 R21, R24, R21, RZ ;  /* 0x0000001518157210 */ /* 0x008fe20007ffe0ff */
[----:B------:R-:W-:Y:S01]  /*0f70*/  IMAD R22, R22, R22, RZ ;  /* 0x0000001616167224 */ /* 0x000fe200078e02ff */
[----:B------:R-:W2:Y:S01]  /*0f80*/  I2F.F16 R20, R20 ;  /* 0x0000001400147306 */ /* 0x000ea20000200c00 */
[----:B------:R-:W-:Y:S01]  /*0f90*/  IMAD R18, R2, R2, RZ ;  /* 0x0000000202127224 */ /* 0x000fe200078e02ff */
[----:B------:R-:W-:Y:S01]  /*0fa0*/  ISETP.GE.AND P2, PT, R21, R60, PT ;  /* 0x0000003c1500720c */ /* 0x000fe20003f46270 */
[----:B------:R-:W-:-:S05]  /*0fb0*/  IMAD R19, R0, R0, RZ ;  /* 0x0000000000137224 */ /* 0x000fca00078e02ff */
[----:B------:R-:W0:Y:S01]  /*0fc0*/  I2F.F16 R22, R22 ;  /* 0x0000001600167306 */ /* 0x000e220000200c00 */
[----:B--2---:R-:W-:-:S07]  /*0fd0*/  HMUL2 R4, R20.H0_H0, R5.H0_H0 ;  /* 0x2000000514047232 */ /* 0x004fce0000000800 */
[----:B------:R-:W2:Y:S01]  /*0fe0*/  I2F.F16 R2, R18 ;  /* 0x0000001200027306 */ /* 0x000ea20000200c00 */
[----:B0-----:R-:W-:-:S07]  /*0ff0*/  HMUL2 R3, R22.H0_H0, R5.H0_H0 ;  /* 0x2000000516037232 */ /* 0x001fce0000000800 */
[----:B------:R-:W0:Y:S01]  /*1000*/  I2F.F16 R0, R19 ;  /* 0x0000001300007306 */ /* 0x000e220000200c00 */
[-C--:B--2---:R-:W-:Y:S02]  /*1010*/  HMUL2 R2, R2.H0_H0, R5.reuse.H0_H0 ;  /* 0x2000000502027232 */ /* 0x084fe40000000800 */
[----:B0-----:R-:W-:Y:S01]  /*1020*/  HMUL2 R0, R0.H0_H0, R5.H0_H0 ;  /* 0x2000000500007232 */ /* 0x001fe20000000800 */
[----:B------:R-:W-:Y:S06]  /*1030*/  @!P2 BRA `(.L_x_666) ;  /* 0xfffffffc005ca947 */ /* 0x000fec000383ffff */
.L_x_665:
[----:B------:R-:W-:Y:S01]  /*1040*/  ULDC UR4, c[0x0][0x258] ;  /* 0x0000960000047ab9 */ /* 0x000fe20000000800 */
[----:B------:R-:W-:Y:S01]  /*1050*/  ULDC UR5, c[0x0][0x260] ;  /* 0x0000980000057ab9 */ /* 0x000fe20000000800 */
[C---:B------:R-:W-:Y:S01]  /*1060*/  ISETP.GT.AND P2, PT, R59.reuse, UR4, PT ;  /* 0x000000043b007c0c */ /* 0x040fe2000bf44270 */
[----:B------:R-:W-:Y:S01]  /*1070*/  ULDC UR6, c[0x0][0x268] ;  /* 0x00009a0000067ab9 */ /* 0x000fe20000000800 */
[C---:B0-2---:R-:W-:Y:S01]  /*1080*/  VIMNMX R5, R59.reuse, UR4, PT ;  /* 0x000000043b057c48 */ /* 0x045fe2000bfe0100 */
[----:B------:R-:W-:Y:S01]  /*1090*/  HFMA2.MMA R9, -RZ, RZ, 0, 0 ;  /* 0x00000000ff097435 */ /* 0x000fe200000001ff */
[C---:B------:R-:W-:Y:S01]  /*10a0*/  ISETP.GT.AND P4, PT, R59.reuse, UR5, PT ;  /* 0x000000053b007c0c */ /* 0x040fe2000bf84270 */
[----:B------:R-:W-:Y:S01]  /*10b0*/  IMAD.MOV.U32 R11, RZ, RZ, RZ ;  /* 0x000000ffff0b7224 */ /* 0x000fe200078e00ff */
[----:B------:R-:W-:Y:S02]  /*10c0*/  SHF.R.S32.HI R10, RZ, 0x1f, R5 ;  /* 0x0000001fff0a7819 */ /* 0x000fe40000011405 */
[----:B------:R-:W-:-:S02]  /*10d0*/  ISETP.GT.AND P6, PT, R59, UR6, PT ;  /* 0x000000063b007c0c */ /* 0x000fc4000bfc4270 */
[----:B------:R-:W-:Y:S01]  /*10e0*/  LEA.HI R10, R10, R5, RZ, 0x5 ;  /* 0x000000050a0a7211 */ /* 0x000fe200078f28ff */
[----:B------:R-:W-:Y:S01]  /*10f0*/  HFMA2.MMA R5, -RZ, RZ, 0, 0 ;  /* 0x00000000ff057435 */ /* 0x000fe200000001ff */
[C---:B-1----:R-:W-:Y:S02]  /*1100*/  ISETP.GT.AND P3, PT, R59.reuse, R14, PT ;  /* 0x0000000e3b00720c */ /* 0x042fe40003f64270 */
[----:B---3--:R-:W-:Y:S02]  /*1110*/  ISETP.GT.AND P5, PT, R59, R16, PT ;  /* 0x000000103b00720c */ /* 0x008fe40003fa4270 */
[----:B------:R-:W-:Y:S02]  /*1120*/  MOV R12, RZ ;  /* 0x000000ff000c7202 */ /* 0x000fe40000000f00 */
        /* <DEDUP_REMOVED lines=9> */
.L_x_667:
        /* <DEDUP_REMOVED lines=8> */
.L_x_668:
        /* <DEDUP_REMOVED lines=8> */
.L_x_669:
        /* <DEDUP_REMOVED lines=8> */
.L_x_670:
        /* <DEDUP_REMOVED lines=9> */
.L_x_671:
        /* <DEDUP_REMOVED lines=13> */
[----:B------:R-:W0:Y:S01]  /*14a0*/  S2UR UR5, SR_CgaCtaId ;  /* 0x00000000000579c3 */ /* 0x000e220000008800 */
[----:B------:R-:W-:Y:S01]  /*14b0*/  PRMT R9, R7, 0x9910, RZ ;  /* 0x0000991007097816 */ /* 0x000fe200000000ff */
[----:B------:R-:W-:Y:S01]  /*14c0*/  IMAD R7, R10, R55, RZ ;  /* 0x000000370a077224 */ /* 0x000fe200078e02ff */
[----:B------:R-:W-:Y:S01]  /*14d0*/  ULDC.64 UR6, c[0x0][0x218] ;  /* 0x0000860000067ab9 */ /* 0x000fe20000000a00 */
[----:B------:R-:W-:Y:S01]  /*14e0*/  UMOV UR4, 0x400 ;  /* 0x0000040000047882 */ /* 0x000fe20000000000 */
[----:B------:R-:W-:Y:S02]  /*14f0*/  ISETP.NE.AND P0, PT, R9, RZ, PT ;  /* 0x000000ff0900720c */ /* 0x000fe40003f05270 */
[----:B------:R-:W-:Y:S01]  /*1500*/  SHF.R.S32.HI R11, RZ, 0x1f, R7 ;  /* 0x0000001fff0b7819 */ /* 0x000fe20000011407 */
[----:B------:R-:W1:Y:S01]  /*1510*/  LDC R53, c[0x0][0x23c] ;  /* 0x00008f00ff357b82 */ /* 0x000e620000000800 */
[----:B------:R-:W-:Y:S02]  /*1520*/  IADD3 R7, P2, R8, R7, RZ ;  /* 0x0000000708077210 */ /* 0x000fe40007f5e0ff */
[----:B------:R-:W-:-:S02]  /*1530*/  ISETP.LT.OR P0, PT, R6, 0x4, !P0 ;  /* 0x000000040600780c */ /* 0x000fc40004701670 */
[----:B------:R-:W-:Y:S02]  /*1540*/  LEA.HI.X.SX32 R8, R8, R11, 0x1, P2 ;  /* 0x0000000b08087211 */ /* 0x000fe400010f0eff */
[C---:B------:R-:W-:Y:S02]  /*1550*/  LEA R62, P2, R7.reuse, UR6, 0x2 ;  /* 0x00000006073e7c11 */ /* 0x040fe4000f8410ff */
[----:B------:R-:W-:Y:S02]  /*1560*/  SHF.R.S32.HI R54, RZ, 0x1f, R55 ;  /* 0x0000001fff367819 */ /* 0x000fe40000011437 */
[----:B------:R-:W-:Y:S02]  /*1570*/  LEA.HI.X R63, R7, UR7, R8, 0x2, P2 ;  /* 0x00000007073f7c11 */ /* 0x000fe400090f1408 */
[----:B------:R-:W-:Y:S01]  /*1580*/  PRMT R52, R52, 0x5410, RZ ;  /* 0x0000541034347816 */ /* 0x000fe200000000ff */
[----:B0-----:R-:W-:-:S03]  /*1590*/  ULEA UR4, UR5, UR4, 0x18 ;  /* 0x0000000405047291 */ /* 0x001fc6000f8ec03f */
[----:B------:R-:W-:-:S09]  /*15a0*/  ULDC UR5, c[0x0][0x25c] ;  /* 0x0000970000057ab9 */ /* 0x000fd20000000800 */
.L_x_681:
[----:B-----5:R0:W5:Y:S01]  /*15b0*/  LDG.E.128.CONSTANT R8, desc[UR8][R62.64] ;  /* 0x000000083e087981 */ /* 0x020162000c1e9d00 */
[----:B-1----:R-:W-:Y:S01]  /*15c0*/  IMAD.MOV.U32 R55, RZ, RZ, R53 ;  /* 0x000000ffff377224 */ /* 0x002fe200078e0035 */
[----:B------:R-:W-:Y:S06]  /*15d0*/  @!P1 BRA `(.L_x_673) ;  /* 0x0000001400209947 */ /* 0x000fec0003800000 */
[----:B------:R-:W-:-:S04]  /*15e0*/  IMAD.WIDE R16, R55, 0x4, R62 ;  /* 0x0000000437107825 */ /* 0x000fc800078e023e */
[----:B------:R-:W-:Y:S02]  /*15f0*/  IMAD.WIDE R12, R55, 0x4, R16 ;  /* 0x00000004370c7825 */ /* 0x000fe400078e0210 */
[----:B------:R-:W2:Y:S04]  /*1600*/  LDG.E.128.CONSTANT R16, desc[UR8][R16.64] ;  /* 0x0000000810107981 */ /* 0x000ea8000c1e9d00 */
[----:B------:R-:W3:Y:S01]  /*1610*/  LDG.E.128.CONSTANT R12, desc[UR8][R12.64] ;  /* 0x000000080c0c7981 */ /* 0x000ee2000c1e9d00 */
[----:B-----5:R-:W-:Y:S02]  /*1620*/  SHF.R.U32.HI R29, RZ, 0xc, R9 ;  /* 0x0000000cff1d7819 */ /* 0x020fe40000011609 */
[----:B------:R-:W-:Y:S02]  /*1630*/  SHF.R.U32.HI R28, RZ, 0xc, R8 ;  /* 0x0000000cff1c7819 */ /* 0x000fe40000011608 */
[----:B------:R-:W-:-:S02]  /*1640*/  LOP3.LUT R21, R9, 0x3f003f, RZ, 0xc0, !PT ;  /* 0x003f003f09157812 */ /* 0x000fc400078ec0ff */
[----:B------:R-:W-:Y:S02]  /*1650*/  SHF.R.U32.HI R23, RZ, 0x6, R9 ;  /* 0x00000006ff177819 */ /* 0x000fe40000011609 */
[----:B------:R-:W-:Y:S02]  /*1660*/  LOP3.LUT R29, R29, 0xf000f, RZ, 0xc0, !PT ;  /* 0x000f000f1d1d7812 */ /* 0x000fe400078ec0ff */
[--C-:B------:R-:W-:Y:S02]  /*1670*/  SHF.R.U32.HI R9, RZ, 0xc, R10.reuse ;  /* 0x0000000cff097819 */ /* 0x100fe4000001160a */
[----:B------:R-:W-:Y:S02]  /*1680*/  LOP3.LUT R24, R10, 0x3f003f, RZ, 0xc0, !PT ;  /* 0x003f003f0a187812 */ /* 0x000fe400078ec0ff */
[----:B------:R-:W-:Y:S02]  /*1690*/  SHF.R.U32.HI R25, RZ, 0x6, R10 ;  /* 0x00000006ff197819 */ /* 0x000fe4000001160a */
[----:B------:R-:W-:-:S02]  /*16a0*/  LOP3.LUT R28, R28, 0xf000f, RZ, 0xc0, !PT ;  /* 0x000f000f1c1c7812 */ /* 0x000fc400078ec0ff */
[--C-:B------:R-:W-:Y:S02]  /*16b0*/  SHF.R.U32.HI R10, RZ, 0xc, R11.reuse ;  /* 0x0000000cff0a7819 */ /* 0x100fe4000001160b */
[----:B------:R-:W-:Y:S02]  /*16c0*/  LOP3.LUT R26, R11, 0x3f003f, RZ, 0xc0, !PT ;  /* 0x003f003f0b1a7812 */ /* 0x000fe400078ec0ff */
[----:B------:R-:W-:Y:S02]  /*16d0*/  SHF.R.U32.HI R27, RZ, 0x6, R11 ;  /* 0x00000006ff1b7819 */ /* 0x000fe4000001160b */
[----:B------:R-:W-:Y:S02]  /*16e0*/  LOP3.LUT R20, R8, 0x3f003f, RZ, 0xc0, !PT ;  /* 0x003f003f08147812 */ /* 0x000fe400078ec0ff */
[----:B------:R-:W-:Y:S02]  /*16f0*/  PRMT R6, R56, 0x9910, RZ ;  /* 0x0000991038067816 */ /* 0x000fe400000000ff */
[----:B------:R-:W-:-:S02]  /*1700*/  LOP3.LUT R9, R9, 0xf000f, RZ, 0xc0, !PT ;  /* 0x000f000f09097812 */ /* 0x000fc400078ec0ff */
[----:B------:R-:W-:Y:S02]  /*1710*/  LOP3.LUT R11, R10, 0xf000f, RZ, 0xc0, !PT ;  /* 0x000f000f0a0b7812 */ /* 0x000fe400078ec0ff */
[----:B------:R-:W-:Y:S02]  /*1720*/  SHF.R.U32.HI R22, RZ, 0x6, R8 ;  /* 0x00000006ff167819 */ /* 0x000fe40000011608 */
[----:B------:R-:W-:Y:S02]  /*1730*/  ISETP.NE.AND P2, PT, R6, RZ, PT ;  /* 0x000000ff0600720c */ /* 0x000fe40003f45270 */
        /* <DEDUP_REMOVED lines=8> */
[----:B------:R-:W-:Y:S01]  /*17c0*/  ISETP.GE.AND P3, PT, R61, 0x2, PT ;  /* 0x000000023d00780c */ /* 0x000fe20003f66270 */
[----:B------:R-:W-:Y:S02]  /*17d0*/  HADD2 R44, R44, -1056, -1056 ;  /* 0xe420e4202c2c7430 */ /* 0x000fe40000000000 */
[----:B------:R-:W-:Y:S01]  /*17e0*/  HADD2 R26, R26, -1056, -1056 ;  /* 0xe420e4201a1a7430 */ /* 0x000fe20000000000 */
[----:B---3--:R-:W-:-:S02]  /*17f0*/  SHF.R.U32.HI R30, RZ, 0x8, R13 ;  /* 0x00000008ff1e7819 */ /* 0x008fc4000001160d */
[----:B------:R-:W-:Y:S02]  /*1800*/  SHF.R.U32.HI R39, RZ, 0x8, R12 ;  /* 0x00000008ff277819 */ /* 0x000fe4000001160c */
[----:B------:R-:W-:Y:S02]  /*1810*/  LOP3.LUT R30, R29, 0x300030, R30, 0xf8, !PT ;  /* 0x003000301d1e7812 */ /* 0x000fe400078ef81e */
[----:B------:R-:W-:Y:S02]  /*1820*/  LOP3.LUT R39, R28, 0x300030, R39, 0xf8, !PT ;  /* 0x003000301c277812 */ /* 0x000fe400078ef827 */
[----:B--2---:R-:W-:Y:S02]  /*1830*/  SHF.R.U32.HI R29, RZ, 0xc, R17 ;  /* 0x0000000cff1d7819 */ /* 0x004fe40000011611 */
[----:B------:R-:W-:Y:S02]  /*1840*/  SHF.R.U32.HI R32, RZ, 0x8, R14 ;  /* 0x00000008ff207819 */ /* 0x000fe4000001160e */
[----:B------:R-:W-:-:S02]  /*1850*/  SHF.R.U32.HI R34, RZ, 0x8, R15 ;  /* 0x00000008ff227819 */ /* 0x000fc4000001160f */
[----:B------:R-:W-:Y:S02]  /*1860*/  SHF.R.U32.HI R28, RZ, 0xc, R16 ;  /* 0x0000000cff1c7819 */ /* 0x000fe40000011610 */
[----:B------:R-:W-:Y:S02]  /*1870*/  SHF.R.U32.HI R31, RZ, 0xc, R18 ;  /* 0x0000000cff1f7819 */ /* 0x000fe40000011612 */
[----:B------:R-:W-:Y:S02]  /*1880*/  SHF.R.U32.HI R33, RZ, 0xc, R19 ;  /* 0x0000000cff217819 */ /* 0x000fe40000011613 */
[----:B------:R-:W-:Y:S02]  /*1890*/  SHF.R.U32.HI R36, RZ, 0xa, R13 ;  /* 0x0000000aff247819 */ /* 0x000fe4000001160d */
[----:B------:R-:W-:Y:S02]  /*18a0*/  LOP3.LUT R29, R29, 0xf000f, RZ, 0xc0, !PT ;  /* 0x000f000f1d1d7812 */ /* 0x000fe400078ec0ff */
[----:B------:R-:W-:-:S02]  /*18b0*/  SHF.R.U32.HI R35, RZ, 0xa, R12 ;  /* 0x0000000aff237819 */ /* 0x000fc4000001160c */
[----:B------:R-:W-:Y:S02]  /*18c0*/  LOP3.LUT R32, R9, 0x300030, R32, 0xf8, !PT ;  /* 0x0030003009207812 */ /* 0x000fe400078ef820 */
[----:B------:R-:W-:Y:S02]  /*18d0*/  LOP3.LUT R34, R11, 0x300030, R34, 0xf8, !PT ;  /* 0x003000300b227812 */ /* 0x000fe400078ef822 */
[----:B------:R-:W-:Y:S02]  /*18e0*/  LOP3.LUT R43, R16, 0x3f003f, RZ, 0xc0, !PT ;  /* 0x003f003f102b7812 */ /* 0x000fe400078ec0ff */
[----:B------:R-:W-:Y:S02]  /*18f0*/  LOP3.LUT R28, R28, 0xf000f, RZ, 0xc0, !PT ;  /* 0x000f000f1c1c7812 */ /* 0x000fe400078ec0ff */
[----:B------:R-:W-:Y:S02]  /*1900*/  LOP3.LUT R41, R12, 0x3f003f, RZ, 0xc0, !PT ;  /* 0x003f003f0c297812 */ /* 0x000fe400078ec0ff */
[----:B------:R-:W-:-:S02]  /*1910*/  LOP3.LUT R7, R13, 0x3f003f, RZ, 0xc0, !PT ;  /* 0x003f003f0d077812 */ /* 0x000fc400078ec0ff */
[----:B------:R-:W-:Y:S02]  /*1920*/  SHF.R.U32.HI R37, RZ, 0xa, R14 ;  /* 0x0000000aff257819 */ /* 0x000fe4000001160e */
[----:B------:R-:W-:Y:S02]  /*1930*/  LOP3.LUT R6, R14, 0x3f003f, RZ, 0xc0, !PT ;  /* 0x003f003f0e067812 */ /* 0x000fe400078ec0ff */
[----:B------:R-:W-:Y:S02]  /*1940*/  SHF.R.U32.HI R38, RZ, 0xa, R15 ;  /* 0x0000000aff267819 */ /* 0x000fe4000001160f */
[----:B------:R-:W-:Y:S02]  /*1950*/  LOP3.LUT R8, R15, 0x3f003f, RZ, 0xc0, !PT ;  /* 0x003f003f0f087812 */ /* 0x000fe400078ec0ff */
[----:B------:R-:W-:Y:S02]  /*1960*/  SHF.R.U32.HI R16, RZ, 0x6, R16 ;  /* 0x00000006ff107819 */ /* 0x000fe40000011610 */
[----:B------:R-:W-:-:S02]  /*1970*/  LOP3.LUT R11, R17, 0x3f003f, RZ, 0xc0, !PT ;  /* 0x003f003f110b7812 */ /* 0x000fc400078ec0ff */
[----:B------:R-:W-:Y:S02]  /*1980*/  LOP3.LUT R10, R18, 0x3f003f, RZ, 0xc0, !PT ;  /* 0x003f003f120a7812 */ /* 0x000fe400078ec0ff */
[----:B------:R-:W-:Y:S02]  /*1990*/  LOP3.LUT R9, R19, 0x3f003f, RZ, 0xc0, !PT ;  /* 0x003f003f13097812 */ /* 0x000fe400078ec0ff */
[----:B------:R-:W-:Y:S02]  /*19a0*/  SHF.R.U32.HI R12, RZ, 0x6, R12 ;  /* 0x00000006ff0c7819 */ /* 0x000fe4000001160c */
[----:B------:R-:W-:Y:S02]  /*19b0*/  SHF.R.U32.HI R13, RZ, 0x6, R13 ;  /* 0x00000006ff0d7819 */ /* 0x000fe4000001160d */
[----:B------:R-:W-:Y:S02]  /*19c0*/  SHF.R.U32.HI R14, RZ, 0x6, R14 ;  /* 0x00000006ff0e7819 */ /* 0x000fe4000001160e */
[----:B------:R-:W-:-:S02]  /*19d0*/  SHF.R.U32.HI R15, RZ, 0x6, R15 ;  /* 0x00000006ff0f7819 */ /* 0x000fc4000001160f */
[----:B------:R-:W-:Y:S02]  /*19e0*/  SHF.R.U32.HI R17, RZ, 0x6, R17 ;  /* 0x00000006ff117819 */ /* 0x000fe40000011611 */
[----:B------:R-:W-:Y:S02]  /*19f0*/  SHF.R.U32.HI R18, RZ, 0x6, R18 ;  /* 0x00000006ff127819 */ /* 0x000fe40000011612 */
[----:B------:R-:W-:Y:S02]  /*1a00*/  SHF.R.U32.HI R19, RZ, 0x6, R19 ;  /* 0x00000006ff137819 */ /* 0x000fe40000011613 */
[----:B------:R-:W-:Y:S02]  /*1a10*/  LOP3.LUT R40, R31, 0xf000f, RZ, 0xc0, !PT ;  /* 0x000f000f1f287812 */ /* 0x000fe400078ec0ff */
[----:B------:R-:W-:Y:S02]  /*1a20*/  LOP3.LUT R33, R33, 0xf000f, RZ, 0xc0, !PT ;  /* 0x000f000f21217812 */ /* 0x000fe400078ec0ff */
[----:B------:R-:W-:-:S02]  /*1a30*/  LOP3.LUT R36, R29, 0x300030, R36, 0xf8, !PT ;  /* 0x003000301d247812 */ /* 0x000fc400078ef824 */
[----:B------:R-:W-:Y:S01]  /*1a40*/  LOP3.LUT R35, R28, 0x300030, R35, 0xf8, !PT ;  /* 0x003000301c237812 */ /* 0x000fe200078ef823 */
[----:B------:R-:W-:Y:S01]  /*1a50*/  HADD2 R28, R21, -1056, -1056 ;  /* 0xe420e420151c7430 */ /* 0x000fe20000000000 */
[----:B------:R-:W-:Y:S02]  /*1a60*/  LOP3.LUT R29, R24, 0x64006400, RZ, 0xfc, !PT ;  /* 0x64006400181d7812 */ /* 0x000fe400078efcff */
[----:B------:R-:W-:Y:S02]  /*1a70*/  LOP3.LUT R16, R16, 0x3f003f, RZ, 0xc0, !PT ;  /* 0x003f003f10107812 */ /* 0x000fe400078ec0ff */
        /* <DEDUP_REMOVED lines=66> */
[----:B------:R-:W1:Y:S01]  /*1ea0*/  LDS.128 R8, [UR4] ;  /* 0x00000004ff087984 */ /* 0x000e620008000c00 */
[----:B------:R-:W-:Y:S02]  /*1eb0*/  PRMT R4, R4, 0x5410, R3 ;  /* 0x0000541004047816 */ /* 0x000fe40000000003 */
[----:B------:R-:W-:Y:S01]  /*1ec0*/  PRMT R2, R2, 0x5410, R0 ;  /* 0x0000541002027816 */ /* 0x000fe20000000000 */
[----:B------:R-:W2:Y:S01]  /*1ed0*/  LDS.128 R12, [UR4+0x10] ;  /* 0x00001004ff0c7984 */ /* 0x000ea20008000c00 */
[-C--:B-1----:R-:W-:Y:S01]  /*1ee0*/  HFMA2.MMA R64, R45, R8.reuse, RZ ;  /* 0x000000082d407235 */ /* 0x082fe200000000ff */
        /* <DEDUP_REMOVED lines=12> */
[-C--:B--2---:R-:W-:Y:S01]  /*1fb0*/  HFMA2 R65, R19, R12.reuse, R65 ;  /* 0x0000000c13417231 */ /* 0x084fe20000000041 */
        /* <DEDUP_REMOVED lines=26> */
.L_x_674:
[----:B------:R-:W-:Y:S05]  /*2160*/  @!P3 BRA `(.L_x_673) ;  /* 0x00000008003cb947 */ /* 0x000fea0003800000 */
[----:B------:R-:W-:Y:S02]  /*2170*/  PRMT R8, R57, 0x9910, RZ ;  /* 0x0000991039087816 */ /* 0x000fe400000000ff */
[----:B------:R-:W-:Y:S02]  /*2180*/  ISETP.GE.AND P3, PT, R61, 0x3, PT ;  /* 0x000000033d00780c */ /* 0x000fe40003f66270 */
[----:B------:R-:W-:-:S13]  /*2190*/  ISETP.NE.AND P2, PT, R8, RZ, PT ;  /* 0x000000ff0800720c */ /* 0x000fda0003f45270 */
[----:B------:R-:W-:Y:S05]  /*21a0*/  @!P2 BRA `(.L_x_675) ;  /* 0x0000000000b0a947 */ /* 0x000fea0003800000 */
[----:B------:R-:W1:Y:S01]  /*21b0*/  LDS.128 R8, [UR4+0x40] ;  /* 0x00004004ff087984 */ /* 0x000e620008000c00 */
        /* <DEDUP_REMOVED lines=43> */
.L_x_675:
[----:B------:R-:W-:Y:S05]  /*2470*/  @!P3 BRA `(.L_x_673) ;  /* 0x000000040078b947 */ /* 0x000fea0003800000 */
[----:B------:R-:W-:-:S04]  /*2480*/  PRMT R8, R58, 0x9910, RZ ;  /* 0x000099103a087816 */ /* 0x000fc800000000ff */
        /* <DEDUP_REMOVED lines=46> */
.L_x_676:
[----:B------:R-:W-:Y:S05]  /*2770*/  @P0 BRA `(.L_x_673) ;  /* 0x0000000000b80947 */ /* 0x000fea0003800000 */
[----:B------:R-:W1:Y:S01]  /*2780*/  LDS.128 R8, [UR4+0xc0] ;  /* 0x0000c004ff087984 */ /* 0x000e620008000c00 */
[----:B------:R-:W-:Y:S02]  /*2790*/  MOV R65, R27 ;  /* 0x0000001b00417202 */ /* 0x000fe40000000f00 */
[----:B------:R-:W-:Y:S01]  /*27a0*/  MOV R67, R26 ;  /* 0x0000001a00437202 */ /* 0x000fe20000000f00 */
[----:B------:R-:W2:Y:S01]  /*27b0*/  LDS.128 R12, [UR4+0xd0] ;  /* 0x0000d004ff0c7984 */ /* 0x000ea20008000c00 */
[----:B------:R-:W-:Y:S02]  /*27c0*/  PRMT R4, R4, 0x5410, R3 ;  /* 0x0000541004047816 */ /* 0x000fe40000000003 */
[----:B------:R-:W-:Y:S01]  /*27d0*/  PRMT R2, R2, 0x5410, R0 ;  /* 0x0000541002027816 */ /* 0x000fe20000000000 */
[-C--:B-1----:R-:W-:Y:S01]  /*27e0*/  HFMA2.MMA R26, R45, R8.reuse, RZ ;  /* 0x000000082d1a7235 */ /* 0x082fe200000000ff */
[-C--:B------:R-:W-:Y:S01]  /*27f0*/  HFMA2 R27, R28, R8.reuse, RZ.H0_H0 ;  /* 0x000000081c1b7231 */ /* 0x080fe200000400ff */
[----:B------:R-:W-:Y:S01]  /*2800*/  HFMA2.MMA R28, R65, R8, RZ ;  /* 0x00000008411c7235 */ /* 0x000fe200000000ff */
[----:B------:R-:W-:-:S02]  /*2810*/  HFMA2 R8, R67, R8, RZ.H0_H0 ;  /* 0x0000000843087231 */ /* 0x000fc400000400ff */
        /* <DEDUP_REMOVED lines=22> */
[----:B------:R-:W-:-:S06]  /*2980*/  HFMA2.MMA R28, R18, R12, R28 ;  /* 0x0000000c121c7235 */ /* 0x000fcc000000001c */
[-C--:B------:R-:W-:Y:S02]  /*2990*/  HFMA2.MMA R7, R40, R13.reuse, R26 ;  /* 0x0000000d28077235 */ /* 0x080fe4000000001a */
[----:B------:R-:W-:-:S06]  /*29a0*/  HFMA2.MMA R28, R31, R13, R28 ;  /* 0x0000000d1f1c7235 */ /* 0x000fcc000000001c */
[-C--:B------:R-:W-:Y:S02]  /*29b0*/  HFMA2.MMA R7, R39, R14.reuse, R7 ;  /* 0x0000000e27077235 */ /* 0x080fe40000000007 */
        /* <DEDUP_REMOVED lines=10> */
.L_x_673:
[----:B------:R-:W-:Y:S05]  /*2a60*/  @!P1 BRA `(.L_x_677) ;  /* 0x0000001400289947 */ /* 0x000fea0003800000 */
[----:B-----5:R-:W-:Y:S02]  /*2a70*/  IMAD R9, R54, 0xc, RZ ;  /* 0x0000000c36097824 */ /* 0x020fe400078e02ff */
[----:B------:R-:W-:-:S04]  /*2a80*/  IMAD.WIDE.U32 R6, R55, 0xc, R62 ;  /* 0x0000000c37067825 */ /* 0x000fc800078e003e */
[----:B------:R-:W-:Y:S02]  /*2a90*/  IMAD.IADD R7, R7, 0x1, R9 ;  /* 0x0000000107077824 */ /* 0x000fe400078e0209 */
[----:B------:R-:W-:-:S03]  /*2aa0*/  IMAD.WIDE R16, R55, 0x4, R6 ;  /* 0x0000000437107825 */ /* 0x000fc600078e0206 */
[----:B------:R-:W2:Y:S01]  /*2ab0*/  LDG.E.128.CONSTANT R8, desc[UR8][R6.64] ;  /* 0x0000000806087981 */ /* 0x000ea2000c1e9d00 */
[----:B------:R-:W-:-:S03]  /*2ac0*/  IMAD.WIDE R12, R55, 0x4, R16 ;  /* 0x00000004370c7825 */ /* 0x000fc600078e0210 */
[----:B------:R-:W3:Y:S04]  /*2ad0*/  LDG.E.128.CONSTANT R16, desc[UR8][R16.64] ;  /* 0x0000000810107981 */ /* 0x000ee8000c1e9d00 */
[----:B------:R-:W4:Y:S01]  /*2ae0*/  LDG.E.128.CONSTANT R12, desc[UR8][R12.64] ;  /* 0x000000080c0c7981 */ /* 0x000f22000c1e9d00 */
[----:B------:R-:W-:-:S04]  /*2af0*/  PRMT R20, R56, 0x9910, RZ ;  /* 0x0000991038147816 */ /* 0x000fc800000000ff */
[----:B------:R-:W-:Y:S02]  /*2b00*/  ISETP.NE.AND P2, PT, R20, RZ, PT ;  /* 0x000000ff1400720c */ /* 0x000fe40003f45270 */
[----:B------:R-:W-:Y:S02]  /*2b10*/  ISETP.GE.AND P3, PT, R61, 0x2, PT ;  /* 0x000000023d00780c */ /* 0x000fe40003f66270 */
[----:B--2---:R-:W-:Y:S02]  /*2b20*/  SHF.R.U32.HI R23, RZ, 0xc, R9 ;  /* 0x0000000cff177819 */ /* 0x004fe40000011609 */
[----:B------:R-:W-:Y:S02]  /*2b30*/  SHF.R.U32.HI R25, RZ, 0xc, R11 ;  /* 0x0000000cff197819 */ /* 0x000fe4000001160b */
[----:B------:R-:W-:-:S04]  /*2b40*/  SHF.R.U32.HI R24, RZ, 0xc, R10 ;  /* 0x0000000cff187819 */ /* 0x000fc8000001160a */
[----:B------:R-:W-:Y:S02]  /*2b50*/  LOP3.LUT R24, R24, 0xf000f, RZ, 0xc0, !PT ;  /* 0x000f000f18187812 */ /* 0x000fe400078ec0ff */
[--C-:B----4-:R-:W-:Y:S02]  /*2b60*/  SHF.R.U32.HI R35, RZ, 0x8, R12.reuse ;  /* 0x00000008ff237819 */ /* 0x110fe4000001160c */
[--C-:B------:R-:W-:Y:S02]  /*2b70*/  SHF.R.U32.HI R42, RZ, 0xa, R12.reuse ;  /* 0x0000000aff2a7819 */ /* 0x100fe4000001160c */
[----:B------:R-:W-:Y:S02]  /*2b80*/  LOP3.LUT R26, R12, 0x3f003f, RZ, 0xc0, !PT ;  /* 0x003f003f0c1a7812 */ /* 0x000fe400078ec0ff */
[----:B------:R-:W-:Y:S02]  /*2b90*/  SHF.R.U32.HI R34, RZ, 0x6, R12 ;  /* 0x00000006ff227819 */ /* 0x000fe4000001160c */
[----:B------:R-:W-:-:S02]  /*2ba0*/  SHF.R.U32.HI R39, RZ, 0x8, R14 ;  /* 0x00000008ff277819 */ /* 0x000fc4000001160e */
[--C-:B------:R-:W-:Y:S02]  /*2bb0*/  SHF.R.U32.HI R44, RZ, 0xa, R14.reuse ;  /* 0x0000000aff2c7819 */ /* 0x100fe4000001160e */
[----:B------:R-:W-:Y:S02]  /*2bc0*/  LOP3.LUT R28, R14, 0x3f003f, RZ, 0xc0, !PT ;  /* 0x003f003f0e1c7812 */ /* 0x000fe400078ec0ff */
[----:B------:R-:W-:Y:S02]  /*2bd0*/  SHF.R.U32.HI R38, RZ, 0x6, R14 ;  /* 0x00000006ff267819 */ /* 0x000fe4000001160e */
[----:B------:R-:W-:Y:S02]  /*2be0*/  SHF.R.U32.HI R37, RZ, 0x8, R13 ;  /* 0x00000008ff257819 */ /* 0x000fe4000001160d */
[----:B------:R-:W-:Y:S02]  /*2bf0*/  SHF.R.U32.HI R41, RZ, 0x8, R15 ;  /* 0x00000008ff297819 */ /* 0x000fe4000001160f */
[----:B------:R-:W-:-:S02]  /*2c00*/  LOP3.LUT R12, R23, 0xf000f, RZ, 0xc0, !PT ;  /* 0x000f000f170c7812 */ /* 0x000fc400078ec0ff */
[----:B------:R-:W-:Y:S02]  /*2c10*/  LOP3.LUT R14, R25, 0xf000f, RZ, 0xc0, !PT ;  /* 0x000f000f190e7812 */ /* 0x000fe400078ec0ff */
[----:B------:R-:W-:Y:S02]  /*2c20*/  LOP3.LUT R37, R12, 0x300030, R37, 0xf8, !PT ;  /* 0x003000300c257812 */ /* 0x000fe400078ef825 */
[----:B------:R-:W-:Y:S02]  /*2c30*/  LOP3.LUT R41, R14, 0x300030, R41, 0xf8, !PT ;  /* 0x003000300e297812 */ /* 0x000fe400078ef829 */
[--C-:B------:R-:W-:Y:S02]  /*2c40*/  SHF.R.U32.HI R45, RZ, 0xa, R15.reuse ;  /* 0x0000000aff2d7819 */ /* 0x100fe4000001160f */
[----:B------:R-:W-:Y:S02]  /*2c50*/  LOP3.LUT R29, R15, 0x3f003f, RZ, 0xc0, !PT ;  /* 0x003f003f0f1d7812 */ /* 0x000fe400078ec0ff */
[----:B------:R-:W-:-:S02]  /*2c60*/  SHF.R.U32.HI R40, RZ, 0x6, R15 ;  /* 0x00000006ff287819 */ /* 0x000fc4000001160f */
[--C-:B---3--:R-:W-:Y:S02]  /*2c70*/  SHF.R.U32.HI R12, RZ, 0xc, R16.reuse ;  /* 0x0000000cff0c7819 */ /* 0x108fe40000011610 */
[----:B------:R-:W-:Y:S02]  /*2c80*/  LOP3.LUT R14, R16, 0x3f003f, RZ, 0xc0, !PT ;  /* 0x003f003f100e7812 */ /* 0x000fe400078ec0ff */
[----:B------:R-:W-:Y:S02]  /*2c90*/  SHF.R.U32.HI R30, RZ, 0x6, R16 ;  /* 0x00000006ff1e7819 */ /* 0x000fe40000011610 */
[----:B------:R-:W-:Y:S02]  /*2ca0*/  LOP3.LUT R39, R24, 0x300030, R39, 0xf8, !PT ;  /* 0x0030003018277812 */ /* 0x000fe400078ef827 */
[----:B------:R-:W-:Y:S02]  /*2cb0*/  SHF.R.U32.HI R16, RZ, 0xc, R17 ;  /* 0x0000000cff107819 */ /* 0x000fe40000011611 */
[----:B------:R-:W-:-:S02]  /*2cc0*/  LOP3.LUT R15, R17, 0x3f003f, RZ, 0xc0, !PT ;  /* 0x003f003f110f7812 */ /* 0x000fc400078ec0ff */
[----:B------:R-:W-:Y:S02]  /*2cd0*/  SHF.R.U32.HI R31, RZ, 0x6, R17 ;  /* 0x00000006ff1f7819 */ /* 0x000fe40000011611 */
[--C-:B------:R-:W-:Y:S02]  /*2ce0*/  SHF.R.U32.HI R17, RZ, 0xc, R18.reuse ;  /* 0x0000000cff117819 */ /* 0x100fe40000011612 */
[----:B------:R-:W-:Y:S02]  /*2cf0*/  LOP3.LUT R24, R18, 0x3f003f, RZ, 0xc0, !PT ;  /* 0x003f003f12187812 */ /* 0x000fe400078ec0ff */
[----:B------:R-:W-:Y:S02]  /*2d00*/  SHF.R.U32.HI R32, RZ, 0x6, R18 ;  /* 0x00000006ff207819 */ /* 0x000fe40000011612 */
[----:B------:R-:W-:Y:S02]  /*2d10*/  SHF.R.U32.HI R22, RZ, 0xc, R8 ;  /* 0x0000000cff167819 */ /* 0x000fe40000011608 */
[----:B------:R-:W-:-:S02]  /*2d20*/  SHF.R.U32.HI R43, RZ, 0xa, R13 ;  /* 0x0000000aff2b7819 */ /* 0x000fc4000001160d */
[----:B------:R-:W-:Y:S02]  /*2d30*/  LOP3.LUT R27, R13, 0x3f003f, RZ, 0xc0, !PT ;  /* 0x003f003f0d1b7812 */ /* 0x000fe400078ec0ff */
[----:B------:R-:W-:Y:S02]  /*2d40*/  SHF.R.U32.HI R36, RZ, 0x6, R13 ;  /* 0x00000006ff247819 */ /* 0x000fe4000001160d */
[----:B------:R-:W-:Y:S02]  /*2d50*/  SHF.R.U32.HI R18, RZ, 0xc, R19 ;  /* 0x0000000cff127819 */ /* 0x000fe40000011613 */
[----:B------:R-:W-:Y:S02]  /*2d60*/  LOP3.LUT R7, R9, 0x3f003f, RZ, 0xc0, !PT ;  /* 0x003f003f09077812 */ /* 0x000fe400078ec0ff */
[----:B------:R-:W-:Y:S02]  /*2d70*/  LOP3.LUT R13, R12, 0xf000f, RZ, 0xc0, !PT ;  /* 0x000f000f0c0d7812 */ /* 0x000fe400078ec0ff */
[----:B------:R-:W-:-:S02]  /*2d80*/  LOP3.LUT R21, R8, 0x3f003f, RZ, 0xc0, !PT ;  /* 0x003f003f08157812 */ /* 0x000fc400078ec0ff */
[----:B------:R-:W-:Y:S02]  /*2d90*/  SHF.R.U32.HI R9, RZ, 0x6, R9 ;  /* 0x00000006ff097819 */ /* 0x000fe40000011609 */
[----:B------:R-:W-:Y:S02]  /*2da0*/  SHF.R.U32.HI R8, RZ, 0x6, R8 ;  /* 0x00000006ff087819 */ /* 0x000fe40000011608 */
[----:B------:R-:W-:Y:S02]  /*2db0*/  LOP3.LUT R20, R10, 0x3f003f, RZ, 0xc0, !PT ;  /* 0x003f003f0a147812 */ /* 0x000fe400078ec0ff */
[----:B------:R-:W-:Y:S02]  /*2dc0*/  LOP3.LUT R6, R11, 0x3f003f, RZ, 0xc0, !PT ;  /* 0x003f003f0b067812 */ /* 0x000fe400078ec0ff */
[----:B------:R-:W-:Y:S02]  /*2dd0*/  LOP3.LUT R25, R19, 0x3f003f, RZ, 0xc0, !PT ;  /* 0x003f003f13197812 */ /* 0x000fe400078ec0ff */
[----:B------:R-:W-:-:S02]  /*2de0*/  LOP3.LUT R16, R16, 0xf000f, RZ, 0xc0, !PT ;  /* 0x000f000f10107812 */ /* 0x000fc400078ec0ff */
[----:B------:R-:W-:Y:S02]  /*2df0*/  SHF.R.U32.HI R10, RZ, 0x6, R10 ;  /* 0x00000006ff0a7819 */ /* 0x000fe4000001160a */
[----:B------:R-:W-:Y:S02]  /*2e00*/  SHF.R.U32.HI R11, RZ, 0x6, R11 ;  /* 0x00000006ff0b7819 */ /* 0x000fe4000001160b */
[----:B------:R-:W-:Y:S02]  /*2e10*/  LOP3.LUT R22, R22, 0xf000f, RZ, 0xc0, !PT ;  /* 0x000f000f16167812 */ /* 0x000fe400078ec0ff */
[----:B------:R-:W-:Y:S02]  /*2e20*/  SHF.R.U32.HI R19, RZ, 0x6, R19 ;  /* 0x00000006ff137819 */ /* 0x000fe40000011613 */
[----:B------:R-:W-:Y:S02]  /*2e30*/  LOP3.LUT R17, R17, 0xf000f, RZ, 0xc0, !PT ;  /* 0x000f000f11117812 */ /* 0x000fe400078ec0ff */
[----:B------:R-:W-:-:S02]  /*2e40*/  LOP3.LUT R18, R18, 0xf000f, RZ, 0xc0, !PT ;  /* 0x000f000f12127812 */ /* 0x000fc400078ec0ff */
[----:B------:R-:W-:Y:S02]  /*2e50*/  LOP3.LUT R42, R13, 0x300030, R42, 0xf8, !PT ;  /* 0x003000300d2a7812 */ /* 0x000fe400078ef82a */
[----:B------:R-:W-:Y:S02]  /*2e60*/  LOP3.LUT R13, R9, 0x3f003f, RZ, 0xc0, !PT ;  /* 0x003f003f090d7812 */ /* 0x000fe400078ec0ff */
[----:B------:R-:W-:Y:S02]  /*2e70*/  LOP3.LUT R43, R16, 0x300030, R43, 0xf8, !PT ;  /* 0x00300030102b7812 */ /* 0x000fe400078ef82b */
[----:B------:R-:W-:Y:S02]  /*2e80*/  LOP3.LUT R12, R8, 0x3f003f, RZ, 0xc0, !PT ;  /* 0x003f003f080c7812 */ /* 0x000fe400078ec0ff */
[----:B------:R-:W-:Y:S02]  /*2e90*/  LOP3.LUT R9, R6, 0x64006400, RZ, 0xfc, !PT ;  /* 0x6400640006097812 */ /* 0x000fe400078efcff */
[----:B------:R-:W-:-:S02]  /*2ea0*/  LOP3.LUT R35, R22, 0x300030, R35, 0xf8, !PT ;  /* 0x0030003016237812 */ /* 0x000fc400078ef823 */
        /* <DEDUP_REMOVED lines=74> */
[----:B------:R-:W-:Y:S01]  /*3350*/  HADD2 R45, R45, -1056, -1056 ;  /* 0xe420e4202d2d7430 */ /* 0x000fe20000000000 */
[----:B------:R-:W-:Y:S06]  /*3360*/  @!P2 BRA `(.L_x_678) ;  /* 0x0000000000b0a947 */ /* 0x000fec0003800000 */
        /* <DEDUP_REMOVED lines=44> */
.L_x_678:
        /* <DEDUP_REMOVED lines=49> */
.L_x_679:
        /* <DEDUP_REMOVED lines=48> */
.L_x_680:
[----:B------:R-:W-:Y:S05]  /*3c40*/  @P0 BRA `(.L_x_677) ;  /* 0x0000000000b00947 */ /* 0x000fea0003800000 */
        /* <DEDUP_REMOVED lines=44> */
.L_x_677:
[----:B------:R-:W-:Y:S01]  /*3f10*/  IADD3 R59, R59, 0x20, RZ ;  /* 0x000000203b3b7810 */ /* 0x000fe20007ffe0ff */
[----:B0-----:R-:W-:Y:S01]  /*3f20*/  IMAD.WIDE.U32 R62, R55, 0x18, R62 ;  /* 0x00000018373e7825 */ /* 0x001fe200078e003e */
[----:B------:R-:W-:Y:S02]  /*3f30*/  UIADD3 UR4, UR4, 0x40, URZ ;  /* 0x0000004004047890 */ /* 0x000fe4000fffe03f */
[C---:B------:R-:W-:Y:S01]  /*3f40*/  ISETP.GE.AND P2, PT, R59.reuse, UR5, PT ;  /* 0x000000053b007c0c */ /* 0x040fe2000bf46270 */
[----:B------:R-:W-:Y:S01]  /*3f50*/  IMAD R7, R54, 0x18, RZ ;  /* 0x0000001836077824 */ /* 0x000fe200078e02ff */
[----:B------:R-:W-:-:S04]  /*3f60*/  ISETP.LT.AND P3, PT, R59, R60, PT ;  /* 0x0000003c3b00720c */ /* 0x000fc80003f61270 */
[----:B------:R-:W-:-:S09]  /*3f70*/  IADD3 R63, R63, R7, RZ ;  /* 0x000000073f3f7210 */ /* 0x000fd20007ffe0ff */
[----:B------:R-:W-:Y:S05]  /*3f80*/  @!P2 BRA P3, `(.L_x_681) ;  /* 0xffffffd40088a947 */ /* 0x000fea000183ffff */
.L_x_672:
[----:B------:R-:W-:Y:S05]  /*3f90*/  @!P1 EXIT ;  /* 0x000000000000994d */ /* 0x000fea0003800000 */
[----:B------:R-:W0:Y:S01]  /*3fa0*/  S2R R0, SR_CTAID.X ;  /* 0x0000000000007919 */ /* 0x000e220000002500 */
[----:B------:R-:W1:Y:S01]  /*3fb0*/  S2UR UR4, SR_CTAID.Y ;  /* 0x00000000000479c3 */ /* 0x000e620000002600 */
[----:B------:R-:W0:Y:S07]  /*3fc0*/  S2R R3, SR_TID.X ;  /* 0x0000000000037919 */ /* 0x000e2e0000002100 */
[----:B------:R-:W2:Y:S01]  /*3fd0*/  LDC.64 R6, c[0x0][0x230] ;  /* 0x00008c00ff067b82 */ /* 0x000ea20000000a00 */
[----:B-1----:R-:W-:Y:S01]  /*3fe0*/  USHF.L.U32 UR4, UR4, 0x2, URZ ;  /* 0x0000000204047899 */ /* 0x002fe2000800063f */
[----:B0-----:R-:W-:-:S05]  /*3ff0*/  IMAD R0, R0, 0x20, R3 ;  /* 0x0000002000007824 */ /* 0x001fca00078e0203 */
        /* <DEDUP_REMOVED lines=10> */
.L_x_685:
[----:B------:R-:W0:Y:S02]  /*40a0*/  LDS R2, [R0] ;  /* 0x0000000000027984 */ /* 0x000e240000000800 */
[----:B0-----:R-:W-:-:S06]  /*40b0*/  HADD2 R3, R2, R5 ;  /* 0x0000000502037230 */ /* 0x001fcc0000000000 */
[----:B------:R-:W0:Y:S02]  /*40c0*/  ATOMS.CAST.SPIN R3, [R0], R2, R3 ;  /* 0x000000020003738d */ /* 0x000e240001800003 */
[----:B0-----:R-:W-:-:S13]  /*40d0*/  ISETP.EQ.U32.AND P0, PT, R3, 0x1, PT ;  /* 0x000000010300780c */ /* 0x001fda0003f02070 */
[----:B------:R-:W-:Y:S05]  /*40e0*/  @!P0 BRA `(.L_x_685) ;  /* 0xfffffffc00ec8947 */ /* 0x000fea000383ffff */
[----:B------:R-:W-:Y:S05]  /*40f0*/  BRA `(.L_x_683) ;  /* 0x00000000000c7947 */ /* 0x000fea0003800000 */
.L_x_684:
[----:B------:R-:W2:Y:S02]  /*4100*/  LD.E R0, desc[UR8][R6.64] ;  /* 0x0000000806007980 */ /* 0x000ea4000c101900 */
[----:B--2---:R-:W-:-:S05]  /*4110*/  IMAD.IADD R3, R5, 0x1, R0 ;  /* 0x0000000105037824 */ /* 0x004fca00078e0200 */
[----:B------:R0:W-:Y:S02]  /*4120*/  ST.E desc[UR8][R6.64], R3 ;  /* 0x0000000306007985 */ /* 0x0001e4000c101908 */
.L_x_683:
[----:B------:R-:W-:Y:S05]  /*4130*/  BSYNC B0 ;  /* 0x0000000000007941 */ /* 0x000fea0003800000 */
.L_x_682:
[----:B------:R1:W-:Y:S01]  /*4140*/  ATOM.E.ADD.F16x2.RN.STRONG.GPU P0, RZ, desc[UR8][R6.64+0x4], R46 ;  /* 0x0000042e06ff79a2 */ /* 0x0003e2000810e1c8 */
[----:B------:R-:W-:Y:S04]  /*4150*/  BSSY B0, `(.L_x_686) ;  /* 0x000000f000007945 */ /* 0x000fe80003800000 */
[----:B-1----:R-:W-:Y:S05]  /*4160*/  @P0 BRA `(.L_x_687) ;  /* 0x0000000000340947 */ /* 0x002fea0003800000 */
[----:B------:R-:W1:Y:S02]  /*4170*/  QSPC.E.S P0, RZ, [R6+0x4] ;  /* 0x0000040006ff73aa */ /* 0x000e640000000500 */
[----:B-1----:R-:W-:Y:S05]  /*4180*/  @!P0 BRA `(.L_x_688) ;  /* 0x0000000000208947 */ /* 0x002fea0003800000 */
[----:B------:R-:W-:-:S04]  /*4190*/  MOV R2, R6 ;  /* 0x0000000600027202 */ /* 0x000fc80000000f00 */
[----:B------:R-:W-:-:S07]  /*41a0*/  MOV R0, R2 ;  /* 0x0000000200007202 */ /* 0x000fce0000000f00 */
.L_x_689:
[----:B------:R-:W0:Y:S02]  /*41b0*/  LDS R2, [R0+0x4] ;  /* 0x0000040000027984 */ /* 0x000e240000000800 */
[----:B0-----:R-:W-:-:S10]  /*41c0*/  HFMA2.MMA R3, R2, 1, 1, R46 ;  /* 0x3c003c0002037835 */ /* 0x001fd4000000002e */
[----:B------:R-:W0:Y:S02]  /*41d0*/  ATOMS.CAST.SPIN R3, [R0+0x4], R2, R3 ;  /* 0x000004020003738d */ /* 0x000e240001800003 */
[----:B0-----:R-:W-:-:S13]  /*41e0*/  ISETP.EQ.U32.AND P0, PT, R3, 0x1, PT ;  /* 0x000000010300780c */ /* 0x001fda0003f02070 */
[----:B------:R-:W-:Y:S05]  /*41f0*/  @!P0 BRA `(.L_x_689) ;  /* 0xfffffffc00ec8947 */ /* 0x000fea000383ffff */
[----:B------:R-:W-:Y:S05]  /*4200*/  BRA `(.L_x_687) ;  /* 0x00000000000c7947 */ /* 0x000fea0003800000 */
.L_x_688:
[----:B------:R-:W0:Y:S02]  /*4210*/  LD.E R0, desc[UR8][R6.64+0x4] ;  /* 0x0000040806007980 */ /* 0x000e24000c101900 */
[----:B0-----:R-:W-:-:S05]  /*4220*/  IADD3 R3, R46, R0, RZ ;  /* 0x000000002e037210 */ /* 0x001fca0007ffe0ff */
[----:B------:R1:W-:Y:S02]  /*4230*/  ST.E desc[UR8][R6.64+0x4], R3 ;  /* 0x0000040306007985 */ /* 0x0003e4000c101908 */
.L_x_687:
[----:B------:R-:W-:Y:S05]  /*4240*/  BSYNC B0 ;  /* 0x0000000000007941 */ /* 0x000fea0003800000 */
.L_x_686:
        /* <DEDUP_REMOVED lines=10> */
.L_x_693:
[----:B------:R-:W0:Y:S02]  /*42f0*/  LDS R2, [R0] ;  /* 0x0000000000027984 */ /* 0x000e240000000800 */
[----:B0-----:R-:W-:-:S06]  /*4300*/  HADD2 R3, R2, R47 ;  /* 0x0000002f02037230 */ /* 0x001fcc0000000000 */
[----:B------:R-:W0:Y:S02]  /*4310*/  ATOMS.CAST.SPIN R3, [R0], R2, R3 ;  /* 0x000000020003738d */ /* 0x000e240001800003 */
[----:B0-----:R-:W-:-:S13]  /*4320*/  ISETP.EQ.U32.AND P0, PT, R3, 0x1, PT ;  /* 0x000000010300780c */ /* 0x001fda0003f02070 */
[----:B------:R-:W-:Y:S05]  /*4330*/  @!P0 BRA `(.L_x_693) ;  /* 0xfffffffc00ec8947 */ /* 0x000fea000383ffff */
[----:B------:R-:W-:Y:S05]  /*4340*/  BRA `(.L_x_691) ;  /* 0x00000000000c7947 */ /* 0x000fea0003800000 */
.L_x_692:
[----:B------:R-:W2:Y:S02]  /*4350*/  LD.E R0, desc[UR8][R6.64] ;  /* 0x0000000806007980 */ /* 0x000ea4000c101900 */
[----:B--2---:R-:W-:-:S05]  /*4360*/  IADD3 R3, R47, R0, RZ ;  /* 0x000000002f037210 */ /* 0x004fca0007ffe0ff */
[----:B------:R0:W-:Y:S02]  /*4370*/  ST.E desc[UR8][R6.64], R3 ;  /* 0x0000000306007985 */ /* 0x0001e4000c101908 */
.L_x_691:
[----:B------:R-:W-:Y:S05]  /*4380*/  BSYNC B0 ;  /* 0x0000000000007941 */ /* 0x000fea0003800000 */
.L_x_690:
[----:B------:R1:W-:Y:S01]  /*4390*/  ATOM.E.ADD.F16x2.RN.STRONG.GPU P0, RZ, desc[UR8][R6.64+0x4], R48 ;  /* 0x0000043006ff79a2 */ /* 0x0003e2000810e1c8 */
[----:B------:R-:W-:Y:S04]  /*43a0*/  BSSY B0, `(.L_x_694) ;  /* 0x000000f000007945 */ /* 0x000fe80003800000 */
[----:B-1----:R-:W-:Y:S05]  /*43b0*/  @P0 BRA `(.L_x_695) ;  /* 0x0000000000340947 */ /* 0x002fea0003800000 */
[----:B------:R-:W1:Y:S02]  /*43c0*/  QSPC.E.S P0, RZ, [R6+0x4] ;  /* 0x0000040006ff73aa */ /* 0x000e640000000500 */
[----:B-1----:R-:W-:Y:S05]  /*43d0*/  @!P0 BRA `(.L_x_696) ;  /* 0x0000000000208947 */ /* 0x002fea0003800000 */
[----:B------:R-:W-:-:S04]  /*43e0*/  MOV R2, R6 ;  /* 0x0000000600027202 */ /* 0x000fc80000000f00 */
[----:B------:R-:W-:-:S07]  /*43f0*/  MOV R0, R2 ;  /* 0x0000000200007202 */ /* 0x000fce0000000f00 */
.L_x_697:
[----:B------:R-:W0:Y:S02]  /*4400*/  LDS R2, [R0+0x4] ;  /* 0x0000040000027984 */ /* 0x000e240000000800 */
[----:B0-----:R-:W-:-:S10]  /*4410*/  HFMA2.MMA R3, R2, 1, 1, R48 ;  /* 0x3c003c0002037835 */ /* 0x001fd40000000030 */
[----:B------:R-:W0:Y:S02]  /*4420*/  ATOMS.CAST.SPIN R3, [R0+0x4], R2, R3 ;  /* 0x000004020003738d */ /* 0x000e240001800003 */
[----:B0-----:R-:W-:-:S13]  /*4430*/  ISETP.EQ.U32.AND P0, PT, R3, 0x1, PT ;  /* 0x000000010300780c */ /* 0x001fda0003f02070 */
[----:B------:R-:W-:Y:S05]  /*4440*/  @!P0 BRA `(.L_x_697) ;  /* 0xfffffffc00ec8947 */ /* 0x000fea000383ffff */
[----:B------:R-:W-:Y:S05]  /*4450*/  BRA `(.L_x_695) ;  /* 0x00000000000c7947 */ /* 0x000fea0003800000 */
.L_x_696:
[----:B------:R-:W0:Y:S02]  /*4460*/  LD.E R0, desc[UR8][R6.64+0x4] ;  /* 0x0000040806007980 */ /* 0x000e24000c101900 */
[----:B0-----:R-:W-:-:S05]  /*4470*/  IMAD.IADD R3, R48, 0x1, R0 ;  /* 0x0000000130037824 */ /* 0x001fca00078e0200 */
[----:B------:R1:W-:Y:S02]  /*4480*/  ST.E desc[UR8][R6.64+0x4], R3 ;  /* 0x0000040306007985 */ /* 0x0003e4000c101908 */
.L_x_695:
[----:B------:R-:W-:Y:S05]  /*4490*/  BSYNC B0 ;  /* 0x0000000000007941 */ /* 0x000fea0003800000 */
.L_x_694:
        /* <DEDUP_REMOVED lines=10> */
.L_x_701:
[----:B------:R-:W0:Y:S02]  /*4540*/  LDS R2, [R0] ;  /* 0x0000000000027984 */ /* 0x000e240000000800 */
[----:B0-----:R-:W-:-:S06]  /*4550*/  HADD2 R3, R2, R49 ;  /* 0x0000003102037230 */ /* 0x001fcc0000000000 */
[----:B------:R-:W0:Y:S02]  /*4560*/  ATOMS.CAST.SPIN R3, [R0], R2, R3 ;  /* 0x000000020003738d */ /* 0x000e240001800003 */
[----:B0-----:R-:W-:-:S13]  /*4570*/  ISETP.EQ.U32.AND P0, PT, R3, 0x1, PT ;  /* 0x000000010300780c */ /* 0x001fda0003f02070 */
[----:B------:R-:W-:Y:S05]  /*4580*/  @!P0 BRA `(.L_x_701) ;  /* 0xfffffffc00ec8947 */ /* 0x000fea000383ffff */
[----:B------:R-:W-:Y:S05]  /*4590*/  BRA `(.L_x_699) ;  /* 0x00000000000c7947 */ /* 0x000fea0003800000 */
.L_x_700:
[----:B------:R-:W2:Y:S02]  /*45a0*/  LD.E R0, desc[UR8][R6.64] ;  /* 0x0000000806007980 */ /* 0x000ea4000c101900 */
[----:B--2---:R-:W-:-:S05]  /*45b0*/  IADD3 R3, R49, R0, RZ ;  /* 0x0000000031037210 */ /* 0x004fca0007ffe0ff */
[----:B------:R0:W-:Y:S02]  /*45c0*/  ST.E desc[UR8][R6.64], R3 ;  /* 0x0000000306007985 */ /* 0x0001e4000c101908 */
.L_x_699:
[----:B------:R-:W-:Y:S05]  /*45d0*/  BSYNC B0 ;  /* 0x0000000000007941 */ /* 0x000fea0003800000 */
.L_x_698:
[----:B------:R1:W-:Y:S01]  /*45e0*/  ATOM.E.ADD.F16x2.RN.STRONG.GPU P0, RZ, desc[UR8][R6.64+0x4], R50 ;  /* 0x0000043206ff79a2 */ /* 0x0003e2000810e1c8 */
[----:B------:R-:W-:Y:S04]  /*45f0*/  BSSY B0, `(.L_x_702) ;  /* 0x000000f000007945 */ /* 0x000fe80003800000 */
[----:B-1----:R-:W-:Y:S05]  /*4600*/  @P0 BRA `(.L_x_703) ;  /* 0x0000000000340947 */ /* 0x002fea0003800000 */
[----:B------:R-:W1:Y:S02]  /*4610*/  QSPC.E.S P0, RZ, [R6+0x4] ;  /* 0x0000040006ff73aa */ /* 0x000e640000000500 */
[----:B-1----:R-:W-:Y:S05]  /*4620*/  @!P0 BRA `(.L_x_704) ;  /* 0x0000000000208947 */ /* 0x002fea0003800000 */
[----:B------:R-:W-:-:S05]  /*4630*/  IMAD.MOV.U32 R2, RZ, RZ, R6 ;  /* 0x000000ffff027224 */ /* 0x000fca00078e0006 */
[----:B------:R-:W-:-:S07]  /*4640*/  MOV R0, R2 ;  /* 0x0000000200007202 */ /* 0x000fce0000000f00 */
.L_x_705:
[----:B------:R-:W0:Y:S02]  /*4650*/  LDS R2, [R0+0x4] ;  /* 0x0000040000027984 */ /* 0x000e240000000800 */
[----:B0-----:R-:W-:-:S10]  /*4660*/  HFMA2.MMA R3, R2, 1, 1, R50 ;  /* 0x3c003c0002037835 */ /* 0x001fd40000000032 */
[----:B------:R-:W0:Y:S02]  /*4670*/  ATOMS.CAST.SPIN R3, [R0+0x4], R2, R3 ;  /* 0x000004020003738d */ /* 0x000e240001800003 */
[----:B0-----:R-:W-:-:S13]  /*4680*/  ISETP.EQ.U32.AND P0, PT, R3, 0x1, PT ;  /* 0x000000010300780c */ /* 0x001fda0003f02070 */
[----:B------:R-:W-:Y:S05]  /*4690*/  @!P0 BRA `(.L_x_705) ;  /* 0xfffffffc00ec8947 */ /* 0x000fea000383ffff */
[----:B------:R-:W-:Y:S05]  /*46a0*/  BRA `(.L_x_703) ;  /* 0x00000000000c7947 */ /* 0x000fea0003800000 */
.L_x_704:
[----:B------:R-:W0:Y:S02]  /*46b0*/  LD.E R0, desc[UR8][R6.64+0x4] ;  /* 0x0000040806007980 */ /* 0x000e24000c101900 */
[----:B0-----:R-:W-:-:S05]  /*46c0*/  IADD3 R3, R50, R0, RZ ;  /* 0x0000000032037210 */ /* 0x001fca0007ffe0ff */
[----:B------:R1:W-:Y:S02]  /*46d0*/  ST.E desc[UR8][R6.64+0x4], R3 ;  /* 0x0000040306007985 */ /* 0x0003e4000c101908 */
.L_x_703:
[----:B------:R-:W-:Y:S05]  /*46e0*/  BSYNC B0 ;  /* 0x0000000000007941 */ /* 0x000fea0003800000 */
.L_x_702:
        /* <DEDUP_REMOVED lines=10> */
.L_x_709:
[----:B------:R-:W0:Y:S02]  /*4790*/  LDS R2, [R0] ;  /* 0x0000000000027984 */ /* 0x000e240000000800 */
[----:B0-----:R-:W-:-:S06]  /*47a0*/  HADD2 R3, R2, R51 ;  /* 0x0000003302037230 */ /* 0x001fcc0000000000 */
[----:B------:R-:W0:Y:S02]  /*47b0*/  ATOMS.CAST.SPIN R3, [R0], R2, R3 ;  /* 0x000000020003738d */ /* 0x000e240001800003 */
[----:B0-----:R-:W-:-:S13]  /*47c0*/  ISETP.EQ.U32.AND P0, PT, R3, 0x1, PT ;  /* 0x000000010300780c */ /* 0x001fda0003f02070 */
[----:B------:R-:W-:Y:S05]  /*47d0*/  @!P0 BRA `(.L_x_709) ;  /* 0xfffffffc00ec8947 */ /* 0x000fea000383ffff */
[----:B------:R-:W-:Y:S05]  /*47e0*/  BRA `(.L_x_707) ;  /* 0x00000000000c7947 */ /* 0x000fea0003800000 */
.L_x_708:
[----:B------:R-:W2:Y:S02]  /*47f0*/  LD.E R0, desc[UR8][R6.64] ;  /* 0x0000000806007980 */ /* 0x000ea4000c101900 */
[----:B--2---:R-:W-:-:S05]  /*4800*/  IMAD.IADD R3, R51, 0x1, R0 ;  /* 0x0000000133037824 */ /* 0x004fca00078e0200 */
[----:B------:R0:W-:Y:S02]  /*4810*/  ST.E desc[UR8][R6.64], R3 ;  /* 0x0000000306007985 */ /* 0x0001e4000c101908 */
.L_x_707:
[----:B------:R-:W-:Y:S05]  /*4820*/  BSYNC B0 ;  /* 0x0000000000007941 */ /* 0x000fea0003800000 */
.L_x_706:
[----:B------:R1:W-:Y:S02]  /*4830*/  ATOM.E.ADD.F16x2.RN.STRONG.GPU P0, RZ, desc[UR8][R6.64+0x4], R52 ;  /* 0x0000043406ff79a2 */ /* 0x0003e4000810e1c8 */
[----:B-1----:R-:W-:Y:S05]  /*4840*/  @P0 EXIT ;  /* 0x000000000000094d */ /* 0x002fea0003800000 */
[----:B------:R-:W1:Y:S02]  /*4850*/  QSPC.E.S P0, RZ, [R6+0x4] ;  /* 0x0000040006ff73aa */ /* 0x000e640000000500 */
[----:B-1----:R-:W-:Y:S05]  /*4860*/  @!P0 BRA `(.L_x_710) ;  /* 0x0000000000208947 */ /* 0x002fea0003800000 */
[----:B------:R-:W-:-:S04]  /*4870*/  MOV R2, R6 ;  /* 0x0000000600027202 */ /* 0x000fc80000000f00 */
[----:B------:R-:W-:-:S07]  /*4880*/  MOV R0, R2 ;  /* 0x0000000200007202 */ /* 0x000fce0000000f00 */
.L_x_711:
[----:B------:R-:W0:Y:S02]  /*4890*/  LDS R2, [R0+0x4] ;  /* 0x0000040000027984 */ /* 0x000e240000000800 */
[----:B0-----:R-:W-:-:S10]  /*48a0*/  HFMA2.MMA R3, R2, 1, 1, R52 ;  /* 0x3c003c0002037835 */ /* 0x001fd40000000034 */
[----:B------:R-:W0:Y:S02]  /*48b0*/  ATOMS.CAST.SPIN R3, [R0+0x4], R2, R3 ;  /* 0x000004020003738d */ /* 0x000e240001800003 */
[----:B0-----:R-:W-:-:S13]  /*48c0*/  ISETP.EQ.U32.AND P0, PT, R3, 0x1, PT ;  /* 0x000000010300780c */ /* 0x001fda0003f02070 */
[----:B------:R-:W-:Y:S05]  /*48d0*/  @!P0 BRA `(.L_x_711) ;  /* 0xfffffffc00ec8947 */ /* 0x000fea000383ffff */
[----:B------:R-:W-:Y:S05]  /*48e0*/  EXIT ;  /* 0x000000000000794d */ /* 0x000fea0003800000 */
.L_x_710:
[----:B------:R-:W0:Y:S02]  /*48f0*/  LD.E R0, desc[UR8][R6.64+0x4] ;  /* 0x0000040806007980 */ /* 0x000e24000c101900 */
[----:B0-----:R-:W-:-:S05]  /*4900*/  IADD3 R3, R52, R0, RZ ;  /* 0x0000000034037210 */ /* 0x001fca0007ffe0ff */
[----:B------:R-:W-:Y:S01]  /*4910*/  ST.E desc[UR8][R6.64+0x4], R3 ;  /* 0x0000040306007985 */ /* 0x000fe2000c101908 */
[----:B------:R-:W-:Y:S05]  /*4920*/  EXIT ;  /* 0x000000000000794d */ /* 0x000fea0003800000 */
.L_x_712:
        /* <DEDUP_REMOVED lines=13> */
.L_x_3670:


//--------------------- .text._Z23gemm_half_q_half_kernelILi4ELi48ELb1ELb0ELi32EEvPK6__halfPKjS4_S2_PS0_iiiiPKtS7_iiiiiibS2_i --------------------------
	.section	.text._Z23gemm_half_q_half_kernelILi4ELi48ELb1ELb0ELi32EEvPK6__halfPKjS4_S2_PS0_iiiiPKtS7_iiiiiibS2_i,"ax",@progbits
	.align	128
        .global         _Z23gemm_half_q_half_kernelILi4ELi48ELb1ELb0ELi32EEvPK6__halfPKjS4_S2_PS0_iiiiPKtS7_iiiiiibS2_i
        .type           _Z23gemm_half_q_half_kernelILi4ELi48ELb1ELb0ELi32EEvPK6__halfPKjS4_S2_PS0_iiiiPKtS7_iiiiiibS2_i,@function
        .size           _Z23gemm_half_q_half_kernelILi4ELi48ELb1ELb0ELi32EEvPK6__halfPKjS4_S2_PS0_iiiiPKtS7_iiiiiibS2_i,(.L_x_3671 - _Z23gemm_half_q_half_kernelILi4ELi48ELb1ELb0ELi32EEvPK6__halfPKjS4_S2_PS0_iiiiPKtS7_iiiiiibS2_i)
        .other          _Z23gemm_half_q_half_kernelILi4ELi48ELb1ELb0ELi32EEvPK6__halfPKjS4_S2_PS0_iiiiPKtS7_iiiiiibS2_i,@"STO_CUDA_ENTRY STV_DEFAULT"
_Z23gemm_half_q_half_kernelILi4ELi48ELb1ELb0ELi32EEvPK6__halfPKjS4_S2_PS0_iiiiPKtS7_iiiiiibS2_i:
.text._Z23gemm_half_q_half_kernelILi4ELi48ELb1ELb0ELi32EEvPK6__halfPKjS4_S2_PS0_iiiiPKtS7_iiiiiibS2_i:
[----:B------:R-:W-:Y:S01]  /*0000*/  LDC R1, c[0x0][0x28] ;  /* 0x00000a00ff017b82 */ /* 0x000fe20000000800 */
[----:B------:R-:W0:Y:S07]  /*0010*/  S2R R4, SR_CTAID.Y ;  /* 0x0000000000047919 */ /* 0x000e2e0000002600 */
[----:B------:R-:W0:Y:S01]  /*0020*/  LDC R7, c[0x0][0x238] ;  /* 0x00008e00ff077b82 */ /* 0x000e220000000800 */
[----:B------:R-:W-:Y:S01]  /*0030*/  ULDC.64 UR6, c[0x0][0x208] ;  /* 0x0000820000067ab9 */ /* 0x000fe20000000a00 */
[----:B------:R-:W-:Y:S01]  /*0040*/  PRMT R0, RZ, 0x7610, R0 ;  /* 0x00007610ff007816 */ /* 0x000fe20000000000 */
[----:B------:R-:W1:Y:S01]  /*0050*/  S2R R6, SR_TID.X ;  /* 0x0000000000067919 */ /* 0x000e620000002100 */
[----:B------:R-:W-:-:S02]  /*0060*/  PRMT R92, RZ, 0x7610, R92 ;  /* 0x00007610ff5c7816 */ /* 0x000fc4000000005c */
[----:B------:R-:W-:Y:S01]  /*0070*/  PRMT R91, RZ, 0x7610, R91 ;  /* 0x00007610ff5b7816 */ /* 0x000fe2000000005b */
[----:B------:R-:W1:Y:S01]  /*0080*/  S2R R5, SR_CTAID.X ;  /* 0x0000000000057919 */ /* 0x000e620000002500 */
[----:B------:R-:W2:Y:S01]  /*0090*/  LDC R8, c[0x0][0x240] ;  /* 0x00009000ff087b82 */ /* 0x000ea20000000800 */
[----:B------:R-:W-:Y:S01]  /*00a0*/  PRMT R90, RZ, 0x7610, R90 ;  /* 0x00007610ff5a7816 */ /* 0x000fe2000000005a */
[----:B------:R-:W3:Y:S01]  /*00b0*/  S2R R3, SR_CTAID.Z ;  /* 0x0000000000037919 */ /* 0x000ee20000002700 */
[----:B0-----:R-:W-:-:S05]  /*00c0*/  IMAD R12, R4, -0x4, R7 ;  /* 0xfffffffc040c7824 */ /* 0x001fca00078e0207 */
[C---:B------:R-:W-:Y:S02]  /*00d0*/  ISETP.GE.AND P1, PT, R12.reuse, 0x1, PT ;  /* 0x000000010c00780c */ /* 0x040fe40003f26270 */
[----:B------:R-:W-:Y:S02]  /*00e0*/  VIMNMX R95, R12, 0x4, PT ;  /* 0x000000040c5f7848 */ /* 0x000fe40003fe0100 */
[----:B-1----:R-:W-:Y:S02]  /*00f0*/  LEA R2, R5, R6, 0x5 ;  /* 0x0000000605027211 */ /* 0x002fe400078e28ff */
        /* <DEDUP_REMOVED lines=32> */
.L_x_713:
        /* <DEDUP_REMOVED lines=25> */
.L_x_718:
        /* <DEDUP_REMOVED lines=37> */
.L_x_717:
        /* <DEDUP_REMOVED lines=24> */
.L_x_719:
        /* <DEDUP_REMOVED lines=14> */
.L_x_716:
        /* <DEDUP_REMOVED lines=10> */
.L_x_721:
        /* <DEDUP_REMOVED lines=37> */
.L_x_720:
        /* <DEDUP_REMOVED lines=24> */
.L_x_722:
        /* <DEDUP_REMOVED lines=13> */
.L_x_715:
[----:B------:R-:W-:Y:S05]  /*0e80*/  BSYNC B0 ;  /* 0x0000000000007941 */ /* 0x000fea0003800000 */
.L_x_714:
        /* <DEDUP_REMOVED lines=17> */
.L_x_725:
        /* <DEDUP_REMOVED lines=19> */
.L_x_724:
[----:B--2---:R-:W-:-:S04]  /*10d0*/  IADD3 R6, R95, -R5, RZ ;  /* 0x800000055f067210 */ /* 0x004fc80007ffe0ff */
[----:B------:R-:W-:-:S13]  /*10e0*/  ISETP.GT.AND P2, PT, R6, 0x1, PT ;  /* 0x000000010600780c */ /* 0x000fda0003f44270 */
[----:B------:R-:W-:Y:S05]  /*10f0*/  @!P2 BRA `(.L_x_726) ;  /* 0x00000000002ca947 */ /* 0x000fea0003800000 */
[----:B------:R-:W1:Y:S01]  /*1100*/  LDC.64 R8, c[0x0][0x230] ;  /* 0x00008c00ff087b82 */ /* 0x000e620000000a00 */
[----:B------:R-:W-:Y:S02]  /*1110*/  LEA R6, R4, R5, 0x2 ;  /* 0x0000000504067211 */ /* 0x000fe400078e10ff */
[----:B------:R-:W-:Y:S02]  /*1120*/  PLOP3.LUT P0, PT, PT, PT, PT, 0x8, 0x0 ;  /* 0x000000000000781c */ /* 0x000fe40003f0e170 */
[C---:B0-----:R-:W-:Y:S01]  /*1130*/  IADD3 R10, R6.reuse, 0x1, RZ ;  /* 0x00000001060a7810 */ /* 0x041fe20007ffe0ff */
[----:B------:R-:W-:Y:S01]  /*1140*/  IMAD R7, R6, R89, R2 ;  /* 0x0000005906077224 */ /* 0x000fe200078e0202 */
[----:B------:R-:W-:-:S03]  /*1150*/  IADD3 R5, R5, 0x2, RZ ;  /* 0x0000000205057810 */ /* 0x000fc60007ffe0ff */
[----:B------:R-:W-:Y:S02]  /*1160*/  IMAD R11, R10, R89, R2 ;  /* 0x000000590a0b7224 */ /* 0x000fe400078e0202 */
[----:B-1----:R-:W-:-:S04]  /*1170*/  IMAD.WIDE R6, R7, 0x2, R8 ;  /* 0x0000000207067825 */ /* 0x002fc800078e0208 */
[----:B------:R-:W-:Y:S01]  /*1180*/  IMAD.WIDE R8, R11, 0x2, R8 ;  /* 0x000000020b087825 */ /* 0x000fe200078e0208 */
[----:B------:R1:W-:Y:S04]  /*1190*/  STG.E.64 desc[UR6][R6.64], RZ ;  /* 0x000000ff06007986 */ /* 0x0003e8000c101b06 */
[----:B------:R1:W-:Y:S02]  /*11a0*/  STG.E.64 desc[UR6][R8.64], RZ ;  /* 0x000000ff08007986 */ /* 0x0003e4000c101b06 */
.L_x_726:
[----:B------:R-:W-:-:S13]  /*11b0*/  ISETP.LT.OR P0, PT, R5, R95, P0 ;  /* 0x0000005f0500720c */ /* 0x000fda0000701670 */
[----:B01----:R-:W0:Y:S01]  /*11c0*/  @P0 LDC.64 R6, c[0x0][0x230] ;  /* 0x00008c00ff060b82 */ /* 0x003e220000000a00 */
[----:B------:R-:W-:-:S05]  /*11d0*/  @P0 LEA R4, R4, R5, 0x2 ;  /* 0x0000000504040211 */ /* 0x000fca00078e10ff */
[----:B------:R-:W-:-:S04]  /*11e0*/  @P0 IMAD R5, R4, R89, R2 ;  /* 0x0000005904050224 */ /* 0x000fc800078e0202 */
[----:B0-----:R-:W-:-:S05]  /*11f0*/  @P0 IMAD.WIDE R4, R5, 0x2, R6 ;  /* 0x0000000205040825 */ /* 0x001fca00078e0206 */
[----:B------:R1:W-:Y:S02]  /*1200*/  @P0 STG.E.64 desc[UR6][R4.64], RZ ;  /* 0x000000ff04000986 */ /* 0x0003e4000c101b06 */
.L_x_723:
[----:B------:R-:W2:Y:S08]  /*1210*/  LDC R22, c[0x0][0x25c] ;  /* 0x00009700ff167b82 */ /* 0x000eb00000000800 */
[----:B------:R-:W-:Y:S01]  /*1220*/  BAR.SYNC.DEFER_BLOCKING 0x0 ;  /* 0x0000000000007b1d */ /* 0x000fe20000010000 */
[----:B------:R-:W-:-:S07]  /*1230*/  ISETP.GE.AND P0, PT, R93, R94, PT ;  /* 0x0000005e5d00720c */ /* 0x000fce0003f06270 */
[----:B------:R-:W3:Y:S06]  /*1240*/  LDC R24, c[0x0][0x264] ;  /* 0x00009900ff187b82 */ /* 0x000eec0000000800 */
[----:B------:R-:W-:Y:S05]  /*1250*/  @P0 BRA `(.L_x_727) ;  /* 0x0000000000d40947 */ /* 0x000fea0003800000 */
[----:B0-----:R-:W0:Y:S01]  /*1260*/  LDC.64 R10, c[0x0][0x248] ;  /* 0x00009200ff0a7b82 */ /* 0x001e220000000a00 */
[----:B-1----:R-:W-:-:S07]  /*1270*/  SHF.L.U32 R5, R3, 0x6, RZ ;  /* 0x0000000603057819 */ /* 0x002fce00000006ff */
[----:B------:R-:W1:Y:S01]  /*1280*/  LDC.64 R14, c[0x0][0x220] ;  /* 0x00008800ff0e7b82 */ /* 0x000e620000000a00 */
[----:B0-----:R-:W-:-:S05]  /*1290*/  IMAD.WIDE R4, R5, 0x2, R10 ;  /* 0x0000000205047825 */ /* 0x001fca00078e020a */
[----:B------:R0:W5:Y:S01]  /*12a0*/  LDG.E.U16.CONSTANT R3, desc[UR6][R4.64] ;  /* 0x0000000604037981 */ /* 0x000162000c1e9500 */
[----:B------:R-:W-:Y:S01]  /*12b0*/  SHF.R.S32.HI R7, RZ, 0x1f, R2 ;  /* 0x0000001fff077819 */ /* 0x000fe20000011402 */
[----:B------:R-:W-:Y:S01]  /*12c0*/  UMOV UR4, URZ ;  /* 0x0000003f00047c82 */ /* 0x000fe20008000000 */
[----:B------:R-:W-:Y:S02]  /*12d0*/  SHF.L.U32 R6, R2, 0x2, RZ ;  /* 0x0000000202067819 */ /* 0x000fe400000006ff */
[----:B------:R-:W-:Y:S02]  /*12e0*/  LEA.HI R7, R7, R2, RZ, 0x3 ;  /* 0x0000000207077211 */ /* 0x000fe400078f18ff */
[----:B------:R-:W-:Y:S02]  /*12f0*/  MOV R17, R93 ;  /* 0x0000005d00117202 */ /* 0x000fe40000000f00 */
[----:B------:R-:W-:Y:S02]  /*1300*/  LOP3.LUT R13, R6, 0x10, RZ, 0xc0, !PT ;  /* 0x00000010060d7812 */ /* 0x000fe400078ec0ff */
[----:B01----:R-:W-:-:S07]  /*1310*/  SHF.R.S32.HI R16, RZ, 0x3, R7 ;  /* 0x00000003ff107819 */ /* 0x003fce0000011407 */
.L_x_728:
[----:B-----5:R-:W-:Y:S01]  /*1320*/  IADD3 R18, R3, UR4, RZ ;  /* 0x0000000403127c10 */ /* 0x020fe2000fffe0ff */
[----:B------:R-:W0:Y:S04]  /*1330*/  LDC.64 R6, c[0x0][0x228] ;  /* 0x00008a00ff067b82 */ /* 0x000e280000000a00 */
[----:B------:R-:W-:-:S05]  /*1340*/  IMAD R4, R18, R89, RZ ;  /* 0x0000005912047224 */ /* 0x000fca00078e02ff */
[----:B------:R-:W-:-:S04]  /*1350*/  SHF.R.S32.HI R5, RZ, 0x1f, R4 ;  /* 0x0000001fff057819 */ /* 0x000fc80000011404 */
[----:B------:R-:W-:-:S04]  /*1360*/  LEA.HI R5, R5, R4, RZ, 0x3 ;  /* 0x0000000405057211 */ /* 0x000fc800078f18ff */
[----:B------:R-:W-:-:S05]  /*1370*/  LEA.HI.SX32 R5, R5, R16, 0x1d ;  /* 0x0000001005057211 */ /* 0x000fca00078feaff */
[----:B------:R-:W-:-:S06]  /*1380*/  IMAD.WIDE R4, R5, 0x4, R14 ;  /* 0x0000000405047825 */ /* 0x000fcc00078e020e */
[----:B------:R-:W4:Y:S01]  /*1390*/  LDG.E.CONSTANT R4, desc[UR6][R4.64] ;  /* 0x0000000604047981 */ /* 0x000f22000c1e9900 */
[----:B------:R-:W-:-:S05]  /*13a0*/  LEA R9, R17, 0x1, 0x1 ;  /* 0x0000000111097811 */ /* 0x000fca00078e08ff */
[----:B------:R-:W-:-:S06]  /*13b0*/  IMAD.WIDE R8, R9, 0x2, R10 ;  /* 0x0000000209087825 */ /* 0x000fcc00078e020a */
[----:B------:R-:W2:Y:S01]  /*13c0*/  LDG.E.U16.CONSTANT R8, desc[UR6][R8.64] ;  /* 0x0000000608087981 */ /* 0x000ea2000c1e9500 */
[----:B0-----:R-:W-:-:S06]  /*13d0*/  IMAD.WIDE R6, R18, 0x2, R6 ;  /* 0x0000000212067825 */ /* 0x001fcc00078e0206 */
[----:B------:R-:W3:Y:S01]  /*13e0*/  LDG.E.U16.CONSTANT R6, desc[UR6][R6.64] ;  /* 0x0000000606067981 */ /* 0x000ee2000c1e9500 */
[----:B------:R-:W-:Y:S01]  /*13f0*/  UIADD3 UR4, UR4, 0x1, URZ ;  /* 0x0000000104047890 */ /* 0x000fe2000fffe03f */
        /* <DEDUP_REMOVED lines=15> */
[----:B------:R-:W-:Y:S01]  /*14f0*/  IMAD R4, R4, R4, RZ ;  /* 0x0000000404047224 */ /* 0x000fe200078e02ff */
[----:B------:R-:W3:Y:S01]  /*1500*/  I2F.F16 R45, R19 ;  /* 0x00000013002d7306 */ /* 0x000ee20000200c00 */
[----:B------:R-:W-:Y:S01]  /*1510*/  IMAD R18, R18, R18, RZ ;  /* 0x0000001212127224 */ /* 0x000fe200078e02ff */
[----:B------:R-:W-:-:S06]  /*1520*/  ISETP.GE.AND P2, PT, R17, R94, PT ;  /* 0x0000005e1100720c */ /* 0x000fcc0003f46270 */
[----:B------:R-:W0:Y:S01]  /*1530*/  I2F.F16 R5, R20 ;  /* 0x0000001400057306 */ /* 0x000e220000200c00 */
[----:B---3--:R-:W-:-:S07]  /*1540*/  HMUL2 R45, R45.H0_H0, R6.H0_H0 ;  /* 0x200000062d2d7232 */ /* 0x008fce0000000800 */
[----:B------:R-:W1:Y:S01]  /*1550*/  I2F.F16 R43, R4 ;  /* 0x00000004002b7306 */ /* 0x000e620000200c00 */
[----:B0-----:R-:W-:-:S07]  /*1560*/  HMUL2 R44, R5.H0_H0, R6.H0_H0 ;  /* 0x20000006052c7232 */ /* 0x001fce0000000800 */
[----:B------:R-:W0:Y:S01]  /*1570*/  I2F.F16 R7, R18 ;  /* 0x0000001200077306 */ /* 0x000e220000200c00 */
[-C--:B-1----:R-:W-:Y:S02]  /*1580*/  HMUL2 R43, R43.H0_H0, R6.reuse.H0_H0 ;  /* 0x200000062b2b7232 */ /* 0x082fe40000000800 */
[----:B0-----:R-:W-:Y:S01]  /*1590*/  HMUL2 R42, R7.H0_H0, R6.H0_H0 ;  /* 0x20000006072a7232 */ /* 0x001fe20000000800 */
[----:B------:R-:W-:Y:S06]  /*15a0*/  @!P2 BRA `(.L_x_728) ;  /* 0xfffffffc005ca947 */ /* 0x000fec000383ffff */
.L_x_727:
[----:B------:R-:W-:Y:S01]  /*15b0*/  ULDC UR4, c[0x0][0x258] ;  /* 0x0000960000047ab9 */ /* 0x000fe20000000800 */
[----:B------:R-:W-:Y:S01]  /*15c0*/  ULDC UR5, c[0x0][0x260] ;  /* 0x0000980000057ab9 */ /* 0x000fe20000000800 */
[C---:B------:R-:W-:Y:S01]  /*15d0*/  ISETP.GT.AND P2, PT, R93.reuse, UR4, PT ;  /* 0x000000045d007c0c */ /* 0x040fe2000bf44270 */
[----:B------:R-:W-:Y:S01]  /*15e0*/  ULDC UR8, c[0x0][0x268] ;  /* 0x00009a0000087ab9 */ /* 0x000fe20000000800 */
[C---:B------:R-:W-:Y:S01]  /*15f0*/  VIMNMX R3, R93.reuse, UR4, PT ;  /* 0x000000045d037c48 */ /* 0x040fe2000bfe0100 */
[----:B------:R-:W-:Y:S01]  /*1600*/  HFMA2.MMA R8, -RZ, RZ, 0, 0 ;  /* 0x00000000ff087435 */ /* 0x000fe200000001ff */
[C---:B------:R-:W-:Y:S02]  /*1610*/  ISETP.GT.AND P4, PT, R93.reuse, UR5, PT ;  /* 0x000000055d007c0c */ /* 0x040fe4000bf84270 */
[----:B-1----:R-:W-:Y:S02]  /*1620*/  SHF.R.S32.HI R4, RZ, 0x1f, R3 ;  /* 0x0000001fff047819 */ /* 0x002fe40000011403 */
[----:B------:R-:W-:-:S02]  /*1630*/  ISETP.GT.AND P6, PT, R93, UR8, PT ;  /* 0x000000085d007c0c */ /* 0x000fc4000bfc4270 */
[----:B------:R-:W-:Y:S01]  /*1640*/  LEA.HI R4, R4, R3, RZ, 0x5 ;  /* 0x0000000304047211 */ /* 0x000fe200078f28ff */
[----:B------:R-:W-:Y:S01]  /*1650*/  HFMA2.MMA R3, -RZ, RZ, 0, 0 ;  /* 0x00000000ff037435 */ /* 0x000fe200000001ff */
[C---:B--2---:R-:W-:Y:S02]  /*1660*/  ISETP.GT.AND P3, PT, R93.reuse, R22, PT ;  /* 0x000000165d00720c */ /* 0x044fe40003f64270 */
[----:B------:R-:W-:Y:S02]  /*1670*/  SHF.R.S32.HI R9, RZ, 0x5, R4 ;  /* 0x00000005ff097819 */ /* 0x000fe40000011404 */
[----:B---3--:R-:W-:Y:S02]  /*1680*/  ISETP.GT.AND P5, PT, R93, R24, PT ;  /* 0x000000185d00720c */ /* 0x008fe40003fa4270 */
[----:B0-----:R-:W-:Y:S02]  /*1690*/  MOV R7, RZ ;  /* 0x000000ff00077202 */ /* 0x001fe40000000f00 */
[----:B------:R-:W-:Y:S01]  /*16a0*/  MOV R4, RZ ;  /* 0x000000ff00047202 */ /* 0x000fe20000000f00 */
[----:B------:R-:W-:Y:S08]  /*16b0*/  @!P2 BRA `(.L_x_729) ;  /* 0x00000000001ca947 */ /* 0x000ff00003800000 */
[----:B------:R-:W0:Y:S02]  /*16c0*/  LDC R4, c[0x0][0x25c] ;  /* 0x00009700ff047b82 */ /* 0x000e240000000800 */
[----:B0-----:R-:W-:-:S04]  /*16d0*/  VIMNMX R4, R93, R4, PT ;  /* 0x000000045d047248 */ /* 0x001fc80003fe0100 */
[----:B------:R-:W-:-:S04]  /*16e0*/  IADD3 R4, R4, -UR4, RZ ;  /* 0x8000000404047c10 */ /* 0x000fc8000fffe0ff */
[----:B------:R-:W-:-:S04]  /*16f0*/  SHF.R.S32.HI R5, RZ, 0x1f, R4 ;  /* 0x0000001fff057819 */ /* 0x000fc80000011404 */
[----:B------:R-:W-:-:S04]  /*1700*/  LEA.HI R5, R5, R4, RZ, 0x5 ;  /* 0x0000000405057211 */ /* 0x000fc800078f28ff */
[----:B------:R-:W-:-:S05]  /*1710*/  SHF.R.S32.HI R5, RZ, 0x5, R5 ;  /* 0x00000005ff057819 */ /* 0x000fca0000011405 */
[----:B------:R-:W-:-:S07]  /*1720*/  IMAD R4, R5, 0x6, RZ ;  /* 0x0000000605047824 */ /* 0x000fce00078e02ff */
.L_x_729:
        /* <DEDUP_REMOVED lines=8> */
.L_x_730:
        /* <DEDUP_REMOVED lines=8> */
.L_x_731:
        /* <DEDUP_REMOVED lines=8> */
.L_x_732:
[----:B------:R-:W-:Y:S01]  /*18b0*/  HFMA2.MMA R6, -RZ, RZ, 0, 0 ;  /* 0x00000000ff067435 */ /* 0x000fe200000001ff */
[----:B------:R-:W-:Y:S10]  /*18c0*/  @!P6 BRA `(.L_x_733) ;  /* 0x00000000001ce947 */ /* 0x000ff40003800000 */
[----:B------:R-:W0:Y:S02]  /*18d0*/  LDC R6, c[0x0][0x26c] ;  /* 0x00009b00ff067b82 */ /* 0x000e240000000800 */
[----:B0-----:R-:W-:-:S04]  /*18e0*/  VIMNMX R5, R93, R6, PT ;  /* 0x000000065d057248 */ /* 0x001fc80003fe0100 */
[----:B------:R-:W-:-:S04]  /*18f0*/  IADD3 R5, R5, -UR8, RZ ;  /* 0x8000000805057c10 */ /* 0x000fc8000fffe0ff */
[----:B------:R-:W-:-:S04]  /*1900*/  SHF.R.S32.HI R6, RZ, 0x1f, R5 ;  /* 0x0000001fff067819 */ /* 0x000fc80000011405 */
[----:B------:R-:W-:-:S04]  /*1910*/  LEA.HI R6, R6, R5, RZ, 0x5 ;  /* 0x0000000506067211 */ /* 0x000fc800078f28ff */
[----:B------:R-:W-:-:S04]  /*1920*/  SHF.R.S32.HI R6, RZ, 0x5, R6 ;  /* 0x00000005ff067819 */ /* 0x000fc80000011406 */
[----:B------:R-:W-:-:S07]  /*1930*/  SHF.L.U32 R6, R6, 0x1, RZ ;  /* 0x0000000106067819 */ /* 0x000fce00000006ff */
.L_x_733:
[----:B------:R-:W-:Y:S01]  /*1940*/  LEA R4, R9, R4, 0x3 ;  /* 0x0000000409047211 */ /* 0x000fe200078e18ff */
[----:B------:R-:W0:Y:S01]  /*1950*/  S2UR UR5, SR_CgaCtaId ;  /* 0x00000000000579c3 */ /* 0x000e220000008800 */
[----:B------:R-:W-:Y:S01]  /*1960*/  ISETP.GE.OR P0, PT, R93, R22, P0 ;  /* 0x000000165d00720c */ /* 0x000fe20000706670 */
[----:B------:R-:W-:Y:S01]  /*1970*/  ULDC.64 UR8, c[0x0][0x218] ;  /* 0x0000860000087ab9 */ /* 0x000fe20000000a00 */
[----:B------:R-:W-:Y:S01]  /*1980*/  IADD3 R3, R8, R4, R3 ;  /* 0x0000000408037210 */ /* 0x000fe20007ffe003 */
[----:B------:R-:W-:Y:S01]  /*1990*/  UMOV UR4, 0x400 ;  /* 0x0000040000047882 */ /* 0x000fe20000000000 */
[----:B------:R-:W-:Y:S02]  /*19a0*/  SHF.R.S32.HI R4, RZ, 0x1f, R2 ;  /* 0x0000001fff047819 */ /* 0x000fe40000011402 */
[----:B------:R-:W-:Y:S02]  /*19b0*/  IADD3 R6, R6, R3, R7 ;  /* 0x0000000306067210 */ /* 0x000fe40007ffe007 */
[----:B------:R-:W-:-:S02]  /*19c0*/  PRMT R41, RZ, 0x5410, RZ ;  /* 0x00005410ff297816 */ /* 0x000fc400000000ff */
[----:B------:R-:W-:Y:S01]  /*19d0*/  PRMT R40, RZ, 0x5410, RZ ;  /* 0x00005410ff287816 */ /* 0x000fe200000000ff */
[----:B------:R-:W-:Y:S01]  /*19e0*/  IMAD R3, R6, R89, RZ ;  /* 0x0000005906037224 */ /* 0x000fe200078e02ff */
[----:B------:R-:W-:Y:S02]  /*19f0*/  PRMT R27, RZ, 0x5410, RZ ;  /* 0x00005410ff1b7816 */ /* 0x000fe400000000ff */
        /* <DEDUP_REMOVED lines=9> */
[----:B------:R-:W-:Y:S01]  /*1a90*/  PRMT R22, RZ, 0x5410, RZ ;  /* 0x00005410ff167816 */ /* 0x000fe200000000ff */
[----:B------:R-:W-:Y:S06]  /*1aa0*/  @P0 BRA `(.L_x_734) ;  /* 0x0000002800980947 */ /* 0x000fec0003800000 */
[----:B------:R-:W0:Y:S01]  /*1ab0*/  LDC R89, c[0x0][0x23c] ;  /* 0x00008f00ff597b82 */ /* 0x000e220000000800 */
[----:B------:R-:W-:Y:S01]  /*1ac0*/  PRMT R41, RZ, 0x7610, R41 ;  /* 0x00007610ff297816 */ /* 0x000fe20000000029 */
[----:B------:R-:W-:Y:S01]  /*1ad0*/  ULDC UR8, c[0x0][0x25c] ;  /* 0x0000970000087ab9 */ /* 0x000fe20000000800 */
[----:B------:R-:W-:-:S05]  /*1ae0*/  ULDC UR9, c[0x0][0x240] ;  /* 0x0000900000097ab9 */ /* 0x000fca0000000800 */
.L_x_743:
[----:B-----5:R1:W5:Y:S01]  /*1af0*/  LDG.E.128.CONSTANT R4, desc[UR6][R2.64] ;  /* 0x0000000602047981 */ /* 0x020362000c1e9d00 */
[----:B------:R-:W-:Y:S05]  /*1b00*/  @!P1 BRA `(.L_x_735) ;  /* 0x0000001400249947 */ /* 0x000fea0003800000 */
[----:B0-----:R-:W-:-:S04]  /*1b10*/  IMAD.WIDE R8, R89, 0x4, R2 ;  /* 0x0000000459087825 */ /* 0x001fc800078e0202 */
[----:B------:R-:W-:Y:S02]  /*1b20*/  IMAD.WIDE R16, R89, 0x4, R8 ;  /* 0x0000000459107825 */ /* 0x000fe400078e0208 */
[----:B------:R-:W2:Y:S04]  /*1b30*/  LDG.E.128.CONSTANT R8, desc[UR6][R8.64] ;  /* 0x0000000608087981 */ /* 0x000ea8000c1e9d00 */
[----:B------:R-:W3:Y:S01]  /*1b40*/  LDG.E.128.CONSTANT R16, desc[UR6][R16.64] ;  /* 0x0000000610107981 */ /* 0x000ee2000c1e9d00 */
[--C-:B-----5:R-:W-:Y:S02]  /*1b50*/  SHF.R.U32.HI R29, RZ, 0xc, R5.reuse ;  /* 0x0000000cff1d7819 */ /* 0x120fe40000011605 */
[----:B------:R-:W-:Y:S02]  /*1b60*/  LOP3.LUT R20, R5, 0x3f003f, RZ, 0xc0, !PT ;  /* 0x003f003f05147812 */ /* 0x000fe400078ec0ff */
[----:B------:R-:W-:-:S02]  /*1b70*/  SHF.R.U32.HI R28, RZ, 0x6, R5 ;  /* 0x00000006ff1c7819 */ /* 0x000fc40000011605 */
[----:B------:R-:W-:Y:S02]  /*1b80*/  PRMT R5, R92, 0x9910, RZ ;  /* 0x000099105c057816 */ /* 0x000fe400000000ff */
[----:B------:R-:W-:Y:S02]  /*1b90*/  SHF.R.U32.HI R31, RZ, 0xc, R6 ;  /* 0x0000000cff1f7819 */ /* 0x000fe40000011606 */
[--C-:B------:R-:W-:Y:S02]  /*1ba0*/  SHF.R.U32.HI R34, RZ, 0xc, R7.reuse ;  /* 0x0000000cff227819 */ /* 0x100fe40000011607 */
[----:B------:R-:W-:Y:S02]  /*1bb0*/  LOP3.LUT R46, R7, 0x3f003f, RZ, 0xc0, !PT ;  /* 0x003f003f072e7812 */ /* 0x000fe400078ec0ff */
[----:B------:R-:W-:Y:S02]  /*1bc0*/  SHF.R.U32.HI R47, RZ, 0x6, R7 ;  /* 0x00000006ff2f7819 */ /* 0x000fe40000011607 */
[----:B------:R-:W-:-:S02]  /*1bd0*/  ISETP.NE.AND P0, PT, R5, RZ, PT ;  /* 0x000000ff0500720c */ /* 0x000fc40003f05270 */
[----:B------:R-:W-:Y:S02]  /*1be0*/  LOP3.LUT R32, R6, 0x3f003f, RZ, 0xc0, !PT ;  /* 0x003f003f06207812 */ /* 0x000fe400078ec0ff */
[----:B------:R-:W-:Y:S02]  /*1bf0*/  SHF.R.U32.HI R35, RZ, 0x6, R6 ;  /* 0x00000006ff237819 */ /* 0x000fe40000011606 */
[--C-:B------:R-:W-:Y:S02]  /*1c00*/  SHF.R.U32.HI R14, RZ, 0xc, R4.reuse ;  /* 0x0000000cff0e7819 */ /* 0x100fe40000011604 */
[----:B------:R-:W-:Y:S02]  /*1c10*/  LOP3.LUT R13, R4, 0x3f003f, RZ, 0xc0, !PT ;  /* 0x003f003f040d7812 */ /* 0x000fe400078ec0ff */
[----:B------:R-:W-:Y:S02]  /*1c20*/  SHF.R.U32.HI R4, RZ, 0x6, R4 ;  /* 0x00000006ff047819 */ /* 0x000fe40000011604 */
        /* <DEDUP_REMOVED lines=22> */
[--C-:B------:R-:W-:Y:S02]  /*1d90*/  SHF.R.U32.HI R48, RZ, 0x8, R19.reuse ;  /* 0x00000008ff307819 */ /* 0x100fe40000011613 */
[--C-:B------:R-:W-:Y:S02]  /*1da0*/  SHF.R.U32.HI R52, RZ, 0xa, R19.reuse ;  /* 0x0000000aff347819 */ /* 0x100fe40000011613 */
[----:B------:R-:W-:Y:S02]  /*1db0*/  LOP3.LUT R50, R19, 0x3f003f, RZ, 0xc0, !PT ;  /* 0x003f003f13327812 */ /* 0x000fe400078ec0ff */
[----:B------:R-:W-:Y:S02]  /*1dc0*/  SHF.R.U32.HI R51, RZ, 0x6, R19 ;  /* 0x00000006ff337819 */ /* 0x000fe40000011613 */
[----:B------:R-:W-:Y:S02]  /*1dd0*/  LOP3.LUT R18, R31, 0xf000f, RZ, 0xc0, !PT ;  /* 0x000f000f1f127812 */ /* 0x000fe400078ec0ff */
[----:B------:R-:W-:-:S02]  /*1de0*/  LOP3.LUT R19, R34, 0xf000f, RZ, 0xc0, !PT ;  /* 0x000f000f22137812 */ /* 0x000fc400078ec0ff */
[----:B------:R-:W-:Y:S02]  /*1df0*/  LOP3.LUT R38, R18, 0x300030, R17, 0xf8, !PT ;  /* 0x0030003012267812 */ /* 0x000fe400078ef811 */
[----:B------:R-:W-:Y:S02]  /*1e00*/  LOP3.LUT R53, R19, 0x300030, R48, 0xf8, !PT ;  /* 0x0030003013357812 */ /* 0x000fe400078ef830 */
[----:B--2---:R-:W-:Y:S02]  /*1e10*/  SHF.R.U32.HI R18, RZ, 0xc, R10 ;  /* 0x0000000cff127819 */ /* 0x004fe4000001160a */
[----:B------:R-:W-:Y:S02]  /*1e20*/  SHF.R.U32.HI R19, RZ, 0xc, R11 ;  /* 0x0000000cff137819 */ /* 0x000fe4000001160b */
[----:B------:R-:W-:Y:S02]  /*1e30*/  LOP3.LUT R31, R14, 0x300030, R5, 0xf8, !PT ;  /* 0x003000300e1f7812 */ /* 0x000fe400078ef805 */
[----:B------:R-:W-:-:S02]  /*1e40*/  LOP3.LUT R34, R29, 0x300030, R6, 0xf8, !PT ;  /* 0x003000301d227812 */ /* 0x000fc400078ef806 */
[----:B------:R-:W-:Y:S02]  /*1e50*/  SHF.R.U32.HI R6, RZ, 0xc, R8 ;  /* 0x0000000cff067819 */ /* 0x000fe40000011608 */
[----:B------:R-:W-:Y:S02]  /*1e60*/  SHF.R.U32.HI R14, RZ, 0xc, R9 ;  /* 0x0000000cff0e7819 */ /* 0x000fe40000011609 */
[----:B------:R-:W-:Y:S02]  /*1e70*/  LOP3.LUT R18, R18, 0xf000f, RZ, 0xc0, !PT ;  /* 0x000f000f12127812 */ /* 0x000fe400078ec0ff */
[----:B------:R-:W-:Y:S02]  /*1e80*/  SHF.R.U32.HI R49, RZ, 0x6, R11 ;  /* 0x00000006ff317819 */ /* 0x000fe4000001160b */
[----:B------:R-:W-:Y:S02]  /*1e90*/  LOP3.LUT R19, R19, 0xf000f, RZ, 0xc0, !PT ;  /* 0x000f000f13137812 */ /* 0x000fe400078ec0ff */
[----:B------:R-:W-:-:S02]  /*1ea0*/  LOP3.LUT R17, R9, 0x3f003f, RZ, 0xc0, !PT ;  /* 0x003f003f09117812 */ /* 0x000fc400078ec0ff */
[----:B------:R-:W-:Y:S02]  /*1eb0*/  LOP3.LUT R48, R11, 0x3f003f, RZ, 0xc0, !PT ;  /* 0x003f003f0b307812 */ /* 0x000fe400078ec0ff */
[----:B------:R-:W-:Y:S02]  /*1ec0*/  LOP3.LUT R5, R8, 0x3f003f, RZ, 0xc0, !PT ;  /* 0x003f003f08057812 */ /* 0x000fe400078ec0ff */
[----:B------:R-:W-:Y:S02]  /*1ed0*/  LOP3.LUT R29, R10, 0x3f003f, RZ, 0xc0, !PT ;  /* 0x003f003f0a1d7812 */ /* 0x000fe400078ec0ff */
[----:B------:R-:W-:Y:S02]  /*1ee0*/  SHF.R.U32.HI R8, RZ, 0x6, R8 ;  /* 0x00000006ff087819 */ /* 0x000fe40000011608 */
[----:B------:R-:W-:Y:S02]  /*1ef0*/  SHF.R.U32.HI R9, RZ, 0x6, R9 ;  /* 0x00000006ff097819 */ /* 0x000fe40000011609 */
[----:B------:R-:W-:-:S02]  /*1f00*/  SHF.R.U32.HI R10, RZ, 0x6, R10 ;  /* 0x00000006ff0a7819 */ /* 0x000fc4000001160a */
[----:B------:R-:W-:Y:S02]  /*1f10*/  LOP3.LUT R6, R6, 0xf000f, RZ, 0xc0, !PT ;  /* 0x000f000f06067812 */ /* 0x000fe400078ec0ff */
[----:B------:R-:W-:Y:S02]  /*1f20*/  LOP3.LUT R11, R14, 0xf000f, RZ, 0xc0, !PT ;  /* 0x000f000f0e0b7812 */ /* 0x000fe400078ec0ff */
[----:B------:R-:W-:Y:S02]  /*1f30*/  LOP3.LUT R39, R18, 0x300030, R39, 0xf8, !PT ;  /* 0x0030003012277812 */ /* 0x000fe400078ef827 */
[----:B------:R-:W-:Y:S02]  /*1f40*/  LOP3.LUT R54, R19, 0x300030, R52, 0xf8, !PT ;  /* 0x0030003013367812 */ /* 0x000fe400078ef834 */
[----:B------:R-:W-:Y:S02]  /*1f50*/  LOP3.LUT R18, R28, 0x64006400, RZ, 0xfc, !PT ;  /* 0x640064001c127812 */ /* 0x000fe400078efcff */
[----:B------:R-:W-:-:S02]  /*1f60*/  LOP3.LUT R49, R49, 0x3f003f, RZ, 0xc0, !PT ;  /* 0x003f003f31317812 */ /* 0x000fc400078ec0ff */
[----:B------:R-:W-:Y:S01]  /*1f70*/  LOP3.LUT R28, R17, 0x64006400, RZ, 0xfc, !PT ;  /* 0x64006400111c7812 */ /* 0x000fe200078efcff */
        /* <DEDUP_REMOVED lines=69> */
[----:B------:R-:W0:Y:S01]  /*23d0*/  LDS.128 R4, [UR4] ;  /* 0x00000004ff047984 */ /* 0x000e220008000c00 */
[----:B------:R-:W-:Y:S02]  /*23e0*/  PRMT R45, R45, 0x5410, R44 ;  /* 0x000054102d2d7816 */ /* 0x000fe4000000002c */
[----:B------:R-:W-:Y:S01]  /*23f0*/  PRMT R43, R43, 0x5410, R42 ;  /* 0x000054102b2b7816 */ /* 0x000fe2000000002a */
[----:B------:R-:W2:Y:S01]  /*2400*/  LDS.128 R8, [UR4+0x10] ;  /* 0x00001004ff087984 */ /* 0x000ea20008000c00 */
        /* <DEDUP_REMOVED lines=11> */
[----:B--2---:R-:W-:Y:S01]  /*24c0*/  HFMA2 R58, R32, R8, R58 ;  /* 0x00000008203a7231 */ /* 0x004fe2000000003a */
        /* <DEDUP_REMOVED lines=28> */
.L_x_736:
[----:B------:R-:W-:Y:S05]  /*2690*/  @!P2 BRA `(.L_x_735) ;  /* 0x000000080040a947 */ /* 0x000fea0003800000 */
[----:B------:R-:W-:Y:S02]  /*26a0*/  PRMT R4, R91, 0x9910, RZ ;  /* 0x000099105b047816 */ /* 0x000fe400000000ff */
[----:B------:R-:W-:Y:S02]  /*26b0*/  ISETP.GE.AND P2, PT, R95, 0x3, PT ;  /* 0x000000035f00780c */ /* 0x000fe40003f46270 */
[----:B------:R-:W-:-:S13]  /*26c0*/  ISETP.NE.AND P0, PT, R4, RZ, PT ;  /* 0x000000ff0400720c */ /* 0x000fda0003f05270 */
[----:B------:R-:W-:Y:S05]  /*26d0*/  @!P0 BRA `(.L_x_737) ;  /* 0x0000000000b08947 */ /* 0x000fea0003800000 */
[----:B------:R-:W0:Y:S01]  /*26e0*/  LDS.128 R4, [UR4+0x40] ;  /* 0x00004004ff047984 */ /* 0x000e220008000c00 */
        /* <DEDUP_REMOVED lines=43> */
.L_x_737:
[----:B------:R-:W-:Y:S05]  /*29a0*/  @!P2 BRA `(.L_x_735) ;  /* 0x00000004007ca947 */ /* 0x000fea0003800000 */
[----:B------:R-:W-:Y:S02]  /*29b0*/  PRMT R4, R90, 0x9910, RZ ;  /* 0x000099105a047816 */ /* 0x000fe400000000ff */
[----:B------:R-:W-:Y:S02]  /*29c0*/  PRMT R5, R0, 0x9910, RZ ;  /* 0x0000991000057816 */ /* 0x000fe400000000ff */
[----:B------:R-:W-:Y:S02]  /*29d0*/  ISETP.NE.AND P2, PT, R4, RZ, PT ;  /* 0x000000ff0400720c */ /* 0x000fe40003f45270 */
[----:B------:R-:W-:-:S04]  /*29e0*/  ISETP.NE.AND P0, PT, R5, RZ, PT ;  /* 0x000000ff0500720c */ /* 0x000fc80003f05270 */
[----:B------:R-:W-:-:S07]  /*29f0*/  ISETP.LT.OR P0, PT, R12, 0x4, !P0 ;  /* 0x000000040c00780c */ /* 0x000fce0004701670 */
[----:B------:R-:W-:Y:S06]  /*2a00*/  @!P2 BRA `(.L_x_738) ;  /* 0x0000000000b0a947 */ /* 0x000fec0003800000 */
        /* <DEDUP_REMOVED lines=44> */
.L_x_738:
[----:B------:R-:W-:Y:S05]  /*2cd0*/  @P0 BRA `(.L_x_735) ;  /* 0x0000000000b00947 */ /* 0x000fea0003800000 */
        /* <DEDUP_REMOVED lines=44> */
.L_x_735:
[----:B------:R-:W-:Y:S05]  /*2fa0*/  @!P1 BRA `(.L_x_739) ;  /* 0x0000001400309947 */ /* 0x000fea0003800000 */
[----:B0-----:R-:W-:-:S05]  /*2fb0*/  IMAD.WIDE R14, R89, 0xc, R2 ;  /* 0x0000000c590e7825 */ /* 0x001fca00078e0202 */
[----:B-----5:R-:W2:Y:S01]  /*2fc0*/  LDG.E.128.CONSTANT R4, desc[UR6][R14.64] ;  /* 0x000000060e047981 */ /* 0x020ea2000c1e9d00 */
[----:B------:R-:W-:-:S04]  /*2fd0*/  IMAD.WIDE R8, R89, 0x4, R14 ;  /* 0x0000000459087825 */ /* 0x000fc800078e020e */
[----:B------:R-:W-:Y:S02]  /*2fe0*/  IMAD.WIDE R16, R89, 0x4, R8 ;  /* 0x0000000459107825 */ /* 0x000fe400078e0208 */
[----:B------:R-:W3:Y:S04]  /*2ff0*/  LDG.E.128.CONSTANT R8, desc[UR6][R8.64] ;  /* 0x0000000608087981 */ /* 0x000ee8000c1e9d00 */
[----:B------:R-:W4:Y:S01]  /*3000*/  LDG.E.128.CONSTANT R16, desc[UR6][R16.64] ;  /* 0x0000000610107981 */ /* 0x000f22000c1e9d00 */
[----:B------:R-:W-:-:S04]  /*3010*/  PRMT R13, R92, 0x9910, RZ ;  /* 0x000099105c0d7816 */ /* 0x000fc800000000ff */
[----:B------:R-:W-:Y:S02]  /*3020*/  ISETP.NE.AND P0, PT, R13, RZ, PT ;  /* 0x000000ff0d00720c */ /* 0x000fe40003f05270 */
[----:B------:R-:W-:Y:S02]  /*3030*/  ISETP.GE.AND P2, PT, R95, 0x2, PT ;  /* 0x000000025f00780c */ /* 0x000fe40003f46270 */
[--C-:B--2---:R-:W-:Y:S02]  /*3040*/  SHF.R.U32.HI R29, RZ, 0xc, R5.reuse ;  /* 0x0000000cff1d7819 */ /* 0x104fe40000011605 */
[----:B------:R-:W-:Y:S02]  /*3050*/  LOP3.LUT R15, R5, 0x3f003f, RZ, 0xc0, !PT ;  /* 0x003f003f050f7812 */ /* 0x000fe400078ec0ff */
[----:B------:R-:W-:Y:S02]  /*3060*/  SHF.R.U32.HI R28, RZ, 0x6, R5 ;  /* 0x00000006ff1c7819 */ /* 0x000fe40000011605 */
[----:B------:R-:W-:-:S02]  /*3070*/  SHF.R.U32.HI R34, RZ, 0xc, R7 ;  /* 0x0000000cff227819 */ /* 0x000fc40000011607 */
[----:B------:R-:W-:Y:S02]  /*3080*/  LOP3.LUT R47, R7, 0x3f003f, RZ, 0xc0, !PT ;  /* 0x003f003f072f7812 */ /* 0x000fe400078ec0ff */
[----:B------:R-:W-:Y:S02]  /*3090*/  SHF.R.U32.HI R48, RZ, 0x6, R7 ;  /* 0x00000006ff307819 */ /* 0x000fe40000011607 */
[--C-:B------:R-:W-:Y:S02]  /*30a0*/  SHF.R.U32.HI R31, RZ, 0xc, R6.reuse ;  /* 0x0000000cff1f7819 */ /* 0x100fe40000011606 */
[----:B------:R-:W-:Y:S02]  /*30b0*/  LOP3.LUT R35, R6, 0x3f003f, RZ, 0xc0, !PT ;  /* 0x003f003f06237812 */ /* 0x000fe400078ec0ff */
[----:B------:R-:W-:Y:S02]  /*30c0*/  SHF.R.U32.HI R36, RZ, 0x6, R6 ;  /* 0x00000006ff247819 */ /* 0x000fe40000011606 */
[----:B----4-:R-:W-:-:S02]  /*30d0*/  SHF.R.U32.HI R5, RZ, 0x8, R16 ;  /* 0x00000008ff057819 */ /* 0x010fc40000011610 */
[--C-:B------:R-:W-:Y:S02]  /*30e0*/  SHF.R.U32.HI R14, RZ, 0xa, R16.reuse ;  /* 0x0000000aff0e7819 */ /* 0x100fe40000011610 */
[----:B------:R-:W-:Y:S02]  /*30f0*/  LOP3.LUT R7, R16, 0x3f003f, RZ, 0xc0, !PT ;  /* 0x003f003f10077812 */ /* 0x000fe400078ec0ff */
[----:B------:R-:W-:Y:S02]  /*3100*/  SHF.R.U32.HI R21, RZ, 0x6, R16 ;  /* 0x00000006ff157819 */ /* 0x000fe40000011610 */
[----:B------:R-:W-:Y:S02]  /*3110*/  SHF.R.U32.HI R6, RZ, 0x8, R17 ;  /* 0x00000008ff067819 */ /* 0x000fe40000011611 */
[--C-:B------:R-:W-:Y:S02]  /*3120*/  SHF.R.U32.HI R16, RZ, 0x8, R18.reuse ;  /* 0x00000008ff107819 */ /* 0x100fe40000011612 */
[----:B------:R-:W-:-:S02]  /*3130*/  SHF.R.U32.HI R46, RZ, 0xa, R18 ;  /* 0x0000000aff2e7819 */ /* 0x000fc40000011612 */
[----:B------:R-:W-:Y:S02]  /*3140*/  LOP3.LUT R37, R18, 0x3f003f, RZ, 0xc0, !PT ;  /* 0x003f003f12257812 */ /* 0x000fe400078ec0ff */
[----:B------:R-:W-:Y:S02]  /*3150*/  SHF.R.U32.HI R38, RZ, 0x6, R18 ;  /* 0x00000006ff267819 */ /* 0x000fe40000011612 */
[----:B------:R-:W-:Y:S02]  /*3160*/  LOP3.LUT R29, R29, 0xf000f, RZ, 0xc0, !PT ;  /* 0x000f000f1d1d7812 */ /* 0x000fe400078ec0ff */
[----:B------:R-:W-:Y:S02]  /*3170*/  SHF.R.U32.HI R20, RZ, 0xc, R4 ;  /* 0x0000000cff147819 */ /* 0x000fe40000011604 */
[--C-:B------:R-:W-:Y:S02]  /*3180*/  SHF.R.U32.HI R18, RZ, 0x8, R19.reuse ;  /* 0x00000008ff127819 */ /* 0x100fe40000011613 */
[----:B------:R-:W-:-:S02]  /*3190*/  SHF.R.U32.HI R55, RZ, 0xa, R19 ;  /* 0x0000000aff377819 */ /* 0x000fc40000011613 */
[----:B------:R-:W-:Y:S02]  /*31a0*/  LOP3.LUT R52, R19, 0x3f003f, RZ, 0xc0, !PT ;  /* 0x003f003f13347812 */ /* 0x000fe400078ec0ff */
[----:B------:R-:W-:Y:S02]  /*31b0*/  SHF.R.U32.HI R53, RZ, 0x6, R19 ;  /* 0x00000006ff357819 */ /* 0x000fe40000011613 */
[--C-:B------:R-:W-:Y:S02]  /*31c0*/  SHF.R.U32.HI R32, RZ, 0xa, R17.reuse ;  /* 0x0000000aff207819 */ /* 0x100fe40000011611 */
[----:B------:R-:W-:Y:S02]  /*31d0*/  LOP3.LUT R30, R17, 0x3f003f, RZ, 0xc0, !PT ;  /* 0x003f003f111e7812 */ /* 0x000fe400078ec0ff */
[----:B------:R-:W-:Y:S02]  /*31e0*/  SHF.R.U32.HI R33, RZ, 0x6, R17 ;  /* 0x00000006ff217819 */ /* 0x000fe40000011611 */
[----:B------:R-:W-:-:S02]  /*31f0*/  LOP3.LUT R19, R34, 0xf000f, RZ, 0xc0, !PT ;  /* 0x000f000f22137812 */ /* 0x000fc400078ec0ff */
[----:B------:R-:W-:Y:S02]  /*3200*/  LOP3.LUT R17, R31, 0xf000f, RZ, 0xc0, !PT ;  /* 0x000f000f1f117812 */ /* 0x000fe400078ec0ff */
[----:B------:R-:W-:Y:S02]  /*3210*/  LOP3.LUT R34, R29, 0x300030, R6, 0xf8, !PT ;  /* 0x003000301d227812 */ /* 0x000fe400078ef806 */
[----:B------:R-:W-:Y:S02]  /*3220*/  LOP3.LUT R20, R20, 0xf000f, RZ, 0xc0, !PT ;  /* 0x000f000f14147812 */ /* 0x000fe400078ec0ff */
[----:B---3--:R-:W-:Y:S02]  /*3230*/  SHF.R.U32.HI R6, RZ, 0xc, R8 ;  /* 0x0000000cff067819 */ /* 0x008fe40000011608 */
[----:B------:R-:W-:Y:S02]  /*3240*/  LOP3.LUT R54, R19, 0x300030, R18, 0xf8, !PT ;  /* 0x0030003013367812 */ /* 0x000fe400078ef812 */
[----:B------:R-:W-:-:S02]  /*3250*/  SHF.R.U32.HI R29, RZ, 0xc, R11 ;  /* 0x0000000cff1d7819 */ /* 0x000fc4000001160b */
[----:B------:R-:W-:Y:S02]  /*3260*/  LOP3.LUT R39, R17, 0x300030, R16, 0xf8, !PT ;  /* 0x0030003011277812 */ /* 0x000fe400078ef810 */
[--C-:B------:R-:W-:Y:S02]  /*3270*/  SHF.R.U32.HI R18, RZ, 0xc, R9.reuse ;  /* 0x0000000cff127819 */ /* 0x100fe40000011609 */
[----:B------:R-:W-:Y:S02]  /*3280*/  SHF.R.U32.HI R19, RZ, 0xc, R10 ;  /* 0x0000000cff137819 */ /* 0x000fe4000001160a */
[----:B------:R-:W-:Y:S02]  /*3290*/  LOP3.LUT R16, R9, 0x3f003f, RZ, 0xc0, !PT ;  /* 0x003f003f09107812 */ /* 0x000fe400078ec0ff */
[----:B------:R-:W-:Y:S02]  /*32a0*/  SHF.R.U32.HI R17, RZ, 0x6, R9 ;  /* 0x00000006ff117819 */ /* 0x000fe40000011609 */
[----:B------:R-:W-:-:S02]  /*32b0*/  LOP3.LUT R31, R20, 0x300030, R5, 0xf8, !PT ;  /* 0x00300030141f7812 */ /* 0x000fc400078ef805 */
        /* <DEDUP_REMOVED lines=10> */
[----:B------:R-:W-:Y:S02]  /*3360*/  SHF.R.U32.HI R4, RZ, 0x6, R4 ;  /* 0x00000006ff047819 */ /* 0x000fe40000011604 */
[----:B------:R-:W-:-:S02]  /*3370*/  SHF.R.U32.HI R8, RZ, 0x6, R8 ;  /* 0x00000006ff087819 */ /* 0x000fc40000011608 */
[----:B------:R-:W-:Y:S02]  /*3380*/  SHF.R.U32.HI R10, RZ, 0x6, R10 ;  /* 0x00000006ff0a7819 */ /* 0x000fe4000001160a */
[----:B------:R-:W-:Y:S02]  /*3390*/  LOP3.LUT R11, R18, 0xf000f, RZ, 0xc0, !PT ;  /* 0x000f000f120b7812 */ /* 0x000fe400078ec0ff */
[----:B------:R-:W-:Y:S02]  /*33a0*/  LOP3.LUT R19, R19, 0xf000f, RZ, 0xc0, !PT ;  /* 0x000f000f13137812 */ /* 0x000fe400078ec0ff */
[----:B------:R-:W-:Y:S02]  /*33b0*/  LOP3.LUT R18, R28, 0x64006400, RZ, 0xfc, !PT ;  /* 0x640064001c127812 */ /* 0x000fe400078efcff */
[----:B------:R-:W-:Y:S02]  /*33c0*/  LOP3.LUT R48, R48, 0x64006400, RZ, 0xfc, !PT ;  /* 0x6400640030307812 */ /* 0x000fe400078efcff */
[----:B------:R-:W-:-:S02]  /*33d0*/  LOP3.LUT R49, R49, 0x64006400, RZ, 0xfc, !PT ;  /* 0x6400640031317812 */ /* 0x000fc400078efcff */
[----:B------:R-:W-:Y:S02]  /*33e0*/  LOP3.LUT R50, R50, 0x3f003f, RZ, 0xc0, !PT ;  /* 0x003f003f32327812 */ /* 0x000fe400078ec0ff */
[----:B------:R-:W-:Y:S02]  /*33f0*/  LOP3.LUT R56, R6, 0x300030, R55, 0xf8, !PT ;  /* 0x0030003006387812 */ /* 0x000fe400078ef837 */
[----:B------:R-:W-:Y:S02]  /*3400*/  LOP3.LUT R36, R36, 0x3f003f, RZ, 0xc0, !PT ;  /* 0x003f003f24247812 */ /* 0x000fe400078ec0ff */
[----:B------:R-:W-:Y:S01]  /*3410*/  LOP3.LUT R28, R16, 0x64006400, RZ, 0xfc, !PT ;  /* 0x64006400101c7812 */ /* 0x000fe200078efcff */
[----:B------:R-:W-:Y:S01]  /*3420*/  HADD2 R16, R35, -1056, -1056 ;  /* 0xe420e42023107430 */ /* 0x000fe20000000000 */
        /* <DEDUP_REMOVED lines=114> */
.L_x_740:
        /* <DEDUP_REMOVED lines=49> */
.L_x_741:
        /* <DEDUP_REMOVED lines=51> */
.L_x_742:
[----:B------:R-:W-:Y:S05]  /*4190*/  @P0 BRA `(.L_x_739) ;  /* 0x0000000000b40947 */ /* 0x000fea0003800000 */
[----:B------:R-:W0:Y:S01]  /*41a0*/  LDS.128 R4, [UR4+0xe0] ;  /* 0x0000e004ff047984 */ /* 0x000e220008000c00 */
[----:B------:R-:W-:Y:S02]  /*41b0*/  MOV R57, R15 ;  /* 0x0000000f00397202 */ /* 0x000fe40000000f00 */
[----:B------:R-:W-:Y:S01]  /*41c0*/  PRMT R45, R45, 0x5410, R44 ;  /* 0x000054102d2d7816 */ /* 0x000fe2000000002c */
[----:B------:R-:W2:Y:S01]  /*41d0*/  LDS.128 R8, [UR4+0xf0] ;  /* 0x0000f004ff087984 */ /* 0x000ea20008000c00 */
[----:B------:R-:W-:Y:S01]  /*41e0*/  PRMT R43, R43, 0x5410, R42 ;  /* 0x000054102b2b7816 */ /* 0x000fe2000000002a */
        /* <DEDUP_REMOVED lines=40> */
.L_x_739:
[----:B------:R-:W2:Y:S01]  /*4470*/  S2UR UR5, SR_CTAID.Z ;  /* 0x00000000000579c3 */ /* 0x000ea20000002700 */
[----:B------:R-:W-:Y:S01]  /*4480*/  IADD3 R93, R93, 0x20, RZ ;  /* 0x000000205d5d7810 */ /* 0x000fe20007ffe0ff */
[----:B------:R-:W-:Y:S01]  /*4490*/  UIADD3 UR4, UR4, 0x40, URZ ;  /* 0x0000004004047890 */ /* 0x000fe2000fffe03f */
[----:B01----:R-:W-:Y:S02]  /*44a0*/  IMAD.WIDE R2, R89, 0x18, R2 ;  /* 0x0000001859027825 */ /* 0x003fe400078e0202 */
[----:B------:R-:W-:Y:S01]  /*44b0*/  ISETP.GE.AND P0, PT, R93, UR8, PT ;  /* 0x000000085d007c0c */ /* 0x000fe2000bf06270 */
[----:B--2---:R-:W-:-:S04]  /*44c0*/  ULEA UR5, UR5, 0x20, 0x5 ;  /* 0x0000002005057891 */ /* 0x004fc8000f8e283f */
[----:B------:R-:W-:-:S04]  /*44d0*/  UISETP.LT.AND UP0, UPT, UR5, UR9, UPT ;  /* 0x000000090500728c */ /* 0x000fc8000bf01270 */
[----:B------:R-:W-:-:S06]  /*44e0*/  USEL UR5, UR5, UR9, UP0 ;  /* 0x0000000905057287 */ /* 0x000fcc0008000000 */
[----:B------:R-:W-:-:S13]  /*44f0*/  ISETP.LT.AND P2, PT, R93, UR5, PT ;  /* 0x000000055d007c0c */ /* 0x000fda000bf41270 */
[----:B------:R-:W-:Y:S05]  /*4500*/  @!P0 BRA P2, `(.L_x_743) ;  /* 0xffffffd400788947 */ /* 0x000fea000103ffff */
.L_x_734:
        /* <DEDUP_REMOVED lines=8> */
.L_x_749:
[----:B------:R-:W0:Y:S01]  /*4590*/  LDC R89, c[0x0][0x23c] ;  /* 0x00008f00ff597b82 */ /* 0x000e220000000800 */
[----:B-----5:R1:W5:Y:S01]  /*45a0*/  LDG.E.128.CONSTANT R28, desc[UR6][R2.64] ;  /* 0x00000006021c7981 */ /* 0x020362000c1e9d00 */
[----:B0-----:R-:W-:-:S04]  /*45b0*/  IMAD.WIDE R16, R89, 0x4, R2 ;  /* 0x0000000459107825 */ /* 0x001fc800078e0202 */
[C---:B------:R-:W-:Y:S02]  /*45c0*/  IMAD.WIDE R12, R89.reuse, 0x4, R16 ;  /* 0x00000004590c7825 */ /* 0x040fe400078e0210 */
[----:B------:R-:W5:Y:S02]  /*45d0*/  LDG.E.128.CONSTANT R16, desc[UR6][R16.64] ;  /* 0x0000000610107981 */ /* 0x000f64000c1e9d00 */
[C---:B------:R-:W-:Y:S02]  /*45e0*/  IMAD.WIDE R4, R89.reuse, 0x4, R12 ;  /* 0x0000000459047825 */ /* 0x040fe400078e020c */
[----:B------:R-:W5:Y:S04]  /*45f0*/  LDG.E.128.CONSTANT R12, desc[UR6][R12.64] ;  /* 0x000000060c0c7981 */ /* 0x000f68000c1e9d00 */
[----:B------:R1:W5:Y:S01]  /*4600*/  LDG.E.128.CONSTANT R8, desc[UR6][R4.64] ;  /* 0x0000000604087981 */ /* 0x000362000c1e9d00 */
[----:B------:R-:W-:Y:S01]  /*4610*/  IMAD.WIDE R96, R89, 0x4, R4 ;  /* 0x0000000459607825 */ /* 0x000fe200078e0204 */
[----:B------:R-:W-:Y:S06]  /*4620*/  @!P1 BRA `(.L_x_745) ;  /* 0x0000002400049947 */ /* 0x000fec0003800000 */
[----:B-1----:R-:W2:Y:S01]  /*4630*/  LDG.E.128.CONSTANT R4, desc[UR6][R96.64] ;  /* 0x0000000660047981 */ /* 0x002ea2000c1e9d00 */
[--C-:B-----5:R-:W-:Y:S02]  /*4640*/  SHF.R.U32.HI R35, RZ, 0xf, R28.reuse ;  /* 0x0000000fff237819 */ /* 0x120fe4000001161c */
[----:B------:R-:W-:Y:S02]  /*4650*/  SHF.R.U32.HI R74, RZ, 0xf, R29 ;  /* 0x0000000fff4a7819 */ /* 0x000fe4000001161d */
[C---:B------:R-:W-:Y:S02]  /*4660*/  LOP3.LUT R62, R28.reuse, 0x3e003e0, RZ, 0xc0, !PT ;  /* 0x03e003e01c3e7812 */ /* 0x040fe400078ec0ff */
[----:B------:R-:W-:Y:S02]  /*4670*/  LOP3.LUT R54, R28, 0x1f001f, RZ, 0xc0, !PT ;  /* 0x001f001f1c367812 */ /* 0x000fe400078ec0ff */
[----:B------:R-:W-:Y:S02]  /*4680*/  SHF.R.U32.HI R53, RZ, 0xa, R28 ;  /* 0x0000000aff357819 */ /* 0x000fe4000001161c */
[----:B------:R-:W-:-:S02]  /*4690*/  SHF.R.U32.HI R76, RZ, 0xf, R30 ;  /* 0x0000000fff4c7819 */ /* 0x000fc4000001161e */
[----:B------:R-:W-:Y:S02]  /*46a0*/  SHF.R.U32.HI R28, RZ, 0xe, R16 ;  /* 0x0000000eff1c7819 */ /* 0x000fe40000011610 */
[----:B------:R-:W-:Y:S02]  /*46b0*/  LOP3.LUT R35, R35, 0x10001, RZ, 0xc0, !PT ;  /* 0x0001000123237812 */ /* 0x000fe400078ec0ff */
[--C-:B------:R-:W-:Y:S02]  /*46c0*/  SHF.R.U32.HI R79, RZ, 0xf, R31.reuse ;  /* 0x0000000fff4f7819 */ /* 0x100fe4000001161f */
[C---:B------:R-:W-:Y:S02]  /*46d0*/  LOP3.LUT R21, R31.reuse, 0x3e003e0, RZ, 0xc0, !PT ;  /* 0x03e003e01f157812 */ /* 0x040fe400078ec0ff */
[----:B------:R-:W-:Y:S02]  /*46e0*/  LOP3.LUT R3, R31, 0x1f001f, RZ, 0xc0, !PT ;  /* 0x001f001f1f037812 */ /* 0x000fe400078ec0ff */
[----:B------:R-:W-:-:S02]  /*46f0*/  SHF.R.U32.HI R32, RZ, 0xa, R31 ;  /* 0x0000000aff207819 */ /* 0x000fc4000001161f */
[----:B------:R-:W-:Y:S02]  /*4700*/  SHF.R.U32.HI R31, RZ, 0xe, R17 ;  /* 0x0000000eff1f7819 */ /* 0x000fe40000011611 */
[----:B------:R-:W-:Y:S02]  /*4710*/  LOP3.LUT R74, R74, 0x10001, RZ, 0xc0, !PT ;  /* 0x000100014a4a7812 */ /* 0x000fe400078ec0ff */
[C---:B------:R-:W-:Y:S02]  /*4720*/  LOP3.LUT R60, R29.reuse, 0x3e003e0, RZ, 0xc0, !PT ;  /* 0x03e003e01d3c7812 */ /* 0x040fe400078ec0ff */
[----:B------:R-:W-:Y:S02]  /*4730*/  LOP3.LUT R37, R29, 0x1f001f, RZ, 0xc0, !PT ;  /* 0x001f001f1d257812 */ /* 0x000fe400078ec0ff */
[----:B------:R-:W-:Y:S02]  /*4740*/  SHF.R.U32.HI R39, RZ, 0xa, R29 ;  /* 0x0000000aff277819 */ /* 0x000fe4000001161d */
[----:B------:R-:W-:-:S02]  /*4750*/  SHF.R.U32.HI R77, RZ, 0xe, R18 ;  /* 0x0000000eff4d7819 */ /* 0x000fc40000011612 */
[----:B------:R-:W-:Y:S02]  /*4760*/  LOP3.LUT R76, R76, 0x10001, RZ, 0xc0, !PT ;  /* 0x000100014c4c7812 */ /* 0x000fe400078ec0ff */
[----:B------:R-:W-:Y:S02]  /*4770*/  SHF.R.U32.HI R29, RZ, 0xd, R12 ;  /* 0x0000000dff1d7819 */ /* 0x000fe4000001160c */
[----:B------:R-:W-:Y:S02]  /*4780*/  LOP3.LUT R28, R35, 0x20002, R28, 0xf8, !PT ;  /* 0x00020002231c7812 */ /* 0x000fe400078ef81c */
[----:B------:R-:W-:Y:S02]  /*4790*/  SHF.R.U32.HI R80, RZ, 0xe, R19 ;  /* 0x0000000eff507819 */ /* 0x000fe40000011613 */
[----:B------:R-:W-:Y:S02]  /*47a0*/  SHF.R.U32.HI R75, RZ, 0xd, R13 ;  /* 0x0000000dff4b7819 */ /* 0x000fe4000001160d */
[----:B------:R-:W-:-:S02]  /*47b0*/  LOP3.LUT R79, R79, 0x10001, RZ, 0xc0, !PT ;  /* 0x000100014f4f7812 */ /* 0x000fc400078ec0ff */
[----:B------:R-:W-:Y:S02]  /*47c0*/  LOP3.LUT R74, R74, 0x20002, R31, 0xf8, !PT ;  /* 0x000200024a4a7812 */ /* 0x000fe400078ef81f */
        /* <DEDUP_REMOVED lines=11> */
[----:B------:R-:W-:Y:S02]  /*4880*/  SHF.R.U32.HI R30, RZ, 0xc, R8 ;  /* 0x0000000cff1e7819 */ /* 0x000fe40000011608 */
[----:B------:R-:W-:Y:S02]  /*4890*/  LOP3.LUT R29, R28, 0x40004, R29, 0xf8, !PT ;  /* 0x000400041c1d7812 */ /* 0x000fe400078ef81d */
[C---:B------:R-:W-:Y:S02]  /*48a0*/  LOP3.LUT R63, R16.reuse, 0x3e003e0, RZ, 0xc0, !PT ;  /* 0x03e003e0103f7812 */ /* 0x040fe400078ec0ff */
[----:B------:R-:W-:Y:S02]  /*48b0*/  LOP3.LUT R65, R16, 0x1f001f, RZ, 0xc0, !PT ;  /* 0x001f001f10417812 */ /* 0x000fe400078ec0ff */
[----:B------:R-:W-:Y:S02]  /*48c0*/  SHF.R.U32.HI R66, RZ, 0xa, R16 ;  /* 0x0000000aff427819 */ /* 0x000fe40000011610 */
[----:B------:R-:W-:-:S02]  /*48d0*/  LOP3.LUT R19, R12, 0x3e003e0, RZ, 0xc0, !PT ;  /* 0x03e003e00c137812 */ /* 0x000fc400078ec0ff */
[----:B------:R-:W-:Y:S02]  /*48e0*/  LOP3.LUT R70, R12, 0x1f001f, RZ, 0xc0, !PT ;  /* 0x001f001f0c467812 */ /* 0x000fe400078ec0ff */
[----:B------:R-:W-:Y:S02]  /*48f0*/  SHF.R.U32.HI R69, RZ, 0xa, R12 ;  /* 0x0000000aff457819 */ /* 0x000fe4000001160c */
[C---:B------:R-:W-:Y:S02]  /*4900*/  LOP3.LUT R73, R8.reuse, 0x3e003e0, RZ, 0xc0, !PT ;  /* 0x03e003e008497812 */ /* 0x040fe400078ec0ff */
[----:B------:R-:W-:Y:S02]  /*4910*/  LOP3.LUT R71, R8, 0x1f001f, RZ, 0xc0, !PT ;  /* 0x001f001f08477812 */ /* 0x000fe400078ec0ff */
[----:B------:R-:W-:Y:S02]  /*4920*/  SHF.R.U32.HI R72, RZ, 0xa, R8 ;  /* 0x0000000aff487819 */ /* 0x000fe40000011608 */
[----:B------:R-:W-:-:S02]  /*4930*/  PRMT R35, R92, 0x9910, RZ ;  /* 0x000099105c237816 */ /* 0x000fc400000000ff */
[C---:B------:R-:W-:Y:S02]  /*4940*/  LOP3.LUT R16, R18.reuse, 0x3e003e0, RZ, 0xc0, !PT ;  /* 0x03e003e012107812 */ /* 0x040fe400078ec0ff */
[----:B------:R-:W-:Y:S02]  /*4950*/  LOP3.LUT R38, R18, 0x1f001f, RZ, 0xc0, !PT ;  /* 0x001f001f12267812 */ /* 0x000fe400078ec0ff */
[----:B------:R-:W-:Y:S02]  /*4960*/  SHF.R.U32.HI R46, RZ, 0xa, R18 ;  /* 0x0000000aff2e7819 */ /* 0x000fe40000011612 */
[C---:B------:R-:W-:Y:S02]  /*4970*/  LOP3.LUT R12, R14.reuse, 0x3e003e0, RZ, 0xc0, !PT ;  /* 0x03e003e00e0c7812 */ /* 0x040fe400078ec0ff */
[----:B------:R-:W-:Y:S02]  /*4980*/  LOP3.LUT R50, R14, 0x1f001f, RZ, 0xc0, !PT ;  /* 0x001f001f0e327812 */ /* 0x000fe400078ec0ff */
[----:B------:R-:W-:-:S02]  /*4990*/  SHF.R.U32.HI R49, RZ, 0xa, R14 ;  /* 0x0000000aff317819 */ /* 0x000fc4000001160e */
[----:B------:R-:W-:Y:S02]  /*49a0*/  SHF.R.U32.HI R81, RZ, 0xd, R15 ;  /* 0x0000000dff517819 */ /* 0x000fe4000001160f */
[--C-:B------:R-:W-:Y:S02]  /*49b0*/  SHF.R.U32.HI R8, RZ, 0xc, R9.reuse ;  /* 0x0000000cff087819 */ /* 0x100fe40000011609 */
[C---:B------:R-:W-:Y:S02]  /*49c0*/  LOP3.LUT R64, R9.reuse, 0x3e003e0, RZ, 0xc0, !PT ;  /* 0x03e003e009407812 */ /* 0x040fe400078ec0ff */
[----:B------:R-:W-:Y:S02]  /*49d0*/  LOP3.LUT R67, R9, 0x1f001f, RZ, 0xc0, !PT ;  /* 0x001f001f09437812 */ /* 0x000fe400078ec0ff */
[----:B------:R-:W-:Y:S02]  /*49e0*/  SHF.R.U32.HI R68, RZ, 0xa, R9 ;  /* 0x0000000aff447819 */ /* 0x000fe40000011609 */
[----:B------:R-:W-:-:S02]  /*49f0*/  MOV R82, 0x2800 ;  /* 0x0000280000527802 */ /* 0x000fc40000000f00 */
[----:B------:R-:W-:Y:S02]  /*4a00*/  LOP3.LUT R80, R79, 0x20002, R80, 0xf8, !PT ;  /* 0x000200024f507812 */ /* 0x000fe400078ef850 */
[----:B------:R-:W-:Y:S02]  /*4a10*/  LOP3.LUT R75, R74, 0x40004, R75, 0xf8, !PT ;  /* 0x000400044a4b7812 */ /* 0x000fe400078ef84b */
[C---:B------:R-:W-:Y:S02]  /*4a20*/  LOP3.LUT R18, R13.reuse, 0x3e003e0, RZ, 0xc0, !PT ;  /* 0x03e003e00d127812 */ /* 0x040fe400078ec0ff */
[----:B------:R-:W-:Y:S02]  /*4a30*/  LOP3.LUT R56, R13, 0x1f001f, RZ, 0xc0, !PT ;  /* 0x001f001f0d387812 */ /* 0x000fe400078ec0ff */
[----:B------:R-:W-:Y:S02]  /*4a40*/  SHF.R.U32.HI R57, RZ, 0xa, R13 ;  /* 0x0000000aff397819 */ /* 0x000fe4000001160d */
[----:B------:R-:W-:-:S02]  /*4a50*/  SHF.R.U32.HI R9, RZ, 0xc, R10 ;  /* 0x0000000cff097819 */ /* 0x000fc4000001160a */
[C---:B------:R-:W-:Y:S02]  /*4a60*/  LOP3.LUT R14, R10.reuse, 0x3e003e0, RZ, 0xc0, !PT ;  /* 0x03e003e00a0e7812 */ /* 0x040fe400078ec0ff */
[----:B------:R-:W-:Y:S02]  /*4a70*/  LOP3.LUT R78, R77, 0x40004, R78, 0xf8, !PT ;  /* 0x000400044d4e7812 */ /* 0x000fe400078ef84e */
[C---:B------:R-:W-:Y:S02]  /*4a80*/  LOP3.LUT R13, R15.reuse, 0x3e003e0, RZ, 0xc0, !PT ;  /* 0x03e003e00f0d7812 */ /* 0x040fe400078ec0ff */
[----:B------:R-:W-:Y:S02]  /*4a90*/  LOP3.LUT R47, R15, 0x1f001f, RZ, 0xc0, !PT ;  /* 0x001f001f0f2f7812 */ /* 0x000fe400078ec0ff */
[----:B------:R-:W-:Y:S02]  /*4aa0*/  SHF.R.U32.HI R36, RZ, 0xa, R15 ;  /* 0x0000000aff247819 */ /* 0x000fe4000001160f */
[----:B------:R-:W-:-:S02]  /*4ab0*/  LOP3.LUT R58, R10, 0x1f001f, RZ, 0xc0, !PT ;  /* 0x001f001f0a3a7812 */ /* 0x000fc400078ec0ff */
[----:B------:R-:W-:Y:S02]  /*4ac0*/  SHF.R.U32.HI R59, RZ, 0xa, R10 ;  /* 0x0000000aff3b7819 */ /* 0x000fe4000001160a */
[----:B------:R-:W-:Y:S02]  /*4ad0*/  LOP3.LUT R30, R29, 0x80008, R30, 0xf8, !PT ;  /* 0x000800081d1e7812 */ /* 0x000fe400078ef81e */
[--C-:B------:R-:W-:Y:S02]  /*4ae0*/  SHF.R.U32.HI R10, RZ, 0xc, R11.reuse ;  /* 0x0000000cff0a7819 */ /* 0x100fe4000001160b */
[C---:B------:R-:W-:Y:S02]  /*4af0*/  LOP3.LUT R15, R11.reuse, 0x3e003e0, RZ, 0xc0, !PT ;  /* 0x03e003e00b0f7812 */ /* 0x040fe400078ec0ff */
[----:B------:R-:W-:Y:S02]  /*4b00*/  LOP3.LUT R52, R11, 0x1f001f, RZ, 0xc0, !PT ;  /* 0x001f001f0b347812 */ /* 0x000fe400078ec0ff */
[----:B------:R-:W-:-:S02]  /*4b10*/  SHF.R.U32.HI R55, RZ, 0xa, R11 ;  /* 0x0000000aff377819 */ /* 0x000fc4000001160b */
[----:B------:R-:W-:Y:S02]  /*4b20*/  ISETP.NE.AND P2, PT, R35, RZ, PT ;  /* 0x000000ff2300720c */ /* 0x000fe40003f45270 */
[----:B------:R-:W-:Y:S02]  /*4b30*/  PRMT R11, R82, 0x7610, R11 ;  /* 0x00007610520b7816 */ /* 0x000fe4000000000b */
[----:B------:R-:W-:Y:S02]  /*4b40*/  LOP3.LUT R35, R80, 0x40004, R81, 0xf8, !PT ;  /* 0x0004000450237812 */ /* 0x000fe400078ef851 */
[----:B------:R-:W-:Y:S02]  /*4b50*/  LOP3.LUT R31, R75, 0x80008, R8, 0xf8, !PT ;  /* 0x000800084b1f7812 */ /* 0x000fe400078ef808 */
[----:B------:R-:W-:Y:S02]  /*4b60*/  LOP3.LUT R81, R78, 0x80008, R9, 0xf8, !PT ;  /* 0x000800084e517812 */ /* 0x000fe400078ef809 */
        /* <DEDUP_REMOVED lines=42> */
[----:B------:R-:W-:Y:S01]  /*4e10*/  LOP3.LUT R46, R47, 0x64006400, RZ, 0xfc, !PT ;  /* 0x640064002f2e7812 */ /* 0x000fe200078efcff */
[----:B------:R-:W-:Y:S01]  /*4e20*/  HFMA2 R87, R62, R11.H0_H0, -48, -48 ;  /* 0xd200d2003e577431 */ /* 0x000fe2000004000b */
[----:B------:R-:W-:Y:S02]  /*4e30*/  LOP3.LUT R64, R64, 0x64006400, RZ, 0xfc, !PT ;  /* 0x6400640040407812 */ /* 0x000fe400078efcff */
        /* <DEDUP_REMOVED lines=9> */
[----:B------:R-:W-:Y:S01]  /*4ed0*/  HFMA2 R15, R104, R11.H0_H0, -48, -48 ;  /* 0xd200d200680f7431 */ /* 0x000fe2000004000b */
        /* <DEDUP_REMOVED lines=10> */
[----:B------:R-:W-:Y:S01]  /*4f80*/  LOP3.LUT R33, R59, 0x64006400, RZ, 0xfc, !PT ;  /* 0x640064003b217812 */ /* 0x000fe200078efcff */
[----:B------:R-:W-:Y:S01]  /*4f90*/  HADD2 R86, R86, -1040, -1040 ;  /* 0xe410e41056567430 */ /* 0x000fe20000000000 */
[----:B------:R-:W-:Y:S01]  /*4fa0*/  ISETP.GE.AND P3, PT, R95, 0x2, PT ;  /* 0x000000025f00780c */ /* 0x000fe20003f66270 */
[----:B------:R-:W-:Y:S01]  /*4fb0*/  HADD2 R80, R80, -1040, -1040 ;  /* 0xe410e41050507430 */ /* 0x000fe20000000000 */
[----:B--2---:R-:W-:Y:S02]  /*4fc0*/  SHF.R.U32.HI R29, RZ, 0xb, R4 ;  /* 0x0000000bff1d7819 */ /* 0x004fe40000011604 */
[----:B------:R-:W-:Y:S02]  /*4fd0*/  SHF.R.U32.HI R28, RZ, 0xb, R5 ;  /* 0x0000000bff1c7819 */ /* 0x000fe40000011605 */
[----:B------:R-:W-:-:S02]  /*4fe0*/  SHF.R.U32.HI R74, RZ, 0xb, R6 ;  /* 0x0000000bff4a7819 */ /* 0x000fc40000011606 */
[----:B------:R-:W-:Y:S02]  /*4ff0*/  LOP3.LUT R79, R6, 0x3e003e0, RZ, 0xc0, !PT ;  /* 0x03e003e0064f7812 */ /* 0x000fe400078ec0ff */
[----:B------:R-:W-:Y:S02]  /*5000*/  LOP3.LUT R29, R30, 0x100010, R29, 0xf8, !PT ;  /* 0x001000101e1d7812 */ /* 0x000fe400078ef81d */
[----:B------:R-:W-:Y:S02]  /*5010*/  LOP3.LUT R77, R5, 0x3e003e0, RZ, 0xc0, !PT ;  /* 0x03e003e0054d7812 */ /* 0x000fe400078ec0ff */
[----:B------:R-:W-:Y:S02]  /*5020*/  LOP3.LUT R30, R31, 0x100010, R28, 0xf8, !PT ;  /* 0x001000101f1e7812 */ /* 0x000fe400078ef81c */
[----:B------:R-:W-:Y:S02]  /*5030*/  LOP3.LUT R28, R81, 0x100010, R74, 0xf8, !PT ;  /* 0x00100010511c7812 */ /* 0x000fe400078ef84a */
[----:B------:R-:W-:Y:S01]  /*5040*/  LOP3.LUT R88, R79, 0x64006400, RZ, 0xfc, !PT ;  /* 0x640064004f587812 */ /* 0x000fe200078efcff */
[----:B------:R-:W-:Y:S01]  /*5050*/  HFMA2 R79, R82, R11.H0_H0, -48, -48 ;  /* 0xd200d200524f7431 */ /* 0x000fe2000004000b */
[----:B------:R-:W-:-:S02]  /*5060*/  LOP3.LUT R75, R4, 0x3e003e0, RZ, 0xc0, !PT ;  /* 0x03e003e0044b7812 */ /* 0x000fc400078ec0ff */
[----:B------:R-:W-:Y:S02]  /*5070*/  LOP3.LUT R8, R4, 0x1f001f, RZ, 0xc0, !PT ;  /* 0x001f001f04087812 */ /* 0x000fe400078ec0ff */
[----:B------:R-:W-:Y:S02]  /*5080*/  SHF.R.U32.HI R9, RZ, 0xa, R4 ;  /* 0x0000000aff097819 */ /* 0x000fe40000011604 */
[----:B------:R-:W-:Y:S02]  /*5090*/  LOP3.LUT R74, R63, 0x64006400, RZ, 0xfc, !PT ;  /* 0x640064003f4a7812 */ /* 0x000fe400078efcff */
[----:B------:R-:W-:Y:S02]  /*50a0*/  LOP3.LUT R4, R5, 0x1f001f, RZ, 0xc0, !PT ;  /* 0x001f001f05047812 */ /* 0x000fe400078ec0ff */
[----:B------:R-:W-:Y:S01]  /*50b0*/  LOP3.LUT R10, R6, 0x1f001f, RZ, 0xc0, !PT ;  /* 0x001f001f060a7812 */ /* 0x000fe200078ec0ff */
[----:B------:R-:W-:Y:S01]  /*50c0*/  HFMA2 R63, R74, R11.H0_H0, -48, -48 ;  /* 0xd200d2004a3f7431 */ /* 0x000fe2000004000b */
[----:B------:R-:W-:-:S02]  /*50d0*/  SHF.R.U32.HI R76, RZ, 0xb, R7 ;  /* 0x0000000bff4c7819 */ /* 0x000fc40000011607 */
[C---:B------:R-:W-:Y:S02]  /*50e0*/  LOP3.LUT R83, R7.reuse, 0x3e003e0, RZ, 0xc0, !PT ;  /* 0x03e003e007537812 */ /* 0x040fe400078ec0ff */
[----:B------:R-:W-:Y:S02]  /*50f0*/  LOP3.LUT R35, R7, 0x1f001f, RZ, 0xc0, !PT ;  /* 0x001f001f07237812 */ /* 0x000fe400078ec0ff */
[----:B------:R-:W-:Y:S02]  /*5100*/  LOP3.LUT R82, R39, 0x1f001f, RZ, 0xc0, !PT ;  /* 0x001f001f27527812 */ /* 0x000fe400078ec0ff */
[----:B------:R-:W-:Y:S02]  /*5110*/  SHF.R.U32.HI R5, RZ, 0xa, R5 ;  /* 0x0000000aff057819 */ /* 0x000fe40000011605 */
[----:B------:R-:W-:Y:S02]  /*5120*/  SHF.R.U32.HI R6, RZ, 0xa, R6 ;  /* 0x0000000aff067819 */ /* 0x000fe40000011606 */
[----:B------:R-:W-:-:S02]  /*5130*/  SHF.R.U32.HI R7, RZ, 0xa, R7 ;  /* 0x0000000aff077819 */ /* 0x000fc40000011607 */
[----:B------:R-:W-:Y:S01]  /*5140*/  LOP3.LUT R12, R77, 0x64006400, RZ, 0xfc, !PT ;  /* 0x640064004d0c7812 */ /* 0x000fe200078efcff */
[----:B------:R-:W-:Y:S01]  /*5150*/  HADD2 R77, R48, -1040, -1040 ;  /* 0xe410e410304d7430 */ /* 0x000fe20000000000 */
[----:B------:R-:W-:Y:S02]  /*5160*/  LOP3.LUT R39, R72, 0x64006400, RZ, 0xfc, !PT ;  /* 0x6400640048277812 */ /* 0x000fe400078efcff */
        /* <DEDUP_REMOVED lines=10> */
[----:B------:R-:W-:Y:S01]  /*5210*/  LOP3.LUT R31, R85, 0x100010, R76, 0xf8, !PT ;  /* 0x00100010551f7812 */ /* 0x000fe200078ef84c */
        /* <DEDUP_REMOVED lines=142> */
.L_x_746:
        /* <DEDUP_REMOVED lines=83> */
.L_x_747:
[----:B------:R-:W-:Y:S05]  /*6030*/  @!P3 BRA `(.L_x_745) ;  /* 0x000000080080b947 */ /* 0x000fea0003800000 */
[----:B------:R-:W-:-:S04]  /*6040*/  PRMT R28, R90, 0x9910, RZ ;  /* 0x000099105a1c7816 */ /* 0x000fc800000000ff */
        /* <DEDUP_REMOVED lines=80> */
.L_x_748:
[----:B------:R-:W-:Y:S05]  /*6550*/  @P0 BRA `(.L_x_745) ;  /* 0x0000000400380947 */ /* 0x000fea0003800000 */
        /* <DEDUP_REMOVED lines=78> */
.L_x_745:
[----:B------:R-:W-:Y:S01]  /*6a40*/  IADD3 R93, R93, 0x20, RZ ;  /* 0x000000205d5d7810 */ /* 0x000fe20007ffe0ff */
[----:B------:R-:W-:Y:S01]  /*6a50*/  UIADD3 UR4, UR4, 0x40, URZ ;  /* 0x0000004004047890 */ /* 0x000fe2000fffe03f */
[----:B-1----:R-:W-:Y:S02]  /*6a60*/  IMAD.WIDE R2, R89, 0x4, R96 ;  /* 0x0000000459027825 */ /* 0x002fe400078e0260 */
[C---:B------:R-:W-:Y:S02]  /*6a70*/  ISETP.GE.AND P2, PT, R93.reuse, UR5, PT ;  /* 0x000000055d007c0c */ /* 0x040fe4000bf46270 */
[----:B------:R-:W-:-:S13]  /*6a80*/  ISETP.LT.AND P3, PT, R93, R94, PT ;  /* 0x0000005e5d00720c */ /* 0x000fda0003f61270 */
[----:B------:R-:W-:Y:S05]  /*6a90*/  @!P2 BRA P3, `(.L_x_749) ;  /* 0xffffffd800bca947 */ /* 0x000fea000183ffff */
.L_x_744:
[----:B------:R-:W-:Y:S05]  /*6aa0*/  @!P1 EXIT ;  /* 0x000000000000994d */ /* 0x000fea0003800000 */
[----:B------:R-:W0:Y:S01]  /*6ab0*/  S2R R0, SR_CTAID.X ;  /* 0x0000000000007919 */ /* 0x000e220000002500 */
[----:B------:R-:W1:Y:S01]  /*6ac0*/  S2UR UR4, SR_CTAID.Y ;  /* 0x00000000000479c3 */ /* 0x000e620000002600 */
[----:B------:R-:W0:Y:S07]  /*6ad0*/  S2R R3, SR_TID.X ;  /* 0x0000000000037919 */ /* 0x000e2e0000002100 */
[----:B-----5:R-:W2:Y:S01]  /*6ae0*/  LDC.64 R4, c[0x0][0x230] ;  /* 0x00008c00ff047b82 */ /* 0x020ea20000000a00 */
        /* <DEDUP_REMOVED lines=12> */
.L_x_753:
[----:B------:R-:W0:Y:S02]  /*6bb0*/  LDS R2, [R0] ;  /* 0x0000000000027984 */ /* 0x000e240000000800 */
[----:B0-----:R-:W-:-:S06]  /*6bc0*/  HADD2 R3, R2, R41 ;  /* 0x0000002902037230 */ /* 0x001fcc0000000000 */
[----:B------:R-:W0:Y:S02]  /*6bd0*/  ATOMS.CAST.SPIN R3, [R0], R2, R3 ;  /* 0x000000020003738d */ /* 0x000e240001800003 */
[----:B0-----:R-:W-:-:S13]  /*6be0*/  ISETP.EQ.U32.AND P0, PT, R3, 0x1, PT ;  /* 0x000000010300780c */ /* 0x001fda0003f02070 */
[----:B------:R-:W-:Y:S05]  /*6bf0*/  @!P0 BRA `(.L_x_753) ;  /* 0xfffffffc00ec8947 */ /* 0x000fea000383ffff */
[----:B------:R-:W-:Y:S05]  /*6c00*/  BRA `(.L_x_751) ;  /* 0x00000000000c7947 */ /* 0x000fea0003800000 */
.L_x_752:
[----:B------:R-:W2:Y:S02]  /*6c10*/  LD.E R0, desc[UR6][R4.64] ;  /* 0x0000000604007980 */ /* 0x000ea4000c101900 */
[----:B--2---:R-:W-:-:S05]  /*6c20*/  IADD3 R3, R41, R0, RZ ;  /* 0x0000000029037210 */ /* 0x004fca0007ffe0ff */
[----:B------:R0:W-:Y:S02]  /*6c30*/  ST.E desc[UR6][R4.64], R3 ;  /* 0x0000000304007985 */ /* 0x0001e4000c101906 */
.L_x_751:
[----:B------:R-:W-:Y:S05]  /*6c40*/  BSYNC B0 ;  /* 0x0000000000007941 */ /* 0x000fea0003800000 */
.L_x_750:
[----:B------:R1:W-:Y:S01]  /*6c50*/  ATOM.E.ADD.F16x2.RN.STRONG.GPU P0, RZ, desc[UR6][R4.64+0x4], R40 ;  /* 0x0000042804ff79a2 */ /* 0x0003e2000810e1c6 */
[----:B------:R-:W-:Y:S04]  /*6c60*/  BSSY B0, `(.L_x_754) ;  /* 0x000000f000007945 */ /* 0x000fe80003800000 */
[----:B-1----:R-:W-:Y:S05]  /*6c70*/  @P0 BRA `(.L_x_755) ;  /* 0x0000000000340947 */ /* 0x002fea0003800000 */
[----:B------:R-:W1:Y:S02]  /*6c80*/  QSPC.E.S P0, RZ, [R4+0x4] ;  /* 0x0000040004ff73aa */ /* 0x000e640000000500 */
[----:B-1----:R-:W-:Y:S05]  /*6c90*/  @!P0 BRA `(.L_x_756) ;  /* 0x0000000000208947 */ /* 0x002fea0003800000 */
[----:B------:R-:W-:-:S04]  /*6ca0*/  MOV R2, R4 ;  /* 0x0000000400027202 */ /* 0x000fc80000000f00 */
[----:B------:R-:W-:-:S07]  /*6cb0*/  MOV R0, R2 ;  /* 0x0000000200007202 */ /* 0x000fce0000000f00 */
.L_x_757:
[----:B------:R-:W0:Y:S02]  /*6cc0*/  LDS R2, [R0+0x4] ;  /* 0x0000040000027984 */ /* 0x000e240000000800 */
[----:B0-----:R-:W-:-:S10]  /*6cd0*/  HFMA2.MMA R3, R2, 1, 1, R40 ;  /* 0x3c003c0002037835 */ /* 0x001fd40000000028 */
[----:B------:R-:W0:Y:S02]  /*6ce0*/  ATOMS.CAST.SPIN R3, [R0+0x4], R2, R3 ;  /* 0x000004020003738d */ /* 0x000e240001800003 */
[----:B0-----:R-:W-:-:S13]  /*6cf0*/  ISETP.EQ.U32.AND P0, PT, R3, 0x1, PT ;  /* 0x000000010300780c */ /* 0x001fda0003f02070 */
[----:B------:R-:W-:Y:S05]  /*6d00*/  @!P0 BRA `(.L_x_757) ;  /* 0xfffffffc00ec8947 */ /* 0x000fea000383ffff */
[----:B------:R-:W-:Y:S05]  /*6d10*/  BRA `(.L_x_755) ;  /* 0x00000000000c7947 */ /* 0x000fea0003800000 */
.L_x_756:
[----:B------:R-:W0:Y:S02]  /*6d20*/  LD.E R0, desc[UR6][R4.64+0x4] ;  /* 0x0000040604007980 */ /* 0x000e24000c101900 */
[----:B0-----:R-:W-:-:S05]  /*6d30*/  IADD3 R3, R40, R0, RZ ;  /* 0x0000000028037210 */ /* 0x001fca0007ffe0ff */
[----:B------:R1:W-:Y:S02]  /*6d40*/  ST.E desc[UR6][R4.64+0x4], R3 ;  /* 0x0000040304007985 */ /* 0x0003e4000c101906 */
.L_x_755:
[----:B------:R-:W-:Y:S05]  /*6d50*/  BSYNC B0 ;  /* 0x0000000000007941 */ /* 0x000fea0003800000 */
.L_x_754:
        /* <DEDUP_REMOVED lines=10> */
.L_x_761:
[----:B------:R-:W0:Y:S02]  /*6e00*/  LDS R2, [R0] ;  /* 0x0000000000027984 */ /* 0x000e240000000800 */
[----:B0-----:R-:W-:-:S06]  /*6e10*/  HADD2 R3, R2, R27 ;  /* 0x0000001b02037230 */ /* 0x001fcc0000000000 */
[----:B------:R-:W0:Y:S02]  /*6e20*/  ATOMS.CAST.SPIN R3, [R0], R2, R3 ;  /* 0x000000020003738d */ /* 0x000e240001800003 */
[----:B0-----:R-:W-:-:S13]  /*6e30*/  ISETP.EQ.U32.AND P0, PT, R3, 0x1, PT ;  /* 0x000000010300780c */ /* 0x001fda0003f02070 */
[----:B------:R-:W-:Y:S05]  /*6e40*/  @!P0 BRA `(.L_x_761) ;  /* 0xfffffffc00ec8947 */ /* 0x000fea000383ffff */
[----:B------:R-:W-:Y:S05]  /*6e50*/  BRA `(.L_x_759) ;  /* 0x00000000000c7947 */ /* 0x000fea0003800000 */
.L_x_760:
[----:B------:R-:W2:Y:S02]  /*6e60*/  LD.E R0, desc[UR6][R4.64] ;  /* 0x0000000604007980 */ /* 0x000ea4000c101900 */
[----:B--2---:R-:W-:-:S05]  /*6e70*/  IADD3 R3, R27, R0, RZ ;  /* 0x000000001b037210 */ /* 0x004fca0007ffe0ff */
[----:B------:R0:W-:Y:S02]  /*6e80*/  ST.E desc[UR6][R4.64], R3 ;  /* 0x0000000304007985 */ /* 0x0001e4000c101906 */
.L_x_759:
[----:B------:R-:W-:Y:S05]  /*6e90*/  BSYNC B0 ;  /* 0x0000000000007941 */ /* 0x000fea0003800000 */
.L_x_758:
[----:B------:R1:W-:Y:S01]  /*6ea0*/  ATOM.E.ADD.F16x2.RN.STRONG.GPU P0, RZ, desc[UR6][R4.64+0x4], R26 ;  /* 0x0000041a04ff79a2 */ /* 0x0003e2000810e1c6 */
[----:B------:R-:W-:Y:S04]  /*6eb0*/  BSSY B0, `(.L_x_762) ;  /* 0x000000f000007945 */ /* 0x000fe80003800000 */
[----:B-1----:R-:W-:Y:S05]  /*6ec0*/  @P0 BRA `(.L_x_763) ;  /* 0x0000000000340947 */ /* 0x002fea0003800000 */
[----:B------:R-:W1:Y:S02]  /*6ed0*/  QSPC.E.S P0, RZ, [R4+0x4] ;  /* 0x0000040004ff73aa */ /* 0x000e640000000500 */
[----:B-1----:R-:W-:Y:S05]  /*6ee0*/  @!P0 BRA `(.L_x_764) ;  /* 0x0000000000208947 */ /* 0x002fea0003800000 */
[----:B------:R-:W-:-:S04]  /*6ef0*/  MOV R2, R4 ;  /* 0x0000000400027202 */ /* 0x000fc80000000f00 */
[----:B------:R-:W-:-:S07]  /*6f00*/  MOV R0, R2 ;  /* 0x0000000200007202 */ /* 0x000fce0000000f00 */
.L_x_765:
[----:B------:R-:W0:Y:S02]  /*6f10*/  LDS R2, [R0+0x4] ;  /* 0x0000040000027984 */ /* 0x000e240000000800 */
[----:B0-----:R-:W-:-:S10]  /*6f20*/  HFMA2.MMA R3, R2, 1, 1, R26 ;  /* 0x3c003c0002037835 */ /* 0x001fd4000000001a */
[----:B------:R-:W0:Y:S02]  /*6f30*/  ATOMS.CAST.SPIN R3, [R0+0x4], R2, R3 ;  /* 0x000004020003738d */ /* 0x000e240001800003 */
[----:B0-----:R-:W-:-:S13]  /*6f40*/  ISETP.EQ.U32.AND P0, PT, R3, 0x1, PT ;  /* 0x000000010300780c */ /* 0x001fda0003f02070 */
[----:B------:R-:W-:Y:S05]  /*6f50*/  @!P0 BRA `(.L_x_765) ;  /* 0xfffffffc00ec8947 */ /* 0x000fea000383ffff */
[----:B------:R-:W-:Y:S05]  /*6f60*/  BRA `(.L_x_763) ;  /* 0x00000000000c7947 */ /* 0x000fea0003800000 */
.L_x_764:
[----:B------:R-:W0:Y:S02]  /*6f70*/  LD.E R0, desc[UR6][R4.64+0x4] ;  /* 0x0000040604007980 */ /* 0x000e24000c101900 */
[----:B0-----:R-:W-:-:S05]  /*6f80*/  IADD3 R3, R26, R0, RZ ;  /* 0x000000001a037210 */ /* 0x001fca0007ffe0ff */
[----:B------:R1:W-:Y:S02]  /*6f90*/  ST.E desc[UR6][R4.64+0x4], R3 ;  /* 0x0000040304007985 */ /* 0x0003e4000c101906 */
.L_x_763:
[----:B------:R-:W-:Y:S05]  /*6fa0*/  BSYNC B0 ;  /* 0x0000000000007941 */ /* 0x000fea0003800000 */
.L_x_762:
        /* <DEDUP_REMOVED lines=10> */
.L_x_769:
[----:B------:R-:W0:Y:S02]  /*7050*/  LDS R2, [R0] ;  /* 0x0000000000027984 */ /* 0x000e240000000800 */
[----:B0-----:R-:W-:-:S06]  /*7060*/  HADD2 R3, R2, R25 ;  /* 0x0000001902037230 */ /* 0x001fcc0000000000 */
[----:B------:R-:W0:Y:S02]  /*7070*/  ATOMS.CAST.SPIN R3, [R0], R2, R3 ;  /* 0x000000020003738d */ /* 0x000e240001800003 */
[----:B0-----:R-:W-:-:S13]  /*7080*/  ISETP.EQ.U32.AND P0, PT, R3, 0x1, PT ;  /* 0x000000010300780c */ /* 0x001fda0003f02070 */
[----:B------:R-:W-:Y:S05]  /*7090*/  @!P0 BRA `(.L_x_769) ;  /* 0xfffffffc00ec8947 */ /* 0x000fea000383ffff */
[----:B------:R-:W-:Y:S05]  /*70a0*/  BRA `(.L_x_767) ;  /* 0x00000000000c7947 */ /* 0x000fea0003800000 */
.L_x_768:
[----:B------:R-:W2:Y:S02]  /*70b0*/  LD.E R0, desc[UR6][R4.64] ;  /* 0x0000000604007980 */ /* 0x000ea4000c101900 */
[----:B--2---:R-:W-:-:S05]  /*70c0*/  IADD3 R3, R25, R0, RZ ;  /* 0x0000000019037210 */ /* 0x004fca0007ffe0ff */
[----:B------:R0:W-:Y:S02]  /*70d0*/  ST.E desc[UR6][R4.64], R3 ;  /* 0x0000000304007985 */ /* 0x0001e4000c101906 */
.L_x_767:
[----:B------:R-:W-:Y:S05]  /*70e0*/  BSYNC B0 ;  /* 0x0000000000007941 */ /* 0x000fea0003800000 */
.L_x_766:
[----:B------:R1:W-:Y:S01]  /*70f0*/  ATOM.E.ADD.F16x2.RN.STRONG.GPU P0, RZ, desc[UR6][R4.64+0x4], R24 ;  /* 0x0000041804ff79a2 */ /* 0x0003e2000810e1c6 */
[----:B------:R-:W-:Y:S04]  /*7100*/  BSSY B0, `(.L_x_770) ;  /* 0x000000f000007945 */ /* 0x000fe80003800000 */
[----:B-1----:R-:W-:Y:S05]  /*7110*/  @P0 BRA `(.L_x_771) ;  /* 0x0000000000340947 */ /* 0x002fea0003800000 */
[----:B------:R-:W1:Y:S02]  /*7120*/  QSPC.E.S P0, RZ, [R4+0x4] ;  /* 0x0000040004ff73aa */ /* 0x000e640000000500 */
[----:B-1----:R-:W-:Y:S05]  /*7130*/  @!P0 BRA `(.L_x_772) ;  /* 0x0000000000208947 */ /* 0x002fea0003800000 */
[----:B------:R-:W-:-:S04]  /*7140*/  MOV R2, R4 ;  /* 0x0000000400027202 */ /* 0x000fc80000000f00 */
[----:B------:R-:W-:-:S07]  /*7150*/  MOV R0, R2 ;  /* 0x0000000200007202 */ /* 0x000fce0000000f00 */
.L_x_773:
[----:B------:R-:W0:Y:S02]  /*7160*/  LDS R2, [R0+0x4] ;  /* 0x0000040000027984 */ /* 0x000e240000000800 */
[----:B0-----:R-:W-:-:S10]  /*7170*/  HFMA2.MMA R3, R2, 1, 1, R24 ;  /* 0x3c003c0002037835 */ /* 0x001fd40000000018 */
[----:B------:R-:W0:Y:S02]  /*7180*/  ATOMS.CAST.SPIN R3, [R0+0x4], R2, R3 ;  /* 0x000004020003738d */ /* 0x000e240001800003 */
[----:B0-----:R-:W-:-:S13]  /*7190*/  ISETP.EQ.U32.AND P0, PT, R3, 0x1, PT ;  /* 0x000000010300780c */ /* 0x001fda0003f02070 */
[----:B------:R-:W-:Y:S05]  /*71a0*/  @!P0 BRA `(.L_x_773) ;  /* 0xfffffffc00ec8947 */ /* 0x000fea000383ffff */
[----:B------:R-:W-:Y:S05]  /*71b0*/  BRA `(.L_x_771) ;  /* 0x00000000000c7947 */ /* 0x000fea0003800000 */
.L_x_772:
[----:B------:R-:W0:Y:S02]  /*71c0*/  LD.E R0, desc[UR6][R4.64+0x4] ;  /* 0x0000040604007980 */ /* 0x000e24000c101900 */
[----:B0-----:R-:W-:-:S05]  /*71d0*/  IADD3 R3, R24, R0, RZ ;  /* 0x0000000018037210 */ /* 0x001fca0007ffe0ff */
[----:B------:R1:W-:Y:S02]  /*71e0*/  ST.E desc[UR6][R4.64+0x4], R3 ;  /* 0x0000040304007985 */ /* 0x0003e4000c101906 */
.L_x_771:
[----:B------:R-:W-:Y:S05]  /*71f0*/  BSYNC B0 ;  /* 0x0000000000007941 */ /* 0x000fea0003800000 */
.L_x_770:
        /* <DEDUP_REMOVED lines=10> */
.L_x_777:
[----:B------:R-:W0:Y:S02]  /*72a0*/  LDS R2, [R0] ;  /* 0x0000000000027984 */ /* 0x000e240000000800 */
[----:B0-----:R-:W-:-:S06]  /*72b0*/  HADD2 R3, R2, R23 ;  /* 0x0000001702037230 */ /* 0x001fcc0000000000 */
[----:B------:R-:W0:Y:S02]  /*72c0*/  ATOMS.CAST.SPIN R3, [R0], R2, R3 ;  /* 0x000000020003738d */ /* 0x000e240001800003 */
[----:B0-----:R-:W-:-:S13]  /*72d0*/  ISETP.EQ.U32.AND P0, PT, R3, 0x1, PT ;  /* 0x000000010300780c */ /* 0x001fda0003f02070 */
[----:B------:R-:W-:Y:S05]  /*72e0*/  @!P0 BRA `(.L_x_777) ;  /* 0xfffffffc00ec8947 */ /* 0x000fea000383ffff */
[----:B------:R-:W-:Y:S05]  /*72f0*/  BRA `(.L_x_775) ;  /* 0x00000000000c7947 */ /* 0x000fea0003800000 */
.L_x_776:
[----:B------:R-:W2:Y:S02]  /*7300*/  LD.E R0, desc[UR6][R4.64] ;  /* 0x0000000604007980 */ /* 0x000ea4000c101900 */
[----:B--2---:R-:W-:-:S05]  /*7310*/  IADD3 R3, R23, R0, RZ ;  /* 0x0000000017037210 */ /* 0x004fca0007ffe0ff */
[----:B------:R0:W-:Y:S02]  /*7320*/  ST.E desc[UR6][R4.64], R3 ;  /* 0x0000000304007985 */ /* 0x0001e4000c101906 */
.L_x_775:
[----:B------:R-:W-:Y:S05]  /*7330*/  BSYNC B0 ;  /* 0x0000000000007941 */ /* 0x000fea0003800000 */
.L_x_774:
[----:B------:R1:W-:Y:S02]  /*7340*/  ATOM.E.ADD.F16x2.RN.STRONG.GPU P0, RZ, desc[UR6][R4.64+0x4], R22 ;  /* 0x0000041604ff79a2 */ /* 0x0003e4000810e1c6 */
[----:B-1----:R-:W-:Y:S05]  /*7350*/  @P0 EXIT ;  /* 0x000000000000094d */ /* 0x002fea0003800000 */
[----:B------:R-:W1:Y:S02]  /*7360*/  QSPC.E.S P0, RZ, [R4+0x4] ;  /* 0x0000040004ff73aa */ /* 0x000e640000000500 */
[----:B-1----:R-:W-:Y:S05]  /*7370*/  @!P0 BRA `(.L_x_778) ;  /* 0x0000000000208947 */ /* 0x002fea0003800000 */
[----:B------:R-:W-:-:S04]  /*7380*/  MOV R2, R4 ;  /* 0x0000000400027202 */ /* 0x000fc80000000f00 */
[----:B------:R-:W-:-:S07]  /*7390*/  MOV R0, R2 ;  /* 0x0000000200007202 */ /* 0x000fce0000000f00 */
.L_x_779:
[----:B------:R-:W0:Y:S02]  /*73a0*/  LDS R2, [R0+0x4] ;  /* 0x0000040000027984 */ /* 0x000e240000000800 */
[----:B0-----:R-:W-:-:S10]  /*73b0*/  HFMA2.MMA R3, R2, 1, 1, R22 ;  /* 0x3c003c0002037835 */ /* 0x001fd40000000016 */
[----:B------:R-:W0:Y:S02]  /*73c0*/  ATOMS.CAST.SPIN R3, [R0+0x4], R2, R3 ;  /* 0x000004020003738d */ /* 0x000e240001800003 */
[----:B0-----:R-:W-:-:S13]  /*73d0*/  ISETP.EQ.U32.AND P0, PT, R3, 0x1, PT ;  /* 0x000000010300780c */ /* 0x001fda0003f02070 */
[----:B------:R-:W-:Y:S05]  /*73e0*/  @!P0 BRA `(.L_x_779) ;  /* 0xfffffffc00ec8947 */ /* 0x000fea000383ffff */
[----:B------:R-:W-:Y:S05]  /*73f0*/  EXIT ;  /* 0x000000000000794d */ /* 0x000fea0003800000 */
.L_x_778:
[----:B------:R-:W0:Y:S02]  /*7400*/  LD.E R0, desc[UR6][R4.64+0x4] ;  /* 0x0000040604007980 */ /* 0x000e24000c101900 */
[----:B0-----:R-:W-:-:S05]  /*7410*/  IADD3 R3, R22, R0, RZ ;  /* 0x0000000016037210 */ /* 0x001fca0007ffe0ff */
[----:B------:R-:W-:Y:S01]  /*7420*/  ST.E desc[UR6][R4.64+0x4], R3 ;  /* 0x0000040304007985 */ /* 0x000fe2000c101906 */
[----:B------:R-:W-:Y:S05]  /*7430*/  EXIT ;  /* 0x000000000000794d */ /* 0x000fea0003800000 */
.L_x_780:
        /* <DEDUP_REMOVED lines=12> */
.L_x_3671:


//--------------------- .text._Z23gemm_half_q_half_kernelILi4ELi16ELb1ELb0ELi32EEvPK6__halfPKjS4_S2_PS0_iiiiPKtS7_iiiiiibS2_i --------------------------
	.section	.text._Z23gemm_half_q_half_kernelILi4ELi16ELb1ELb0ELi32EEvPK6__halfPKjS4_S2_PS0_iiiiPKtS7_iiiiiibS2_i,"ax",@progbits
	.align	128
        .global         _Z23gemm_half_q_half_kernelILi4ELi16ELb1ELb0ELi32EEvPK6__halfPKjS4_S2_PS0_iiiiPKtS7_iiiiiibS2_i
        .type           _Z23gemm_half_q_half_kernelILi4ELi16ELb1ELb0ELi32EEvPK6__halfPKjS4_S2_PS0_iiiiPKtS7_iiiiiibS2_i,@function
        .size           _Z23gemm_half_q_half_kernelILi4ELi16ELb1ELb0ELi32EEvPK6__halfPKjS4_S2_PS0_iiiiPKtS7_iiiiiibS2_i,(.L_x_3672 - _Z23gemm_half_q_half_kernelILi4ELi16ELb1ELb0ELi32EEvPK6__halfPKjS4_S2_PS0_iiiiPKtS7_iiiiiibS2_i)
        .other          _Z23gemm_half_q_half_kernelILi4ELi16ELb1ELb0ELi32EEvPK6__halfPKjS4_S2_PS0_iiiiPKtS7_iiiiiibS2_i,@"STO_CUDA_ENTRY STV_DEFAULT"
_Z23gemm_half_q_half_kernelILi4ELi16ELb1ELb0ELi32EEvPK6__halfPKjS4_S2_PS0_iiiiPKtS7_iiiiiibS2_i:
.text._Z23gemm_half_q_half_kernelILi4ELi16ELb1ELb0ELi32EEvPK6__halfPKjS4_S2_PS0_iiiiPKtS7_iiiiiibS2_i:
        /* <DEDUP_REMOVED lines=16> */
[C---:B------:R-:W-:Y:S02]  /*0100*/  ISETP.GE.AND P1, PT, R0.reuse, 0x1, PT ;  /* 0x000000010000780c */ /* 0x040fe40003f26270 */
        /* <DEDUP_REMOVED lines=31> */
.L_x_781:
        /* <DEDUP_REMOVED lines=13> */
[----:B------:R-:W-:Y:S01]  /*03d0*/  IMAD R7, R16, R21, RZ ;  /* 0x0000001510077224 */ /* 0x000fe200078e02ff */
[----:B------:R-:W-:Y:S01]  /*03e0*/  UMOV UR5, 0x400 ;  /* 0x0000040000057882 */ /* 0x000fe20000000000 */
[----:B------:R-:W-:Y:S01]  /*03f0*/  ULDC.64 UR10, c[0x0][0x210] ;  /* 0x00008400000a7ab9 */ /* 0x000fe20000000a00 */
[----:B------:R-:W-:-:S05]  /*0400*/  LEA.HI.X R11, R8, UR7, R9, 0x1, P0 ;  /* 0x00000007080b7c11 */ /* 0x000fca00080f0c09 */
[----:B------:R-:W2:Y:S01]  /*0410*/  LDG.E.U16.CONSTANT R10, desc[UR8][R10.64] ;  /* 0x000000080a0a7981 */ /* 0x000ea2000c1e9500 */
[----:B------:R-:W0:Y:S01]  /*0420*/  S2UR UR6, SR_CgaCtaId ;  /* 0x00000000000679c3 */ /* 0x000e220000008800 */
[----:B------:R-:W-:Y:S01]  /*0430*/  SHF.L.U32 R7, R7, 0x2, RZ ;  /* 0x0000000207077819 */ /* 0x000fe200000006ff */
[----:B------:R-:W-:Y:S01]  /*0440*/  IMAD.MOV.U32 R17, RZ, RZ, RZ ;  /* 0x000000ffff117224 */ /* 0x000fe200078e00ff */
[----:B------:R-:W-:Y:S01]  /*0450*/  ISETP.GT.AND P2, PT, R92, 0x3, PT ;  /* 0x000000035c00780c */ /* 0x000fe20003f44270 */
[----:B0-----:R-:W-:Y:S01]  /*0460*/  ULEA UR5, UR6, UR5, 0x18 ;  /* 0x0000000506057291 */ /* 0x001fe2000f8ec03f */
[----:B--2---:R-:W-:-:S04]  /*0470*/  IADD3 R9, P0, R10, R7, RZ ;  /* 0x000000070a097210 */ /* 0x004fc80007f1e0ff */
[----:B------:R-:W-:Y:S02]  /*0480*/  LEA.HI.X.SX32 R12, R7, RZ, 0x1, P0 ;  /* 0x000000ff070c7211 */ /* 0x000fe400000f0eff */
[----:B------:R-:W-:Y:S02]  /*0490*/  LEA R8, P0, R9, UR10, 0x1 ;  /* 0x0000000a09087c11 */ /* 0x000fe4000f8008ff */
[----:B------:R-:W-:Y:S02]  /*04a0*/  LEA R7, R19, UR5, 0x1 ;  /* 0x0000000513077c11 */ /* 0x000fe4000f8e08ff */
[----:B------:R-:W-:Y:S02]  /*04b0*/  LEA.HI.X R9, R9, UR11, R12, 0x1, P0 ;  /* 0x0000000b09097c11 */ /* 0x000fe400080f0c0c */
[----:B------:R-:W-:Y:S01]  /*04c0*/  PLOP3.LUT P0, PT, PT, PT, PT, 0x80, 0x0 ;  /* 0x000000000000781c */ /* 0x000fe20003f0f070 */
[----:B------:R-:W-:-:S12]  /*04d0*/  @!P2 BRA `(.L_x_785) ;  /* 0x000000000048a947 */ /* 0x000fd80003800000 */
[----:B------:R-:W-:Y:S02]  /*04e0*/  PLOP3.LUT P0, PT, PT, PT, PT, 0x8, 0x0 ;  /* 0x000000000000781c */ /* 0x000fe40003f0e170 */
[----:B------:R-:W-:-:S11]  /*04f0*/  IADD3 R24, R92, -0x3, RZ ;  /* 0xfffffffd5c187810 */ /* 0x000fd60007ffe0ff */
.L_x_786:
        /* <DEDUP_REMOVED lines=16> */
.L_x_785:
        /* <DEDUP_REMOVED lines=16> */
.L_x_784:
        /* <DEDUP_REMOVED lines=17> */
.L_x_788:
        /* <DEDUP_REMOVED lines=16> */
.L_x_787:
[----:B------:R-:W-:-:S04]  /*0910*/  IADD3 R10, R92, -R17, RZ ;  /* 0x800000115c0a7210 */ /* 0x000fc80007ffe0ff */
        /* <DEDUP_REMOVED lines=13> */
.L_x_783:
[----:B------:R-:W-:Y:S05]  /*09f0*/  BSYNC B0 ;  /* 0x0000000000007941 */ /* 0x000fea0003800000 */
.L_x_782:
[----:B------:R-:W-:Y:S02]  /*0a00*/  ULDC UR5, c[0x0][0x23c] ;  /* 0x00008f0000057ab9 */ /* 0x000fe40000000800 */
[----:B------:R-:W-:-:S05]  /*0a10*/  IMAD.U32 R89, RZ, RZ, UR5 ;  /* 0x00000005ff597e24 */ /* 0x000fca000f8e00ff */
        /* <DEDUP_REMOVED lines=12> */
[----:B------:R-:W-:-:S04]  /*0ae0*/  LEA R7, R7, UR4, 0x2 ;  /* 0x0000000407077c11 */ /* 0x000fc8000f8e10ff */
[----:B------:R-:W-:-:S05]  /*0af0*/  LEA R7, R19, R7, 0x2 ;  /* 0x0000000713077211 */ /* 0x000fca00078e10ff */
[----:B0-----:R-:W-:Y:S01]  /*0b00*/  IMAD.WIDE R8, R7, 0x2, R8 ;  /* 0x0000000207087825 */ /* 0x001fe200078e0208 */
[----:B------:R-:W-:Y:S01]  /*0b10*/  HFMA2.MMA R7, -RZ, RZ, 0, 0 ;  /* 0x00000000ff077435 */ /* 0x000fe200000001ff */
[----:B------:R-:W-:Y:S10]  /*0b20*/  @!P2 BRA `(.L_x_790) ;  /* 0x000000000034a947 */ /* 0x000ff40003800000 */
[----:B------:R-:W-:Y:S02]  /*0b30*/  PLOP3.LUT P0, PT, PT, PT, PT, 0x8, 0x0 ;  /* 0x000000000000781c */ /* 0x000fe40003f0e170 */
[----:B------:R-:W-:-:S11]  /*0b40*/  IADD3 R16, R92, -0x3, RZ ;  /* 0xfffffffd5c107810 */ /* 0x000fd60007ffe0ff */
.L_x_791:
        /* <DEDUP_REMOVED lines=11> */
.L_x_790:
        /* <DEDUP_REMOVED lines=10> */
.L_x_789:
[----:B------:R-:W0:Y:S08]  /*0ca0*/  LDC R24, c[0x0][0x25c] ;  /* 0x00009700ff187b82 */ /* 0x000e300000000800 */
[----:B------:R-:W-:Y:S01]  /*0cb0*/  BAR.SYNC.DEFER_BLOCKING 0x0 ;  /* 0x0000000000007b1d */ /* 0x000fe20000010000 */
[----:B------:R-:W-:-:S07]  /*0cc0*/  ISETP.GE.AND P0, PT, R90, R91, PT ;  /* 0x0000005b5a00720c */ /* 0x000fce0003f06270 */
[----:B------:R-:W2:Y:S06]  /*0cd0*/  LDC R25, c[0x0][0x264] ;  /* 0x00009900ff197b82 */ /* 0x000eac0000000800 */
[----:B------:R-:W-:Y:S05]  /*0ce0*/  @P0 BRA `(.L_x_792) ;  /* 0x0000000000d40947 */ /* 0x000fea0003800000 */
[----:B------:R-:W3:Y:S01]  /*0cf0*/  LDC.64 R14, c[0x0][0x248] ;  /* 0x00009200ff0e7b82 */ /* 0x000ee20000000a00 */
[----:B-1----:R-:W-:-:S07]  /*0d00*/  SHF.L.U32 R9, R18, 0x6, RZ ;  /* 0x0000000612097819 */ /* 0x002fce00000006ff */
[----:B------:R-:W1:Y:S01]  /*0d10*/  LDC.64 R16, c[0x0][0x220] ;  /* 0x00008800ff107b82 */ /* 0x000e620000000a00 */
[----:B---3--:R-:W-:-:S05]  /*0d20*/  IMAD.WIDE R8, R9, 0x2, R14 ;  /* 0x0000000209087825 */ /* 0x008fca00078e020e */
[----:B------:R3:W5:Y:S01]  /*0d30*/  LDG.E.U16.CONSTANT R7, desc[UR8][R8.64] ;  /* 0x0000000808077981 */ /* 0x000762000c1e9500 */
[----:B------:R-:W-:Y:S01]  /*0d40*/  SHF.R.S32.HI R11, RZ, 0x1f, R4 ;  /* 0x0000001fff0b7819 */ /* 0x000fe20000011404 */
[----:B------:R-:W-:Y:S01]  /*0d50*/  IMAD.SHL.U32 R10, R4, 0x4, RZ ;  /* 0x00000004040a7824 */ /* 0x000fe200078e00ff */
[----:B------:R-:W-:Y:S01]  /*0d60*/  MOV R20, R90 ;  /* 0x0000005a00147202 */ /* 0x000fe20000000f00 */
[----:B------:R-:W-:Y:S01]  /*0d70*/  UMOV UR4, URZ ;  /* 0x0000003f00047c82 */ /* 0x000fe20008000000 */
[----:B------:R-:W-:Y:S02]  /*0d80*/  LEA.HI R11, R11, R4, RZ, 0x3 ;  /* 0x000000040b0b7211 */ /* 0x000fe400078f18ff */
[----:B------:R-:W-:Y:S02]  /*0d90*/  LOP3.LUT R18, R10, 0x10, RZ, 0xc0, !PT ;  /* 0x000000100a127812 */ /* 0x000fe400078ec0ff */
[----:B-1----:R-:W-:-:S07]  /*0da0*/  SHF.R.S32.HI R19, RZ, 0x3, R11 ;  /* 0x00000003ff137819 */ /* 0x002fce000001140b */
.L_x_793:
[----:B-----5:R-:W-:Y:S01]  /*0db0*/  IADD3 R21, R7, UR4, RZ ;  /* 0x0000000407157c10 */ /* 0x020fe2000fffe0ff */
[----:B------:R-:W1:Y:S04]  /*0dc0*/  LDC.64 R10, c[0x0][0x228] ;  /* 0x00008a00ff0a7b82 */ /* 0x000e680000000a00 */
[----:B---3--:R-:W-:-:S05]  /*0dd0*/  IMAD R8, R21, R89, RZ ;  /* 0x0000005915087224 */ /* 0x008fca00078e02ff */
[----:B------:R-:W-:-:S04]  /*0de0*/  SHF.R.S32.HI R9, RZ, 0x1f, R8 ;  /* 0x0000001fff097819 */ /* 0x000fc80000011408 */
[----:B------:R-:W-:-:S04]  /*0df0*/  LEA.HI R8, R9, R8, RZ, 0x3 ;  /* 0x0000000809087211 */ /* 0x000fc800078f18ff */
[----:B------:R-:W-:-:S05]  /*0e00*/  LEA.HI.SX32 R9, R8, R19, 0x1d ;  /* 0x0000001308097211 */ /* 0x000fca00078feaff */
[----:B------:R-:W-:-:S06]  /*0e10*/  IMAD.WIDE R8, R9, 0x4, R16 ;  /* 0x0000000409087825 */ /* 0x000fcc00078e0210 */
[----:B------:R-:W3:Y:S01]  /*0e20*/  LDG.E.CONSTANT R9, desc[UR8][R8.64] ;  /* 0x0000000808097981 */ /* 0x000ee2000c1e9900 */
[----:B------:R-:W-:-:S05]  /*0e30*/  LEA R13, R20, 0x1, 0x1 ;  /* 0x00000001140d7811 */ /* 0x000fca00078e08ff */
[----:B------:R-:W-:-:S06]  /*0e40*/  IMAD.WIDE R12, R13, 0x2, R14 ;  /* 0x000000020d0c7825 */ /* 0x000fcc00078e020e */
[----:B------:R-:W4:Y:S01]  /*0e50*/  LDG.E.U16.CONSTANT R13, desc[UR8][R12.64] ;  /* 0x000000080c0d7981 */ /* 0x000f22000c1e9500 */
[----:B-1----:R-:W-:-:S06]  /*0e60*/  IMAD.WIDE R10, R21, 0x2, R10 ;  /* 0x00000002150a7825 */ /* 0x002fcc00078e020a */
[----:B------:R-:W2:Y:S01]  /*0e70*/  LDG.E.U16.CONSTANT R10, desc[UR8][R10.64] ;  /* 0x000000080a0a7981 */ /* 0x000ea2000c1e9500 */
[----:B------:R-:W-:Y:S01]  /*0e80*/  UIADD3 UR4, UR4, 0x1, URZ ;  /* 0x0000000104047890 */ /* 0x000fe2000fffe03f */
        /* <DEDUP_REMOVED lines=13> */
[----:B------:R-:W-:Y:S01]  /*0f60*/  IMAD R21, R21, R21, RZ ;  /* 0x0000001515157224 */ /* 0x000fe200078e02ff */
[----:B----4-:R-:W-:Y:S01]  /*0f70*/  IADD3 R20, R13, R20, RZ ;  /* 0x000000140d147210 */ /* 0x010fe20007ffe0ff */
[----:B------:R-:W-:Y:S02]  /*0f80*/  IMAD R22, R22, R22, RZ ;  /* 0x0000001616167224 */ /* 0x000fe400078e02ff */
[----:B------:R-:W-:Y:S01]  /*0f90*/  IMAD R8, R8, R8, RZ ;  /* 0x0000000808087224 */ /* 0x000fe200078e02ff */
[----:B------:R-:W2:Y:S01]  /*0fa0*/  I2F.F16 R23, R23 ;  /* 0x0000001700177306 */ /* 0x000ea20000200c00 */
[----:B------:R-:W-:-:S07]  /*0fb0*/  ISETP.GE.AND P2, PT, R20, R91, PT ;  /* 0x0000005b1400720c */ /* 0x000fce0003f46270 */
[----:B------:R-:W1:Y:S01]  /*0fc0*/  I2F.F16 R45, R22 ;  /* 0x00000016002d7306 */ /* 0x000e620000200c00 */
[----:B--2---:R-:W-:-:S07]  /*0fd0*/  HMUL2 R44, R23.H0_H0, R10.H0_H0 ;  /* 0x2000000a172c7232 */ /* 0x004fce0000000800 */
[----:B------:R-:W2:Y:S01]  /*0fe0*/  I2F.F16 R43, R8 ;  /* 0x00000008002b7306 */ /* 0x000ea20000200c00 */
[----:B-1----:R-:W-:-:S07]  /*0ff0*/  HMUL2 R45, R45.H0_H0, R10.H0_H0 ;  /* 0x2000000a2d2d7232 */ /* 0x002fce0000000800 */
[----:B------:R-:W1:Y:S01]  /*1000*/  I2F.F16 R21, R21 ;  /* 0x0000001500157306 */ /* 0x000e620000200c00 */
[-C--:B--2---:R-:W-:Y:S02]  /*1010*/  HMUL2 R43, R43.H0_H0, R10.reuse.H0_H0 ;  /* 0x2000000a2b2b7232 */ /* 0x084fe40000000800 */
[----:B-1----:R-:W-:Y:S01]  /*1020*/  HMUL2 R42, R21.H0_H0, R10.H0_H0 ;  /* 0x2000000a152a7232 */ /* 0x002fe20000000800 */
[----:B------:R-:W-:Y:S06]  /*1030*/  @!P2 BRA `(.L_x_793) ;  /* 0xfffffffc005ca947 */ /* 0x000fec000383ffff */
.L_x_792:
[----:B------:R-:W-:Y:S01]  /*1040*/  ULDC UR4, c[0x0][0x258] ;  /* 0x0000960000047ab9 */ /* 0x000fe20000000800 */
[----:B------:R-:W-:Y:S01]  /*1050*/  ULDC UR5, c[0x0][0x260] ;  /* 0x0000980000057ab9 */ /* 0x000fe20000000800 */
[C---:B------:R-:W-:Y:S01]  /*1060*/  ISETP.GT.AND P2, PT, R90.reuse, UR4, PT ;  /* 0x000000045a007c0c */ /* 0x040fe2000bf44270 */
[----:B------:R-:W-:Y:S01]  /*1070*/  ULDC UR6, c[0x0][0x268] ;  /* 0x00009a0000067ab9 */ /* 0x000fe20000000800 */
[C---:B------:R-:W-:Y:S02]  /*1080*/  VIMNMX R7, R90.reuse, UR4, PT ;  /* 0x000000045a077c48 */ /* 0x040fe4000bfe0100 */
[C---:B------:R-:W-:Y:S02]  /*1090*/  ISETP.GT.AND P4, PT, R90.reuse, UR5, PT ;  /* 0x000000055a007c0c */ /* 0x040fe4000bf84270 */
[----:B-1----:R-:W-:Y:S02]  /*10a0*/  SHF.R.S32.HI R8, RZ, 0x1f, R7 ;  /* 0x0000001fff087819 */ /* 0x002fe40000011407 */
[----:B------:R-:W-:-:S02]  /*10b0*/  ISETP.GT.AND P6, PT, R90, UR6, PT ;  /* 0x000000065a007c0c */ /* 0x000fc4000bfc4270 */
[----:B------:R-:W-:Y:S01]  /*10c0*/  LEA.HI R11, R8, R7, RZ, 0x5 ;  /* 0x00000007080b7211 */ /* 0x000fe200078f28ff */
[----:B------:R-:W-:Y:S01]  /*10d0*/  HFMA2.MMA R8, -RZ, RZ, 0, 0 ;  /* 0x00000000ff087435 */ /* 0x000fe200000001ff */
[C---:B0-----:R-:W-:Y:S01]  /*10e0*/  ISETP.GT.AND P3, PT, R90.reuse, R24, PT ;  /* 0x000000185a00720c */ /* 0x041fe20003f64270 */
        /* <DEDUP_REMOVED lines=10> */
.L_x_794:
        /* <DEDUP_REMOVED lines=8> */
.L_x_795:
[----:B------:R-:W-:Y:S01]  /*1210*/  IMAD.MOV.U32 R9, RZ, RZ, RZ ;  /* 0x000000ffff097224 */ /* 0x000fe200078e00ff */
[----:B------:R-:W-:Y:S02]  /*1220*/  SHF.R.S32.HI R13, RZ, 0x5, R11 ;  /* 0x00000005ff0d7819 */ /* 0x000fe4000001140b */
[----:B------:R-:W-:Y:S01]  /*1230*/  MOV R10, RZ ;  /* 0x000000ff000a7202 */ /* 0x000fe20000000f00 */
        /* <DEDUP_REMOVED lines=8> */
.L_x_796:
[----:B------:R-:W-:Y:S05]  /*12c0*/  @!P5 BRA `(.L_x_797) ;  /* 0x00000000001cd947 */ /* 0x000fea0003800000 */
[----:B------:R-:W0:Y:S02]  /*12d0*/  LDC R9, c[0x0][0x268] ;  /* 0x00009a00ff097b82 */ /* 0x000e240000000800 */
[----:B0-----:R-:W-:-:S05]  /*12e0*/  VIMNMX R9, R90, R9, PT ;  /* 0x000000095a097248 */ /* 0x001fca0003fe0100 */
[----:B------:R-:W-:-:S05]  /*12f0*/  IMAD.IADD R9, R9, 0x1, -R25 ;  /* 0x0000000109097824 */ /* 0x000fca00078e0a19 */
[----:B------:R-:W-:-:S04]  /*1300*/  SHF.R.S32.HI R12, RZ, 0x1f, R9 ;  /* 0x0000001fff0c7819 */ /* 0x000fc80000011409 */
[----:B------:R-:W-:-:S04]  /*1310*/  LEA.HI R12, R12, R9, RZ, 0x5 ;  /* 0x000000090c0c7211 */ /* 0x000fc800078f28ff */
[----:B------:R-:W-:-:S05]  /*1320*/  SHF.R.S32.HI R12, RZ, 0x5, R12 ;  /* 0x00000005ff0c7819 */ /* 0x000fca000001140c */
[----:B------:R-:W-:-:S07]  /*1330*/  IMAD R9, R12, 0x3, RZ ;  /* 0x000000030c097824 */ /* 0x000fce00078e02ff */
.L_x_797:
        /* <DEDUP_REMOVED lines=9> */
.L_x_798:
[----:B------:R-:W-:Y:S01]  /*13d0*/  ISETP.GE.OR P0, PT, R90, UR5, P0 ;  /* 0x000000055a007c0c */ /* 0x000fe20008706670 */
[----:B------:R-:W-:Y:S01]  /*13e0*/  IMAD R8, R13, 0x8, R8 ;  /* 0x000000080d087824 */ /* 0x000fe200078e0208 */
[----:B------:R-:W-:Y:S02]  /*13f0*/  PRMT R41, RZ, 0x5410, RZ ;  /* 0x00005410ff297816 */ /* 0x000fe400000000ff */
        /* <DEDUP_REMOVED lines=8> */
[----:B------:R-:W-:Y:S01]  /*1480*/  PRMT R22, RZ, 0x5410, RZ ;  /* 0x00005410ff167816 */ /* 0x000fe200000000ff */
[----:B------:R-:W-:Y:S06]  /*1490*/  @P0 BRA `(.L_x_799) ;  /* 0x00000024008c0947 */ /* 0x000fec0003800000 */
[----:B------:R-:W0:Y:S01]  /*14a0*/  S2UR UR5, SR_CgaCtaId ;  /* 0x00000000000579c3 */ /* 0x000e220000008800 */
[----:B------:R-:W-:Y:S01]  /*14b0*/  IMAD R89, R12, R89, RZ ;  /* 0x000000590c597224 */ /* 0x000fe200078e02ff */
[----:B------:R-:W-:Y:S01]  /*14c0*/  PRMT R2, R2, 0x9910, RZ ;  /* 0x0000991002027816 */ /* 0x000fe200000000ff */
[----:B------:R-:W-:Y:S01]  /*14d0*/  ULDC.64 UR6, c[0x0][0x218] ;  /* 0x0000860000067ab9 */ /* 0x000fe20000000a00 */
[----:B------:R-:W-:Y:S01]  /*14e0*/  PRMT R6, R6, 0x9910, RZ ;  /* 0x0000991006067816 */ /* 0x000fe200000000ff */
[----:B------:R-:W-:Y:S01]  /*14f0*/  UMOV UR4, 0x400 ;  /* 0x0000040000047882 */ /* 0x000fe20000000000 */
[----:B------:R-:W-:Y:S02]  /*1500*/  SHF.R.S32.HI R7, RZ, 0x1f, R89 ;  /* 0x0000001fff077819 */ /* 0x000fe40000011459 */
[----:B------:R-:W-:Y:S02]  /*1510*/  IADD3 R29, P5, R4, R89, RZ ;  /* 0x00000059041d7210 */ /* 0x000fe40007fbe0ff */
[----:B------:R-:W-:-:S02]  /*1520*/  ISETP.NE.AND P0, PT, R2, RZ, PT ;  /* 0x000000ff0200720c */ /* 0x000fc40003f05270 */
[----:B------:R-:W-:Y:S02]  /*1530*/  LEA.HI.X.SX32 R4, R4, R7, 0x1, P5 ;  /* 0x0000000704047211 */ /* 0x000fe400028f0eff */
[----:B------:R-:W-:Y:S02]  /*1540*/  PRMT R3, R3, 0x9910, RZ ;  /* 0x0000991003037816 */ /* 0x000fe400000000ff */
[----:B------:R-:W-:Y:S02]  /*1550*/  PRMT R5, R5, 0x9910, RZ ;  /* 0x0000991005057816 */ /* 0x000fe400000000ff */
[----:B------:R-:W-:Y:S02]  /*1560*/  MOV R2, R6 ;  /* 0x0000000600027202 */ /* 0x000fe40000000f00 */
[----:B------:R-:W-:Y:S02]  /*1570*/  LEA R28, P5, R29, UR6, 0x2 ;  /* 0x000000061d1c7c11 */ /* 0x000fe4000f8a10ff */
[----:B------:R-:W-:-:S02]  /*1580*/  ISETP.NE.AND P2, PT, R2, RZ, PT ;  /* 0x000000ff0200720c */ /* 0x000fc40003f45270 */
[----:B------:R-:W-:Y:S01]  /*1590*/  ISETP.NE.AND P3, PT, R3, RZ, PT ;  /* 0x000000ff0300720c */ /* 0x000fe20003f65270 */
[----:B0-----:R-:W-:Y:S01]  /*15a0*/  ULEA UR4, UR5, UR4, 0x18 ;  /* 0x0000000405047291 */ /* 0x001fe2000f8ec03f */
[----:B------:R-:W-:Y:S02]  /*15b0*/  ISETP.NE.AND P4, PT, R5, RZ, PT ;  /* 0x000000ff0500720c */ /* 0x000fe40003f85270 */
[----:B------:R-:W-:Y:S01]  /*15c0*/  ISETP.LT.OR P0, PT, R0, 0x4, !P0 ;  /* 0x000000040000780c */ /* 0x000fe20004701670 */
[----:B------:R-:W-:Y:S01]  /*15d0*/  ULDC UR5, c[0x0][0x260] ;  /* 0x0000980000057ab9 */ /* 0x000fe20000000800 */
[----:B------:R-:W-:Y:S02]  /*15e0*/  LEA.HI.X R29, R29, UR7, R4, 0x2, P5 ;  /* 0x000000071d1d7c11 */ /* 0x000fe4000a8f1404 */
[----:B------:R-:W-:-:S09]  /*15f0*/  PRMT R41, RZ, 0x7610, R41 ;  /* 0x00007610ff297816 */ /* 0x000fd20000000029 */
.L_x_804:
[----:B0-----:R-:W0:Y:S02]  /*1600*/  LDC R89, c[0x0][0x23c] ;  /* 0x00008f00ff597b82 */ /* 0x001e240000000800 */
[C---:B0-----:R-:W-:Y:S02]  /*1610*/  IMAD.WIDE R16, R89.reuse, 0x4, R28 ;  /* 0x0000000459107825 */ /* 0x041fe400078e021c */
[----:B------:R-:W5:Y:S02]  /*1620*/  LDG.E.128.CONSTANT R28, desc[UR8][R28.64] ;  /* 0x000000081c1c7981 */ /* 0x000f64000c1e9d00 */
[C---:B------:R-:W-:Y:S02]  /*1630*/  IMAD.WIDE R12, R89.reuse, 0x4, R16 ;  /* 0x00000004590c7825 */ /* 0x040fe400078e0210 */
[----:B------:R-:W5:Y:S02]  /*1640*/  LDG.E.128.CONSTANT R16, desc[UR8][R16.64] ;  /* 0x0000000810107981 */ /* 0x000f64000c1e9d00 */
[----:B------:R-:W-:-:S02]  /*1650*/  IMAD.WIDE R2, R89, 0x4, R12 ;  /* 0x0000000459027825 */ /* 0x000fc400078e020c */
[----:B------:R-:W5:Y:S04]  /*1660*/  LDG.E.128.CONSTANT R12, desc[UR8][R12.64] ;  /* 0x000000080c0c7981 */ /* 0x000f68000c1e9d00 */
[----:B------:R0:W5:Y:S01]  /*1670*/  LDG.E.128.CONSTANT R8, desc[UR8][R2.64] ;  /* 0x0000000802087981 */ /* 0x000162000c1e9d00 */
[----:B------:R-:W-:Y:S01]  /*1680*/  IMAD.WIDE R94, R89, 0x4, R2 ;  /* 0x00000004595e7825 */ /* 0x000fe200078e0202 */
[----:B------:R-:W-:Y:S06]  /*1690*/  @!P1 BRA `(.L_x_800) ;  /* 0x0000002000ec9947 */ /* 0x000fec0003800000 */
[----:B------:R-:W2:Y:S01]  /*16a0*/  LDG.E.128.CONSTANT R4, desc[UR8][R94.64] ;  /* 0x000000085e047981 */ /* 0x000ea2000c1e9d00 */
[----:B-----5:R-:W-:Y:S01]  /*16b0*/  SHF.R.U32.HI R56, RZ, 0xf, R28 ;  /* 0x0000000fff387819 */ /* 0x020fe2000001161c */
[----:B------:R-:W-:Y:S01]  /*16c0*/  HFMA2.MMA R81, -RZ, RZ, 0, 0.03125 ;  /* 0x00002800ff517435 */ /* 0x000fe200000001ff */
[--C-:B------:R-:W-:Y:S02]  /*16d0*/  SHF.R.U32.HI R57, RZ, 0xf, R29.reuse ;  /* 0x0000000fff397819 */ /* 0x100fe4000001161d */
[----:B------:R-:W-:Y:S02]  /*16e0*/  SHF.R.U32.HI R74, RZ, 0xf, R30 ;  /* 0x0000000fff4a7819 */ /* 0x000fe4000001161e */
[C---:B------:R-:W-:Y:S02]  /*16f0*/  LOP3.LUT R60, R29.reuse, 0x3e003e0, RZ, 0xc0, !PT ;  /* 0x03e003e01d3c7812 */ /* 0x040fe400078ec0ff */
[----:B------:R-:W-:Y:S02]  /*1700*/  LOP3.LUT R35, R29, 0x1f001f, RZ, 0xc0, !PT ;  /* 0x001f001f1d237812 */ /* 0x000fe400078ec0ff */
[----:B------:R-:W-:-:S02]  /*1710*/  SHF.R.U32.HI R38, RZ, 0xa, R29 ;  /* 0x0000000aff267819 */ /* 0x000fc4000001161d */
[----:B------:R-:W-:Y:S02]  /*1720*/  SHF.R.U32.HI R29, RZ, 0xe, R16 ;  /* 0x0000000eff1d7819 */ /* 0x000fe40000011610 */
[----:B------:R-:W-:Y:S02]  /*1730*/  LOP3.LUT R56, R56, 0x10001, RZ, 0xc0, !PT ;  /* 0x0001000138387812 */ /* 0x000fe400078ec0ff */
[----:B------:R-:W-:Y:S02]  /*1740*/  SHF.R.U32.HI R78, RZ, 0xf, R31 ;  /* 0x0000000fff4e7819 */ /* 0x000fe4000001161f */
[----:B------:R-:W-:Y:S02]  /*1750*/  SHF.R.U32.HI R68, RZ, 0xe, R17 ;  /* 0x0000000eff447819 */ /* 0x000fe40000011611 */
[----:B------:R-:W-:Y:S02]  /*1760*/  LOP3.LUT R57, R57, 0x10001, RZ, 0xc0, !PT ;  /* 0x0001000139397812 */ /* 0x000fe400078ec0ff */
[----:B------:R-:W-:-:S02]  /*1770*/  SHF.R.U32.HI R75, RZ, 0xe, R18 ;  /* 0x0000000eff4b7819 */ /* 0x000fc40000011612 */
[----:B------:R-:W-:Y:S02]  /*1780*/  LOP3.LUT R74, R74, 0x10001, RZ, 0xc0, !PT ;  /* 0x000100014a4a7812 */ /* 0x000fe400078ec0ff */
[C---:B------:R-:W-:Y:S02]  /*1790*/  LOP3.LUT R62, R28.reuse, 0x3e003e0, RZ, 0xc0, !PT ;  /* 0x03e003e01c3e7812 */ /* 0x040fe400078ec0ff */
[----:B------:R-:W-:Y:S02]  /*17a0*/  LOP3.LUT R52, R28, 0x1f001f, RZ, 0xc0, !PT ;  /* 0x001f001f1c347812 */ /* 0x000fe400078ec0ff */
[----:B------:R-:W-:Y:S02]  /*17b0*/  SHF.R.U32.HI R51, RZ, 0xa, R28 ;  /* 0x0000000aff337819 */ /* 0x000fe4000001161c */
[C---:B------:R-:W-:Y:S02]  /*17c0*/  LOP3.LUT R21, R31.reuse, 0x3e003e0, RZ, 0xc0, !PT ;  /* 0x03e003e01f157812 */ /* 0x040fe400078ec0ff */
[----:B------:R-:W-:-:S02]  /*17d0*/  LOP3.LUT R0, R31, 0x1f001f, RZ, 0xc0, !PT ;  /* 0x001f001f1f007812 */ /* 0x000fc400078ec0ff */
[----:B0-----:R-:W-:Y:S02]  /*17e0*/  SHF.R.U32.HI R2, RZ, 0xa, R31 ;  /* 0x0000000aff027819 */ /* 0x001fe4000001161f */
[----:B------:R-:W-:Y:S02]  /*17f0*/  SHF.R.U32.HI R28, RZ, 0xd, R12 ;  /* 0x0000000dff1c7819 */ /* 0x000fe4000001160c */
[----:B------:R-:W-:Y:S02]  /*1800*/  LOP3.LUT R29, R56, 0x20002, R29, 0xf8, !PT ;  /* 0x00020002381d7812 */ /* 0x000fe400078ef81d */
[----:B------:R-:W-:Y:S02]  /*1810*/  SHF.R.U32.HI R79, RZ, 0xe, R19 ;  /* 0x0000000eff4f7819 */ /* 0x000fe40000011613 */
[----:B------:R-:W-:Y:S02]  /*1820*/  SHF.R.U32.HI R31, RZ, 0xd, R13 ;  /* 0x0000000dff1f7819 */ /* 0x000fe4000001160d */
[----:B------:R-:W-:-:S02]  /*1830*/  LOP3.LUT R78, R78, 0x10001, RZ, 0xc0, !PT ;  /* 0x000100014e4e7812 */ /* 0x000fc400078ec0ff */
[----:B------:R-:W-:Y:S02]  /*1840*/  LOP3.LUT R68, R57, 0x20002, R68, 0xf8, !PT ;  /* 0x0002000239447812 */ /* 0x000fe400078ef844 */
[----:B------:R-:W-:Y:S02]  /*1850*/  SHF.R.U32.HI R76, RZ, 0xd, R14 ;  /* 0x0000000dff4c7819 */ /* 0x000fe4000001160e */
        /* <DEDUP_REMOVED lines=8> */
[----:B------:R-:W-:Y:S02]  /*18e0*/  LOP3.LUT R29, R29, 0x40004, R28, 0xf8, !PT ;  /* 0x000400041d1d7812 */ /* 0x000fe400078ef81c */
[----:B------:R-:W-:-:S02]  /*18f0*/  LOP3.LUT R16, R19, 0x3e003e0, RZ, 0xc0, !PT ;  /* 0x03e003e013107812 */ /* 0x000fc400078ec0ff */
[----:B------:R-:W-:Y:S02]  /*1900*/  LOP3.LUT R33, R19, 0x1f001f, RZ, 0xc0, !PT ;  /* 0x001f001f13217812 */ /* 0x000fe400078ec0ff */
[----:B------:R-:W-:Y:S02]  /*1910*/  SHF.R.U32.HI R34, RZ, 0xa, R19 ;  /* 0x0000000aff227819 */ /* 0x000fe40000011613 */
[----:B------:R-:W-:Y:S02]  /*1920*/  SHF.R.U32.HI R80, RZ, 0xd, R15 ;  /* 0x0000000dff507819 */ /* 0x000fe4000001160f */
[----:B------:R-:W-:Y:S02]  /*1930*/  SHF.R.U32.HI R67, RZ, 0xc, R9 ;  /* 0x0000000cff437819 */ /* 0x000fe40000011609 */
[----:B------:R-:W-:Y:S02]  /*1940*/  LOP3.LUT R79, R78, 0x20002, R79, 0xf8, !PT ;  /* 0x000200024e4f7812 */ /* 0x000fe400078ef84f */
[----:B------:R-:W-:-:S02]  /*1950*/  LOP3.LUT R68, R68, 0x40004, R31, 0xf8, !PT ;  /* 0x0004000444447812 */ /* 0x000fc400078ef81f */
        /* <DEDUP_REMOVED lines=8> */
[C---:B------:R-:W-:Y:S02]  /*19e0*/  LOP3.LUT R64, R9.reuse, 0x3e003e0, RZ, 0xc0, !PT ;  /* 0x03e003e009407812 */ /* 0x040fe400078ec0ff */
[----:B------:R-:W-:Y:S02]  /*19f0*/  LOP3.LUT R65, R9, 0x1f001f, RZ, 0xc0, !PT ;  /* 0x001f001f09417812 */ /* 0x000fe400078ec0ff */
[----:B------:R-:W-:Y:S02]  /*1a00*/  SHF.R.U32.HI R66, RZ, 0xa, R9 ;  /* 0x0000000aff427819 */ /* 0x000fe40000011609 */
[----:B------:R-:W-:-:S02]  /*1a10*/  SHF.R.U32.HI R82, RZ, 0xc, R11 ;  /* 0x0000000cff527819 */ /* 0x000fc4000001160b */
[C---:B------:R-:W-:Y:S02]  /*1a20*/  LOP3.LUT R15, R11.reuse, 0x3e003e0, RZ, 0xc0, !PT ;  /* 0x03e003e00b0f7812 */ /* 0x040fe400078ec0ff */
[----:B------:R-:W-:Y:S02]  /*1a30*/  LOP3.LUT R9, R11, 0x1f001f, RZ, 0xc0, !PT ;  /* 0x001f001f0b097812 */ /* 0x000fe400078ec0ff */
[--C-:B------:R-:W-:Y:S02]  /*1a40*/  SHF.R.U32.HI R55, RZ, 0xa, R11.reuse ;  /* 0x0000000aff377819 */ /* 0x100fe4000001160b */
[----:B------:R-:W-:Y:S02]  /*1a50*/  LOP3.LUT R29, R29, 0x80008, R30, 0xf8, !PT ;  /* 0x000800081d1d7812 */ /* 0x000fe400078ef81e */
[----:B------:R-:W-:Y:S02]  /*1a60*/  PRMT R11, R81, 0x7610, R11 ;  /* 0x00007610510b7816 */ /* 0x000fe4000000000b */
[----:B------:R-:W-:-:S02]  /*1a70*/  LOP3.LUT R79, R79, 0x40004, R80, 0xf8, !PT ;  /* 0x000400044f4f7812 */ /* 0x000fc400078ef850 */
[----:B------:R-:W-:Y:S02]  /*1a80*/  LOP3.LUT R31, R68, 0x80008, R67, 0xf8, !PT ;  /* 0x00080008441f7812 */ /* 0x000fe400078ef843 */
[----:B------:R-:W-:Y:S02]  /*1a90*/  LOP3.LUT R81, R76, 0x80008, R77, 0xf8, !PT ;  /* 0x000800084c517812 */ /* 0x000fe400078ef84d */
[C---:B------:R-:W-:Y:S02]  /*1aa0*/  LOP3.LUT R61, R17.reuse, 0x3e003e0, RZ, 0xc0, !PT ;  /* 0x03e003e0113d7812 */ /* 0x040fe400078ec0ff */
[----:B------:R-:W-:Y:S02]  /*1ab0*/  LOP3.LUT R46, R17, 0x1f001f, RZ, 0xc0, !PT ;  /* 0x001f001f112e7812 */ /* 0x000fe400078ec0ff */
[----:B------:R-:W-:Y:S02]  /*1ac0*/  SHF.R.U32.HI R47, RZ, 0xa, R17 ;  /* 0x0000000aff2f7819 */ /* 0x000fe40000011611 */
[----:B------:R-:W-:-:S02]  /*1ad0*/  LOP3.LUT R85, R79, 0x80008, R82, 0xf8, !PT ;  /* 0x000800084f557812 */ /* 0x000fc400078ef852 */
[C---:B------:R-:W-:Y:S02]  /*1ae0*/  LOP3.LUT R17, R18.reuse, 0x3e003e0, RZ, 0xc0, !PT ;  /* 0x03e003e012117812 */ /* 0x040fe400078ec0ff */
[----:B------:R-:W-:Y:S02]  /*1af0*/  LOP3.LUT R37, R18, 0x1f001f, RZ, 0xc0, !PT ;  /* 0x001f001f12257812 */ /* 0x000fe400078ec0ff */
[----:B------:R-:W-:Y:S02]  /*1b00*/  SHF.R.U32.HI R36, RZ, 0xa, R18 ;  /* 0x0000000aff247819 */ /* 0x000fe40000011612 */
[----:B------:R-:W-:Y:S02]  /*1b10*/  SHF.R.U32.HI R49, RZ, 0xa, R14 ;  /* 0x0000000aff317819 */ /* 0x000fe4000001160e */
[C---:B------:R-:W-:Y:S02]  /*1b20*/  LOP3.LUT R18, R13.reuse, 0x3e003e0, RZ, 0xc0, !PT ;  /* 0x03e003e00d127812 */ /* 0x040fe400078ec0ff */
        /* <DEDUP_REMOVED lines=8> */
[----:B------:R-:W-:Y:S01]  /*1bb0*/  LOP3.LUT R71, R8, 0x1f001f, RZ, 0xc0, !PT ;  /* 0x001f001f08477812 */ /* 0x000fe200078ec0ff */
[----:B------:R-:W-:Y:S01]  /*1bc0*/  HFMA2 R87, R62, R11.H0_H0, -48, -48 ;  /* 0xd200d2003e577431 */ /* 0x000fe2000004000b */
[----:B------:R-:W-:Y:S02]  /*1bd0*/  SHF.R.U32.HI R72, RZ, 0xa, R8 ;  /* 0x0000000aff487819 */ /* 0x000fe40000011608 */
[----:B------:R-:W-:Y:S02]  /*1be0*/  LOP3.LUT R49, R49, 0x1f001f, RZ, 0xc0, !PT ;  /* 0x001f001f31317812 */ /* 0x000fe400078ec0ff */
[----:B------:R-:W-:Y:S02]  /*1bf0*/  LOP3.LUT R8, R10, 0x1f001f, RZ, 0xc0, !PT ;  /* 0x001f001f0a087812 */ /* 0x000fe400078ec0ff */
[----:B------:R-:W-:-:S02]  /*1c00*/  SHF.R.U32.HI R10, RZ, 0xa, R10 ;  /* 0x0000000aff0a7819 */ /* 0x000fc4000001160a */
        /* <DEDUP_REMOVED lines=44> */
[----:B------:R-:W-:Y:S01]  /*1ed0*/  LOP3.LUT R58, R58, 0x64006400, RZ, 0xfc, !PT ;  /* 0x640064003a3a7812 */ /* 0x000fe200078efcff */
[-C--:B------:R-:W-:Y:S01]  /*1ee0*/  HFMA2 R78, R98, R11.reuse.H0_H0, -48, -48 ;  /* 0xd200d200624e7431 */ /* 0x080fe2000004000b */
[----:B------:R-:W-:Y:S01]  /*1ef0*/  LOP3.LUT R80, R39, 0x64006400, RZ, 0xfc, !PT ;  /* 0x6400640027507812 */ /* 0x000fe200078efcff */
[----:B------:R-:W-:Y:S01]  /*1f00*/  HFMA2 R15, R102, R11.H0_H0, -48, -48 ;  /* 0xd200d200660f7431 */ /* 0x000fe2000004000b */
[----:B------:R-:W-:Y:S02]  /*1f10*/  LOP3.LUT R51, R51, 0x64006400, RZ, 0xfc, !PT ;  /* 0x6400640033337812 */ /* 0x000fe400078efcff */
        /* <DEDUP_REMOVED lines=9> */
[----:B------:R-:W-:Y:S02]  /*1fb0*/  ISETP.GE.AND P5, PT, R92, 0x2, PT ;  /* 0x000000025c00780c */ /* 0x000fe40003fa6270 */
[----:B--2---:R-:W-:-:S02]  /*1fc0*/  SHF.R.U32.HI R28, RZ, 0xb, R4 ;  /* 0x0000000bff1c7819 */ /* 0x004fc40000011604 */
[----:B------:R-:W-:Y:S02]  /*1fd0*/  SHF.R.U32.HI R30, RZ, 0xb, R5 ;  /* 0x0000000bff1e7819 */ /* 0x000fe40000011605 */
[----:B------:R-:W-:Y:S02]  /*1fe0*/  SHF.R.U32.HI R74, RZ, 0xb, R6 ;  /* 0x0000000bff4a7819 */ /* 0x000fe40000011606 */
[----:B------:R-:W-:Y:S02]  /*1ff0*/  LOP3.LUT R28, R29, 0x100010, R28, 0xf8, !PT ;  /* 0x001000101d1c7812 */ /* 0x000fe400078ef81c */
[----:B------:R-:W-:Y:S02]  /*2000*/  SHF.R.U32.HI R76, RZ, 0xb, R7 ;  /* 0x0000000bff4c7819 */ /* 0x000fe40000011607 */
[----:B------:R-:W-:Y:S02]  /*2010*/  LOP3.LUT R29, R31, 0x100010, R30, 0xf8, !PT ;  /* 0x001000101f1d7812 */ /* 0x000fe400078ef81e */
[----:B------:R-:W-:-:S02]  /*2020*/  LOP3.LUT R30, R81, 0x100010, R74, 0xf8, !PT ;  /* 0x00100010511e7812 */ /* 0x000fc400078ef84a */
[----:B------:R-:W-:Y:S02]  /*2030*/  LOP3.LUT R74, R63, 0x64006400, RZ, 0xfc, !PT ;  /* 0x640064003f4a7812 */ /* 0x000fe400078efcff */
[----:B------:R-:W-:Y:S02]  /*2040*/  LOP3.LUT R77, R5, 0x3e003e0, RZ, 0xc0, !PT ;  /* 0x03e003e0054d7812 */ /* 0x000fe400078ec0ff */
[----:B------:R-:W-:Y:S01]  /*2050*/  LOP3.LUT R79, R6, 0x3e003e0, RZ, 0xc0, !PT ;  /* 0x03e003e0064f7812 */ /* 0x000fe200078ec0ff */
[----:B------:R-:W-:Y:S01]  /*2060*/  HFMA2 R63, R74, R11.H0_H0, -48, -48 ;  /* 0xd200d2004a3f7431 */ /* 0x000fe2000004000b */
[----:B------:R-:W-:Y:S01]  /*2070*/  LOP3.LUT R31, R85, 0x100010, R76, 0xf8, !PT ;  /* 0x00100010551f7812 */ /* 0x000fe200078ef84c */
[----:B------:R-:W-:Y:S01]  /*2080*/  HADD2 R85, R58, -1040, -1040 ;  /* 0xe410e4103a557430 */ /* 0x000fe20000000000 */
[C---:B------:R-:W-:Y:S02]  /*2090*/  LOP3.LUT R75, R4.reuse, 0x3e003e0, RZ, 0xc0, !PT ;  /* 0x03e003e0044b7812 */ /* 0x040fe400078ec0ff */
[----:B------:R-:W-:-:S02]  /*20a0*/  LOP3.LUT R56, R4, 0x1f001f, RZ, 0xc0, !PT ;  /* 0x001f001f04387812 */ /* 0x000fc400078ec0ff */
[----:B------:R-:W-:Y:S02]  /*20b0*/  SHF.R.U32.HI R57, RZ, 0xa, R4 ;  /* 0x0000000aff397819 */ /* 0x000fe40000011604 */
[----:B------:R-:W-:Y:S01]  /*20c0*/  LOP3.LUT R76, R19, 0x64006400, RZ, 0xfc, !PT ;  /* 0x64006400134c7812 */ /* 0x000fe200078efcff */
[-C--:B------:R-:W-:Y:S01]  /*20d0*/  HFMA2 R19, R64, R11.reuse.H0_H0, -48, -48 ;  /* 0xd200d20040137431 */ /* 0x080fe2000004000b */
[----:B------:R-:W-:Y:S01]  /*20e0*/  LOP3.LUT R4, R5, 0x1f001f, RZ, 0xc0, !PT ;  /* 0x001f001f05047812 */ /* 0x000fe200078ec0ff */
[-C--:B------:R-:W-:Y:S01]  /*20f0*/  HFMA2 R64, R16, R11.reuse.H0_H0, -48, -48 ;  /* 0xd200d20010407431 */ /* 0x080fe2000004000b */
[----:B------:R-:W-:Y:S01]  /*2100*/  LOP3.LUT R67, R6, 0x1f001f, RZ, 0xc0, !PT ;  /* 0x001f001f06437812 */ /* 0x000fe200078ec0ff */
[-C--:B------:R-:W-:Y:S01]  /*2110*/  HFMA2 R62, R76, R11.reuse.H0_H0, -48, -48 ;  /* 0xd200d2004c3e7431 */ /* 0x080fe2000004000b */
[C---:B------:R-:W-:Y:S01]  /*2120*/  LOP3.LUT R83, R7.reuse, 0x3e003e0, RZ, 0xc0, !PT ;  /* 0x03e003e007537812 */ /* 0x040fe200078ec0ff */
[----:B------:R-:W-:Y:S01]  /*2130*/  HFMA2 R16, R100, R11.H0_H0, -48, -48 ;  /* 0xd200d20064107431 */ /* 0x000fe2000004000b */
[----:B------:R-:W-:-:S02]  /*2140*/  LOP3.LUT R68, R7, 0x1f001f, RZ, 0xc0, !PT ;  /* 0x001f001f07447812 */ /* 0x000fc400078ec0ff */
[----:B------:R-:W-:Y:S02]  /*2150*/  SHF.R.U32.HI R5, RZ, 0xa, R5 ;  /* 0x0000000aff057819 */ /* 0x000fe40000011605 */
[----:B------:R-:W-:Y:S02]  /*2160*/  SHF.R.U32.HI R6, RZ, 0xa, R6 ;  /* 0x0000000aff067819 */ /* 0x000fe40000011606 */
[----:B------:R-:W-:Y:S02]  /*2170*/  SHF.R.U32.HI R7, RZ, 0xa, R7 ;  /* 0x0000000aff077819 */ /* 0x000fe40000011607 */
        /* <DEDUP_REMOVED lines=59> */
[----:B------:R-:W-:-:S02]  /*2530*/  HFMA2 R11, R104, R11.H0_H0, -48, -48 ;  /* 0xd200d200680b7431 */ /* 0x000fc4000004000b */
        /* <DEDUP_REMOVED lines=97> */
.L_x_801:
[----:B------:R-:W-:Y:S05]  /*2b50*/  @!P5 BRA `(.L_x_800) ;  /* 0x0000000c00bcd947 */ /* 0x000fea0003800000 */
[----:B------:R-:W-:Y:S01]  /*2b60*/  ISETP.GE.AND P5, PT, R92, 0x3, PT ;  /* 0x000000035c00780c */ /* 0x000fe20003fa6270 */
[----:B------:R-:W-:-:S12]  /*2b70*/  @!P3 BRA `(.L_x_802) ;  /* 0x000000040038b947 */ /* 0x000fd80003800000 */
        /* <DEDUP_REMOVED lines=78> */
.L_x_802:
[----:B------:R-:W-:Y:S05]  /*3060*/  @!P5 BRA `(.L_x_800) ;  /* 0x000000080078d947 */ /* 0x000fea0003800000 */
        /* <DEDUP_REMOVED lines=79> */
.L_x_803:
        /* <DEDUP_REMOVED lines=79> */
.L_x_800:
        /* <DEDUP_REMOVED lines=8> */
.L_x_799:
[----:B------:R-:W-:Y:S05]  /*3ad0*/  @!P1 EXIT ;  /* 0x000000000000994d */ /* 0x000fea0003800000 */
[----:B------:R-:W1:Y:S01]  /*3ae0*/  S2R R0, SR_CTAID.X ;  /* 0x0000000000007919 */ /* 0x000e620000002500 */
[----:B------:R-:W2:Y:S01]  /*3af0*/  S2UR UR4, SR_CTAID.Y ;  /* 0x00000000000479c3 */ /* 0x000ea20000002600 */
[----:B0-----:R-:W1:Y:S07]  /*3b00*/  S2R R3, SR_TID.X ;  /* 0x0000000000037919 */ /* 0x001e6e0000002100 */
[----:B------:R-:W0:Y:S01]  /*3b10*/  LDC.64 R4, c[0x0][0x230] ;  /* 0x00008c00ff047b82 */ /* 0x000e220000000a00 */
[----:B--2---:R-:W-:Y:S01]  /*3b20*/  USHF.L.U32 UR4, UR4, 0x2, URZ ;  /* 0x0000000204047899 */ /* 0x004fe2000800063f */
[----:B-1----:R-:W-:-:S04]  /*3b30*/  LEA R0, R0, R3, 0x5 ;  /* 0x0000000300007211 */ /* 0x002fc800078e28ff */
[----:B------:R-:W-:-:S05]  /*3b40*/  SHF.L.U32 R0, R0, 0x2, RZ ;  /* 0x0000000200007819 */ /* 0x000fca00000006ff */
[----:B------:R-:W-:-:S04]  /*3b50*/  IMAD R3, R89, UR4, R0 ;  /* 0x0000000459037c24 */ /* 0x000fc8000f8e0200 */
[----:B0-----:R-:W-:-:S05]  /*3b60*/  IMAD.WIDE R4, R3, 0x2, R4 ;  /* 0x0000000203047825 */ /* 0x001fca00078e0204 */
[----:B------:R0:W-:Y:S01]  /*3b70*/  ATOM.E.ADD.F16x2.RN.STRONG.GPU P0, RZ, desc[UR8][R4.64], R41 ;  /* 0x0000002904ff79a2 */ /* 0x0001e2000810e1c8 */
[----:B------:R-:W-:Y:S04]  /*3b80*/  BSSY B0, `(.L_x_805) ;  /* 0x000000f000007945 */ /* 0x000fe80003800000 */
[----:B0-----:R-:W-:Y:S05]  /*3b90*/  @P0 BRA `(.L_x_806) ;  /* 0x0000000000340947 */ /* 0x001fea0003800000 */
[----:B------:R-:W0:Y:S02]  /*3ba0*/  QSPC.E.S P0, RZ, [R4] ;  /* 0x0000000004ff73aa */ /* 0x000e240000000500 */
[----:B0-----:R-:W-:Y:S05]  /*3bb0*/  @!P0 BRA `(.L_x_807) ;  /* 0x0000000000208947 */ /* 0x001fea0003800000 */
[----:B------:R-:W-:-:S05]  /*3bc0*/  IMAD.MOV.U32 R2, RZ, RZ, R4 ;  /* 0x000000ffff027224 */ /* 0x000fca00078e0004 */
[----:B------:R-:W-:-:S07]  /*3bd0*/  MOV R0, R2 ;  /* 0x0000000200007202 */ /* 0x000fce0000000f00 */
.L_x_808:
[----:B------:R-:W0:Y:S02]  /*3be0*/  LDS R2, [R0] ;  /* 0x0000000000027984 */ /* 0x000e240000000800 */
[----:B0-----:R-:W-:-:S06]  /*3bf0*/  HADD2 R3, R2, R41 ;  /* 0x0000002902037230 */ /* 0x001fcc0000000000 */
[----:B------:R-:W0:Y:S02]  /*3c00*/  ATOMS.CAST.SPIN R3, [R0], R2, R3 ;  /* 0x000000020003738d */ /* 0x000e240001800003 */
[----:B0-----:R-:W-:-:S13]  /*3c10*/  ISETP.EQ.U32.AND P0, PT, R3, 0x1, PT ;  /* 0x000000010300780c */ /* 0x001fda0003f02070 */
[----:B------:R-:W-:Y:S05]  /*3c20*/  @!P0 BRA `(.L_x_808) ;  /* 0xfffffffc00ec8947 */ /* 0x000fea000383ffff */
[----:B------:R-:W-:Y:S05]  /*3c30*/  BRA `(.L_x_806) ;  /* 0x00000000000c7947 */ /* 0x000fea0003800000 */
.L_x_807:
[----:B------:R-:W2:Y:S02]  /*3c40*/  LD.E R0, desc[UR8][R4.64] ;  /* 0x0000000804007980 */ /* 0x000ea4000c101900 */
[----:B--2---:R-:W-:-:S05]  /*3c50*/  IADD3 R3, R41, R0, RZ ;  /* 0x0000000029037210 */ /* 0x004fca0007ffe0ff */
[----:B------:R0:W-:Y:S02]  /*3c60*/  ST.E desc[UR8][R4.64], R3 ;  /* 0x0000000304007985 */ /* 0x0001e4000c101908 */
.L_x_806:
[----:B------:R-:W-:Y:S05]  /*3c70*/  BSYNC B0 ;  /* 0x0000000000007941 */ /* 0x000fea0003800000 */
.L_x_805:
[----:B------:R1:W-:Y:S01]  /*3c80*/  ATOM.E.ADD.F16x2.RN.STRONG.GPU P0, RZ, desc[UR8][R4.64+0x4], R40 ;  /* 0x0000042804ff79a2 */ /* 0x0003e2000810e1c8 */
[----:B------:R-:W-:Y:S04]  /*3c90*/  BSSY B0, `(.L_x_809) ;  /* 0x000000f000007945 */ /* 0x000fe80003800000 */
[----:B-1----:R-:W-:Y:S05]  /*3ca0*/  @P0 BRA `(.L_x_810) ;  /* 0x0000000000340947 */ /* 0x002fea0003800000 */
[----:B------:R-:W1:Y:S02]  /*3cb0*/  QSPC.E.S P0, RZ, [R4+0x4] ;  /* 0x0000040004ff73aa */ /* 0x000e640000000500 */
[----:B-1----:R-:W-:Y:S05]  /*3cc0*/  @!P0 BRA `(.L_x_811) ;  /* 0x0000000000208947 */ /* 0x002fea0003800000 */
[----:B------:R-:W-:-:S04]  /*3cd0*/  MOV R2, R4 ;  /* 0x0000000400027202 */ /* 0x000fc80000000f00 */
[----:B------:R-:W-:-:S07]  /*3ce0*/  MOV R0, R2 ;  /* 0x0000000200007202 */ /* 0x000fce0000000f00 */
.L_x_812:
[----:B------:R-:W0:Y:S02]  /*3cf0*/  LDS R2, [R0+0x4] ;  /* 0x0000040000027984 */ /* 0x000e240000000800 */
[----:B0-----:R-:W-:-:S10]  /*3d00*/  HFMA2.MMA R3, R2, 1, 1, R40 ;  /* 0x3c003c0002037835 */ /* 0x001fd40000000028 */
[----:B------:R-:W0:Y:S02]  /*3d10*/  ATOMS.CAST.SPIN R3, [R0+0x4], R2, R3 ;  /* 0x000004020003738d */ /* 0x000e240001800003 */
[----:B0-----:R-:W-:-:S13]  /*3d20*/  ISETP.EQ.U32.AND P0, PT, R3, 0x1, PT ;  /* 0x000000010300780c */ /* 0x001fda0003f02070 */
[----:B------:R-:W-:Y:S05]  /*3d30*/  @!P0 BRA `(.L_x_812) ;  /* 0xfffffffc00ec8947 */ /* 0x000fea000383ffff */
[----:B------:R-:W-:Y:S05]  /*3d40*/  BRA `(.L_x_810) ;  /* 0x00000000000c7947 */ /* 0x000fea0003800000 */
.L_x_811:
[----:B------:R-:W0:Y:S02]  /*3d50*/  LD.E R0, desc[UR8][R4.64+0x4] ;  /* 0x0000040804007980 */ /* 0x000e24000c101900 */
[----:B0-----:R-:W-:-:S05]  /*3d60*/  IADD3 R3, R40, R0, RZ ;  /* 0x0000000028037210 */ /* 0x001fca0007ffe0ff */
[----:B------:R1:W-:Y:S02]  /*3d70*/  ST.E desc[UR8][R4.64+0x4], R3 ;  /* 0x0000040304007985 */ /* 0x0003e4000c101908 */
.L_x_810:
[----:B------:R-:W-:Y:S05]  /*3d80*/  BSYNC B0 ;  /* 0x0000000000007941 */ /* 0x000fea0003800000 */
.L_x_809:
        /* <DEDUP_REMOVED lines=10> */
.L_x_816:
[----:B------:R-:W0:Y:S02]  /*3e30*/  LDS R2, [R0] ;  /* 0x0000000000027984 */ /* 0x000e240000000800 */
[----:B0-----:R-:W-:-:S06]  /*3e40*/  HADD2 R3, R2, R27 ;  /* 0x0000001b02037230 */ /* 0x001fcc0000000000 */
[----:B------:R-:W0:Y:S02]  /*3e50*/  ATOMS.CAST.SPIN R3, [R0], R2, R3 ;  /* 0x000000020003738d */ /* 0x000e240001800003 */
[----:B0-----:R-:W-:-:S13]  /*3e60*/  ISETP.EQ.U32.AND P0, PT, R3, 0x1, PT ;  /* 0x000000010300780c */ /* 0x001fda0003f02070 */
[----:B------:R-:W-:Y:S05]  /*3e70*/  @!P0 BRA `(.L_x_816) ;  /* 0xfffffffc00ec8947 */ /* 0x000fea000383ffff */
[----:B------:R-:W-:Y:S05]  /*3e80*/  BRA `(.L_x_814) ;  /* 0x00000000000c7947 */ /* 0x000fea0003800000 */
.L_x_815:
[----:B------:R-:W2:Y:S02]  /*3e90*/  LD.E R0, desc[UR8][R4.64] ;  /* 0x0000000804007980 */ /* 0x000ea4000c101900 */
[----:B--2---:R-:W-:-:S05]  /*3ea0*/  IADD3 R3, R27, R0, RZ ;  /* 0x000000001b037210 */ /* 0x004fca0007ffe0ff */
[----:B------:R0:W-:Y:S02]  /*3eb0*/  ST.E desc[UR8][R4.64], R3 ;  /* 0x0000000304007985 */ /* 0x0001e4000c101908 */
.L_x_814:
[----:B------:R-:W-:Y:S05]  /*3ec0*/  BSYNC B0 ;  /* 0x0000000000007941 */ /* 0x000fea0003800000 */
.L_x_813:
[----:B------:R1:W-:Y:S01]  /*3ed0*/  ATOM.E.ADD.F16x2.RN.STRONG.GPU P0, RZ, desc[UR8][R4.64+0x4], R26 ;  /* 0x0000041a04ff79a2 */ /* 0x0003e2000810e1c8 */
[----:B------:R-:W-:Y:S04]  /*3ee0*/  BSSY B0, `(.L_x_817) ;  /* 0x000000f000007945 */ /* 0x000fe80003800000 */
[----:B-1----:R-:W-:Y:S05]  /*3ef0*/  @P0 BRA `(.L_x_818) ;  /* 0x0000000000340947 */ /* 0x002fea0003800000 */
[----:B------:R-:W1:Y:S02]  /*3f00*/  QSPC.E.S P0, RZ, [R4+0x4] ;  /* 0x0000040004ff73aa */ /* 0x000e640000000500 */
[----:B-1----:R-:W-:Y:S05]  /*3f10*/  @!P0 BRA `(.L_x_819) ;  /* 0x0000000000208947 */ /* 0x002fea0003800000 */
[----:B------:R-:W-:-:S04]  /*3f20*/  MOV R2, R4 ;  /* 0x0000000400027202 */ /* 0x000fc80000000f00 */
[----:B------:R-:W-:-:S07]  /*3f30*/  MOV R0, R2 ;  /* 0x0000000200007202 */ /* 0x000fce0000000f00 */
.L_x_820:
[----:B------:R-:W0:Y:S02]  /*3f40*/  LDS R2, [R0+0x4] ;  /* 0x0000040000027984 */ /* 0x000e240000000800 */
[----:B0-----:R-:W-:-:S10]  /*3f50*/  HFMA2.MMA R3, R2, 1, 1, R26 ;  /* 0x3c003c0002037835 */ /* 0x001fd4000000001a */
[----:B------:R-:W0:Y:S02]  /*3f60*/  ATOMS.CAST.SPIN R3, [R0+0x4], R2, R3 ;  /* 0x000004020003738d */ /* 0x000e240001800003 */
[----:B0-----:R-:W-:-:S13]  /*3f70*/  ISETP.EQ.U32.AND P0, PT, R3, 0x1, PT ;  /* 0x000000010300780c */ /* 0x001fda0003f02070 */
[----:B------:R-:W-:Y:S05]  /*3f80*/  @!P0 BRA `(.L_x_820) ;  /* 0xfffffffc00ec8947 */ /* 0x000fea000383ffff */
[----:B------:R-:W-:Y:S05]  /*3f90*/  BRA `(.L_x_818) ;  /* 0x00000000000c7947 */ /* 0x000fea0003800000 */
.L_x_819:
[----:B------:R-:W0:Y:S02]  /*3fa0*/  LD.E R0, desc[UR8][R4.64+0x4] ;  /* 0x0000040804007980 */ /* 0x000e24000c101900 */
[----:B0-----:R-:W-:-:S05]  /*3fb0*/  IADD3 R3, R26, R0, RZ ;  /* 0x000000001a037210 */ /* 0x001fca0007ffe0ff */
[----:B------:R1:W-:Y:S02]  /*3fc0*/  ST.E desc[UR8][R4.64+0x4], R3 ;  /* 0x0000040304007985 */ /* 0x0003e4000c101908 */
.L_x_818:
[----:B------:R-:W-:Y:S05]  /*3fd0*/  BSYNC B0 ;  /* 0x0000000000007941 */ /* 0x000fea0003800000 */
.L_x_817:
        /* <DEDUP_REMOVED lines=10> */
.L_x_824:
[----:B------:R-:W0:Y:S02]  /*4080*/  LDS R2, [R0] ;  /* 0x0000000000027984 */ /* 0x000e240000000800 */
[----:B0-----:R-:W-:-:S06]  /*4090*/  HADD2 R3, R2, R25 ;  /* 0x0000001902037230 */ /* 0x001fcc0000000000 */
[----:B------:R-:W0:Y:S02]  /*40a0*/  ATOMS.CAST.SPIN R3, [R0], R2, R3 ;  /* 0x000000020003738d */ /* 0x000e240001800003 */
[----:B0-----:R-:W-:-:S13]  /*40b0*/  ISETP.EQ.U32.AND P0, PT, R3, 0x1, PT ;  /* 0x000000010300780c */ /* 0x001fda0003f02070 */
[----:B------:R-:W-:Y:S05]  /*40c0*/  @!P0 BRA `(.L_x_824) ;  /* 0xfffffffc00ec8947 */ /* 0x000fea000383ffff */
[----:B------:R-:W-:Y:S05]  /*40d0*/  BRA `(.L_x_822) ;  /* 0x00000000000c7947 */ /* 0x000fea0003800000 */
.L_x_823:
[----:B------:R-:W2:Y:S02]  /*40e0*/  LD.E R0, desc[UR8][R4.64] ;  /* 0x0000000804007980 */ /* 0x000ea4000c101900 */
[----:B--2---:R-:W-:-:S05]  /*40f0*/  IADD3 R3, R25, R0, RZ ;  /* 0x0000000019037210 */ /* 0x004fca0007ffe0ff */
[----:B------:R0:W-:Y:S02]  /*4100*/  ST.E desc[UR8][R4.64], R3 ;  /* 0x0000000304007985 */ /* 0x0001e4000c101908 */
.L_x_822:
[----:B------:R-:W-:Y:S05]  /*4110*/  BSYNC B0 ;  /* 0x0000000000007941 */ /* 0x000fea0003800000 */
.L_x_821:
[----:B------:R1:W-:Y:S01]  /*4120*/  ATOM.E.ADD.F16x2.RN.STRONG.GPU P0, RZ, desc[UR8][R4.64+0x4], R24 ;  /* 0x0000041804ff79a2 */ /* 0x0003e2000810e1c8 */
[----:B------:R-:W-:Y:S04]  /*4130*/  BSSY B0, `(.L_x_825) ;  /* 0x000000f000007945 */ /* 0x000fe80003800000 */
[----:B-1----:R-:W-:Y:S05]  /*4140*/  @P0 BRA `(.L_x_826) ;  /* 0x0000000000340947 */ /* 0x002fea0003800000 */
[----:B------:R-:W1:Y:S02]  /*4150*/  QSPC.E.S P0, RZ, [R4+0x4] ;  /* 0x0000040004ff73aa */ /* 0x000e640000000500 */
[----:B-1----:R-:W-:Y:S05]  /*4160*/  @!P0 BRA `(.L_x_827) ;  /* 0x0000000000208947 */ /* 0x002fea0003800000 */
[----:B------:R-:W-:-:S04]  /*4170*/  MOV R2, R4 ;  /* 0x0000000400027202 */ /* 0x000fc80000000f00 */
[----:B------:R-:W-:-:S07]  /*4180*/  MOV R0, R2 ;  /* 0x0000000200007202 */ /* 0x000fce0000000f00 */
.L_x_828:
[----:B------:R-:W0:Y:S02]  /*4190*/  LDS R2, [R0+0x4] ;  /* 0x0000040000027984 */ /* 0x000e240000000800 */
[----:B0-----:R-:W-:-:S10]  /*41a0*/  HFMA2.MMA R3, R2, 1, 1, R24 ;  /* 0x3c003c0002037835 */ /* 0x001fd40000000018 */
[----:B------:R-:W0:Y:S02]  /*41b0*/  ATOMS.CAST.SPIN R3, [R0+0x4], R2, R3 ;  /* 0x000004020003738d */ /* 0x000e240001800003 */
[----:B0-----:R-:W-:-:S13]  /*41c0*/  ISETP.EQ.U32.AND P0, PT, R3, 0x1, PT ;  /* 0x000000010300780c */ /* 0x001fda0003f02070 */
[----:B------:R-:W-:Y:S05]  /*41d0*/  @!P0 BRA `(.L_x_828) ;  /* 0xfffffffc00ec8947 */ /* 0x000fea000383ffff */
[----:B------:R-:W-:Y:S05]  /*41e0*/  BRA `(.L_x_826) ;  /* 0x00000000000c7947 */ /* 0x000fea0003800000 */
.L_x_827:
[----:B------:R-:W0:Y:S02]  /*41f0*/  LD.E R0, desc[UR8][R4.64+0x4] ;  /* 0x0000040804007980 */ /* 0x000e24000c101900 */
[----:B0-----:R-:W-:-:S05]  /*4200*/  IADD3 R3, R24, R0, RZ ;  /* 0x0000000018037210 */ /* 0x001fca0007ffe0ff */
[----:B------:R1:W-:Y:S02]  /*4210*/  ST.E desc[UR8][R4.64+0x4], R3 ;  /* 0x0000040304007985 */ /* 0x0003e4000c101908 */
.L_x_826:
[----:B------:R-:W-:Y:S05]  /*4220*/  BSYNC B0 ;  /* 0x0000000000007941 */ /* 0x000fea0003800000 */
.L_x_825:
        /* <DEDUP_REMOVED lines=10> */
.L_x_832:
[----:B------:R-:W0:Y:S02]  /*42d0*/  LDS R2, [R0] ;  /* 0x0000000000027984 */ /* 0x000e240000000800 */
[----:B0-----:R-:W-:-:S06]  /*42e0*/  HADD2 R3, R2, R23 ;  /* 0x0000001702037230 */ /* 0x001fcc0000000000 */
[----:B------:R-:W0:Y:S02]  /*42f0*/  ATOMS.CAST.SPIN R3, [R0], R2, R3 ;  /* 0x000000020003738d */ /* 0x000e240001800003 */
[----:B0-----:R-:W-:-:S13]  /*4300*/  ISETP.EQ.U32.AND P0, PT, R3, 0x1, PT ;  /* 0x000000010300780c */ /* 0x001fda0003f02070 */
[----:B------:R-:W-:Y:S05]  /*4310*/  @!P0 BRA `(.L_x_832) ;  /* 0xfffffffc00ec8947 */ /* 0x000fea000383ffff */
[----:B------:R-:W-:Y:S05]  /*4320*/  BRA `(.L_x_830) ;  /* 0x00000000000c7947 */ /* 0x000fea0003800000 */
.L_x_831:
[----:B------:R-:W2:Y:S02]  /*4330*/  LD.E R0, desc[UR8][R4.64] ;  /* 0x0000000804007980 */ /* 0x000ea4000c101900 */
[----:B--2---:R-:W-:-:S05]  /*4340*/  IADD3 R3, R23, R0, RZ ;  /* 0x0000000017037210 */ /* 0x004fca0007ffe0ff */
[----:B------:R0:W-:Y:S02]  /*4350*/  ST.E desc[UR8][R4.64], R3 ;  /* 0x0000000304007985 */ /* 0x0001e4000c101908 */
.L_x_830:
[----:B------:R-:W-:Y:S05]  /*4360*/  BSYNC B0 ;  /* 0x0000000000007941 */ /* 0x000fea0003800000 */
.L_x_829:
[----:B------:R1:W-:Y:S02]  /*4370*/  ATOM.E.ADD.F16x2.RN.STRONG.GPU P0, RZ, desc[UR8][R4.64+0x4], R22 ;  /* 0x0000041604ff79a2 */ /* 0x0003e4000810e1c8 */
[----:B-1----:R-:W-:Y:S05]  /*4380*/  @P0 EXIT ;  /* 0x000000000000094d */ /* 0x002fea0003800000 */
[----:B------:R-:W1:Y:S02]  /*4390*/  QSPC.E.S P0, RZ, [R4+0x4] ;  /* 0x0000040004ff73aa */ /* 0x000e640000000500 */
[----:B-1----:R-:W-:Y:S05]  /*43a0*/  @!P0 BRA `(.L_x_833) ;  /* 0x0000000000208947 */ /* 0x002fea0003800000 */
[----:B------:R-:W-:-:S04]  /*43b0*/  MOV R2, R4 ;  /* 0x0000000400027202 */ /* 0x000fc80000000f00 */
[----:B------:R-:W-:-:S07]  /*43c0*/  MOV R0, R2 ;  /* 0x0000000200007202 */ /* 0x000fce0000000f00 */
.L_x_834:
[----:B------:R-:W0:Y:S02]  /*43d0*/  LDS R2, [R0+0x4] ;  /* 0x0000040000027984 */ /* 0x000e240000000800 */
[----:B0-----:R-:W-:-:S10]  /*43e0*/  HFMA2.MMA R3, R2, 1, 1, R22 ;  /* 0x3c003c0002037835 */ /* 0x001fd40000000016 */
[----:B------:R-:W0:Y:S02]  /*43f0*/  ATOMS.CAST.SPIN R3, [R0+0x4], R2, R3 ;  /* 0x000004020003738d */ /* 0x000e240001800003 */
[----:B0-----:R-:W-:-:S13]  /*4400*/  ISETP.EQ.U32.AND P0, PT, R3, 0x1, PT ;  /* 0x000000010300780c */ /* 0x001fda0003f02070 */
[----:B------:R-:W-:Y:S05]  /*4410*/  @!P0 BRA `(.L_x_834) ;  /* 0xfffffffc00ec8947 */ /* 0x000fea000383ffff */
[----:B------:R-:W-:Y:S05]  /*4420*/  EXIT ;  /* 0x000000000000794d */ /* 0x000fea0003800000 */
.L_x_833:
[----:B------:R-:W0:Y:S02]  /*4430*/  LD.E R0, desc[UR8][R4.64+0x4] ;  /* 0x0000040804007980 */ /* 0x000e24000c101900 */
[----:B0-----:R-:W-:-:S05]  /*4440*/  IADD3 R3, R22, R0, RZ ;  /* 0x0000000016037210 */ /* 0x001fca0007ffe0ff */
[----:B------:R-:W-:Y:S01]  /*4450*/  ST.E desc[UR8][R4.64+0x4], R3 ;  /* 0x0000040304007985 */ /* 0x000fe2000c101908 */
[----:B------:R-:W-:Y:S05]  /*4460*/  EXIT ;  /* 0x000000000000794d */ /* 0x000fea0003800000 */
.L_x_835:
        /* <DEDUP_REMOVED lines=9> */
.L_x_3672:


//--------------------- .text._Z23gemm_half_q_half_kernelILi4ELi24ELb1ELb0ELi32EEvPK6__halfPKjS4_S2_PS0_iiiiPKtS7_iiiiiibS2_i --------------------------
	.section	.text._Z23gemm_half_q_half_kernelILi4ELi24ELb1ELb0ELi32EEvPK6__halfPKjS4_S2_PS0_iiiiPKtS7_iiiiiibS2_i,"ax",@progbits
	.align	128
        .global         _Z23gemm_half_q_half_kernelILi4ELi24ELb1ELb0ELi32EEvPK6__halfPKjS4_S2_PS0_iiiiPKtS7_iiiiiibS2_i
        .type           _Z23gemm_half_q_half_kernelILi4ELi24ELb1ELb0ELi32EEvPK6__halfPKjS4_S2_PS0_iiiiPKtS7_iiiiiibS2_i,@function
        .size           _Z23gemm_half_q_half_kernelILi4ELi24ELb1ELb0ELi32EEvPK6__halfPKjS4_S2_PS0_iiiiPKtS7_iiiiiibS2_i,(.L_x_3673 - _Z23gemm_half_q_half_kernelILi4ELi24ELb1ELb0ELi32EEvPK6__halfPKjS4_S2_PS0_iiiiPKtS7_iiiiiibS2_i)
        .other          _Z23gemm_half_q_half_kernelILi4ELi24ELb1ELb0ELi32EEvPK6__halfPKjS4_S2_PS0_iiiiPKtS7_iiiiiibS2_i,@"STO_CUDA_ENTRY STV_DEFAULT"
_Z23gemm_half_q_half_kernelILi4ELi24ELb1ELb0ELi32EEvPK6__halfPKjS4_S2_PS0_iiiiPKtS7_iiiiiibS2_i:
.text._Z23gemm_half_q_half_kernelILi4ELi24ELb1ELb0ELi32EEvPK6__halfPKjS4_S2_PS0_iiiiPKtS7_iiiiiibS2_i:
        /* <DEDUP_REMOVED lines=48> */
.L_x_836:
        /* <DEDUP_REMOVED lines=25> */
.L_x_841:
        /* <DEDUP_REMOVED lines=10> */
[----:B------:R-:W-:Y:S02]  /*0530*/  IADD3 R19, P3, R24, R5, RZ ;  /* 0x0000000518137210 */ /* 0x000fe40007f7e0ff */
[----:B------:R-:W-:Y:S02]  /*0540*/  LEA R8, P2, R10, UR4, 0x1 ;  /* 0x000000040a087c11 */ /* 0x000fe4000f8408ff */
[C---:B------:R-:W-:Y:S02]  /*0550*/  IADD3 R15, P4, R24.reuse, R11, RZ ;  /* 0x0000000b180f7210 */ /* 0x040fe40007f9e0ff */
[----:B------:R-:W-:Y:S02]  /*0560*/  IADD3 R7, P5, R24, R13, RZ ;  /* 0x0000000d18077210 */ /* 0x000fe40007fbe0ff */
[----:B------:R-:W-:Y:S02]  /*0570*/  LEA.HI.X.SX32 R22, R5, RZ, 0x1, P3 ;  /* 0x000000ff05167211 */ /* 0x000fe400018f0eff */
[----:B------:R-:W-:-:S02]  /*0580*/  LEA.HI.X R9, R10, UR5, R9, 0x1, P2 ;  /* 0x000000050a097c11 */ /* 0x000fc400090f0c09 */
[----:B------:R-:W-:Y:S02]  /*0590*/  LEA.HI.X.SX32 R20, R11, RZ, 0x1, P4 ;  /* 0x000000ff0b147211 */ /* 0x000fe400020f0eff */
[----:B------:R-:W-:Y:S01]  /*05a0*/  LEA R12, P3, R15, UR4, 0x1 ;  /* 0x000000040f0c7c11 */ /* 0x000fe2000f8608ff */
[----:B------:R-:W2:Y:S01]  /*05b0*/  LDG.E.U16.CONSTANT R8, desc[UR6][R8.64] ;  /* 0x0000000608087981 */ /* 0x000ea2000c1e9500 */
        /* <DEDUP_REMOVED lines=18> */
.L_x_840:
        /* <DEDUP_REMOVED lines=24> */
.L_x_842:
        /* <DEDUP_REMOVED lines=14> */
.L_x_839:
        /* <DEDUP_REMOVED lines=10> */
.L_x_844:
        /* <DEDUP_REMOVED lines=10> */
[----:B------:R-:W-:Y:S02]  /*0a80*/  IADD3 R17, P3, R22, R5, RZ ;  /* 0x0000000516117210 */ /* 0x000fe40007f7e0ff */
[----:B------:R-:W-:Y:S02]  /*0a90*/  LEA R8, P2, R10, UR4, 0x1 ;  /* 0x000000040a087c11 */ /* 0x000fe4000f8408ff */
[C---:B------:R-:W-:Y:S02]  /*0aa0*/  IADD3 R15, P4, R22.reuse, R11, RZ ;  /* 0x0000000b160f7210 */ /* 0x040fe40007f9e0ff */
[----:B------:R-:W-:Y:S02]  /*0ab0*/  IADD3 R7, P5, R22, R13, RZ ;  /* 0x0000000d16077210 */ /* 0x000fe40007fbe0ff */
[----:B------:R-:W-:Y:S02]  /*0ac0*/  LEA.HI.X.SX32 R20, R5, R24, 0x1, P3 ;  /* 0x0000001805147211 */ /* 0x000fe400018f0eff */
[----:B------:R-:W-:-:S02]  /*0ad0*/  LEA.HI.X R9, R10, UR5, R9, 0x1, P2 ;  /* 0x000000050a097c11 */ /* 0x000fc400090f0c09 */
[-C--:B------:R-:W-:Y:S02]  /*0ae0*/  LEA.HI.X.SX32 R18, R11, R24.reuse, 0x1, P4 ;  /* 0x000000180b127211 */ /* 0x080fe400020f0eff */
[----:B------:R-:W-:Y:S01]  /*0af0*/  LEA R12, P3, R15, UR4, 0x1 ;  /* 0x000000040f0c7c11 */ /* 0x000fe2000f8608ff */
[----:B------:R-:W2:Y:S01]  /*0b00*/  LDG.E.U16.CONSTANT R8, desc[UR6][R8.64] ;  /* 0x0000000608087981 */ /* 0x000ea2000c1e9500 */
        /* <DEDUP_REMOVED lines=18> */
.L_x_843:
        /* <DEDUP_REMOVED lines=24> */
.L_x_845:
        /* <DEDUP_REMOVED lines=13> */
.L_x_838:
[----:B------:R-:W-:Y:S05]  /*0e80*/  BSYNC B0 ;  /* 0x0000000000007941 */ /* 0x000fea0003800000 */
.L_x_837:
        /* <DEDUP_REMOVED lines=17> */
.L_x_848:
        /* <DEDUP_REMOVED lines=19> */
.L_x_847:
        /* <DEDUP_REMOVED lines=14> */
.L_x_849:
[----:B------:R-:W-:-:S13]  /*11b0*/  ISETP.LT.OR P0, PT, R3, R97, P0 ;  /* 0x000000610300720c */ /* 0x000fda0000701670 */
[----:B01----:R-:W0:Y:S01]  /*11c0*/  @P0 LDC.64 R4, c[0x0][0x230] ;  /* 0x00008c00ff040b82 */ /* 0x003e220000000a00 */
[----:B------:R-:W-:-:S05]  /*11d0*/  @P0 LEA R2, R2, R3, 0x2 ;  /* 0x0000000302020211 */ /* 0x000fca00078e10ff */
[----:B------:R-:W-:-:S04]  /*11e0*/  @P0 IMAD R3, R2, R89, R0 ;  /* 0x0000005902030224 */ /* 0x000fc800078e0200 */
[----:B0-----:R-:W-:-:S05]  /*11f0*/  @P0 IMAD.WIDE R2, R3, 0x2, R4 ;  /* 0x0000000203020825 */ /* 0x001fca00078e0204 */
[----:B------:R1:W-:Y:S02]  /*1200*/  @P0 STG.E.64 desc[UR6][R2.64], RZ ;  /* 0x000000ff02000986 */ /* 0x0003e4000c101b06 */
.L_x_846:
[----:B------:R-:W2:Y:S08]  /*1210*/  LDC R18, c[0x0][0x25c] ;  /* 0x00009700ff127b82 */ /* 0x000eb00000000800 */
[----:B------:R-:W-:Y:S01]  /*1220*/  BAR.SYNC.DEFER_BLOCKING 0x0 ;  /* 0x0000000000007b1d */ /* 0x000fe20000010000 */
[----:B------:R-:W-:-:S05]  /*1230*/  ISETP.GE.AND P0, PT, R95, R96, PT ;  /* 0x000000605f00720c */ /* 0x000fca0003f06270 */
[----:B------:R-:W-:Y:S02]  /*1240*/  ULDC UR5, c[0x0][0x258] ;  /* 0x0000960000057ab9 */ /* 0x000fe40000000800 */
[----:B------:R-:W3:Y:S01]  /*1250*/  LDC R19, c[0x0][0x264] ;  /* 0x00009900ff137b82 */ /* 0x000ee20000000800 */
[----:B------:R-:W-:Y:S01]  /*1260*/  ULDC UR10, c[0x0][0x260] ;  /* 0x00009800000a7ab9 */ /* 0x000fe20000000800 */
[----:B------:R-:W-:Y:S01]  /*1270*/  ULDC UR8, c[0x0][0x268] ;  /* 0x00009a0000087ab9 */ /* 0x000fe20000000800 */
[C---:B------:R-:W-:Y:S02]  /*1280*/  ISETP.GT.AND P5, PT, R95.reuse, UR5, PT ;  /* 0x000000055f007c0c */ /* 0x040fe4000bfa4270 */
[C---:B------:R-:W-:Y:S02]  /*1290*/  ISETP.GT.AND P4, PT, R95.reuse, UR10, PT ;  /* 0x0000000a5f007c0c */ /* 0x040fe4000bf84270 */
[C---:B------:R-:W-:Y:S02]  /*12a0*/  ISETP.GT.AND P3, PT, R95.reuse, UR8, PT ;  /* 0x000000085f007c0c */ /* 0x040fe4000bf64270 */
[----:B------:R-:W-:-:S02]  /*12b0*/  VIMNMX R17, R95, UR5, PT ;  /* 0x000000055f117c48 */ /* 0x000fc4000bfe0100 */
[----:B--2---:R-:W-:Y:S01]  /*12c0*/  ISETP.GT.AND P2, PT, R95, R18, PT ;  /* 0x000000125f00720c */ /* 0x004fe20003f44270 */
[----:B------:R-:W-:-:S12]  /*12d0*/  @P0 BRA `(.L_x_850) ;  /* 0x0000000000d40947 */ /* 0x000fd80003800000 */
[----:B0-----:R-:W0:Y:S01]  /*12e0*/  LDC.64 R8, c[0x0][0x248] ;  /* 0x00009200ff087b82 */ /* 0x001e220000000a00 */
[----:B-1----:R-:W-:-:S05]  /*12f0*/  SHF.L.U32 R3, R90, 0x6, RZ ;  /* 0x000000065a037819 */ /* 0x002fca00000006ff */
        /* <DEDUP_REMOVED lines=8> */
[----:B0-----:R-:W-:-:S07]  /*1380*/  SHF.R.S32.HI R12, RZ, 0x3, R5 ;  /* 0x00000003ff0c7819 */ /* 0x001fce0000011405 */
.L_x_851:
[----:B------:R-:W0:Y:S01]  /*1390*/  LDC.64 R2, c[0x0][0x220] ;  /* 0x00008800ff027b82 */ /* 0x000e220000000a00 */
[----:B-----5:R-:W-:-:S05]  /*13a0*/  IADD3 R14, R10, UR4, RZ ;  /* 0x000000040a0e7c10 */ /* 0x020fca000fffe0ff */
[----:B------:R-:W-:-:S05]  /*13b0*/  IMAD R4, R14, R89, RZ ;  /* 0x000000590e047224 */ /* 0x000fca00078e02ff */
[----:B------:R-:W-:-:S04]  /*13c0*/  SHF.R.S32.HI R5, RZ, 0x1f, R4 ;  /* 0x0000001fff057819 */ /* 0x000fc80000011404 */
[----:B------:R-:W-:-:S04]  /*13d0*/  LEA.HI R5, R5, R4, RZ, 0x3 ;  /* 0x0000000405057211 */ /* 0x000fc800078f18ff */
[----:B------:R-:W-:-:S05]  /*13e0*/  LEA.HI.SX32 R5, R5, R12, 0x1d ;  /* 0x0000000c05057211 */ /* 0x000fca00078feaff */
[----:B0-----:R-:W-:Y:S01]  /*13f0*/  IMAD.WIDE R2, R5, 0x4, R2 ;  /* 0x0000000405027825 */ /* 0x001fe200078e0202 */
[----:B------:R-:W-:Y:S01]  /*1400*/  LEA R7, R13, 0x1, 0x1 ;  /* 0x000000010d077811 */ /* 0x000fe200078e08ff */
[----:B------:R-:W0:Y:S04]  /*1410*/  LDC.64 R4, c[0x0][0x228] ;  /* 0x00008a00ff047b82 */ /* 0x000e280000000a00 */
[----:B------:R-:W2:Y:S01]  /*1420*/  LDG.E.CONSTANT R2, desc[UR6][R2.64] ;  /* 0x0000000602027981 */ /* 0x000ea2000c1e9900 */
[----:B------:R-:W-:-:S06]  /*1430*/  IMAD.WIDE R6, R7, 0x2, R8 ;  /* 0x0000000207067825 */ /* 0x000fcc00078e0208 */
[----:B------:R-:W4:Y:S01]  /*1440*/  LDG.E.U16.CONSTANT R6, desc[UR6][R6.64] ;  /* 0x0000000606067981 */ /* 0x000f22000c1e9500 */
[----:B0-----:R-:W-:-:S06]  /*1450*/  IMAD.WIDE R4, R14, 0x2, R4 ;  /* 0x000000020e047825 */ /* 0x001fcc00078e0204 */
[----:B------:R-:W3:Y:S01]  /*1460*/  LDG.E.U16.CONSTANT R4, desc[UR6][R4.64] ;  /* 0x0000000604047981 */ /* 0x000ee2000c1e9500 */
[----:B------:R-:W-:Y:S01]  /*1470*/  UIADD3 UR4, UR4, 0x1, URZ ;  /* 0x0000000104047890 */ /* 0x000fe2000fffe03f */
        /* <DEDUP_REMOVED lines=14> */
[----:B----4-:R-:W-:Y:S01]  /*1560*/  IADD3 R13, R6, R13, RZ ;  /* 0x0000000d060d7210 */ /* 0x010fe20007ffe0ff */
        /* <DEDUP_REMOVED lines=12> */
.L_x_850:
[----:B-1----:R-:W-:Y:S02]  /*1630*/  SHF.R.S32.HI R2, RZ, 0x1f, R17 ;  /* 0x0000001fff027819 */ /* 0x002fe40000011411 */
[----:B---3--:R-:W-:Y:S02]  /*1640*/  ISETP.GT.AND P6, PT, R95, R19, PT ;  /* 0x000000135f00720c */ /* 0x008fe40003fc4270 */
[----:B------:R-:W-:Y:S02]  /*1650*/  LEA.HI R17, R2, R17, RZ, 0x5 ;  /* 0x0000001102117211 */ /* 0x000fe400078f28ff */
[----:B------:R-:W-:Y:S01]  /*1660*/  CS2R R2, SRZ ;  /* 0x0000000000027805 */ /* 0x000fe2000001ff00 */
[----:B------:R-:W-:Y:S08]  /*1670*/  @!P5 BRA `(.L_x_852) ;  /* 0x00000000001cd947 */ /* 0x000ff00003800000 */
[----:B------:R-:W1:Y:S02]  /*1680*/  LDC R4, c[0x0][0x25c] ;  /* 0x00009700ff047b82 */ /* 0x000e640000000800 */
[----:B-1----:R-:W-:-:S04]  /*1690*/  VIMNMX R3, R95, R4, PT ;  /* 0x000000045f037248 */ /* 0x002fc80003fe0100 */
[----:B------:R-:W-:-:S04]  /*16a0*/  IADD3 R3, R3, -UR5, RZ ;  /* 0x8000000503037c10 */ /* 0x000fc8000fffe0ff */
[----:B------:R-:W-:-:S04]  /*16b0*/  SHF.R.S32.HI R4, RZ, 0x1f, R3 ;  /* 0x0000001fff047819 */ /* 0x000fc80000011403 */
[----:B------:R-:W-:-:S04]  /*16c0*/  LEA.HI R4, R4, R3, RZ, 0x5 ;  /* 0x0000000304047211 */ /* 0x000fc800078f28ff */
[----:B------:R-:W-:-:S05]  /*16d0*/  SHF.R.S32.HI R4, RZ, 0x5, R4 ;  /* 0x00000005ff047819 */ /* 0x000fca0000011404 */
[----:B------:R-:W-:-:S07]  /*16e0*/  IMAD R3, R4, 0x6, RZ ;  /* 0x0000000604037824 */ /* 0x000fce00078e02ff */
.L_x_852:
[----:B------:R-:W-:Y:S05]  /*16f0*/  @!P2 BRA `(.L_x_853) ;  /* 0x00000000001ca947 */ /* 0x000fea0003800000 */
[----:B------:R-:W1:Y:S02]  /*1700*/  LDC R2, c[0x0][0x260] ;  /* 0x00009800ff027b82 */ /* 0x000e640000000800 */
[----:B-1----:R-:W-:-:S04]  /*1710*/  VIMNMX R2, R95, R2, PT ;  /* 0x000000025f027248 */ /* 0x002fc80003fe0100 */
[----:B------:R-:W-:-:S04]  /*1720*/  IADD3 R2, R2, -R18, RZ ;  /* 0x8000001202027210 */ /* 0x000fc80007ffe0ff */
[----:B0-----:R-:W-:-:S04]  /*1730*/  SHF.R.S32.HI R5, RZ, 0x1f, R2 ;  /* 0x0000001fff057819 */ /* 0x001fc80000011402 */
[----:B------:R-:W-:-:S04]  /*1740*/  LEA.HI R5, R5, R2, RZ, 0x5 ;  /* 0x0000000205057211 */ /* 0x000fc800078f28ff */
[----:B------:R-:W-:-:S04]  /*1750*/  SHF.R.S32.HI R5, RZ, 0x5, R5 ;  /* 0x00000005ff057819 */ /* 0x000fc80000011405 */
[----:B------:R-:W-:-:S07]  /*1760*/  LEA R2, R5, R5, 0x2 ;  /* 0x0000000505027211 */ /* 0x000fce00078e10ff */
.L_x_853:
[----:B0-----:R-:W-:Y:S02]  /*1770*/  CS2R R4, SRZ ;  /* 0x0000000000047805 */ /* 0x001fe4000001ff00 */
        /* <DEDUP_REMOVED lines=9> */
.L_x_854:
        /* <DEDUP_REMOVED lines=8> */
.L_x_855:
        /* <DEDUP_REMOVED lines=9> */
.L_x_856:
[----:B------:R-:W-:Y:S01]  /*1920*/  LEA R3, R8, R3, 0x3 ;  /* 0x0000000308037211 */ /* 0x000fe200078e18ff */
[----:B------:R-:W0:Y:S01]  /*1930*/  S2UR UR5, SR_CgaCtaId ;  /* 0x00000000000579c3 */ /* 0x000e220000008800 */
[----:B------:R-:W-:Y:S01]  /*1940*/  ISETP.GE.OR P0, PT, R95, UR10, P0 ;  /* 0x0000000a5f007c0c */ /* 0x000fe20008706670 */
[----:B------:R-:W-:Y:S01]  /*1950*/  ULDC.64 UR8, c[0x0][0x218] ;  /* 0x0000860000087ab9 */ /* 0x000fe20000000a00 */
[----:B------:R-:W-:Y:S01]  /*1960*/  IADD3 R2, R5, R3, R2 ;  /* 0x0000000305027210 */ /* 0x000fe20007ffe002 */
[----:B------:R-:W-:Y:S01]  /*1970*/  UMOV UR4, 0x400 ;  /* 0x0000040000047882 */ /* 0x000fe20000000000 */
[----:B------:R-:W-:Y:S02]  /*1980*/  PRMT R41, RZ, 0x5410, RZ ;  /* 0x00005410ff297816 */ /* 0x000fe400000000ff */
        /* <DEDUP_REMOVED lines=11> */
[----:B-----5:R-:W-:Y:S02]  /*1a40*/  PRMT R24, RZ, 0x5410, RZ ;  /* 0x00005410ff187816 */ /* 0x020fe400000000ff */
[----:B------:R-:W-:Y:S02]  /*1a50*/  LEA.HI.X R7, R0, UR9, R3, 0x2, P2 ;  /* 0x0000000900077c11 */ /* 0x000fe400090f1403 */
[----:B------:R-:W-:Y:S02]  /*1a60*/  PRMT R23, RZ, 0x5410, RZ ;  /* 0x00005410ff177816 */ /* 0x000fe400000000ff */
[----:B------:R-:W-:Y:S01]  /*1a70*/  PRMT R22, RZ, 0x5410, RZ ;  /* 0x00005410ff167816 */ /* 0x000fe200000000ff */
[----:B------:R-:W-:Y:S06]  /*1a80*/  @P0 BRA `(.L_x_857) ;  /* 0x0000002400640947 */ /* 0x000fec0003800000 */
[----:B------:R-:W-:Y:S01]  /*1a90*/  PRMT R41, RZ, 0x7610, R41 ;  /* 0x00007610ff297816 */ /* 0x000fe20000000029 */
[----:B------:R-:W-:Y:S01]  /*1aa0*/  ULDC UR5, c[0x0][0x260] ;  /* 0x0000980000057ab9 */ /* 0x000fe20000000800 */
[----:B------:R-:W-:-:S05]  /*1ab0*/  ULDC UR8, c[0x0][0x240] ;  /* 0x0000900000087ab9 */ /* 0x000fca0000000800 */
.L_x_862:
        /* <DEDUP_REMOVED lines=11> */
[----:B-----5:R-:W-:Y:S02]  /*1b70*/  SHF.R.U32.HI R47, RZ, 0xf, R28 ;  /* 0x0000000fff2f7819 */ /* 0x020fe4000001161c */
        /* <DEDUP_REMOVED lines=11> */
[----:B------:R-:W-:Y:S02]  /*1c30*/  SHF.R.U32.HI R31, RZ, 0xe, R17 ;  /* 0x0000000eff1f7819 */ /* 0x000fe40000011611 */
[----:B------:R-:W-:Y:S02]  /*1c40*/  LOP3.LUT R74, R74, 0x10001, RZ, 0xc0, !PT ;  /* 0x000100014a4a7812 */ /* 0x000fe400078ec0ff */
[----:B------:R-:W-:Y:S02]  /*1c50*/  SHF.R.U32.HI R77, RZ, 0xe, R18 ;  /* 0x0000000eff4d7819 */ /* 0x000fe40000011612 */
[----:B------:R-:W-:Y:S02]  /*1c60*/  LOP3.LUT R76, R76, 0x10001, RZ, 0xc0, !PT ;  /* 0x000100014c4c7812 */ /* 0x000fe400078ec0ff */
[C---:B------:R-:W-:Y:S02]  /*1c70*/  LOP3.LUT R60, R29.reuse, 0x3e003e0, RZ, 0xc0, !PT ;  /* 0x03e003e01d3c7812 */ /* 0x040fe400078ec0ff */
[----:B------:R-:W-:-:S02]  /*1c80*/  LOP3.LUT R35, R29, 0x1f001f, RZ, 0xc0, !PT ;  /* 0x001f001f1d237812 */ /* 0x000fc400078ec0ff */
[----:B------:R-:W-:Y:S02]  /*1c90*/  SHF.R.U32.HI R37, RZ, 0xa, R29 ;  /* 0x0000000aff257819 */ /* 0x000fe4000001161d */
        /* <DEDUP_REMOVED lines=15> */
[----:B------:R-:W-:Y:S02]  /*1d90*/  PRMT R47, R93, 0x9910, RZ ;  /* 0x000099105d2f7816 */ /* 0x000fe400000000ff */
[----:B------:R-:W-:-:S02]  /*1da0*/  LOP3.LUT R29, R28, 0x40004, R29, 0xf8, !PT ;  /* 0x000400041c1d7812 */ /* 0x000fc400078ef81d */
[----:B------:R-:W-:Y:S02]  /*1db0*/  SHF.R.U32.HI R81, RZ, 0xd, R15 ;  /* 0x0000000dff517819 */ /* 0x000fe4000001160f */
[--C-:B------:R-:W-:Y:S02]  /*1dc0*/  SHF.R.U32.HI R8, RZ, 0xc, R9.reuse ;  /* 0x0000000cff087819 */ /* 0x100fe40000011609 */
[C---:B------:R-:W-:Y:S02]  /*1dd0*/  LOP3.LUT R64, R9.reuse, 0x3e003e0, RZ, 0xc0, !PT ;  /* 0x03e003e009407812 */ /* 0x040fe400078ec0ff */
[----:B------:R-:W-:Y:S02]  /*1de0*/  LOP3.LUT R69, R9, 0x1f001f, RZ, 0xc0, !PT ;  /* 0x001f001f09457812 */ /* 0x000fe400078ec0ff */
[----:B------:R-:W-:Y:S02]  /*1df0*/  SHF.R.U32.HI R70, RZ, 0xa, R9 ;  /* 0x0000000aff467819 */ /* 0x000fe40000011609 */
[----:B------:R-:W-:-:S02]  /*1e00*/  LOP3.LUT R80, R79, 0x20002, R80, 0xf8, !PT ;  /* 0x000200024f507812 */ /* 0x000fc400078ef850 */
[----:B------:R-:W-:Y:S02]  /*1e10*/  LOP3.LUT R75, R74, 0x40004, R75, 0xf8, !PT ;  /* 0x000400044a4b7812 */ /* 0x000fe400078ef84b */
[----:B------:R-:W-:Y:S02]  /*1e20*/  SHF.R.U32.HI R9, RZ, 0xc, R10 ;  /* 0x0000000cff097819 */ /* 0x000fe4000001160a */
[----:B------:R-:W-:Y:S02]  /*1e30*/  LOP3.LUT R78, R77, 0x40004, R78, 0xf8, !PT ;  /* 0x000400044d4e7812 */ /* 0x000fe400078ef84e */
[----:B------:R-:W-:Y:S02]  /*1e40*/  ISETP.NE.AND P0, PT, R47, RZ, PT ;  /* 0x000000ff2f00720c */ /* 0x000fe40003f05270 */
[----:B------:R-:W-:Y:S02]  /*1e50*/  LOP3.LUT R29, R29, 0x80008, R30, 0xf8, !PT ;  /* 0x000800081d1d7812 */ /* 0x000fe400078ef81e */
[----:B------:R-:W-:-:S02]  /*1e60*/  LOP3.LUT R63, R16, 0x3e003e0, RZ, 0xc0, !PT ;  /* 0x03e003e0103f7812 */ /* 0x000fc400078ec0ff */
[----:B------:R-:W-:Y:S02]  /*1e70*/  LOP3.LUT R56, R16, 0x1f001f, RZ, 0xc0, !PT ;  /* 0x001f001f10387812 */ /* 0x000fe400078ec0ff */
[----:B------:R-:W-:Y:S02]  /*1e80*/  SHF.R.U32.HI R58, RZ, 0xa, R16 ;  /* 0x0000000aff3a7819 */ /* 0x000fe40000011610 */
[C---:B------:R-:W-:Y:S02]  /*1e90*/  LOP3.LUT R62, R17.reuse, 0x3e003e0, RZ, 0xc0, !PT ;  /* 0x03e003e0113e7812 */ /* 0x040fe400078ec0ff */
[----:B------:R-:W-:Y:S02]  /*1ea0*/  LOP3.LUT R50, R17, 0x1f001f, RZ, 0xc0, !PT ;  /* 0x001f001f11327812 */ /* 0x000fe400078ec0ff */
[----:B------:R-:W-:Y:S02]  /*1eb0*/  SHF.R.U32.HI R54, RZ, 0xa, R17 ;  /* 0x0000000aff367819 */ /* 0x000fe40000011611 */
        /* <DEDUP_REMOVED lines=9> */
[C---:B------:R-:W-:Y:S02]  /*1f50*/  LOP3.LUT R19, R12.reuse, 0x3e003e0, RZ, 0xc0, !PT ;  /* 0x03e003e00c137812 */ /* 0x040fe400078ec0ff */
[----:B------:R-:W-:Y:S02]  /*1f60*/  LOP3.LUT R67, R12, 0x1f001f, RZ, 0xc0, !PT ;  /* 0x001f001f0c437812 */ /* 0x000fe400078ec0ff */
[----:B------:R-:W-:Y:S02]  /*1f70*/  SHF.R.U32.HI R68, RZ, 0xa, R12 ;  /* 0x0000000aff447819 */ /* 0x000fe4000001160c */
[----:B------:R-:W-:-:S02]  /*1f80*/  LOP3.LUT R18, R13, 0x3e003e0, RZ, 0xc0, !PT ;  /* 0x03e003e00d127812 */ /* 0x000fc400078ec0ff */
[----:B------:R-:W-:Y:S02]  /*1f90*/  MOV R82, 0x2800 ;  /* 0x0000280000527802 */ /* 0x000fe40000000f00 */
        /* <DEDUP_REMOVED lines=8> */
[C---:B------:R-:W-:Y:S02]  /*2020*/  LOP3.LUT R14, R10.reuse, 0x3e003e0, RZ, 0xc0, !PT ;  /* 0x03e003e00a0e7812 */ /* 0x040fe400078ec0ff */
[----:B------:R-:W-:Y:S02]  /*2030*/  LOP3.LUT R65, R10, 0x1f001f, RZ, 0xc0, !PT ;  /* 0x001f001f0a417812 */ /* 0x000fe400078ec0ff */
[----:B------:R-:W-:-:S02]  /*2040*/  SHF.R.U32.HI R66, RZ, 0xa, R10 ;  /* 0x0000000aff427819 */ /* 0x000fc4000001160a */
[--C-:B------:R-:W-:Y:S02]  /*2050*/  SHF.R.U32.HI R10, RZ, 0xc, R11.reuse ;  /* 0x0000000cff0a7819 */ /* 0x100fe4000001160b */
[C---:B------:R-:W-:Y:S02]  /*2060*/  LOP3.LUT R15, R11.reuse, 0x3e003e0, RZ, 0xc0, !PT ;  /* 0x03e003e00b0f7812 */ /* 0x040fe400078ec0ff */
[----:B------:R-:W-:Y:S02]  /*2070*/  LOP3.LUT R48, R11, 0x1f001f, RZ, 0xc0, !PT ;  /* 0x001f001f0b307812 */ /* 0x000fe400078ec0ff */
[--C-:B------:R-:W-:Y:S02]  /*2080*/  SHF.R.U32.HI R49, RZ, 0xa, R11.reuse ;  /* 0x0000000aff317819 */ /* 0x100fe4000001160b */
[----:B------:R-:W-:Y:S02]  /*2090*/  PRMT R11, R82, 0x7610, R11 ;  /* 0x00007610520b7816 */ /* 0x000fe4000000000b */
[----:B------:R-:W-:-:S02]  /*20a0*/  LOP3.LUT R18, R18, 0x64006400, RZ, 0xfc, !PT ;  /* 0x6400640012127812 */ /* 0x000fc400078efcff */
[----:B------:R-:W-:Y:S02]  /*20b0*/  LOP3.LUT R86, R12, 0x64006400, RZ, 0xfc, !PT ;  /* 0x640064000c567812 */ /* 0x000fe400078efcff */
[----:B------:R-:W-:Y:S02]  /*20c0*/  LOP3.LUT R85, R47, 0x80008, R10, 0xf8, !PT ;  /* 0x000800082f557812 */ /* 0x000fe400078ef80a */
        /* <DEDUP_REMOVED lines=22> */
[----:B------:R-:W-:Y:S01]  /*2230*/  LOP3.LUT R104, R21, 0x64006400, RZ, 0xfc, !PT ;  /* 0x6400640015687812 */ /* 0x000fe200078efcff */
[----:B------:R-:W-:Y:S01]  /*2240*/  HFMA2 R21, R80, R11.H0_H0, -48, -48 ;  /* 0xd200d20050157431 */ /* 0x000fe2000004000b */
[----:B------:R-:W-:Y:S01]  /*2250*/  LOP3.LUT R46, R46, 0x1f001f, RZ, 0xc0, !PT ;  /* 0x001f001f2e2e7812 */ /* 0x000fe200078ec0ff */
[----:B------:R-:W-:Y:S01]  /*2260*/  HADD2 R70, R70, -1040, -1040 ;  /* 0xe410e41046467430 */ /* 0x000fe20000000000 */
[----:B------:R-:W-:Y:S02]  /*2270*/  LOP3.LUT R39, R72, 0x64006400, RZ, 0xfc, !PT ;  /* 0x6400640048277812 */ /* 0x000fe400078efcff */
[----:B------:R-:W-:-:S02]  /*2280*/  LOP3.LUT R60, R60, 0x64006400, RZ, 0xfc, !PT ;  /* 0x640064003c3c7812 */ /* 0x000fc400078efcff */
[----:B------:R-:W-:Y:S01]  /*2290*/  LOP3.LUT R106, R17, 0x64006400, RZ, 0xfc, !PT ;  /* 0x64006400116a7812 */ /* 0x000fe200078efcff */
[-C--:B------:R-:W-:Y:S01]  /*22a0*/  HFMA2 R17, R88, R11.reuse.H0_H0, -48, -48 ;  /* 0xd200d20058117431 */ /* 0x080fe2000004000b */
[----:B------:R-:W-:Y:S01]  /*22b0*/  LOP3.LUT R69, R69, 0x64006400, RZ, 0xfc, !PT ;  /* 0x6400640045457812 */ /* 0x000fe200078efcff */
[----:B------:R-:W-:Y:S01]  /*22c0*/  HADD2 R88, R52, -1040, -1040 ;  /* 0xe410e41034587430 */ /* 0x000fe20000000000 */
        /* <DEDUP_REMOVED lines=17> */
[----:B------:R-:W-:Y:S02]  /*23e0*/  LOP3.LUT R56, R56, 0x64006400, RZ, 0xfc, !PT ;  /* 0x6400640038387812 */ /* 0x000fe400078efcff */
[----:B------:R-:W-:Y:S01]  /*23f0*/  LOP3.LUT R67, R67, 0x64006400, RZ, 0xfc, !PT ;  /* 0x6400640043437812 */ /* 0x000fe200078efcff */
[----:B------:R-:W-:Y:S01]  /*2400*/  HFMA2 R15, R110, R11.H0_H0, -48, -48 ;  /* 0xd200d2006e0f7431 */ /* 0x000fe2000004000b */
        /* <DEDUP_REMOVED lines=8> */
[----:B------:R-:W-:-:S03]  /*2490*/  ISETP.GE.AND P2, PT, R97, 0x2, PT ;  /* 0x000000026100780c */ /* 0x000fc60003f46270 */
[----:B------:R-:W-:Y:S01]  /*24a0*/  HADD2 R46, R46, -1040, -1040 ;  /* 0xe410e4102e2e7430 */ /* 0x000fe20000000000 */
[----:B--2---:R-:W-:Y:S02]  /*24b0*/  SHF.R.U32.HI R28, RZ, 0xb, R4 ;  /* 0x0000000bff1c7819 */ /* 0x004fe40000011604 */
[----:B------:R-:W-:Y:S02]  /*24c0*/  SHF.R.U32.HI R30, RZ, 0xb, R5 ;  /* 0x0000000bff1e7819 */ /* 0x000fe40000011605 */
[----:B------:R-:W-:Y:S02]  /*24d0*/  SHF.R.U32.HI R74, RZ, 0xb, R6 ;  /* 0x0000000bff4a7819 */ /* 0x000fe40000011606 */
[----:B------:R-:W-:Y:S02]  /*24e0*/  LOP3.LUT R28, R29, 0x100010, R28, 0xf8, !PT ;  /* 0x001000101d1c7812 */ /* 0x000fe400078ef81c */
[----:B------:R-:W-:Y:S02]  /*24f0*/  LOP3.LUT R29, R31, 0x100010, R30, 0xf8, !PT ;  /* 0x001000101f1d7812 */ /* 0x000fe400078ef81e */
[----:B------:R-:W-:-:S02]  /*2500*/  LOP3.LUT R30, R81, 0x100010, R74, 0xf8, !PT ;  /* 0x00100010511e7812 */ /* 0x000fc400078ef84a */
[----:B------:R-:W-:Y:S01]  /*2510*/  LOP3.LUT R74, R61, 0x64006400, RZ, 0xfc, !PT ;  /* 0x640064003d4a7812 */ /* 0x000fe200078efcff */
[-C--:B------:R-:W-:Y:S01]  /*2520*/  HFMA2 R61, R82, R11.reuse.H0_H0, -48, -48 ;  /* 0xd200d200523d7431 */ /* 0x080fe2000004000b */
[C---:B------:R-:W-:Y:S02]  /*2530*/  LOP3.LUT R75, R4.reuse, 0x3e003e0, RZ, 0xc0, !PT ;  /* 0x03e003e0044b7812 */ /* 0x040fe400078ec0ff */
[----:B------:R-:W-:Y:S01]  /*2540*/  LOP3.LUT R8, R4, 0x1f001f, RZ, 0xc0, !PT ;  /* 0x001f001f04087812 */ /* 0x000fe200078ec0ff */
[----:B------:R-:W-:Y:S01]  /*2550*/  HFMA2 R87, R74, R11.H0_H0, -48, -48 ;  /* 0xd200d2004a577431 */ /* 0x000fe2000004000b */
[C---:B------:R-:W-:Y:S02]  /*2560*/  LOP3.LUT R77, R5.reuse, 0x3e003e0, RZ, 0xc0, !PT ;  /* 0x03e003e0054d7812 */ /* 0x040fe400078ec0ff */
[----:B------:R-:W-:Y:S02]  /*2570*/  LOP3.LUT R9, R5, 0x1f001f, RZ, 0xc0, !PT ;  /* 0x001f001f05097812 */ /* 0x000fe400078ec0ff */
[----:B------:R-:W-:-:S02]  /*2580*/  LOP3.LUT R79, R6, 0x3e003e0, RZ, 0xc0, !PT ;  /* 0x03e003e0064f7812 */ /* 0x000fc400078ec0ff */
[----:B------:R-:W-:Y:S02]  /*2590*/  LOP3.LUT R10, R6, 0x1f001f, RZ, 0xc0, !PT ;  /* 0x001f001f060a7812 */ /* 0x000fe400078ec0ff */
[----:B------:R-:W-:Y:S02]  /*25a0*/  SHF.R.U32.HI R76, RZ, 0xb, R7 ;  /* 0x0000000bff4c7819 */ /* 0x000fe40000011607 */
[C---:B------:R-:W-:Y:S02]  /*25b0*/  LOP3.LUT R83, R7.reuse, 0x3e003e0, RZ, 0xc0, !PT ;  /* 0x03e003e007537812 */ /* 0x040fe400078ec0ff */
[----:B------:R-:W-:Y:S02]  /*25c0*/  LOP3.LUT R47, R7, 0x1f001f, RZ, 0xc0, !PT ;  /* 0x001f001f072f7812 */ /* 0x000fe400078ec0ff */
[----:B------:R-:W-:Y:S02]  /*25d0*/  SHF.R.U32.HI R4, RZ, 0xa, R4 ;  /* 0x0000000aff047819 */ /* 0x000fe40000011604 */
[----:B------:R-:W-:-:S02]  /*25e0*/  SHF.R.U32.HI R5, RZ, 0xa, R5 ;  /* 0x0000000aff057819 */ /* 0x000fc40000011605 */
[----:B------:R-:W-:Y:S02]  /*25f0*/  SHF.R.U32.HI R6, RZ, 0xa, R6 ;  /* 0x0000000aff067819 */ /* 0x000fe40000011606 */
[----:B------:R-:W-:Y:S02]  /*2600*/  SHF.R.U32.HI R7, RZ, 0xa, R7 ;  /* 0x0000000aff077819 */ /* 0x000fe40000011607 */
[----:B------:R-:W-:Y:S02]  /*2610*/  LOP3.LUT R74, R36, 0x1f001f, RZ, 0xc0, !PT ;  /* 0x001f001f244a7812 */ /* 0x000fe400078ec0ff */
[----:B------:R-:W-:Y:S02]  /*2620*/  LOP3.LUT R81, R2, 0x1f001f, RZ, 0xc0, !PT ;  /* 0x001f001f02517812 */ /* 0x000fe400078ec0ff */
[----:B------:R-:W-:Y:S02]  /*2630*/  LOP3.LUT R14, R75, 0x64006400, RZ, 0xfc, !PT ;  /* 0x640064004b0e7812 */ /* 0x000fe400078efcff */
        /* <DEDUP_REMOVED lines=8> */
[----:B------:R-:W-:Y:S01]  /*26c0*/  LOP3.LUT R31, R85, 0x100010, R76, 0xf8, !PT ;  /* 0x00100010551f7812 */ /* 0x000fe200078ef84c */
[----:B------:R-:W-:Y:S01]  /*26d0*/  HADD2 R85, R56, -1040, -1040 ;  /* 0xe410e41038557430 */ /* 0x000fe20000000000 */
[----:B------:R-:W-:Y:S01]  /*26e0*/  LOP3.LUT R82, R37, 0x1f001f, RZ, 0xc0, !PT ;  /* 0x001f001f25527812 */ /* 0x000fe200078ec0ff */
[----:B------:R-:W-:Y:S01]  /*26f0*/  HADD2 R51, R51, -1040, -1040 ;  /* 0xe410e41033337430 */ /* 0x000fe20000000000 */
[----:B------:R-:W-:Y:S02]  /*2700*/  LOP3.LUT R4, R4, 0x1f001f, RZ, 0xc0, !PT ;  /* 0x001f001f04047812 */ /* 0x000fe400078ec0ff */
[----:B------:R-:W-:Y:S02]  /*2710*/  LOP3.LUT R5, R5, 0x1f001f, RZ, 0xc0, !PT ;  /* 0x001f001f05057812 */ /* 0x000fe400078ec0ff */
[----:B------:R-:W-:-:S02]  /*2720*/  LOP3.LUT R6, R6, 0x1f001f, RZ, 0xc0, !PT ;  /* 0x001f001f06067812 */ /* 0x000fc400078ec0ff */
[----:B------:R-:W-:Y:S01]  /*2730*/  LOP3.LUT R47, R7, 0x1f001f, RZ, 0xc0, !PT ;  /* 0x001f001f072f7812 */ /* 0x000fe200078ec0ff */
[----:B------:R-:W-:Y:S01]  /*2740*/  HADD2 R7, R99, -1040, -1040 ;  /* 0xe410e41063077430 */ /* 0x000fe20000000000 */
        /* <DEDUP_REMOVED lines=142> */
.L_x_859:
        /* <DEDUP_REMOVED lines=83> */
.L_x_860:
        /* <DEDUP_REMOVED lines=85> */
.L_x_861:
        /* <DEDUP_REMOVED lines=79> */
.L_x_858:
[----:B------:R-:W-:Y:S01]  /*3fa0*/  LEA R0, R90, 0x20, 0x5 ;  /* 0x000000205a007811 */ /* 0x000fe200078e28ff */
[----:B------:R-:W-:Y:S01]  /*3fb0*/  UIADD3 UR4, UR4, 0x40, URZ ;  /* 0x0000004004047890 */ /* 0x000fe2000fffe03f */
[----:B------:R-:W-:Y:S01]  /*3fc0*/  IADD3 R95, R95, 0x20, RZ ;  /* 0x000000205f5f7810 */ /* 0x000fe20007ffe0ff */
[----:B-1----:R-:W-:Y:S01]  /*3fd0*/  IMAD.WIDE R6, R89, 0x4, R100 ;  /* 0x0000000459067825 */ /* 0x002fe200078e0264 */
[----:B------:R-:W-:Y:S02]  /*3fe0*/  VIMNMX R0, R0, UR8, PT ;  /* 0x0000000800007c48 */ /* 0x000fe4000bfe0100 */
[C---:B------:R-:W-:Y:S02]  /*3ff0*/  ISETP.GE.AND P0, PT, R95.reuse, UR5, PT ;  /* 0x000000055f007c0c */ /* 0x040fe4000bf06270 */
[----:B------:R-:W-:-:S13]  /*4000*/  ISETP.LT.AND P2, PT, R95, R0, PT ;  /* 0x000000005f00720c */ /* 0x000fda0003f41270 */
[----:B------:R-:W-:Y:S05]  /*4010*/  @!P0 BRA P2, `(.L_x_862) ;  /* 0xffffffd800a88947 */ /* 0x000fea000103ffff */
.L_x_857:
[----:B------:R-:W-:Y:S01]  /*4020*/  ISETP.GE.AND P0, PT, R95, R96, PT ;  /* 0x000000605f00720c */ /* 0x000fe20003f06270 */
[----:B------:R-:W-:-:S03]  /*4030*/  ULDC UR5, c[0x0][0x264] ;  /* 0x0000990000057ab9 */ /* 0x000fc60000000800 */
[----:B------:R-:W-:-:S13]  /*4040*/  ISETP.GE.OR P0, PT, R95, UR5, P0 ;  /* 0x000000055f007c0c */ /* 0x000fda0008706670 */
[----:B------:R-:W-:Y:S05]  /*4050*/  @P0 BRA `(.L_x_863) ;  /* 0x0000006400e00947 */ /* 0x000fea0003800000 */
[----:B------:R-:W-:Y:S01]  /*4060*/  PRMT R0, R94, 0x9910, RZ ;  /* 0x000099105e007816 */ /* 0x000fe200000000ff */
[----:B------:R-:W-:Y:S01]  /*4070*/  HADD2.F32 R45, -RZ, R45.H0_H0 ;  /* 0x2000002dff2d7230 */ /* 0x000fe20000004100 */
[----:B------:R-:W-:Y:S01]  /*4080*/  ULDC UR5, c[0x0][0x264] ;  /* 0x0000990000057ab9 */ /* 0x000fe20000000800 */
[----:B------:R-:W-:Y:S01]  /*4090*/  HADD2.F32 R44, -RZ, R44.H0_H0 ;  /* 0x2000002cff2c7230 */ /* 0x000fe20000004100 */
[----:B------:R-:W-:Y:S01]  /*40a0*/  ISETP.NE.AND P0, PT, R0, RZ, PT ;  /* 0x000000ff0000720c */ /* 0x000fe20003f05270 */
[----:B------:R-:W-:Y:S02]  /*40b0*/  HADD2.F32 R43, -RZ, R43.H0_H0 ;  /* 0x2000002bff2b7230 */ /* 0x000fe40000004100 */
[----:B------:R-:W-:Y:S01]  /*40c0*/  HADD2.F32 R42, -RZ, R42.H0_H0 ;  /* 0x2000002aff2a7230 */ /* 0x000fe20000004100 */
[----:B------:R-:W-:-:S13]  /*40d0*/  ISETP.LT.OR P0, PT, R98, 0x4, !P0 ;  /* 0x000000046200780c */ /* 0x000fda0004701670 */
.L_x_880:
[----:B------:R-:W-:Y:S05]  /*40e0*/  @!P1 BRA `(.L_x_864) ;  /* 0x0000006400a09947 */ /* 0x000fea0003800000 */
[----:B-----5:R-:W2:Y:S01]  /*40f0*/  LDG.E.128.CONSTANT R8, desc[UR6][R6.64] ;  /* 0x0000000606087981 */ /* 0x020ea2000c1e9d00 */
        /* <DEDUP_REMOVED lines=59> */
[----:B------:R-:W-:Y:S01]  /*44b0*/  HADD2.F32 R0, -RZ, R12.H0_H0 ;  /* 0x2000000cff007230 */ /* 0x000fe20000004100 */
[----:B------:R-:W1:Y:S01]  /*44c0*/  LDS.64 R8, [UR4+0x8] ;  /* 0x00000804ff087984 */ /* 0x000e620008000a00 */
[--C-:B------:R-:W-:Y:S02]  /*44d0*/  HADD2.F32 R36, -RZ, R11.reuse.H0_H0 ;  /* 0x2000000bff247230 */ /* 0x100fe40000004100 */
        /* <DEDUP_REMOVED lines=9> */
[----:B------:R-:W-:Y:S01]  /*4570*/  FFMA.FTZ R33, R0, R3, RZ ;  /* 0x0000000300217223 */ /* 0x000fe200000100ff */
[----:B------:R-:W-:-:S02]  /*4580*/  HADD2.F32 R32, -RZ, R12.H1_H1 ;  /* 0x3000000cff207230 */ /* 0x000fc40000004100 */
[----:B------:R-:W-:Y:S01]  /*4590*/  FFMA.FTZ R47, R3, R4, RZ ;  /* 0x00000004032f7223 */ /* 0x000fe200000100ff */
[----:B------:R-:W-:Y:S02]  /*45a0*/  HADD2.F32 R4, -RZ, R16.H1_H1 ;  /* 0x30000010ff047230 */ /* 0x000fe40000004100 */
[C---:B------:R-:W-:Y:S01]  /*45b0*/  FFMA.FTZ R39, R35.reuse, R2, R39 ;  /* 0x0000000223277223 */ /* 0x040fe20000010027 */
[----:B------:R-:W-:Y:S02]  /*45c0*/  HADD2.F32 R0, -RZ, R13.H0_H0 ;  /* 0x2000000dff007230 */ /* 0x000fe40000004100 */
[----:B------:R-:W-:Y:S01]  /*45d0*/  FFMA.FTZ R32, R32, R35, R33 ;  /* 0x0000002320207223 */ /* 0x000fe20000010021 */
[----:B------:R-:W-:Y:S02]  /*45e0*/  HADD2.F32 R2, -RZ, R15.H0_H0 ;  /* 0x2000000fff027230 */ /* 0x000fe40000004100 */
[----:B------:R-:W-:Y:S01]  /*45f0*/  FFMA.FTZ R33, R35, R38, R36 ;  /* 0x0000002623217223 */ /* 0x000fe20000010024 */
[----:B------:R-:W-:-:S02]  /*4600*/  HADD2.F32 R3, -RZ, R10.H0_H0 ;  /* 0x2000000aff037230 */ /* 0x000fc40000004100 */
[----:B------:R-:W-:Y:S01]  /*4610*/  FFMA.FTZ R47, R35, R4, R47 ;  /* 0x00000004232f7223 */ /* 0x000fe2000001002f */
[----:B------:R-:W-:Y:S02]  /*4620*/  HADD2.F32 R36, -RZ, R17.H0_H0 ;  /* 0x20000011ff247230 */ /* 0x000fe40000004100 */
[C---:B------:R-:W-:Y:S01]  /*4630*/  FFMA.FTZ R4, R34.reuse, R0, R33 ;  /* 0x0000000022047223 */ /* 0x040fe20000010021 */
[C---:B------:R-:W-:Y:S01]  /*4640*/  FFMA.FTZ R39, R34.reuse, R2, R39 ;  /* 0x0000000222277223 */ /* 0x040fe20000010027 */
[----:B------:R-:W-:Y:S02]  /*4650*/  HADD2.F32 R0, -RZ, R10.H1_H1 ;  /* 0x3000000aff007230 */ /* 0x000fe40000004100 */
[----:B------:R-:W-:Y:S01]  /*4660*/  FFMA.FTZ R3, R3, R34, R32 ;  /* 0x0000002203037223 */ /* 0x000fe20000010020 */
[----:B------:R-:W-:Y:S02]  /*4670*/  HADD2.F32 R2, -RZ, R13.H1_H1 ;  /* 0x3000000dff027230 */ /* 0x000fe40000004100 */
[----:B------:R-:W-:Y:S01]  /*4680*/  FFMA.FTZ R47, R34, R36, R47 ;  /* 0x00000024222f7223 */ /* 0x000fe2000001002f */
[----:B------:R-:W-:-:S02]  /*4690*/  HADD2.F32 R32, -RZ, R15.H1_H1 ;  /* 0x3000000fff207230 */ /* 0x000fc40000004100 */
[----:B------:R-:W-:Y:S01]  /*46a0*/  FFMA.FTZ R0, R0, R37, R3 ;  /* 0x0000002500007223 */ /* 0x000fe20000010003 */
[----:B------:R-:W-:Y:S02]  /*46b0*/  HADD2.F32 R3, -RZ, R18.H0_H0 ;  /* 0x20000012ff037230 */ /* 0x000fe40000004100 */
[C---:B------:R-:W-:Y:S01]  /*46c0*/  FFMA.FTZ R35, R37.reuse, R2, R4 ;  /* 0x0000000225237223 */ /* 0x040fe20000010004 */
[--C-:B-1----:R-:W-:Y:S02]  /*46d0*/  HADD2.F32 R2, -RZ, R8.reuse.H0_H0 ;  /* 0x20000008ff027230 */ /* 0x102fe40000004100 */
[----:B------:R-:W-:Y:S01]  /*46e0*/  FFMA.FTZ R39, R37, R32, R39 ;  /* 0x0000002025277223 */ /* 0x000fe20000010027 */
[----:B------:R-:W-:Y:S02]  /*46f0*/  HADD2.F32 R34, -RZ, R17.H1_H1 ;  /* 0x30000011ff227230 */ /* 0x000fe40000004100 */
[----:B------:R-:W-:Y:S02]  /*4700*/  HADD2.F32 R33, -RZ, R8.H1_H1 ;  /* 0x30000008ff217230 */ /* 0x000fe40000004100 */
[----:B------:R-:W-:Y:S01]  /*4710*/  FFMA.FTZ R3, R3, R2, R0 ;  /* 0x0000000203037223 */ /* 0x000fe20000010000 */
[----:B------:R-:W-:-:S02]  /*4720*/  HADD2.F32 R8, -RZ, R20.H0_H0 ;  /* 0x20000014ff087230 */ /* 0x000fc40000004100 */
[----:B------:R-:W-:Y:S01]  /*4730*/  FFMA.FTZ R47, R37, R34, R47 ;  /* 0x00000022252f7223 */ /* 0x000fe2000001002f */
[----:B------:R-:W-:Y:S02]  /*4740*/  HADD2.F32 R36, -RZ, R30.H0_H0 ;  /* 0x2000001eff247230 */ /* 0x000fe40000004100 */
[----:B------:R-:W-:Y:S02]  /*4750*/  HADD2.F32 R0, -RZ, R18.H1_H1 ;  /* 0x30000012ff007230 */ /* 0x000fe40000004100 */
[C---:B------:R-:W-:Y:S01]  /*4760*/  FFMA.FTZ R8, R2.reuse, R8, R35 ;  /* 0x0000000802087223 */ /* 0x040fe20000010023 */
[----:B------:R-:W-:Y:S02]  /*4770*/  HADD2.F32 R32, -RZ, R20.H1_H1 ;  /* 0x30000014ff207230 */ /* 0x000fe40000004100 */
[----:B------:R-:W-:Y:S01]  /*4780*/  FFMA.FTZ R47, R2, R36, R47 ;  /* 0x00000024022f7223 */ /* 0x000fe2000001002f */
[----:B------:R-:W-:Y:S02]  /*4790*/  HADD2.F32 R34, -RZ, R28.H0_H0 ;  /* 0x2000001cff227230 */ /* 0x000fe40000004100 */
[----:B------:R-:W-:Y:S01]  /*47a0*/  FFMA.FTZ R0, R0, R33, R3 ;  /* 0x0000002100007223 */ /* 0x000fe20000010003 */
[----:B------:R-:W-:-:S02]  /*47b0*/  HADD2.F32 R4, -RZ, R9.H0_H0 ;  /* 0x20000009ff047230 */ /* 0x000fc40000004100 */
        /* <DEDUP_REMOVED lines=8> */
[----:B------:R-:W-:-:S02]  /*4840*/  HADD2.F32 R32, -RZ, R29.H0_H0 ;  /* 0x2000001dff207230 */ /* 0x000fc40000004100 */
[----:B------:R-:W-:Y:S01]  /*4850*/  FFMA.FTZ R3, R3, R4, R0 ;  /* 0x0000000403037223 */ /* 0x000fe20000010000 */
[----:B------:R-:W-:Y:S02]  /*4860*/  HADD2.F32 R9, -RZ, R9.H1_H1 ;  /* 0x30000009ff097230 */ /* 0x000fe40000004100 */
[C---:B------:R-:W-:Y:S01]  /*4870*/  FFMA.FTZ R8, R4.reuse, R2, R35 ;  /* 0x0000000204087223 */ /* 0x040fe20000010023 */
[----:B------:R-:W-:Y:S02]  /*4880*/  HADD2.F32 R33, -RZ, R31.H0_H0 ;  /* 0x2000001fff217230 */ /* 0x000fe40000004100 */
[C---:B------:R-:W-:Y:S01]  /*4890*/  FFMA.FTZ R37, R4.reuse, R32, R37 ;  /* 0x0000002004257223 */ /* 0x040fe20000010025 */
[----:B------:R-:W-:Y:S02]  /*48a0*/  HADD2.F32 R0, -RZ, R19.H1_H1 ;  /* 0x30000013ff007230 */ /* 0x000fe40000004100 */
[----:B------:R-:W-:Y:S02]  /*48b0*/  HADD2.F32 R2, -RZ, R21.H1_H1 ;  /* 0x30000015ff027230 */ /* 0x000fe40000004100 */
[----:B------:R-:W-:Y:S01]  /*48c0*/  FFMA.FTZ R33, R4, R33, R47 ;  /* 0x0000002104217223 */ /* 0x000fe2000001002f */
[----:B------:R-:W-:-:S02]  /*48d0*/  HADD2.F32 R32, -RZ, R29.H1_H1 ;  /* 0x3000001dff207230 */ /* 0x000fc40000004100 */
[----:B------:R-:W-:Y:S01]  /*48e0*/  FFMA.FTZ R0, R0, R9, R3 ;  /* 0x0000000900007223 */ /* 0x000fe20000010003 */
[----:B------:R-:W-:Y:S02]  /*48f0*/  HADD2.F32 R34, -RZ, R31.H1_H1 ;  /* 0x3000001fff227230 */ /* 0x000fe40000004100 */
[C---:B------:R-:W-:Y:S01]  /*4900*/  FFMA.FTZ R3, R9.reuse, R2, R8 ;  /* 0x0000000209037223 */ /* 0x040fe20000010008 */
[----:B------:R-:W-:Y:S01]  /*4910*/  FFMA.FTZ R32, R9, R32, R37 ;  /* 0x0000002009207223 */ /* 0x000fe20000010025 */
[----:B------:R-:W-:Y:S01]  /*4920*/  FMUL.FTZ R0, R45, R0 ;  /* 0x000000002d007220 */ /* 0x000fe20000410000 */
[----:B------:R-:W-:Y:S01]  /*4930*/  FFMA.FTZ R33, R9, R34, R33 ;  /* 0x0000002209217223 */ /* 0x000fe20000010021 */
[----:B------:R-:W-:Y:S01]  /*4940*/  FMUL.FTZ R3, R44, R3 ;  /* 0x000000032c037220 */ /* 0x000fe20000410000 */
[----:B------:R-:W-:Y:S02]  /*4950*/  FMUL.FTZ R32, R43, R32 ;  /* 0x000000202b207220 */ /* 0x000fe40000410000 */
[----:B------:R-:W-:Y:S01]  /*4960*/  FMUL.FTZ R33, R42, R33 ;  /* 0x000000212a217220 */ /* 0x000fe20000410000 */
        /* <DEDUP_REMOVED lines=8> */
.L_x_865:
        /* <DEDUP_REMOVED lines=20> */
[----:B------:R-:W-:Y:S02]  /*4b30*/  HADD2.F32 R38, -RZ, R16.H1_H1 ;  /* 0x30000010ff267230 */ /* 0x000fe40000004100 */
        /* <DEDUP_REMOVED lines=8> */
[----:B------:R-:W-:Y:S01]  /*4bc0*/  FFMA.FTZ R35, R0, R34, R35 ;  /* 0x0000002200237223 */ /* 0x000fe20000010023 */
[----:B------:R-:W-:Y:S01]  /*4bd0*/  FFMA.FTZ R3, R4, R32, R3 ;  /* 0x0000002004037223 */ /* 0x000fe20000010003 */
[----:B------:R-:W-:Y:S02]  /*4be0*/  HADD2.F32 R32, -RZ, R17.H0_H0 ;  /* 0x20000011ff207230 */ /* 0x000fe40000004100 */
[-C--:B------:R-:W-:Y:S01]  /*4bf0*/  FFMA.FTZ R37, R2, R34.reuse, R37 ;  /* 0x0000002202257223 */ /* 0x080fe20000010025 */
[----:B------:R-:W-:Y:S02]  /*4c00*/  HADD2.F32 R4, -RZ, R15.H0_H0 ;  /* 0x2000000fff047230 */ /* 0x000fe40000004100 */
        /* <DEDUP_REMOVED lines=15> */
[----:B------:R-:W-:Y:S02]  /*4d00*/  HADD2.F32 R8, -RZ, R8.H1_H1 ;  /* 0x30000008ff087230 */ /* 0x000fe40000004100 */
[-C--:B------:R-:W-:Y:S01]  /*4d10*/  FFMA.FTZ R35, R4, R0.reuse, R35 ;  /* 0x0000000004237223 */ /* 0x080fe20000010023 */
[----:B------:R-:W-:Y:S02]  /*4d20*/  HADD2.F32 R34, -RZ, R20.H1_H1 ;  /* 0x30000014ff227230 */ /* 0x000fe40000004100 */
[----:B------:R-:W-:Y:S01]  /*4d30*/  FFMA.FTZ R3, R36, R0, R3 ;  /* 0x0000000024037223 */ /* 0x000fe20000010003 */
[----:B------:R-:W-:-:S02]  /*4d40*/  HADD2.F32 R38, -RZ, R30.H0_H0 ;  /* 0x2000001eff267230 */ /* 0x000fc40000004100 */
[----:B------:R-:W-:Y:S02]  /*4d50*/  HADD2.F32 R32, -RZ, R28.H1_H1 ;  /* 0x3000001cff207230 */ /* 0x000fe40000004100 */
[----:B------:R-:W-:Y:S01]  /*4d60*/  FFMA.FTZ R37, R34, R8, R37 ;  /* 0x0000000822257223 */ /* 0x000fe20000010025 */
[----:B------:R-:W-:Y:S02]  /*4d70*/  HADD2.F32 R4, -RZ, R18.H1_H1 ;  /* 0x30000012ff047230 */ /* 0x000fe40000004100 */
[----:B------:R-:W-:Y:S01]  /*4d80*/  FFMA.FTZ R33, R38, R0, R33 ;  /* 0x0000000026217223 */ /* 0x000fe20000010021 */
        /* <DEDUP_REMOVED lines=11> */
[----:B------:R-:W-:Y:S02]  /*4e40*/  HADD2.F32 R32, -RZ, R31.H0_H0 ;  /* 0x2000001fff207230 */ /* 0x000fe40000004100 */
[----:B------:R-:W-:Y:S01]  /*4e50*/  FFMA.FTZ R4, R4, R2, R37 ;  /* 0x0000000204047223 */ /* 0x000fe20000010025 */
[----:B------:R-:W-:-:S02]  /*4e60*/  HADD2.F32 R3, -RZ, R19.H1_H1 ;  /* 0x30000013ff037230 */ /* 0x000fc40000004100 */
[----:B------:R-:W-:Y:S02]  /*4e70*/  HADD2.F32 R35, -RZ, R21.H1_H1 ;  /* 0x30000015ff237230 */ /* 0x000fe40000004100 */
[----:B------:R-:W-:Y:S01]  /*4e80*/  FFMA.FTZ R2, R32, R2, R33 ;  /* 0x0000000220027223 */ /* 0x000fe20000010021 */
[----:B------:R-:W-:Y:S02]  /*4e90*/  HADD2.F32 R37, -RZ, R29.H1_H1 ;  /* 0x3000001dff257230 */ /* 0x000fe40000004100 */
[-C--:B------:R-:W-:Y:S01]  /*4ea0*/  FFMA.FTZ R0, R3, R9.reuse, R0 ;  /* 0x0000000903007223 */ /* 0x080fe20000010000 */
[-C--:B------:R-:W-:Y:S02]  /*4eb0*/  FFMA.FTZ R3, R35, R9.reuse, R4 ;  /* 0x0000000923037223 */ /* 0x080fe40000010004 */
[-C--:B------:R-:W-:Y:S01]  /*4ec0*/  FFMA.FTZ R8, R37, R9.reuse, R8 ;  /* 0x0000000925087223 */ /* 0x080fe20000010008 */
[----:B------:R-:W-:Y:S01]  /*4ed0*/  FFMA.FTZ R9, R39, R9, R2 ;  /* 0x0000000927097223 */ /* 0x000fe20000010002 */
[----:B------:R-:W-:Y:S01]  /*4ee0*/  FMUL.FTZ R0, R45, R0 ;  /* 0x000000002d007220 */ /* 0x000fe20000410000 */
[----:B------:R-:W-:Y:S01]  /*4ef0*/  FMUL.FTZ R3, R44, R3 ;  /* 0x000000032c037220 */ /* 0x000fe20000410000 */
[----:B------:R-:W-:Y:S01]  /*4f00*/  FMUL.FTZ R8, R43, R8 ;  /* 0x000000082b087220 */ /* 0x000fe20000410000 */
[----:B------:R-:W-:-:S02]  /*4f10*/  FMUL.FTZ R9, R42, R9 ;  /* 0x000000092a097220 */ /* 0x000fc40000410000 */
[----:B------:R-:W-:Y:S02]  /*4f20*/  F2FP.F16.F32.PACK_AB R0, RZ, R0 ;  /* 0x00000000ff00723e */ /* 0x000fe400000000ff */
[----:B------:R-:W-:Y:S02]  /*4f30*/  F2FP.F16.F32.PACK_AB R3, RZ, R3 ;  /* 0x00000003ff03723e */ /* 0x000fe400000000ff */
[----:B------:R-:W-:Y:S02]  /*4f40*/  F2FP.F16.F32.PACK_AB R8, RZ, R8 ;  /* 0x00000008ff08723e */ /* 0x000fe400000000ff */
[----:B------:R-:W-:Y:S02]  /*4f50*/  F2FP.F16.F32.PACK_AB R9, RZ, R9 ;  /* 0x00000009ff09723e */ /* 0x000fe400000000ff */
[----:B------:R-:W-:Y:S02]  /*4f60*/  PRMT R0, R0, 0x5410, R3 ;  /* 0x0000541000007816 */ /* 0x000fe40000000003 */
[----:B------:R-:W-:-:S04]  /*4f70*/  PRMT R8, R8, 0x5410, R9 ;  /* 0x0000541008087816 */ /* 0x000fc80000000009 */
[----:B------:R-:W-:Y:S01]  /*4f80*/  HFMA2.MMA R27, R0, 1, 1, R27 ;  /* 0x3c003c00001b7835 */ /* 0x000fe2000000001b */
[----:B------:R-:W-:-:S10]  /*4f90*/  HADD2 R26, R8, R26 ;  /* 0x0000001a081a7230 */ /* 0x000fd40000000000 */
.L_x_867:
        /* <DEDUP_REMOVED lines=90> */
.L_x_868:
[----:B------:R-:W-:Y:S05]  /*5540*/  @P0 BRA `(.L_x_866) ;  /* 0x0000000400580947 */ /* 0x000fea0003800000 */
[----:B------:R-:W0:Y:S01]  /*5550*/  LDS.64 R2, [UR4+0xc0] ;  /* 0x0000c004ff027984 */ /* 0x000e220008000a00 */
[--C-:B------:R-:W-:Y:S02]  /*5560*/  HADD2.F32 R0, -RZ, R12.reuse.H0_H0 ;  /* 0x2000000cff007230 */ /* 0x100fe40000004100 */
[----:B------:R-:W-:Y:S01]  /*5570*/  HADD2.F32 R12, -RZ, R12.H1_H1 ;  /* 0x3000000cff0c7230 */ /* 0x000fe20000004100 */
[----:B------:R-:W1:Y:S01]  /*5580*/  LDS.64 R8, [UR4+0xc8] ;  /* 0x0000c804ff087984 */ /* 0x000e620008000a00 */
[----:B------:R-:W-:Y:S02]  /*5590*/  HADD2.F32 R36, -RZ, R11.H1_H1 ;  /* 0x3000000bff247230 */ /* 0x000fe40000004100 */
[--C-:B------:R-:W-:Y:S02]  /*55a0*/  HADD2.F32 R4, -RZ, R16.reuse.H0_H0 ;  /* 0x20000010ff047230 */ /* 0x100fe40000004100 */
[----:B------:R-:W-:Y:S02]  /*55b0*/  HADD2.F32 R16, -RZ, R16.H1_H1 ;  /* 0x30000010ff107230 */ /* 0x000fe40000004100 */
[----:B0-----:R-:W-:-:S02]  /*55c0*/  HADD2.F32 R33, -RZ, R2.H0_H0 ;  /* 0x20000002ff217230 */ /* 0x001fc40000004100 */
[----:B------:R-:W-:Y:S02]  /*55d0*/  HADD2.F32 R32, -RZ, R2.H1_H1 ;  /* 0x30000002ff207230 */ /* 0x000fe40000004100 */
[----:B------:R-:W-:Y:S02]  /*55e0*/  HADD2.F32 R2, -RZ, R11.H0_H0 ;  /* 0x2000000bff027230 */ /* 0x000fe40000004100 */
[----:B------:R-:W-:Y:S01]  /*55f0*/  FFMA.FTZ R11, R0, R33, RZ ;  /* 0x00000021000b7223 */ /* 0x000fe200000100ff */
[--C-:B------:R-:W-:Y:S02]  /*5600*/  HADD2.F32 R34, -RZ, R3.reuse.H0_H0 ;  /* 0x20000003ff227230 */ /* 0x100fe40000004100 */
[----:B------:R-:W-:Y:S02]  /*5610*/  HADD2.F32 R35, -RZ, R3.H1_H1 ;  /* 0x30000003ff237230 */ /* 0x000fe40000004100 */
[----:B------:R-:W-:Y:S01]  /*5620*/  FFMA.FTZ R11, R12, R32, R11 ;  /* 0x000000200c0b7223 */ /* 0x000fe2000001000b */
[----:B------:R-:W-:-:S02]  /*5630*/  HADD2.F32 R3, -RZ, R14.H0_H0 ;  /* 0x2000000eff037230 */ /* 0x000fc40000004100 */
[-C--:B------:R-:W-:Y:S01]  /*5640*/  FFMA.FTZ R37, R2, R33.reuse, RZ ;  /* 0x0000002102257223 */ /* 0x080fe200000100ff */
[----:B------:R-:W-:Y:S02]  /*5650*/  HADD2.F32 R0, -RZ, R10.H0_H0 ;  /* 0x2000000aff007230 */ /* 0x000fe40000004100 */
[----:B------:R-:W-:Y:S02]  /*5660*/  HADD2.F32 R14, -RZ, R14.H1_H1 ;  /* 0x3000000eff0e7230 */ /* 0x000fe40000004100 */
[-C--:B------:R-:W-:Y:S01]  /*5670*/  FFMA.FTZ R3, R3, R33.reuse, RZ ;  /* 0x0000002103037223 */ /* 0x080fe200000100ff */
[----:B------:R-:W-:Y:S01]  /*5680*/  FFMA.FTZ R33, R4, R33, RZ ;  /* 0x0000002104217223 */ /* 0x000fe200000100ff */
[----:B------:R-:W-:Y:S02]  /*5690*/  HADD2.F32 R2, -RZ, R13.H0_H0 ;  /* 0x2000000dff027230 */ /* 0x000fe40000004100 */
[----:B------:R-:W-:Y:S01]  /*56a0*/  FFMA.FTZ R0, R0, R34, R11 ;  /* 0x0000002200007223 */ /* 0x000fe2000001000b */
[----:B------:R-:W-:Y:S01]  /*56b0*/  FFMA.FTZ R37, R36, R32, R37 ;  /* 0x0000002024257223 */ /* 0x000fe20000010025 */
[----:B------:R-:W-:-:S02]  /*56c0*/  HADD2.F32 R4, -RZ, R15.H0_H0 ;  /* 0x2000000fff047230 */ /* 0x000fc40000004100 */
[-C--:B------:R-:W-:Y:S01]  /*56d0*/  FFMA.FTZ R3, R14, R32.reuse, R3 ;  /* 0x000000200e037223 */ /* 0x080fe20000010003 */
[----:B------:R-:W-:Y:S02]  /*56e0*/  HADD2.F32 R11, -RZ, R10.H1_H1 ;  /* 0x3000000aff0b7230 */ /* 0x000fe40000004100 */
[----:B------:R-:W-:Y:S01]  /*56f0*/  FFMA.FTZ R33, R16, R32, R33 ;  /* 0x0000002010217223 */ /* 0x000fe20000010021 */
[----:B------:R-:W-:Y:S02]  /*5700*/  HADD2.F32 R12, -RZ, R17.H0_H0 ;  /* 0x20000011ff0c7230 */ /* 0x000fe40000004100 */
[-C--:B------:R-:W-:Y:S01]  /*5710*/  FFMA.FTZ R2, R2, R34.reuse, R37 ;  /* 0x0000002202027223 */ /* 0x080fe20000010025 */
[----:B------:R-:W-:Y:S02]  /*5720*/  HADD2.F32 R13, -RZ, R13.H1_H1 ;  /* 0x3000000dff0d7230 */ /* 0x000fe40000004100 */
[----:B------:R-:W-:Y:S01]  /*5730*/  FFMA.FTZ R4, R4, R34, R3 ;  /* 0x0000002204047223 */ /* 0x000fe20000010003 */
[----:B------:R-:W-:-:S02]  /*5740*/  HADD2.F32 R15, -RZ, R15.H1_H1 ;  /* 0x3000000fff0f7230 */ /* 0x000fc40000004100 */
[-C--:B------:R-:W-:Y:S01]  /*5750*/  FFMA.FTZ R0, R11, R35.reuse, R0 ;  /* 0x000000230b007223 */ /* 0x080fe20000010000 */
[----:B------:R-:W-:Y:S02]  /*5760*/  HADD2.F32 R11, -RZ, R18.H0_H0 ;  /* 0x20000012ff0b7230 */ /* 0x000fe40000004100 */
[----:B------:R-:W-:Y:S01]  /*5770*/  FFMA.FTZ R34, R12, R34, R33 ;  /* 0x000000220c227223 */ /* 0x000fe20000010021 */
[----:B-1----:R-:W-:Y:S02]  /*5780*/  HADD2.F32 R3, -RZ, R8.H0_H0 ;  /* 0x20000008ff037230 */ /* 0x002fe40000004100 */
[-C--:B------:R-:W-:Y:S01]  /*5790*/  FFMA.FTZ R10, R13, R35.reuse, R2 ;  /* 0x000000230d0a7223 */ /* 0x080fe20000010002 */
[----:B------:R-:W-:Y:S01]  /*57a0*/  FFMA.FTZ R12, R15, R35, R4 ;  /* 0x000000230f0c7223 */ /* 0x000fe20000010004 */
[----:B------:R-:W-:Y:S02]  /*57b0*/  HADD2.F32 R13, -RZ, R28.H0_H0 ;  /* 0x2000001cff0d7230 */ /* 0x000fe40000004100 */
[----:B------:R-:W-:-:S02]  /*57c0*/  HADD2.F32 R17, -RZ, R17.H1_H1 ;  /* 0x30000011ff117230 */ /* 0x000fc40000004100 */
[--C-:B------:R-:W-:Y:S02]  /*57d0*/  HADD2.F32 R2, -RZ, R9.reuse.H0_H0 ;  /* 0x20000009ff027230 */ /* 0x100fe40000004100 */
[-C--:B------:R-:W-:Y:S01]  /*57e0*/  FFMA.FTZ R13, R13, R3.reuse, R12 ;  /* 0x000000030d0d7223 */ /* 0x080fe2000001000c */
[----:B------:R-:W-:Y:S02]  /*57f0*/  HADD2.F32 R4, -RZ, R9.H1_H1 ;  /* 0x30000009ff047230 */ /* 0x000fe40000004100 */
[----:B------:R-:W-:Y:S01]  /*5800*/  FFMA.FTZ R9, R11, R3, R0 ;  /* 0x000000030b097223 */ /* 0x000fe20000010000 */
[----:B------:R-:W-:Y:S02]  /*5810*/  HADD2.F32 R11, -RZ, R20.H0_H0 ;  /* 0x20000014ff0b7230 */ /* 0x000fe40000004100 */
[----:B------:R-:W-:Y:S01]  /*5820*/  FFMA.FTZ R34, R17, R35, R34 ;  /* 0x0000002311227223 */ /* 0x000fe20000010022 */
[----:B------:R-:W-:Y:S02]  /*5830*/  HADD2.F32 R8, -RZ, R8.H1_H1 ;  /* 0x30000008ff087230 */ /* 0x000fe40000004100 */
[----:B------:R-:W-:-:S02]  /*5840*/  HADD2.F32 R28, -RZ, R28.H1_H1 ;  /* 0x3000001cff1c7230 */ /* 0x000fc40000004100 */
[-C--:B------:R-:W-:Y:S01]  /*5850*/  FFMA.FTZ R11, R11, R3.reuse, R10 ;  /* 0x000000030b0b7223 */ /* 0x080fe2000001000a */
[----:B------:R-:W-:Y:S02]  /*5860*/  HADD2.F32 R15, -RZ, R30.H0_H0 ;  /* 0x2000001eff0f7230 */ /* 0x000fe40000004100 */
[----:B------:R-:W-:Y:S02]  /*5870*/  HADD2.F32 R18, -RZ, R18.H1_H1 ;  /* 0x30000012ff127230 */ /* 0x000fe40000004100 */
[-C--:B------:R-:W-:Y:S01]  /*5880*/  FFMA.FTZ R13, R28, R8.reuse, R13 ;  /* 0x000000081c0d7223 */ /* 0x080fe2000001000d */
[----:B------:R-:W-:Y:S02]  /*5890*/  HADD2.F32 R20, -RZ, R20.H1_H1 ;  /* 0x30000014ff147230 */ /* 0x000fe40000004100 */
[----:B------:R-:W-:Y:S01]  /*58a0*/  FFMA.FTZ R3, R15, R3, R34 ;  /* 0x000000030f037223 */ /* 0x000fe20000010022 */
        /* <DEDUP_REMOVED lines=17> */
[-C--:B------:R-:W-:Y:S01]  /*59c0*/  FFMA.FTZ R11, R8, R4.reuse, R11 ;  /* 0x00000004080b7223 */ /* 0x080fe2000001000b */
[----:B------:R-:W-:Y:S01]  /*59d0*/  FFMA.FTZ R2, R10, R4, R13 ;  /* 0x000000040a027223 */ /* 0x000fe2000001000d */
[----:B------:R-:W-:Y:S01]  /*59e0*/  FMUL.FTZ R0, R45, R0 ;  /* 0x000000002d007220 */ /* 0x000fe20000410000 */
[----:B------:R-:W-:Y:S01]  /*59f0*/  FFMA.FTZ R3, R14, R4, R3 ;  /* 0x000000040e037223 */ /* 0x000fe20000010003 */
[----:B------:R-:W-:Y:S01]  /*5a00*/  FMUL.FTZ R11, R44, R11 ;  /* 0x0000000b2c0b7220 */ /* 0x000fe20000410000 */
[----:B------:R-:W-:-:S02]  /*5a10*/  FMUL.FTZ R2, R43, R2 ;  /* 0x000000022b027220 */ /* 0x000fc40000410000 */
[----:B------:R-:W-:Y:S01]  /*5a20*/  FMUL.FTZ R3, R42, R3 ;  /* 0x000000032a037220 */ /* 0x000fe20000410000 */
        /* <DEDUP_REMOVED lines=8> */
.L_x_866:
        /* <DEDUP_REMOVED lines=58> */
[----:B------:R-:W-:Y:S01]  /*5e50*/  HADD2.F32 R35, -RZ, R15.H1_H1 ;  /* 0x3000000fff237230 */ /* 0x000fe20000004100 */
[----:B------:R-:W1:Y:S01]  /*5e60*/  LDS.64 R12, [UR4+0x18] ;  /* 0x00001804ff0c7984 */ /* 0x000e620008000a00 */
[--C-:B------:R-:W-:Y:S02]  /*5e70*/  HADD2.F32 R46, -RZ, R14.reuse.H0_H0 ;  /* 0x2000000eff2e7230 */ /* 0x100fe40000004100 */
[----:B------:R-:W-:Y:S02]  /*5e80*/  HADD2.F32 R2, -RZ, R17.H0_H0 ;  /* 0x20000011ff027230 */ /* 0x000fe40000004100 */
[----:B------:R-:W-:Y:S02]  /*5e90*/  HADD2.F32 R4, -RZ, R19.H0_H0 ;  /* 0x20000013ff047230 */ /* 0x000fe40000004100 */
[----:B------:R-:W-:-:S02]  /*5ea0*/  HADD2.F32 R39, -RZ, R14.H1_H1 ;  /* 0x3000000eff277230 */ /* 0x000fc40000004100 */
[----:B------:R-:W-:Y:S02]  /*5eb0*/  HADD2.F32 R49, -RZ, R19.H1_H1 ;  /* 0x30000013ff317230 */ /* 0x000fe40000004100 */
[--C-:B0-----:R-:W-:Y:S02]  /*5ec0*/  HADD2.F32 R3, -RZ, R36.reuse.H0_H0 ;  /* 0x20000024ff037230 */ /* 0x101fe40000004100 */
[----:B------:R-:W-:Y:S02]  /*5ed0*/  HADD2.F32 R36, -RZ, R36.H1_H1 ;  /* 0x30000024ff247230 */ /* 0x000fe40000004100 */
[----:B------:R-:W-:Y:S02]  /*5ee0*/  HADD2.F32 R38, -RZ, R37.H0_H0 ;  /* 0x20000025ff267230 */ /* 0x000fe40000004100 */
[----:B------:R-:W-:Y:S01]  /*5ef0*/  FFMA.FTZ R0, R0, R3, RZ ;  /* 0x0000000300007223 */ /* 0x000fe200000100ff */
[C---:B------:R-:W-:Y:S01]  /*5f00*/  FFMA.FTZ R47, R3.reuse, R46, RZ ;  /* 0x0000002e032f7223 */ /* 0x040fe200000100ff */
[C---:B------:R-:W-:Y:S01]  /*5f10*/  FFMA.FTZ R46, R3.reuse, R2, RZ ;  /* 0x00000002032e7223 */ /* 0x040fe200000100ff */
[----:B------:R-:W-:Y:S01]  /*5f20*/  FFMA.FTZ R4, R3, R4, RZ ;  /* 0x0000000403047223 */ /* 0x000fe200000100ff */
[----:B------:R-:W-:Y:S01]  /*5f30*/  FFMA.FTZ R0, R35, R36, R0 ;  /* 0x0000002423007223 */ /* 0x000fe20000010000 */
[----:B------:R-:W-:-:S02]  /*5f40*/  HADD2.F32 R35, -RZ, R17.H1_H1 ;  /* 0x30000011ff237230 */ /* 0x000fc40000004100 */
[C---:B------:R-:W-:Y:S01]  /*5f50*/  FFMA.FTZ R39, R36.reuse, R39, R47 ;  /* 0x0000002724277223 */ /* 0x040fe2000001002f */
[----:B------:R-:W-:Y:S02]  /*5f60*/  HADD2.F32 R3, -RZ, R10.H0_H0 ;  /* 0x2000000aff037230 */ /* 0x000fe40000004100 */
[C---:B------:R-:W-:Y:S01]  /*5f70*/  FFMA.FTZ R49, R36.reuse, R49, R4 ;  /* 0x0000003124317223 */ /* 0x040fe20000010004 */
[----:B------:R-:W-:Y:S02]  /*5f80*/  HADD2.F32 R2, -RZ, R16.H0_H0 ;  /* 0x20000010ff027230 */ /* 0x000fe40000004100 */
[----:B------:R-:W-:Y:S01]  /*5f90*/  FFMA.FTZ R35, R36, R35, R46 ;  /* 0x0000002324237223 */ /* 0x000fe2000001002e */
[----:B------:R-:W-:Y:S02]  /*5fa0*/  HADD2.F32 R36, -RZ, R18.H0_H0 ;  /* 0x20000012ff247230 */ /* 0x000fe40000004100 */
[----:B------:R-:W-:Y:S01]  /*5fb0*/  FFMA.FTZ R3, R3, R38, R0 ;  /* 0x0000002603037223 */ /* 0x000fe20000010000 */
[----:B------:R-:W-:-:S02]  /*5fc0*/  HADD2.F32 R37, -RZ, R37.H1_H1 ;  /* 0x30000025ff257230 */ /* 0x000fc40000004100 */
[C---:B------:R-:W-:Y:S01]  /*5fd0*/  FFMA.FTZ R4, R38.reuse, R2, R39 ;  /* 0x0000000226047223 */ /* 0x040fe20000010027 */
[----:B------:R-:W-:Y:S02]  /*5fe0*/  HADD2.F32 R0, -RZ, R10.H1_H1 ;  /* 0x3000000aff007230 */ /* 0x000fe40000004100 */
[----:B------:R-:W-:Y:S01]  /*5ff0*/  FFMA.FTZ R35, R38, R36, R35 ;  /* 0x0000002426237223 */ /* 0x000fe20000010023 */
[----:B------:R-:W-:Y:S02]  /*6000*/  HADD2.F32 R2, -RZ, R16.H1_H1 ;  /* 0x30000010ff027230 */ /* 0x000fe40000004100 */
[----:B------:R-:W-:Y:S02]  /*6010*/  HADD2.F32 R46, -RZ, R20.H0_H0 ;  /* 0x20000014ff2e7230 */ /* 0x000fe40000004100 */
[----:B------:R-:W-:Y:S01]  /*6020*/  FFMA.FTZ R0, R0, R37, R3 ;  /* 0x0000002500007223 */ /* 0x000fe20000010003 */
[----:B------:R-:W-:Y:S02]  /*6030*/  HADD2.F32 R36, -RZ, R18.H1_H1 ;  /* 0x30000012ff247230 */ /* 0x000fe40000004100 */
[----:B------:R-:W-:Y:S01]  /*6040*/  FFMA.FTZ R39, R37, R2, R4 ;  /* 0x0000000225277223 */ /* 0x000fe20000010004 */
[----:B------:R-:W-:-:S02]  /*6050*/  HADD2.F32 R3, -RZ, R21.H0_H0 ;  /* 0x20000015ff037230 */ /* 0x000fc40000004100 */
[----:B------:R-:W-:Y:S01]  /*6060*/  FFMA.FTZ R49, R38, R46, R49 ;  /* 0x0000002e26317223 */ /* 0x000fe20000010031 */
[----:B-1----:R-:W-:Y:S02]  /*6070*/  HADD2.F32 R2, -RZ, R12.H0_H0 ;  /* 0x2000000cff027230 */ /* 0x002fe40000004100 */
[----:B------:R-:W-:Y:S01]  /*6080*/  FFMA.FTZ R47, R37, R36, R35 ;  /* 0x00000024252f7223 */ /* 0x000fe20000010023 */
[----:B------:R-:W-:Y:S02]  /*6090*/  HADD2.F32 R38, -RZ, R20.H1_H1 ;  /* 0x30000014ff267230 */ /* 0x000fe40000004100 */
[----:B------:R-:W-:Y:S02]  /*60a0*/  HADD2.F32 R35, -RZ, R12.H1_H1 ;  /* 0x3000000cff237230 */ /* 0x000fe40000004100 */
[----:B------:R-:W-:Y:S01]  /*60b0*/  FFMA.FTZ R3, R3, R2, R0 ;  /* 0x0000000203037223 */ /* 0x000fe20000010000 */
[----:B------:R-:W-:Y:S02]  /*60c0*/  HADD2.F32 R12, -RZ, R29.H0_H0 ;  /* 0x2000001dff0c7230 */ /* 0x000fe40000004100 */
[----:B------:R-:W-:Y:S01]  /*60d0*/  FFMA.FTZ R49, R37, R38, R49 ;  /* 0x0000002625317223 */ /* 0x000fe20000010031 */
[----:B------:R-:W-:-:S02]  /*60e0*/  HADD2.F32 R46, -RZ, R33.H0_H0 ;  /* 0x20000021ff2e7230 */ /* 0x000fc40000004100 */
[----:B------:R-:W-:Y:S02]  /*60f0*/  HADD2.F32 R0, -RZ, R21.H1_H1 ;  /* 0x30000015ff007230 */ /* 0x000fe40000004100 */
[C---:B------:R-:W-:Y:S01]  /*6100*/  FFMA.FTZ R12, R2.reuse, R12, R39 ;  /* 0x0000000c020c7223 */ /* 0x040fe20000010027 */
[----:B------:R-:W-:Y:S02]  /*6110*/  HADD2.F32 R36, -RZ, R29.H1_H1 ;  /* 0x3000001dff247230 */ /* 0x000fe40000004100 */
[----:B------:R-:W-:Y:S01]  /*6120*/  FFMA.FTZ R49, R2, R46, R49 ;  /* 0x0000002e02317223 */ /* 0x000fe20000010031 */
[----:B------:R-:W-:Y:S02]  /*6130*/  HADD2.F32 R38, -RZ, R31.H0_H0 ;  /* 0x2000001fff267230 */ /* 0x000fe40000004100 */
[----:B------:R-:W-:Y:S01]  /*6140*/  FFMA.FTZ R0, R0, R35, R3 ;  /* 0x0000002300007223 */ /* 0x000fe20000010003 */
[----:B------:R-:W-:Y:S02]  /*6150*/  HADD2.F32 R4, -RZ, R13.H0_H0 ;  /* 0x2000000dff047230 */ /* 0x000fe40000004100 */
[----:B------:R-:W-:Y:S01]  /*6160*/  FFMA.FTZ R37, R35, R36, R12 ;  /* 0x0000002423257223 */ /* 0x000fe2000001000c */
[----:B------:R-:W-:-:S02]  /*6170*/  HADD2.F32 R12, -RZ, R31.H1_H1 ;  /* 0x3000001fff0c7230 */ /* 0x000fc40000004100 */
[----:B------:R-:W-:Y:S01]  /*6180*/  FFMA.FTZ R38, R2, R38, R47 ;  /* 0x0000002602267223 */ /* 0x000fe2000001002f */
[----:B------:R-:W-:Y:S02]  /*6190*/  HADD2.F32 R46, -RZ, R33.H1_H1 ;  /* 0x30000021ff2e7230 */ /* 0x000fe40000004100 */
        /* <DEDUP_REMOVED lines=17> */
[----:B------:R-:W-:Y:S01]  /*62b0*/  FFMA.FTZ R36, R13, R36, R39 ;  /* 0x000000240d247223 */ /* 0x000fe20000010027 */
[----:B------:R-:W-:Y:S01]  /*62c0*/  FMUL.FTZ R0, R45, R0 ;  /* 0x000000002d007220 */ /* 0x000fe20000410000 */
[----:B------:R-:W-:Y:S01]  /*62d0*/  FFMA.FTZ R35, R13, R38, R35 ;  /* 0x000000260d237223 */ /* 0x000fe20000010023 */
[----:B------:R-:W-:Y:S01]  /*62e0*/  FMUL.FTZ R3, R44, R3 ;  /* 0x000000032c037220 */ /* 0x000fe20000410000 */
[----:B------:R-:W-:Y:S02]  /*62f0*/  FMUL.FTZ R36, R43, R36 ;  /* 0x000000242b247220 */ /* 0x000fe40000410000 */
[----:B------:R-:W-:Y:S01]  /*6300*/  FMUL.FTZ R35, R42, R35 ;  /* 0x000000232a237220 */ /* 0x000fe20000410000 */
[----:B------:R-:W-:Y:S02]  /*6310*/  F2FP.F16.F32.PACK_AB R0, RZ, R0 ;  /* 0x00000000ff00723e */ /* 0x000fe400000000ff */
[----:B------:R-:W-:-:S02]  /*6320*/  F2FP.F16.F32.PACK_AB R3, RZ, R3 ;  /* 0x00000003ff03723e */ /* 0x000fc400000000ff */
[----:B------:R-:W-:Y:S02]  /*6330*/  F2FP.F16.F32.PACK_AB R36, RZ, R36 ;  /* 0x00000024ff24723e */ /* 0x000fe400000000ff */
[----:B------:R-:W-:Y:S02]  /*6340*/  F2FP.F16.F32.PACK_AB R35, RZ, R35 ;  /* 0x00000023ff23723e */ /* 0x000fe400000000ff */
[----:B------:R-:W-:Y:S02]  /*6350*/  PRMT R0, R0, 0x5410, R3 ;  /* 0x0000541000007816 */ /* 0x000fe40000000003 */
[----:B------:R-:W-:-:S04]  /*6360*/  PRMT R36, R36, 0x5410, R35 ;  /* 0x0000541024247816 */ /* 0x000fc80000000023 */
[----:B------:R-:W-:Y:S01]  /*6370*/  HFMA2.MMA R41, R0, 1, 1, R41 ;  /* 0x3c003c0000297835 */ /* 0x000fe20000000029 */
[----:B------:R-:W-:-:S10]  /*6380*/  HADD2 R40, R36, R40 ;  /* 0x0000002824287230 */ /* 0x000fd40000000000 */
.L_x_869:
        /* <DEDUP_REMOVED lines=11> */
[--C-:B0-----:R-:W-:Y:S02]  /*6440*/  HADD2.F32 R35, -RZ, R2.reuse.H0_H0 ;  /* 0x20000002ff237230 */ /* 0x101fe40000004100 */
[----:B------:R-:W-:-:S02]  /*6450*/  HADD2.F32 R36, -RZ, R2.H1_H1 ;  /* 0x30000002ff247230 */ /* 0x000fc40000004100 */
[--C-:B------:R-:W-:Y:S02]  /*6460*/  HADD2.F32 R38, -RZ, R3.reuse.H0_H0 ;  /* 0x20000003ff267230 */ /* 0x100fe40000004100 */
[----:B------:R-:W-:Y:S01]  /*6470*/  FFMA.FTZ R37, R0, R35, RZ ;  /* 0x0000002300257223 */ /* 0x000fe200000100ff */
[----:B------:R-:W-:Y:S02]  /*6480*/  HADD2.F32 R39, -RZ, R3.H1_H1 ;  /* 0x30000003ff277230 */ /* 0x000fe40000004100 */
[----:B------:R-:W-:Y:S02]  /*6490*/  HADD2.F32 R2, -RZ, R14.H0_H0 ;  /* 0x2000000eff027230 */ /* 0x000fe40000004100 */
[----:B------:R-:W-:Y:S01]  /*64a0*/  FFMA.FTZ R37, R46, R36, R37 ;  /* 0x000000242e257223 */ /* 0x000fe20000010025 */
[----:B------:R-:W-:Y:S02]  /*64b0*/  HADD2.F32 R3, -RZ, R17.H0_H0 ;  /* 0x20000011ff037230 */ /* 0x000fe40000004100 */
[----:B------:R-:W-:-:S02]  /*64c0*/  HADD2.F32 R46, -RZ, R19.H1_H1 ;  /* 0x30000013ff2e7230 */ /* 0x000fc40000004100 */
[-C--:B------:R-:W-:Y:S01]  /*64d0*/  FFMA.FTZ R47, R2, R35.reuse, RZ ;  /* 0x00000023022f7223 */ /* 0x080fe200000100ff */
[----:B------:R-:W-:Y:S02]  /*64e0*/  HADD2.F32 R0, -RZ, R10.H0_H0 ;  /* 0x2000000aff007230 */ /* 0x000fe40000004100 */
[-C--:B------:R-:W-:Y:S01]  /*64f0*/  FFMA.FTZ R3, R3, R35.reuse, RZ ;  /* 0x0000002303037223 */ /* 0x080fe200000100ff */
[----:B------:R-:W-:Y:S01]  /*6500*/  FFMA.FTZ R35, R4, R35, RZ ;  /* 0x0000002304237223 */ /* 0x000fe200000100ff */
[----:B------:R-:W-:Y:S02]  /*6510*/  HADD2.F32 R4, -RZ, R17.H1_H1 ;  /* 0x30000011ff047230 */ /* 0x000fe40000004100 */
[-C--:B------:R-:W-:Y:S01]  /*6520*/  FFMA.FTZ R47, R48, R36.reuse, R47 ;  /* 0x00000024302f7223 */ /* 0x080fe2000001002f */
[----:B------:R-:W-:Y:S02]  /*6530*/  HADD2.F32 R2, -RZ, R16.H0_H0 ;  /* 0x20000010ff027230 */ /* 0x000fe40000004100 */
[----:B------:R-:W-:Y:S01]  /*6540*/  FFMA.FTZ R35, R46, R36, R35 ;  /* 0x000000242e237223 */ /* 0x000fe20000010023 */
[----:B------:R-:W-:-:S02]  /*6550*/  HADD2.F32 R46, -RZ, R20.H0_H0 ;  /* 0x20000014ff2e7230 */ /* 0x000fc40000004100 */
[----:B------:R-:W-:Y:S01]  /*6560*/  FFMA.FTZ R3, R4, R36, R3 ;  /* 0x0000002404037223 */ /* 0x000fe20000010003 */
[----:B------:R-:W-:Y:S02]  /*6570*/  HADD2.F32 R4, -RZ, R18.H0_H0 ;  /* 0x20000012ff047230 */ /* 0x000fe40000004100 */
[-C--:B------:R-:W-:Y:S01]  /*6580*/  FFMA.FTZ R0, R0, R38.reuse, R37 ;  /* 0x0000002600007223 */ /* 0x080fe20000010025 */
[-C--:B------:R-:W-:Y:S01]  /*6590*/  FFMA.FTZ R2, R2, R38.reuse, R47 ;  /* 0x0000002602027223 */ /* 0x080fe2000001002f */
[----:B------:R-:W-:Y:S02]  /*65a0*/  HADD2.F32 R37, -RZ, R10.H1_H1 ;  /* 0x3000000aff257230 */ /* 0x000fe40000004100 */
[-C--:B------:R-:W-:Y:S01]  /*65b0*/  FFMA.FTZ R46, R46, R38.reuse, R35 ;  /* 0x000000262e2e7223 */ /* 0x080fe20000010023 */
[----:B------:R-:W-:Y:S01]  /*65c0*/  FFMA.FTZ R4, R4, R38, R3 ;  /* 0x0000002604047223 */ /* 0x000fe20000010003 */
[----:B------:R-:W-:Y:S02]  /*65d0*/  HADD2.F32 R3, -RZ, R16.H1_H1 ;  /* 0x30000010ff037230 */ /* 0x000fe40000004100 */
[----:B------:R-:W-:-:S02]  /*65e0*/  HADD2.F32 R47, -RZ, R18.H1_H1 ;  /* 0x30000012ff2f7230 */ /* 0x000fc40000004100 */
[-C--:B------:R-:W-:Y:S01]  /*65f0*/  FFMA.FTZ R0, R37, R39.reuse, R0 ;  /* 0x0000002725007223 */ /* 0x080fe20000010000 */
[----:B------:R-:W-:Y:S02]  /*6600*/  HADD2.F32 R35, -RZ, R21.H0_H0 ;  /* 0x20000015ff237230 */ /* 0x000fe40000004100 */
[-C--:B------:R-:W-:Y:S01]  /*6610*/  FFMA.FTZ R36, R3, R39.reuse, R2 ;  /* 0x0000002703247223 */ /* 0x080fe20000010002 */
[----:B-1----:R-:W-:Y:S02]  /*6620*/  HADD2.F32 R3, -RZ, R12.H0_H0 ;  /* 0x2000000cff037230 */ /* 0x002fe40000004100 */
[----:B------:R-:W-:Y:S01]  /*6630*/  FFMA.FTZ R38, R47, R39, R4 ;  /* 0x000000272f267223 */ /* 0x000fe20000010004 */
[----:B------:R-:W-:Y:S02]  /*6640*/  HADD2.F32 R37, -RZ, R20.H1_H1 ;  /* 0x30000014ff257230 */ /* 0x000fe40000004100 */
[--C-:B------:R-:W-:Y:S02]  /*6650*/  HADD2.F32 R2, -RZ, R13.reuse.H0_H0 ;  /* 0x2000000dff027230 */ /* 0x100fe40000004100 */
[----:B------:R-:W-:-:S02]  /*6660*/  HADD2.F32 R4, -RZ, R13.H1_H1 ;  /* 0x3000000dff047230 */ /* 0x000fc40000004100 */
[----:B------:R-:W-:Y:S01]  /*6670*/  FFMA.FTZ R13, R35, R3, R0 ;  /* 0x00000003230d7223 */ /* 0x000fe20000010000 */
        /* <DEDUP_REMOVED lines=14> */
[----:B------:R-:W-:Y:S02]  /*6760*/  HADD2.F32 R0, -RZ, R28.H0_H0 ;  /* 0x2000001cff007230 */ /* 0x000fe40000004100 */
[----:B------:R-:W-:Y:S01]  /*6770*/  FFMA.FTZ R37, R38, R12, R37 ;  /* 0x0000000c26257223 */ /* 0x000fe20000010025 */
[----:B------:R-:W-:-:S02]  /*6780*/  HADD2.F32 R36, -RZ, R30.H0_H0 ;  /* 0x2000001eff247230 */ /* 0x000fc40000004100 */
        /* <DEDUP_REMOVED lines=27> */
.L_x_871:
        /* <DEDUP_REMOVED lines=90> */
.L_x_872:
        /* <DEDUP_REMOVED lines=37> */
[----:B-1----:R-:W-:Y:S02]  /*7130*/  HADD2.F32 R3, -RZ, R12.H0_H0 ;  /* 0x2000000cff037230 */ /* 0x002fe40000004100 */
[----:B------:R-:W-:Y:S01]  /*7140*/  FFMA.FTZ R14, R17, R37, R4 ;  /* 0x00000025110e7223 */ /* 0x000fe20000010004 */
[--C-:B------:R-:W-:Y:S02]  /*7150*/  HADD2.F32 R2, -RZ, R13.reuse.H0_H0 ;  /* 0x2000000dff027230 */ /* 0x100fe40000004100 */
[----:B------:R-:W-:Y:S02]  /*7160*/  HADD2.F32 R4, -RZ, R13.H1_H1 ;  /* 0x3000000dff047230 */ /* 0x000fe40000004100 */
[----:B------:R-:W-:Y:S01]  /*7170*/  FFMA.FTZ R13, R15, R3, R0 ;  /* 0x000000030f0d7223 */ /* 0x000fe20000010000 */
[----:B------:R-:W-:-:S02]  /*7180*/  HADD2.F32 R19, -RZ, R20.H1_H1 ;  /* 0x30000014ff137230 */ /* 0x000fc40000004100 */
[----:B------:R-:W-:Y:S02]  /*7190*/  HADD2.F32 R15, -RZ, R29.H0_H0 ;  /* 0x2000001dff0f7230 */ /* 0x000fe40000004100 */
[----:B------:R-:W-:Y:S02]  /*71a0*/  HADD2.F32 R12, -RZ, R12.H1_H1 ;  /* 0x3000000cff0c7230 */ /* 0x000fe40000004100 */
[----:B------:R-:W-:Y:S01]  /*71b0*/  FFMA.FTZ R38, R19, R37, R38 ;  /* 0x0000002513267223 */ /* 0x000fe20000010026 */
[----:B------:R-:W-:Y:S02]  /*71c0*/  HADD2.F32 R0, -RZ, R21.H1_H1 ;  /* 0x30000015ff007230 */ /* 0x000fe40000004100 */
[----:B------:R-:W-:Y:S01]  /*71d0*/  FFMA.FTZ R15, R15, R3, R10 ;  /* 0x000000030f0f7223 */ /* 0x000fe2000001000a */
[----:B------:R-:W-:Y:S02]  /*71e0*/  HADD2.F32 R17, -RZ, R31.H0_H0 ;  /* 0x2000001fff117230 */ /* 0x000fe40000004100 */
        /* <DEDUP_REMOVED lines=38> */
.L_x_870:
        /* <DEDUP_REMOVED lines=141> */
.L_x_873:
        /* <DEDUP_REMOVED lines=91> */
.L_x_875:
        /* <DEDUP_REMOVED lines=90> */
.L_x_876:
        /* <DEDUP_REMOVED lines=87> */
.L_x_874:
        /* <DEDUP_REMOVED lines=91> */
[--C-:B-1----:R-:W-:Y:S02]  /*9390*/  HADD2.F32 R2, -RZ, R8.reuse.H0_H0 ;  /* 0x20000008ff027230 */ /* 0x102fe40000004100 */
        /* <DEDUP_REMOVED lines=49> */
.L_x_877:
        /* <DEDUP_REMOVED lines=55> */
[--C-:B------:R-:W-:Y:S02]  /*9a20*/  HADD2.F32 R35, -RZ, R30.reuse.H0_H0 ;  /* 0x2000001eff237230 */ /* 0x100fe40000004100 */
        /* <DEDUP_REMOVED lines=35> */
.L_x_878:
        /* <DEDUP_REMOVED lines=90> */
.L_x_879:
        /* <DEDUP_REMOVED lines=22> */
[--C-:B------:R-:W-:Y:S02]  /*a360*/  HADD2.F32 R2, -RZ, R11.reuse.H0_H0 ;  /* 0x2000000bff027230 */ /* 0x100fe40000004100 */
[-C--:B------:R-:W-:Y:S01]  /*a370*/  FFMA.FTZ R17, R36, R32.reuse, R17 ;  /* 0x0000002024117223 */ /* 0x080fe20000010011 */
[----:B------:R-:W-:Y:S01]  /*a380*/  FFMA.FTZ R19, R38, R32, R19 ;  /* 0x0000002026137223 */ /* 0x000fe20000010013 */
[----:B------:R-:W-:Y:S01]  /*a390*/  FFMA.FTZ R4, R4, R34, R3 ;  /* 0x0000002204047223 */ /* 0x000fe20000010003 */
[----:B------:R-:W-:-:S02]  /*a3a0*/  HADD2.F32 R11, -RZ, R11.H1_H1 ;  /* 0x3000000bff0b7230 */ /* 0x000fc40000004100 */
[-C--:B------:R-:W-:Y:S01]  /*a3b0*/  FFMA.FTZ R0, R0, R34.reuse, R17 ;  /* 0x0000002200007223 */ /* 0x080fe20000010011 */
[----:B------:R-:W-:Y:S02]  /*a3c0*/  HADD2.F32 R3, -RZ, R12.H1_H1 ;  /* 0x3000000cff037230 */ /* 0x000fe40000004100 */
[----:B------:R-:W-:Y:S01]  /*a3d0*/  FFMA.FTZ R2, R2, R34, R19 ;  /* 0x0000002202027223 */ /* 0x000fe20000010013 */
[----:B------:R-:W-:Y:S02]  /*a3e0*/  HADD2.F32 R17, -RZ, R10.H1_H1 ;  /* 0x3000000aff117230 */ /* 0x000fe40000004100 */
[----:B------:R-:W-:Y:S01]  /*a3f0*/  FFMA.FTZ R31, R20, R32, R31 ;  /* 0x00000020141f7223 */ /* 0x000fe2000001001f */
[----:B------:R-:W-:Y:S02]  /*a400*/  HADD2.F32 R18, -RZ, R13.H0_H0 ;  /* 0x2000000dff127230 */ /* 0x000fe40000004100 */
[-C--:B------:R-:W-:Y:S01]  /*a410*/  FFMA.FTZ R10, R11, R33.reuse, R2 ;  /* 0x000000210b0a7223 */ /* 0x080fe20000010002 */
[----:B------:R-:W-:Y:S01]  /*a420*/  FFMA.FTZ R12, R3, R33, R4 ;  /* 0x00000021030c7223 */ /* 0x000fe20000010004 */
[----:B------:R-:W-:-:S02]  /*a430*/  HADD2.F32 R11, -RZ, R21.H0_H0 ;  /* 0x20000015ff0b7230 */ /* 0x000fc40000004100 */
[----:B------:R-:W-:Y:S01]  /*a440*/  FFMA.FTZ R0, R17, R33, R0 ;  /* 0x0000002111007223 */ /* 0x000fe20000010000 */
[----:B-1----:R-:W-:Y:S02]  /*a450*/  HADD2.F32 R3, -RZ, R8.H0_H0 ;  /* 0x20000008ff037230 */ /* 0x002fe40000004100 */
[----:B------:R-:W-:Y:S01]  /*a460*/  FFMA.FTZ R34, R18, R34, R31 ;  /* 0x0000002212227223 */ /* 0x000fe2000001001f */
[----:B------:R-:W-:Y:S02]  /*a470*/  HADD2.F32 R13, -RZ, R13.H1_H1 ;  /* 0x3000000dff0d7230 */ /* 0x000fe40000004100 */
[--C-:B------:R-:W-:Y:S02]  /*a480*/  HADD2.F32 R2, -RZ, R9.reuse.H0_H0 ;  /* 0x20000009ff027230 */ /* 0x100fe40000004100 */
[----:B------:R-:W-:Y:S02]  /*a490*/  HADD2.F32 R4, -RZ, R9.H1_H1 ;  /* 0x30000009ff047230 */ /* 0x000fe40000004100 */
[----:B------:R-:W-:Y:S01]  /*a4a0*/  FFMA.FTZ R9, R11, R3, R0 ;  /* 0x000000030b097223 */ /* 0x000fe20000010000 */
[----:B------:R-:W-:-:S02]  /*a4b0*/  HADD2.F32 R11, -RZ, R28.H0_H0 ;  /* 0x2000001cff0b7230 */ /* 0x000fc40000004100 */
[----:B------:R-:W-:Y:S01]  /*a4c0*/  FFMA.FTZ R34, R13, R33, R34 ;  /* 0x000000210d227223 */ /* 0x000fe20000010022 */
[----:B------:R-:W-:Y:S02]  /*a4d0*/  HADD2.F32 R8, -RZ, R8.H1_H1 ;  /* 0x30000008ff087230 */ /* 0x000fe40000004100 */
[----:B------:R-:W-:Y:S02]  /*a4e0*/  HADD2.F32 R13, -RZ, R29.H0_H0 ;  /* 0x2000001dff0d7230 */ /* 0x000fe40000004100 */
[-C--:B------:R-:W-:Y:S01]  /*a4f0*/  FFMA.FTZ R11, R11, R3.reuse, R10 ;  /* 0x000000030b0b7223 */ /* 0x080fe2000001000a */
[----:B------:R-:W-:Y:S02]  /*a500*/  HADD2.F32 R0, -RZ, R21.H1_H1 ;  /* 0x30000015ff007230 */ /* 0x000fe40000004100 */
[----:B------:R-:W-:Y:S02]  /*a510*/  HADD2.F32 R28, -RZ, R28.H1_H1 ;  /* 0x3000001cff1c7230 */ /* 0x000fe40000004100 */
[----:B------:R-:W-:Y:S01]  /*a520*/  FFMA.FTZ R13, R13, R3, R12 ;  /* 0x000000030d0d7223 */ /* 0x000fe2000001000c */
[----:B------:R-:W-:-:S02]  /*a530*/  HADD2.F32 R17, -RZ, R30.H0_H0 ;  /* 0x2000001eff117230 */ /* 0x000fc40000004100 */
        /* <DEDUP_REMOVED lines=35> */
.L_x_864:
[----:B------:R-:W0:Y:S01]  /*a770*/  LDC R89, c[0x0][0x23c] ;  /* 0x00008f00ff597b82 */ /* 0x000e220000000800 */
[----:B------:R-:W-:Y:S01]  /*a780*/  IADD3 R95, R95, 0x20, RZ ;  /* 0x000000205f5f7810 */ /* 0x000fe20007ffe0ff */
[----:B------:R-:W-:-:S03]  /*a790*/  UIADD3 UR4, UR4, 0x40, URZ ;  /* 0x0000004004047890 */ /* 0x000fc6000fffe03f */
[C---:B------:R-:W-:Y:S02]  /*a7a0*/  ISETP.GE.AND P2, PT, R95.reuse, UR5, PT ;  /* 0x000000055f007c0c */ /* 0x040fe4000bf46270 */
[----:B------:R-:W-:Y:S01]  /*a7b0*/  ISETP.LT.AND P3, PT, R95, R96, PT ;  /* 0x000000605f00720c */ /* 0x000fe20003f61270 */
[----:B0-----:R-:W-:-:S12]  /*a7c0*/  IMAD.WIDE R6, R89, 0x10, R6 ;  /* 0x0000001059067825 */ /* 0x001fd800078e0206 */
[----:B------:R-:W-:Y:S05]  /*a7d0*/  @!P2 BRA P3, `(.L_x_880) ;  /* 0xffffff980040a947 */ /* 0x000fea000183ffff */
.L_x_863:
        /* <DEDUP_REMOVED lines=17> */
.L_x_884:
[----:B------:R-:W0:Y:S02]  /*a8f0*/  LDS R2, [R0] ;  /* 0x0000000000027984 */ /* 0x000e240000000800 */
[----:B0-----:R-:W-:-:S10]  /*a900*/  HFMA2.MMA R3, R2, 1, 1, R41 ;  /* 0x3c003c0002037835 */ /* 0x001fd40000000029 */
[----:B------:R-:W0:Y:S02]  /*a910*/  ATOMS.CAST.SPIN R3, [R0], R2, R3 ;  /* 0x000000020003738d */ /* 0x000e240001800003 */
[----:B0-----:R-:W-:-:S13]  /*a920*/  ISETP.EQ.U32.AND P0, PT, R3, 0x1, PT ;  /* 0x000000010300780c */ /* 0x001fda0003f02070 */
[----:B------:R-:W-:Y:S05]  /*a930*/  @!P0 BRA `(.L_x_884) ;  /* 0xfffffffc00ec8947 */ /* 0x000fea000383ffff */
[----:B------:R-:W-:Y:S05]  /*a940*/  BRA `(.L_x_882) ;  /* 0x00000000000c7947 */ /* 0x000fea0003800000 */
.L_x_883:
[----:B------:R-:W2:Y:S02]  /*a950*/  LD.E R0, desc[UR6][R4.64] ;  /* 0x0000000604007980 */ /* 0x000ea4000c101900 */
[----:B--2---:R-:W-:-:S05]  /*a960*/  IADD3 R3, R41, R0, RZ ;  /* 0x0000000029037210 */ /* 0x004fca0007ffe0ff */
[----:B------:R0:W-:Y:S02]  /*a970*/  ST.E desc[UR6][R4.64], R3 ;  /* 0x0000000304007985 */ /* 0x0001e4000c101906 */
.L_x_882:
[----:B------:R-:W-:Y:S05]  /*a980*/  BSYNC B0 ;  /* 0x0000000000007941 */ /* 0x000fea0003800000 */
.L_x_881:
[----:B------:R1:W-:Y:S01]  /*a990*/  ATOM.E.ADD.F16x2.RN.STRONG.GPU P0, RZ, desc[UR6][R4.64+0x4], R40 ;  /* 0x0000042804ff79a2 */ /* 0x0003e2000810e1c6 */
[----:B------:R-:W-:Y:S04]  /*a9a0*/  BSSY B0, `(.L_x_885) ;  /* 0x000000f000007945 */ /* 0x000fe80003800000 */
[----:B-1----:R-:W-:Y:S05]  /*a9b0*/  @P0 BRA `(.L_x_886) ;  /* 0x0000000000340947 */ /* 0x002fea0003800000 */
[----:B------:R-:W1:Y:S02]  /*a9c0*/  QSPC.E.S P0, RZ, [R4+0x4] ;  /* 0x0000040004ff73aa */ /* 0x000e640000000500 */
[----:B-1----:R-:W-:Y:S05]  /*a9d0*/  @!P0 BRA `(.L_x_887) ;  /* 0x0000000000208947 */ /* 0x002fea0003800000 */
[----:B------:R-:W-:-:S04]  /*a9e0*/  MOV R2, R4 ;  /* 0x0000000400027202 */ /* 0x000fc80000000f00 */
[----:B------:R-:W-:-:S07]  /*a9f0*/  MOV R0, R2 ;  /* 0x0000000200007202 */ /* 0x000fce0000000f00 */
.L_x_888:
[----:B------:R-:W0:Y:S02]  /*aa00*/  LDS R2, [R0+0x4] ;  /* 0x0000040000027984 */ /* 0x000e240000000800 */
[----:B0-----:R-:W-:-:S06]  /*aa10*/  HADD2 R3, R2, R40 ;  /* 0x0000002802037230 */ /* 0x001fcc0000000000 */
[----:B------:R-:W0:Y:S02]  /*aa20*/  ATOMS.CAST.SPIN R3, [R0+0x4], R2, R3 ;  /* 0x000004020003738d */ /* 0x000e240001800003 */
[----:B0-----:R-:W-:-:S13]  /*aa30*/  ISETP.EQ.U32.AND P0, PT, R3, 0x1, PT ;  /* 0x000000010300780c */ /* 0x001fda0003f02070 */
[----:B------:R-:W-:Y:S05]  /*aa40*/  @!P0 BRA `(.L_x_888) ;  /* 0xfffffffc00ec8947 */ /* 0x000fea000383ffff */
[----:B------:R-:W-:Y:S05]  /*aa50*/  BRA `(.L_x_886) ;  /* 0x00000000000c7947 */ /* 0x000fea0003800000 */
.L_x_887:
[----:B------:R-:W0:Y:S02]  /*aa60*/  LD.E R0, desc[UR6][R4.64+0x4] ;  /* 0x0000040604007980 */ /* 0x000e24000c101900 */
[----:B0-----:R-:W-:-:S05]  /*aa70*/  IADD3 R3, R40, R0, RZ ;  /* 0x0000000028037210 */ /* 0x001fca0007ffe0ff */
[----:B------:R1:W-:Y:S02]  /*aa80*/  ST.E desc[UR6][R4.64+0x4], R3 ;  /* 0x0000040304007985 */ /* 0x0003e4000c101906 */
.L_x_886:
[----:B------:R-:W-:Y:S05]  /*aa90*/  BSYNC B0 ;  /* 0x0000000000007941 */ /* 0x000fea0003800000 */
.L_x_885:
        /* <DEDUP_REMOVED lines=10> */
.L_x_892:
[----:B------:R-:W0:Y:S02]  /*ab40*/  LDS R2, [R0] ;  /* 0x0000000000027984 */ /* 0x000e240000000800 */
[----:B0-----:R-:W-:-:S10]  /*ab50*/  HFMA2.MMA R3, R2, 1, 1, R27 ;  /* 0x3c003c0002037835 */ /* 0x001fd4000000001b */
[----:B------:R-:W0:Y:S02]  /*ab60*/  ATOMS.CAST.SPIN R3, [R0], R2, R3 ;  /* 0x000000020003738d */ /* 0x000e240001800003 */
[----:B0-----:R-:W-:-:S13]  /*ab70*/  ISETP.EQ.U32.AND P0, PT, R3, 0x1, PT ;  /* 0x000000010300780c */ /* 0x001fda0003f02070 */
[----:B------:R-:W-:Y:S05]  /*ab80*/  @!P0 BRA `(.L_x_892) ;  /* 0xfffffffc00ec8947 */ /* 0x000fea000383ffff */
[----:B------:R-:W-:Y:S05]  /*ab90*/  BRA `(.L_x_890) ;  /* 0x00000000000c7947 */ /* 0x000fea0003800000 */
.L_x_891:
[----:B------:R-:W2:Y:S02]  /*aba0*/  LD.E R0, desc[UR6][R4.64] ;  /* 0x0000000604007980 */ /* 0x000ea4000c101900 */
[----:B--2---:R-:W-:-:S05]  /*abb0*/  IADD3 R3, R27, R0, RZ ;  /* 0x000000001b037210 */ /* 0x004fca0007ffe0ff */
[----:B------:R0:W-:Y:S02]  /*abc0*/  ST.E desc[UR6][R4.64], R3 ;  /* 0x0000000304007985 */ /* 0x0001e4000c101906 */
.L_x_890:
[----:B------:R-:W-:Y:S05]  /*abd0*/  BSYNC B0 ;  /* 0x0000000000007941 */ /* 0x000fea0003800000 */
.L_x_889:
[----:B------:R1:W-:Y:S01]  /*abe0*/  ATOM.E.ADD.F16x2.RN.STRONG.GPU P0, RZ, desc[UR6][R4.64+0x4], R26 ;  /* 0x0000041a04ff79a2 */ /* 0x0003e2000810e1c6 */
[----:B------:R-:W-:Y:S04]  /*abf0*/  BSSY B0, `(.L_x_893) ;  /* 0x000000f000007945 */ /* 0x000fe80003800000 */
[----:B-1----:R-:W-:Y:S05]  /*ac00*/  @P0 BRA `(.L_x_894) ;  /* 0x0000000000340947 */ /* 0x002fea0003800000 */
[----:B------:R-:W1:Y:S02]  /*ac10*/  QSPC.E.S P0, RZ, [R4+0x4] ;  /* 0x0000040004ff73aa */ /* 0x000e640000000500 */
[----:B-1----:R-:W-:Y:S05]  /*ac20*/  @!P0 BRA `(.L_x_895) ;  /* 0x0000000000208947 */ /* 0x002fea0003800000 */
[----:B------:R-:W-:-:S04]  /*ac30*/  MOV R2, R4 ;  /* 0x0000000400027202 */ /* 0x000fc80000000f00 */
[----:B------:R-:W-:-:S07]  /*ac40*/  MOV R0, R2 ;  /* 0x0000000200007202 */ /* 0x000fce0000000f00 */
.L_x_896:
[----:B------:R-:W0:Y:S02]  /*ac50*/  LDS R2, [R0+0x4] ;  /* 0x0000040000027984 */ /* 0x000e240000000800 */
[----:B0-----:R-:W-:-:S06]  /*ac60*/  HADD2 R3, R2, R26 ;  /* 0x0000001a02037230 */ /* 0x001fcc0000000000 */
[----:B------:R-:W0:Y:S02]  /*ac70*/  ATOMS.CAST.SPIN R3, [R0+0x4], R2, R3 ;  /* 0x000004020003738d */ /* 0x000e240001800003 */
[----:B0-----:R-:W-:-:S13]  /*ac80*/  ISETP.EQ.U32.AND P0, PT, R3, 0x1, PT ;  /* 0x000000010300780c */ /* 0x001fda0003f02070 */
[----:B------:R-:W-:Y:S05]  /*ac90*/  @!P0 BRA `(.L_x_896) ;  /* 0xfffffffc00ec8947 */ /* 0x000fea000383ffff */
[----:B------:R-:W-:Y:S05]  /*aca0*/  BRA `(.L_x_894) ;  /* 0x00000000000c7947 */ /* 0x000fea0003800000 */
.L_x_895:
[----:B------:R-:W0:Y:S02]  /*acb0*/  LD.E R0, desc[UR6][R4.64+0x4] ;  /* 0x0000040604007980 */ /* 0x000e24000c101900 */
[----:B0-----:R-:W-:-:S05]  /*acc0*/  IADD3 R3, R26, R0, RZ ;  /* 0x000000001a037210 */ /* 0x001fca0007ffe0ff */
[----:B------:R1:W-:Y:S02]  /*acd0*/  ST.E desc[UR6][R4.64+0x4], R3 ;  /* 0x0000040304007985 */ /* 0x0003e4000c101906 */
.L_x_894:
[----:B------:R-:W-:Y:S05]  /*ace0*/  BSYNC B0 ;  /* 0x0000000000007941 */ /* 0x000fea0003800000 */
.L_x_893:
        /* <DEDUP_REMOVED lines=10> */
.L_x_900:
[----:B------:R-:W0:Y:S02]  /*ad90*/  LDS R2, [R0] ;  /* 0x0000000000027984 */ /* 0x000e240000000800 */
[----:B0-----:R-:W-:-:S10]  /*ada0*/  HFMA2.MMA R3, R2, 1, 1, R25 ;  /* 0x3c003c0002037835 */ /* 0x001fd40000000019 */
[----:B------:R-:W0:Y:S02]  /*adb0*/  ATOMS.CAST.SPIN R3, [R0], R2, R3 ;  /* 0x000000020003738d */ /* 0x000e240001800003 */
[----:B0-----:R-:W-:-:S13]  /*adc0*/  ISETP.EQ.U32.AND P0, PT, R3, 0x1, PT ;  /* 0x000000010300780c */ /* 0x001fda0003f02070 */
[----:B------:R-:W-:Y:S05]  /*add0*/  @!P0 BRA `(.L_x_900) ;  /* 0xfffffffc00ec8947 */ /* 0x000fea000383ffff */
[----:B------:R-:W-:Y:S05]  /*ade0*/  BRA `(.L_x_898) ;  /* 0x00000000000c7947 */ /* 0x000fea0003800000 */
.L_x_899:
[----:B------:R-:W2:Y:S02]  /*adf0*/  LD.E R0, desc[UR6][R4.64] ;  /* 0x0000000604007980 */ /* 0x000ea4000c101900 */
[----:B--2---:R-:W-:-:S05]  /*ae00*/  IADD3 R3, R25, R0, RZ ;  /* 0x0000000019037210 */ /* 0x004fca0007ffe0ff */
[----:B------:R0:W-:Y:S02]  /*ae10*/  ST.E desc[UR6][R4.64], R3 ;  /* 0x0000000304007985 */ /* 0x0001e4000c101906 */
.L_x_898:
[----:B------:R-:W-:Y:S05]  /*ae20*/  BSYNC B0 ;  /* 0x0000000000007941 */ /* 0x000fea0003800000 */
.L_x_897:
[----:B------:R1:W-:Y:S01]  /*ae30*/  ATOM.E.ADD.F16x2.RN.STRONG.GPU P0, RZ, desc[UR6][R4.64+0x4], R24 ;  /* 0x0000041804ff79a2 */ /* 0x0003e2000810e1c6 */
[----:B------:R-:W-:Y:S04]  /*ae40*/  BSSY B0, `(.L_x_901) ;  /* 0x000000f000007945 */ /* 0x000fe80003800000 */
[----:B-1----:R-:W-:Y:S05]  /*ae50*/  @P0 BRA `(.L_x_902) ;  /* 0x0000000000340947 */ /* 0x002fea0003800000 */
[----:B------:R-:W1:Y:S02]  /*ae60*/  QSPC.E.S P0, RZ, [R4+0x4] ;  /* 0x0000040004ff73aa */ /* 0x000e640000000500 */
[----:B-1----:R-:W-:Y:S05]  /*ae70*/  @!P0 BRA `(.L_x_903) ;  /* 0x0000000000208947 */ /* 0x002fea0003800000 */
[----:B------:R-:W-:-:S04]  /*ae80*/  MOV R2, R4 ;  /* 0x0000000400027202 */ /* 0x000fc80000000f00 */
[----:B------:R-:W-:-:S07]  /*ae90*/  MOV R0, R2 ;  /* 0x0000000200007202 */ /* 0x000fce0000000f00 */
.L_x_904:
[----:B------:R-:W0:Y:S02]  /*aea0*/  LDS R2, [R0+0x4] ;  /* 0x0000040000027984 */ /* 0x000e240000000800 */
[----:B0-----:R-:W-:-:S06]  /*aeb0*/  HADD2 R3, R2, R24 ;  /* 0x0000001802037230 */ /* 0x001fcc0000000000 */
[----:B------:R-:W0:Y:S02]  /*aec0*/  ATOMS.CAST.SPIN R3, [R0+0x4], R2, R3 ;  /* 0x000004020003738d */ /* 0x000e240001800003 */
[----:B0-----:R-:W-:-:S13]  /*aed0*/  ISETP.EQ.U32.AND P0, PT, R3, 0x1, PT ;  /* 0x000000010300780c */ /* 0x001fda0003f02070 */
[----:B------:R-:W-:Y:S05]  /*aee0*/  @!P0 BRA `(.L_x_904) ;  /* 0xfffffffc00ec8947 */ /* 0x000fea000383ffff */
[----:B------:R-:W-:Y:S05]  /*aef0*/  BRA `(.L_x_902) ;  /* 0x00000000000c7947 */ /* 0x000fea0003800000 */
.L_x_903:
[----:B------:R-:W0:Y:S02]  /*af00*/  LD.E R0, desc[UR6][R4.64+0x4] ;  /* 0x0000040604007980 */ /* 0x000e24000c101900 */
[----:B0-----:R-:W-:-:S05]  /*af10*/  IADD3 R3, R24, R0, RZ ;  /* 0x0000000018037210 */ /* 0x001fca0007ffe0ff */
[----:B------:R1:W-:Y:S02]  /*af20*/  ST.E desc[UR6][R4.64+0x4], R3 ;  /* 0x0000040304007985 */ /* 0x0003e4000c101906 */
.L_x_902:
[----:B------:R-:W-:Y:S05]  /*af30*/  BSYNC B0 ;  /* 0x0000000000007941 */ /* 0x000fea0003800000 */
.L_x_901:
        /* <DEDUP_REMOVED lines=10> */
.L_x_908:
[----:B------:R-:W0:Y:S02]  /*afe0*/  LDS R2, [R0] ;  /* 0x0000000000027984 */ /* 0x000e240000000800 */
[----:B0-----:R-:W-:-:S10]  /*aff0*/  HFMA2.MMA R3, R2, 1, 1, R23 ;  /* 0x3c003c0002037835 */ /* 0x001fd40000000017 */
[----:B------:R-:W0:Y:S02]  /*b000*/  ATOMS.CAST.SPIN R3, [R0], R2, R3 ;  /* 0x000000020003738d */ /* 0x000e240001800003 */
[----:B0-----:R-:W-:-:S13]  /*b010*/  ISETP.EQ.U32.AND P0, PT, R3, 0x1, PT ;  /* 0x000000010300780c */ /* 0x001fda0003f02070 */
[----:B------:R-:W-:Y:S05]  /*b020*/  @!P0 BRA `(.L_x_908) ;  /* 0xfffffffc00ec8947 */ /* 0x000fea000383ffff */
[----:B------:R-:W-:Y:S05]  /*b030*/  BRA `(.L_x_906) ;  /* 0x00000000000c7947 */ /* 0x000fea0003800000 */
.L_x_907:
[----:B------:R-:W2:Y:S02]  /*b040*/  LD.E R0, desc[UR6][R4.64] ;  /* 0x0000000604007980 */ /* 0x000ea4000c101900 */
[----:B--2---:R-:W-:-:S05]  /*b050*/  IADD3 R3, R23, R0, RZ ;  /* 0x0000000017037210 */ /* 0x004fca0007ffe0ff */
[----:B------:R0:W-:Y:S02]  /*b060*/  ST.E desc[UR6][R4.64], R3 ;  /* 0x0000000304007985 */ /* 0x0001e4000c101906 */
.L_x_906:
[----:B------:R-:W-:Y:S05]  /*b070*/  BSYNC B0 ;  /* 0x0000000000007941 */ /* 0x000fea0003800000 */
.L_x_905:
[----:B------:R1:W-:Y:S02]  /*b080*/  ATOM.E.ADD.F16x2.RN.STRONG.GPU P0, RZ, desc[UR6][R4.64+0x4], R22 ;  /* 0x0000041604ff79a2 */ /* 0x0003e4000810e1c6 */
[----:B-1----:R-:W-:Y:S05]  /*b090*/  @P0 EXIT ;  /* 0x000000000000094d */ /* 0x002fea0003800000 */
[----:B------:R-:W1:Y:S02]  /*b0a0*/  QSPC.E.S P0, RZ, [R4+0x4] ;  /* 0x0000040004ff73aa */ /* 0x000e640000000500 */
[----:B-1----:R-:W-:Y:S05]  /*b0b0*/  @!P0 BRA `(.L_x_909) ;  /* 0x0000000000208947 */ /* 0x002fea0003800000 */
[----:B------:R-:W-:-:S04]  /*b0c0*/  MOV R2, R4 ;  /* 0x0000000400027202 */ /* 0x000fc80000000f00 */
[----:B------:R-:W-:-:S07]  /*b0d0*/  MOV R0, R2 ;  /* 0x0000000200007202 */ /* 0x000fce0000000f00 */
.L_x_910:
[----:B------:R-:W0:Y:S02]  /*b0e0*/  LDS R2, [R0+0x4] ;  /* 0x0000040000027984 */ /* 0x000e240000000800 */
[----:B0-----:R-:W-:-:S06]  /*b0f0*/  HADD2 R3, R2, R22 ;  /* 0x0000001602037230 */ /* 0x001fcc0000000000 */
[----:B------:R-:W0:Y:S02]  /*b100*/  ATOMS.CAST.SPIN R3, [R0+0x4], R2, R3 ;  /* 0x000004020003738d */ /* 0x000e240001800003 */
[----:B0-----:R-:W-:-:S13]  /*b110*/  ISETP.EQ.U32.AND P0, PT, R3, 0x1, PT ;  /* 0x000000010300780c */ /* 0x001fda0003f02070 */
[----:B------:R-:W-:Y:S05]  /*b120*/  @!P0 BRA `(.L_x_910) ;  /* 0xfffffffc00ec8947 */ /* 0x000fea000383ffff */
[----:B------:R-:W-:Y:S05]  /*b130*/  EXIT ;  /* 0x000000000000794d */ /* 0x000fea0003800000 */
.L_x_909:
[----:B------:R-:W0:Y:S02]  /*b140*/  LD.E R0, desc[UR6][R4.64+0x4] ;  /* 0x0000040604007980 */ /* 0x000e24000c101900 */
[----:B0-----:R-:W-:-:S05]  /*b150*/  IADD3 R3, R22, R0, RZ ;  /* 0x0000000016037210 */ /* 0x001fca0007ffe0ff */
[----:B------:R-:W-:Y:S01]  /*b160*/  ST.E desc[UR6][R4.64+0x4], R3 ;  /* 0x0000040304007985 */ /* 0x000fe2000c101906 */
[----:B------:R-:W-:Y:S05]  /*b170*/  EXIT ;  /* 0x000000000000794d */ /* 0x000fea0003800000 */
.L_x_911:
        /* <DEDUP_REMOVED lines=16> */
.L_x_3673:


//--------------------- .text._Z23gemm_half_q_half_kernelILi4ELi8ELb1ELb0ELi32EEvPK6__halfPKjS4_S2_PS0_iiiiPKtS7_iiiiiibS2_i --------------------------
	.section	.text._Z23gemm_half_q_half_kernelILi4ELi8ELb1ELb0ELi32EEvPK6__halfPKjS4_S2_PS0_iiiiPKtS7_iiiiiibS2_i,"ax",@progbits
	.align	128
        .global         _Z23gemm_half_q_half_kernelILi4ELi8ELb1ELb0ELi32EEvPK6__halfPKjS4_S2_PS0_iiiiPKtS7_iiiiiibS2_i
        .type           _Z23gemm_half_q_half_kernelILi4ELi8ELb1ELb0ELi32EEvPK6__halfPKjS4_S2_PS0_iiiiPKtS7_iiiiiibS2_i,@function
        .size           _Z23gemm_half_q_half_kernelILi4ELi8ELb1ELb0ELi32EEvPK6__halfPKjS4_S2_PS0_iiiiPKtS7_iiiiiibS2_i,(.L_x_3674 - _Z23gemm_half_q_half_kernelILi4ELi8ELb1ELb0ELi32EEvPK6__halfPKjS4_S2_PS0_iiiiPKtS7_iiiiiibS2_i)
        .other          _Z23gemm_half_q_half_kernelILi4ELi8ELb1ELb0ELi32EEvPK6__halfPKjS4_S2_PS0_iiiiPKtS7_iiiiiibS2_i,@"STO_CUDA_ENTRY STV_DEFAULT"
_Z23gemm_half_q_half_kernelILi4ELi8ELb1ELb0ELi32EEvPK6__halfPKjS4_S2_PS0_iiiiPKtS7_iiiiiibS2_i:
.text._Z23gemm_half_q_half_kernelILi4ELi8ELb1ELb0ELi32EEvPK6__halfPKjS4_S2_PS0_iiiiPKtS7_iiiiiibS2_i:
        /* <DEDUP_REMOVED lines=12> */
[--C-:B0-----:R-:W-:Y:S01]  /*00c0*/  IMAD R0, R8, -0x4, R3.reuse ;  /* 0xfffffffc08007824 */ /* 0x101fe200078e0203 */
[----:B------:R-:W-:-:S04]  /*00d0*/  PRMT R3, RZ, 0x7610, R3 ;  /* 0x00007610ff037816 */ /* 0x000fc80000000003 */
[C---:B------:R-:W-:Y:S02]  /*00e0*/  ISETP.GE.AND P1, PT, R0.reuse, 0x1, PT ;  /* 0x000000010000780c */ /* 0x040fe40003f26270 */
[----:B------:R-:W-:Y:S02]  /*00f0*/  VIMNMX R5, R0, 0x4, PT ;  /* 0x0000000400057848 */ /* 0x000fe40003fe0100 */
[----:B-1----:R-:W-:Y:S02]  /*0100*/  LEA R18, R10, R9, 0x5 ;  /* 0x000000090a127211 */ /* 0x002fe400078e28ff */
        /* <DEDUP_REMOVED lines=32> */
.L_x_912:
        /* <DEDUP_REMOVED lines=14> */
[----:B------:R-:W-:Y:S02]  /*03f0*/  ULDC.64 UR8, c[0x0][0x210] ;  /* 0x0000840000087ab9 */ /* 0x000fe40000000a00 */
[----:B------:R-:W-:-:S05]  /*0400*/  LEA.HI.X R21, R16, UR5, R15, 0x1, P0 ;  /* 0x0000000510157c11 */ /* 0x000fca00080f0c0f */
[----:B------:R-:W2:Y:S01]  /*0410*/  LDG.E.U16.CONSTANT R20, desc[UR6][R20.64] ;  /* 0x0000000614147981 */ /* 0x000ea2000c1e9500 */
[----:B------:R-:W0:Y:S01]  /*0420*/  S2UR UR5, SR_CgaCtaId ;  /* 0x00000000000579c3 */ /* 0x000e220000008800 */
[----:B------:R-:W-:Y:S01]  /*0430*/  SHF.L.U32 R13, R13, 0x2, RZ ;  /* 0x000000020d0d7819 */ /* 0x000fe200000006ff */
[----:B------:R-:W-:Y:S01]  /*0440*/  UMOV UR4, 0x400 ;  /* 0x0000040000047882 */ /* 0x000fe20000000000 */
[----:B------:R-:W-:Y:S01]  /*0450*/  ISETP.GT.AND P2, PT, R5, 0x3, PT ;  /* 0x000000030500780c */ /* 0x000fe20003f44270 */
[----:B------:R-:W-:Y:S01]  /*0460*/  HFMA2.MMA R26, -RZ, RZ, 0, 0 ;  /* 0x00000000ff1a7435 */ /* 0x000fe200000001ff */
        /* <DEDUP_REMOVED lines=10> */
.L_x_917:
        /* <DEDUP_REMOVED lines=16> */
.L_x_916:
        /* <DEDUP_REMOVED lines=16> */
.L_x_915:
        /* <DEDUP_REMOVED lines=17> */
.L_x_919:
        /* <DEDUP_REMOVED lines=16> */
.L_x_918:
        /* <DEDUP_REMOVED lines=14> */
.L_x_914:
[----:B------:R-:W-:Y:S05]  /*0a00*/  BSYNC B0 ;  /* 0x0000000000007941 */ /* 0x000fea0003800000 */
.L_x_913:
[----:B01----:R-:W0:Y:S02]  /*0a10*/  LDC R13, c[0x0][0x23c] ;  /* 0x00008f00ff0d7b82 */ /* 0x003e240000000800 */
[----:B0-----:R-:W-:-:S13]  /*0a20*/  ISETP.GE.AND P0, PT, R18, R13, PT ;  /* 0x0000000d1200720c */ /* 0x001fda0003f06270 */
[----:B------:R-:W-:Y:S05]  /*0a30*/  @P0 EXIT ;  /* 0x000000000000094d */ /* 0x000fea0003800000 */
[----:B------:R-:W0:Y:S02]  /*0a40*/  LDC.U8 R11, c[0x0][0x270] ;  /* 0x00009c00ff0b7b82 */ /* 0x000e240000000000 */
[----:B0-----:R-:W-:-:S04]  /*0a50*/  PRMT R11, R11, 0x8880, RZ ;  /* 0x000088800b0b7816 */ /* 0x001fc800000000ff */
[----:B------:R-:W-:-:S04]  /*0a60*/  ISETP.NE.AND P0, PT, R11, RZ, PT ;  /* 0x000000ff0b00720c */ /* 0x000fc80003f05270 */
[----:B------:R-:W-:-:S04]  /*0a70*/  ISETP.NE.OR P0, PT, R6, RZ, !P0 ;  /* 0x000000ff0600720c */ /* 0x000fc80004705670 */
[----:B------:R-:W-:-:S13]  /*0a80*/  ISETP.LT.OR P0, PT, R0, 0x1, P0 ;  /* 0x000000010000780c */ /* 0x000fda0000701670 */
[----:B------:R-:W-:Y:S05]  /*0a90*/  @P0 BRA `(.L_x_920) ;  /* 0x0000000000840947 */ /* 0x000fea0003800000 */
[----:B------:R-:W0:Y:S01]  /*0aa0*/  LDC.64 R16, c[0x0][0x230] ;  /* 0x00008c00ff107b82 */ /* 0x000e220000000a00 */
        /* <DEDUP_REMOVED lines=11> */
.L_x_922:
        /* <DEDUP_REMOVED lines=11> */
.L_x_921:
        /* <DEDUP_REMOVED lines=10> */
.L_x_920:
[----:B------:R-:W0:Y:S08]  /*0cb0*/  LDC R17, c[0x0][0x25c] ;  /* 0x00009700ff117b82 */ /* 0x000e300000000800 */
[----:B------:R-:W-:Y:S01]  /*0cc0*/  BAR.SYNC.DEFER_BLOCKING 0x0 ;  /* 0x0000000000007b1d */ /* 0x000fe20000010000 */
[----:B------:R-:W-:-:S07]  /*0cd0*/  ISETP.GE.AND P0, PT, R4, R7, PT ;  /* 0x000000070400720c */ /* 0x000fce0003f06270 */
[----:B------:R-:W2:Y:S06]  /*0ce0*/  LDC R15, c[0x0][0x264] ;  /* 0x00009900ff0f7b82 */ /* 0x000eac0000000800 */
[----:B------:R-:W-:Y:S05]  /*0cf0*/  @P0 BRA `(.L_x_923) ;  /* 0x0000000000d40947 */ /* 0x000fea0003800000 */
[----:B-1----:R-:W1:Y:S01]  /*0d00*/  LDC.64 R8, c[0x0][0x248] ;  /* 0x00009200ff087b82 */ /* 0x002e620000000a00 */
[----:B------:R-:W-:-:S07]  /*0d10*/  SHF.L.U32 R23, R6, 0x6, RZ ;  /* 0x0000000606177819 */ /* 0x000fce00000006ff */
[----:B------:R-:W3:Y:S01]  /*0d20*/  LDC.64 R10, c[0x0][0x220] ;  /* 0x00008800ff0a7b82 */ /* 0x000ee20000000a00 */
[----:B-1----:R-:W-:-:S05]  /*0d30*/  IMAD.WIDE R22, R23, 0x2, R8 ;  /* 0x0000000217167825 */ /* 0x002fca00078e0208 */
[----:B------:R1:W5:Y:S01]  /*0d40*/  LDG.E.U16.CONSTANT R6, desc[UR6][R22.64] ;  /* 0x0000000616067981 */ /* 0x000362000c1e9500 */
[----:B------:R-:W-:Y:S01]  /*0d50*/  SHF.R.S32.HI R21, RZ, 0x1f, R18 ;  /* 0x0000001fff157819 */ /* 0x000fe20000011412 */
[----:B------:R-:W-:Y:S01]  /*0d60*/  UMOV UR4, URZ ;  /* 0x0000003f00047c82 */ /* 0x000fe20008000000 */
[----:B------:R-:W-:Y:S02]  /*0d70*/  SHF.L.U32 R19, R18, 0x2, RZ ;  /* 0x0000000212137819 */ /* 0x000fe400000006ff */
[----:B------:R-:W-:Y:S02]  /*0d80*/  LEA.HI R20, R21, R18, RZ, 0x3 ;  /* 0x0000001215147211 */ /* 0x000fe400078f18ff */
[----:B------:R-:W-:Y:S02]  /*0d90*/  MOV R16, R4 ;  /* 0x0000000400107202 */ /* 0x000fe40000000f00 */
[----:B------:R-:W-:Y:S02]  /*0da0*/  LOP3.LUT R19, R19, 0x10, RZ, 0xc0, !PT ;  /* 0x0000001013137812 */ /* 0x000fe400078ec0ff */
[----:B-1-3--:R-:W-:-:S07]  /*0db0*/  SHF.R.S32.HI R20, RZ, 0x3, R20 ;  /* 0x00000003ff147819 */ /* 0x00afce0000011414 */
.L_x_924:
[----:B-----5:R-:W-:Y:S01]  /*0dc0*/  IADD3 R21, R6, UR4, RZ ;  /* 0x0000000406157c10 */ /* 0x020fe2000fffe0ff */
[----:B------:R-:W1:Y:S04]  /*0dd0*/  LDC.64 R24, c[0x0][0x228] ;  /* 0x00008a00ff187b82 */ /* 0x000e680000000a00 */
[----:B------:R-:W-:-:S05]  /*0de0*/  IMAD R22, R21, R13, RZ ;  /* 0x0000000d15167224 */ /* 0x000fca00078e02ff */
[----:B------:R-:W-:-:S04]  /*0df0*/  SHF.R.S32.HI R23, RZ, 0x1f, R22 ;  /* 0x0000001fff177819 */ /* 0x000fc80000011416 */
[----:B------:R-:W-:-:S04]  /*0e00*/  LEA.HI R23, R23, R22, RZ, 0x3 ;  /* 0x0000001617177211 */ /* 0x000fc800078f18ff */
[----:B------:R-:W-:-:S05]  /*0e10*/  LEA.HI.SX32 R23, R23, R20, 0x1d ;  /* 0x0000001417177211 */ /* 0x000fca00078feaff */
[----:B------:R-:W-:-:S06]  /*0e20*/  IMAD.WIDE R22, R23, 0x4, R10 ;  /* 0x0000000417167825 */ /* 0x000fcc00078e020a */
[----:B------:R-:W3:Y:S01]  /*0e30*/  LDG.E.CONSTANT R22, desc[UR6][R22.64] ;  /* 0x0000000616167981 */ /* 0x000ee2000c1e9900 */
[----:B------:R-:W-:-:S05]  /*0e40*/  LEA R27, R16, 0x1, 0x1 ;  /* 0x00000001101b7811 */ /* 0x000fca00078e08ff */
[----:B------:R-:W-:-:S05]  /*0e50*/  IMAD.WIDE R26, R27, 0x2, R8 ;  /* 0x000000021b1a7825 */ /* 0x000fca00078e0208 */
[----:B------:R-:W4:Y:S01]  /*0e60*/  LDG.E.U16.CONSTANT R31, desc[UR6][R26.64] ;  /* 0x000000061a1f7981 */ /* 0x000f22000c1e9500 */
[----:B-1----:R-:W-:-:S06]  /*0e70*/  IMAD.WIDE R24, R21, 0x2, R24 ;  /* 0x0000000215187825 */ /* 0x002fcc00078e0218 */
[----:B------:R1:W2:Y:S01]  /*0e80*/  LDG.E.U16.CONSTANT R25, desc[UR6][R24.64] ;  /* 0x0000000618197981 */ /* 0x0002a2000c1e9500 */
[----:B------:R-:W-:Y:S01]  /*0e90*/  UIADD3 UR4, UR4, 0x1, URZ ;  /* 0x0000000104047890 */ /* 0x000fe2000fffe03f */
[----:B---3--:R-:W-:-:S04]  /*0ea0*/  SHF.R.U32.HI R21, RZ, R19, R22 ;  /* 0x00000013ff157219 */ /* 0x008fc80000011616 */
[--C-:B------:R-:W-:Y:S02]  /*0eb0*/  SHF.R.U32.HI R29, RZ, 0x4, R21.reuse ;  /* 0x00000004ff1d7819 */ /* 0x100fe40000011615 */
[----:B------:R-:W-:Y:S02]  /*0ec0*/  LOP3.LUT R28, R21, 0xf, RZ, 0xc0, !PT ;  /* 0x0000000f151c7812 */ /* 0x000fe400078ec0ff */
        /* <DEDUP_REMOVED lines=12> */
[----:B------:R-:W-:-:S02]  /*0f90*/  IMAD R23, R22, R22, RZ ;  /* 0x0000001616177224 */ /* 0x000fc400078e02ff */
[----:B------:R-:W-:Y:S01]  /*0fa0*/  IMAD R27, R21, R21, RZ ;  /* 0x00000015151b7224 */ /* 0x000fe200078e02ff */
[----:B-1----:R-:W2:Y:S01]  /*0fb0*/  I2F.F16 R24, R29 ;  /* 0x0000001d00187306 */ /* 0x002ea20000200c00 */
        /* <DEDUP_REMOVED lines=9> */
.L_x_923:
        /* <DEDUP_REMOVED lines=10> */
[C---:B0-----:R-:W-:Y:S02]  /*10f0*/  ISETP.GT.AND P3, PT, R4.reuse, R17, PT ;  /* 0x000000110400720c */ /* 0x041fe40003f64270 */
[----:B--2---:R-:W-:Y:S02]  /*1100*/  ISETP.GT.AND P5, PT, R4, R15, PT ;  /* 0x0000000f0400720c */ /* 0x004fe40003fa4270 */
        /* <DEDUP_REMOVED lines=9> */
.L_x_925:
        /* <DEDUP_REMOVED lines=8> */
.L_x_926:
        /* <DEDUP_REMOVED lines=12> */
.L_x_927:
        /* <DEDUP_REMOVED lines=8> */
.L_x_928:
        /* <DEDUP_REMOVED lines=8> */
.L_x_929:
        /* <DEDUP_REMOVED lines=17> */
[----:B------:R-:W-:Y:S01]  /*14f0*/  HADD2.F32 R19, -RZ, R22.H0_H0 ;  /* 0x20000016ff137230 */ /* 0x000fe20000004100 */
[----:B------:R-:W-:Y:S01]  /*1500*/  UMOV UR4, 0x400 ;  /* 0x0000040000047882 */ /* 0x000fe20000000000 */
[----:B------:R-:W-:Y:S01]  /*1510*/  SHF.R.S32.HI R15, RZ, 0x1f, R13 ;  /* 0x0000001fff0f7819 */ /* 0x000fe2000001140d */
[----:B------:R-:W-:Y:S01]  /*1520*/  HADD2.F32 R20, -RZ, R24.H0_H0 ;  /* 0x20000018ff147230 */ /* 0x000fe20000004100 */
[----:B------:R-:W-:Y:S02]  /*1530*/  IADD3 R13, P2, R18, R13, RZ ;  /* 0x0000000d120d7210 */ /* 0x000fe40007f5e0ff */
[----:B------:R-:W-:-:S02]  /*1540*/  ISETP.NE.AND P0, PT, R12, RZ, PT ;  /* 0x000000ff0c00720c */ /* 0x000fc40003f05270 */
[----:B------:R-:W-:Y:S02]  /*1550*/  LEA.HI.X.SX32 R18, R18, R15, 0x1, P2 ;  /* 0x0000000f12127211 */ /* 0x000fe400010f0eff */
[C---:B------:R-:W-:Y:S02]  /*1560*/  LEA R42, P2, R13.reuse, UR8, 0x2 ;  /* 0x000000080d2a7c11 */ /* 0x040fe4000f8410ff */
[----:B------:R-:W-:Y:S02]  /*1570*/  ISETP.LT.OR P0, PT, R0, 0x4, !P0 ;  /* 0x000000040000780c */ /* 0x000fe40004701670 */
[----:B------:R-:W-:Y:S01]  /*1580*/  LEA.HI.X R43, R13, UR9, R18, 0x2, P2 ;  /* 0x000000090d2b7c11 */ /* 0x000fe200090f1412 */
[----:B------:R-:W-:Y:S01]  /*1590*/  HADD2.F32 R18, -RZ, R21.H0_H0 ;  /* 0x20000015ff127230 */ /* 0x000fe20000004100 */
[----:B------:R-:W-:Y:S01]  /*15a0*/  PRMT R22, R14, 0x9910, RZ ;  /* 0x000099100e167816 */ /* 0x000fe200000000ff */
[----:B------:R-:W-:Y:S01]  /*15b0*/  HADD2.F32 R21, -RZ, R25.H0_H0 ;  /* 0x20000019ff157230 */ /* 0x000fe20000004100 */
[----:B------:R-:W-:Y:S01]  /*15c0*/  PRMT R6, R6, 0x5410, RZ ;  /* 0x0000541006067816 */ /* 0x000fe200000000ff */
[----:B0-----:R-:W-:-:S03]  /*15d0*/  ULEA UR4, UR5, UR4, 0x18 ;  /* 0x0000000405047291 */ /* 0x001fc6000f8ec03f */
[----:B------:R-:W-:-:S09]  /*15e0*/  ULDC UR5, c[0x0][0x264] ;  /* 0x0000990000057ab9 */ /* 0x000fd20000000800 */
.L_x_947:
[----:B------:R-:W-:Y:S05]  /*15f0*/  @!P1 BRA `(.L_x_931) ;  /* 0x00000064009c9947 */ /* 0x000fea0003800000 */
[----:B------:R-:W2:Y:S01]  /*1600*/  LDG.E.128.CONSTANT R12, desc[UR6][R42.64] ;  /* 0x000000062a0c7981 */ /* 0x000ea2000c1e9d00 */
[----:B------:R-:W-:Y:S02]  /*1610*/  ISETP.NE.AND P2, PT, R22, RZ, PT ;  /* 0x000000ff1600720c */ /* 0x000fe40003f45270 */
[----:B------:R-:W-:Y:S02]  /*1620*/  MOV R0, 0x2c00 ;  /* 0x00002c0000007802 */ /* 0x000fe40000000f00 */
[----:B------:R-:W-:Y:S02]  /*1630*/  ISETP.GE.AND P3, PT, R5, 0x2, PT ;  /* 0x000000020500780c */ /* 0x000fe40003f66270 */
[C---:B--2---:R-:W-:Y:S02]  /*1640*/  LOP3.LUT R25, R12.reuse, 0xf000f, RZ, 0xc0, !PT ;  /* 0x000f000f0c197812 */ /* 0x044fe400078ec0ff */
[----:B------:R-:W-:Y:S02]  /*1650*/  LOP3.LUT R24, R12, 0xf000f0, RZ, 0xc0, !PT ;  /* 0x00f000f00c187812 */ /* 0x000fe400078ec0ff */
[----:B------:R-:W-:-:S02]  /*1660*/  SHF.R.U32.HI R12, RZ, 0x8, R12 ;  /* 0x00000008ff0c7819 */ /* 0x000fc4000001160c */
[C---:B------:R-:W-:Y:S02]  /*1670*/  LOP3.LUT R26, R13.reuse, 0xf000f0, RZ, 0xc0, !PT ;  /* 0x00f000f00d1a7812 */ /* 0x040fe400078ec0ff */
[----:B------:R-:W-:Y:S02]  /*1680*/  SHF.R.U32.HI R28, RZ, 0x8, R13 ;  /* 0x00000008ff1c7819 */ /* 0x000fe4000001160d */
[----:B------:R-:W-:Y:S02]  /*1690*/  SHF.R.U32.HI R30, RZ, 0x8, R14 ;  /* 0x00000008ff1e7819 */ /* 0x000fe4000001160e */
        /* <DEDUP_REMOVED lines=45> */
[----:B------:R-:W-:Y:S01]  /*1970*/  HFMA2 R24, R41, R0.H0_H0, -72, -72 ;  /* 0xd480d48029187431 */ /* 0x000fe20000040000 */
[----:B------:R-:W-:Y:S06]  /*1980*/  @!P2 BRA `(.L_x_932) ;  /* 0x000000040058a947 */ /* 0x000fec0003800000 */
[----:B------:R-:W0:Y:S01]  /*1990*/  LDS.64 R12, [UR4] ;  /* 0x00000004ff0c7984 */ /* 0x000e220008000a00 */
[--C-:B------:R-:W-:Y:S02]  /*19a0*/  HADD2.F32 R40, -RZ, R25.reuse.H0_H0 ;  /* 0x20000019ff287230 */ /* 0x100fe40000004100 */
[----:B------:R-:W-:Y:S01]  /*19b0*/  HADD2.F32 R45, -RZ, R25.H1_H1 ;  /* 0x30000019ff2d7230 */ /* 0x000fe20000004100 */
[----:B------:R-:W1:Y:S01]  /*19c0*/  LDS.64 R14, [UR4+0x8] ;  /* 0x00000804ff0e7984 */ /* 0x000e620008000a00 */
[----:B------:R-:W-:Y:S02]  /*19d0*/  HADD2.F32 R48, -RZ, R27.H0_H0 ;  /* 0x2000001bff307230 */ /* 0x000fe40000004100 */
[----:B------:R-:W-:Y:S02]  /*19e0*/  HADD2.F32 R44, -RZ, R29.H0_H0 ;  /* 0x2000001dff2c7230 */ /* 0x000fe40000004100 */
[----:B------:R-:W-:Y:S02]  /*19f0*/  HADD2.F32 R46, -RZ, R31.H0_H0 ;  /* 0x2000001fff2e7230 */ /* 0x000fe40000004100 */
[----:B------:R-:W-:-:S02]  /*1a00*/  HADD2.F32 R47, -RZ, R27.H1_H1 ;  /* 0x3000001bff2f7230 */ /* 0x000fc40000004100 */
[----:B------:R-:W-:Y:S02]  /*1a10*/  HADD2.F32 R50, -RZ, R31.H1_H1 ;  /* 0x3000001fff327230 */ /* 0x000fe40000004100 */
        /* <DEDUP_REMOVED lines=8> */
[C---:B------:R-:W-:Y:S01]  /*1aa0*/  FFMA.FTZ R44, R12.reuse, R47, R49 ;  /* 0x0000002f0c2c7223 */ /* 0x040fe20000010031 */
[----:B------:R-:W-:Y:S02]  /*1ab0*/  HADD2.F32 R47, -RZ, R26.H0_H0 ;  /* 0x2000001aff2f7230 */ /* 0x000fe40000004100 */
[----:B------:R-:W-:Y:S01]  /*1ac0*/  FFMA.FTZ R50, R12, R50, R41 ;  /* 0x000000320c327223 */ /* 0x000fe20000010029 */
[----:B------:R-:W-:-:S02]  /*1ad0*/  HADD2.F32 R41, -RZ, R30.H0_H0 ;  /* 0x2000001eff297230 */ /* 0x000fc40000004100 */
[----:B------:R-:W-:Y:S01]  /*1ae0*/  FFMA.FTZ R46, R12, R45, R48 ;  /* 0x0000002d0c2e7223 */ /* 0x000fe20000010030 */
[--C-:B------:R-:W-:Y:S02]  /*1af0*/  HADD2.F32 R45, -RZ, R13.reuse.H0_H0 ;  /* 0x2000000dff2d7230 */ /* 0x100fe40000004100 */
[----:B------:R-:W-:Y:S02]  /*1b00*/  HADD2.F32 R12, -RZ, R28.H0_H0 ;  /* 0x2000001cff0c7230 */ /* 0x000fe40000004100 */
[----:B------:R-:W-:Y:S02]  /*1b10*/  HADD2.F32 R13, -RZ, R13.H1_H1 ;  /* 0x3000000dff0d7230 */ /* 0x000fe40000004100 */
        /* <DEDUP_REMOVED lines=9> */
[----:B-1----:R-:W-:Y:S02]  /*1bb0*/  HADD2.F32 R40, -RZ, R14.H0_H0 ;  /* 0x2000000eff287230 */ /* 0x002fe40000004100 */
[----:B------:R-:W-:Y:S01]  /*1bc0*/  FFMA.FTZ R47, R13, R46, R44 ;  /* 0x0000002e0d2f7223 */ /* 0x000fe2000001002c */
[----:B------:R-:W-:-:S02]  /*1bd0*/  HADD2.F32 R44, -RZ, R33.H0_H0 ;  /* 0x20000021ff2c7230 */ /* 0x000fc40000004100 */
[C---:B------:R-:W-:Y:S01]  /*1be0*/  FFMA.FTZ R41, R13.reuse, R48, R49 ;  /* 0x000000300d297223 */ /* 0x040fe20000010031 */
[----:B------:R-:W-:Y:S02]  /*1bf0*/  HADD2.F32 R46, -RZ, R35.H0_H0 ;  /* 0x20000023ff2e7230 */ /* 0x000fe40000004100 */
[----:B------:R-:W-:Y:S02]  /*1c00*/  HADD2.F32 R48, -RZ, R32.H1_H1 ;  /* 0x30000020ff307230 */ /* 0x000fe40000004100 */
[----:B------:R-:W-:Y:S01]  /*1c10*/  FFMA.FTZ R44, R44, R40, R45 ;  /* 0x000000282c2c7223 */ /* 0x000fe2000001002d */
        /* <DEDUP_REMOVED lines=14> */
[----:B------:R-:W-:Y:S02]  /*1d00*/  HADD2.F32 R46, -RZ, R39.H1_H1 ;  /* 0x30000027ff2e7230 */ /* 0x000fe40000004100 */
[----:B------:R-:W-:Y:S01]  /*1d10*/  FFMA.FTZ R40, R40, R12, R47 ;  /* 0x0000000c28287223 */ /* 0x000fe2000001002f */
[----:B------:R-:W-:Y:S02]  /*1d20*/  HADD2.F32 R44, -RZ, R36.H0_H0 ;  /* 0x20000024ff2c7230 */ /* 0x000fe40000004100 */
[C---:B------:R-:W-:Y:S01]  /*1d30*/  FFMA.FTZ R41, R14.reuse, R48, R41 ;  /* 0x000000300e297223 */ /* 0x040fe20000010029 */
        /* <DEDUP_REMOVED lines=9> */
[----:B------:R-:W-:Y:S02]  /*1dd0*/  HADD2.F32 R12, -RZ, R36.H1_H1 ;  /* 0x30000024ff0c7230 */ /* 0x000fe40000004100 */
[----:B------:R-:W-:Y:S01]  /*1de0*/  FFMA.FTZ R13, R13, R15, R40 ;  /* 0x0000000f0d0d7223 */ /* 0x000fe20000010028 */
[----:B------:R-:W-:Y:S02]  /*1df0*/  HADD2.F32 R40, -RZ, R24.H1_H1 ;  /* 0x30000018ff287230 */ /* 0x000fe40000004100 */
[C---:B------:R-:W-:Y:S01]  /*1e00*/  FFMA.FTZ R41, R15.reuse, R14, R41 ;  /* 0x0000000e0f297223 */ /* 0x040fe20000010029 */
[C---:B------:R-:W-:Y:S01]  /*1e10*/  FFMA.FTZ R12, R15.reuse, R12, R44 ;  /* 0x0000000c0f0c7223 */ /* 0x040fe2000001002c */
        /* <DEDUP_REMOVED lines=13> */
.L_x_932:
        /* <DEDUP_REMOVED lines=17> */
[----:B------:R-:W-:Y:S02]  /*2000*/  HADD2.F32 R40, -RZ, R27.H1_H1 ;  /* 0x3000001bff287230 */ /* 0x000fe40000004100 */
[-C--:B------:R-:W-:Y:S01]  /*2010*/  FFMA.FTZ R49, R41, R46.reuse, RZ ;  /* 0x0000002e29317223 */ /* 0x080fe200000100ff */
[----:B------:R-:W-:Y:S01]  /*2020*/  FFMA.FTZ R45, R45, R46, RZ ;  /* 0x0000002e2d2d7223 */ /* 0x000fe200000100ff */
        /* <DEDUP_REMOVED lines=8> */
[----:B------:R-:W-:Y:S02]  /*20b0*/  HADD2.F32 R46, -RZ, R28.H0_H0 ;  /* 0x2000001cff2e7230 */ /* 0x000fe40000004100 */
[----:B------:R-:W-:Y:S02]  /*20c0*/  HADD2.F32 R48, -RZ, R30.H0_H0 ;  /* 0x2000001eff307230 */ /* 0x000fe40000004100 */
[-C--:B------:R-:W-:Y:S01]  /*20d0*/  FFMA.FTZ R12, R44, R40.reuse, R41 ;  /* 0x000000282c0c7223 */ /* 0x080fe20000010029 */
[----:B------:R-:W-:Y:S02]  /*20e0*/  HADD2.F32 R13, -RZ, R13.H1_H1 ;  /* 0x3000000dff0d7230 */ /* 0x000fe40000004100 */
        /* <DEDUP_REMOVED lines=11> */
[--C-:B-1----:R-:W-:Y:S02]  /*21a0*/  HADD2.F32 R12, -RZ, R14.reuse.H0_H0 ;  /* 0x2000000eff0c7230 */ /* 0x102fe40000004100 */
[----:B------:R-:W-:Y:S01]  /*21b0*/  FFMA.FTZ R13, R47, R13, R40 ;  /* 0x0000000d2f0d7223 */ /* 0x000fe20000010028 */
[----:B------:R-:W-:Y:S02]  /*21c0*/  HADD2.F32 R46, -RZ, R35.H0_H0 ;  /* 0x20000023ff2e7230 */ /* 0x000fe40000004100 */
[----:B------:R-:W-:Y:S02]  /*21d0*/  HADD2.F32 R14, -RZ, R14.H1_H1 ;  /* 0x3000000eff0e7230 */ /* 0x000fe40000004100 */
        /* <DEDUP_REMOVED lines=19> */
[----:B------:R-:W-:Y:S02]  /*2310*/  HADD2.F32 R44, -RZ, R38.H0_H0 ;  /* 0x20000026ff2c7230 */ /* 0x000fe40000004100 */
[----:B------:R-:W-:Y:S01]  /*2320*/  FFMA.FTZ R40, R40, R12, R47 ;  /* 0x0000000c28287223 */ /* 0x000fe2000001002f */
[----:B------:R-:W-:-:S02]  /*2330*/  HADD2.F32 R15, -RZ, R15.H1_H1 ;  /* 0x3000000fff0f7230 */ /* 0x000fc40000004100 */
[----:B------:R-:W-:Y:S02]  /*2340*/  HADD2.F32 R41, -RZ, R34.H1_H1 ;  /* 0x30000022ff297230 */ /* 0x000fe40000004100 */
[-C--:B------:R-:W-:Y:S01]  /*2350*/  FFMA.FTZ R44, R44, R12.reuse, R45 ;  /* 0x0000000c2c2c7223 */ /* 0x080fe2000001002d */
[----:B------:R-:W-:Y:S01]  /*2360*/  FFMA.FTZ R12, R46, R12, R13 ;  /* 0x0000000c2e0c7223 */ /* 0x000fe2000001000d */
[----:B------:R-:W-:Y:S02]  /*2370*/  HADD2.F32 R45, -RZ, R38.H1_H1 ;  /* 0x30000026ff2d7230 */ /* 0x000fe40000004100 */
[----:B------:R-:W-:Y:S01]  /*2380*/  FFMA.FTZ R13, R41, R15, R40 ;  /* 0x0000000f290d7223 */ /* 0x000fe20000010028 */
[----:B------:R-:W-:Y:S02]  /*2390*/  HADD2.F32 R41, -RZ, R36.H1_H1 ;  /* 0x30000024ff297230 */ /* 0x000fe40000004100 */
[----:B------:R-:W-:Y:S02]  /*23a0*/  HADD2.F32 R47, -RZ, R24.H1_H1 ;  /* 0x30000018ff2f7230 */ /* 0x000fe40000004100 */
[----:B------:R-:W-:Y:S01]  /*23b0*/  FMUL.FTZ R13, R18, R13 ;  /* 0x0000000d120d7220 */ /* 0x000fe20000410000 */
[-C--:B------:R-:W-:Y:S01]  /*23c0*/  FFMA.FTZ R14, R41, R15.reuse, R14 ;  /* 0x0000000f290e7223 */ /* 0x080fe2000001000e */
[-C--:B------:R-:W-:Y:S01]  /*23d0*/  FFMA.FTZ R41, R45, R15.reuse, R44 ;  /* 0x0000000f2d297223 */ /* 0x080fe2000001002c */
[----:B------:R-:W-:-:S02]  /*23e0*/  FFMA.FTZ R12, R47, R15, R12 ;  /* 0x0000000f2f0c7223 */ /* 0x000fc4000001000c */
[----:B------:R-:W-:Y:S01]  /*23f0*/  F2FP.F16.F32.PACK_AB R13, RZ, R13 ;  /* 0x0000000dff0d723e */ /* 0x000fe200000000ff */
[----:B------:R-:W-:Y:S01]  /*2400*/  FMUL.FTZ R14, R19, R14 ;  /* 0x0000000e130e7220 */ /* 0x000fe20000410000 */
[----:B------:R-:W-:Y:S01]  /*2410*/  FMUL.FTZ R41, R20, R41 ;  /* 0x0000002914297220 */ /* 0x000fe20000410000 */
[----:B------:R-:W-:-:S03]  /*2420*/  FMUL.FTZ R12, R21, R12 ;  /* 0x0000000c150c7220 */ /* 0x000fc60000410000 */
[----:B------:R-:W-:Y:S02]  /*2430*/  F2FP.F16.F32.PACK_AB R14, RZ, R14 ;  /* 0x0000000eff0e723e */ /* 0x000fe400000000ff */
[----:B------:R-:W-:Y:S02]  /*2440*/  F2FP.F16.F32.PACK_AB R41, RZ, R41 ;  /* 0x00000029ff29723e */ /* 0x000fe400000000ff */
[----:B------:R-:W-:Y:S02]  /*2450*/  F2FP.F16.F32.PACK_AB R12, RZ, R12 ;  /* 0x0000000cff0c723e */ /* 0x000fe400000000ff */
[----:B------:R-:W-:Y:S02]  /*2460*/  PRMT R13, R13, 0x5410, R14 ;  /* 0x000054100d0d7816 */ /* 0x000fe4000000000e */
[----:B------:R-:W-:-:S04]  /*2470*/  PRMT R41, R41, 0x5410, R12 ;  /* 0x0000541029297816 */ /* 0x000fc8000000000c */
[----:B------:R-:W-:Y:S01]  /*2480*/  HFMA2.MMA R11, R13, 1, 1, R11 ;  /* 0x3c003c000d0b7835 */ /* 0x000fe2000000000b */
[----:B------:R-:W-:-:S10]  /*2490*/  HADD2 R10, R41, R10 ;  /* 0x0000000a290a7230 */ /* 0x000fd40000000000 */
.L_x_934:
        /* <DEDUP_REMOVED lines=90> */
.L_x_935:
        /* <DEDUP_REMOVED lines=13> */
[----:B------:R-:W-:Y:S02]  /*2b10*/  HADD2.F32 R12, -RZ, R25.H0_H0 ;  /* 0x20000019ff0c7230 */ /* 0x000fe40000004100 */
[----:B------:R-:W-:Y:S02]  /*2b20*/  HADD2.F32 R25, -RZ, R29.H0_H0 ;  /* 0x2000001dff197230 */ /* 0x000fe40000004100 */
[-C--:B------:R-:W-:Y:S01]  /*2b30*/  FFMA.FTZ R27, R13, R46.reuse, RZ ;  /* 0x0000002e0d1b7223 */ /* 0x080fe200000100ff */
[----:B------:R-:W-:-:S02]  /*2b40*/  FFMA.FTZ R50, R12, R46, RZ ;  /* 0x0000002e0c327223 */ /* 0x000fc400000100ff */
[----:B------:R-:W-:Y:S01]  /*2b50*/  FFMA.FTZ R12, R25, R46, RZ ;  /* 0x0000002e190c7223 */ /* 0x000fe200000100ff */
[----:B------:R-:W-:Y:S02]  /*2b60*/  HADD2.F32 R25, -RZ, R29.H1_H1 ;  /* 0x3000001dff197230 */ /* 0x000fe40000004100 */
[-C--:B------:R-:W-:Y:S01]  /*2b70*/  FFMA.FTZ R27, R48, R45.reuse, R27 ;  /* 0x0000002d301b7223 */ /* 0x080fe2000001001b */
[----:B------:R-:W-:Y:S02]  /*2b80*/  HADD2.F32 R46, -RZ, R26.H0_H0 ;  /* 0x2000001aff2e7230 */ /* 0x000fe40000004100 */
[-C--:B------:R-:W-:Y:S01]  /*2b90*/  FFMA.FTZ R13, R47, R45.reuse, R50 ;  /* 0x0000002d2f0d7223 */ /* 0x080fe20000010032 */
[----:B------:R-:W-:Y:S02]  /*2ba0*/  HADD2.F32 R48, -RZ, R28.H0_H0 ;  /* 0x2000001cff307230 */ /* 0x000fe40000004100 */
[----:B------:R-:W-:Y:S01]  /*2bb0*/  FFMA.FTZ R25, R25, R45, R12 ;  /* 0x0000002d19197223 */ /* 0x000fe2000001000c */
[----:B------:R-:W-:-:S02]  /*2bc0*/  HADD2.F32 R50, -RZ, R30.H0_H0 ;  /* 0x2000001eff327230 */ /* 0x000fc40000004100 */
[----:B------:R-:W-:Y:S01]  /*2bd0*/  FFMA.FTZ R45, R31, R45, R40 ;  /* 0x0000002d1f2d7223 */ /* 0x000fe20000010028 */
[-C--:B------:R-:W-:Y:S01]  /*2be0*/  FFMA.FTZ R12, R46, R44.reuse, R13 ;  /* 0x0000002c2e0c7223 */ /* 0x080fe2000001000d */
[-C--:B------:R-:W-:Y:S01]  /*2bf0*/  FFMA.FTZ R40, R48, R44.reuse, R27 ;  /* 0x0000002c30287223 */ /* 0x080fe2000001001b */
[----:B------:R-:W-:Y:S02]  /*2c00*/  HADD2.F32 R13, -RZ, R26.H1_H1 ;  /* 0x3000001aff0d7230 */ /* 0x000fe40000004100 */
[----:B------:R-:W-:Y:S01]  /*2c10*/  FFMA.FTZ R26, R50, R44, R25 ;  /* 0x0000002c321a7223 */ /* 0x000fe20000010019 */
[----:B------:R-:W-:Y:S02]  /*2c20*/  HADD2.F32 R27, -RZ, R30.H1_H1 ;  /* 0x3000001eff1b7230 */ /* 0x000fe40000004100 */
        /* <DEDUP_REMOVED lines=8> */
[----:B-1----:R-:W-:Y:S02]  /*2cb0*/  HADD2.F32 R26, -RZ, R14.H0_H0 ;  /* 0x2000000eff1a7230 */ /* 0x002fe40000004100 */
[----:B------:R-:W-:Y:S01]  /*2cc0*/  FFMA.FTZ R41, R29, R41, R44 ;  /* 0x000000291d297223 */ /* 0x000fe2000001002c */
[----:B------:R-:W-:-:S02]  /*2cd0*/  HADD2.F32 R30, -RZ, R35.H0_H0 ;  /* 0x20000023ff1e7230 */ /* 0x000fc40000004100 */
[----:B------:R-:W-:Y:S02]  /*2ce0*/  HADD2.F32 R40, -RZ, R37.H0_H0 ;  /* 0x20000025ff287230 */ /* 0x000fe40000004100 */
[-C--:B------:R-:W-:Y:S01]  /*2cf0*/  FFMA.FTZ R13, R28, R26.reuse, R13 ;  /* 0x0000001a1c0d7223 */ /* 0x080fe2000001000d */
[----:B------:R-:W-:Y:S02]  /*2d00*/  HADD2.F32 R44, -RZ, R39.H0_H0 ;  /* 0x20000027ff2c7230 */ /* 0x000fe40000004100 */
[-C--:B------:R-:W-:Y:S01]  /*2d10*/  FFMA.FTZ R25, R30, R26.reuse, R25 ;  /* 0x0000001a1e197223 */ /* 0x080fe20000010019 */
[----:B------:R-:W-:Y:S02]  /*2d20*/  HADD2.F32 R14, -RZ, R14.H1_H1 ;  /* 0x3000000eff0e7230 */ /* 0x000fe40000004100 */
[-C--:B------:R-:W-:Y:S01]  /*2d30*/  FFMA.FTZ R27, R40, R26.reuse, R27 ;  /* 0x0000001a281b7223 */ /* 0x080fe2000001001b */
[----:B------:R-:W-:Y:S02]  /*2d40*/  HADD2.F32 R28, -RZ, R33.H1_H1 ;  /* 0x30000021ff1c7230 */ /* 0x000fe40000004100 */
[----:B------:R-:W-:Y:S01]  /*2d50*/  FFMA.FTZ R41, R44, R26, R41 ;  /* 0x0000001a2c297223 */ /* 0x000fe20000010029 */
[----:B------:R-:W-:-:S02]  /*2d60*/  HADD2.F32 R32, -RZ, R35.H1_H1 ;  /* 0x30000023ff207230 */ /* 0x000fc40000004100 */
[----:B------:R-:W-:Y:S02]  /*2d70*/  HADD2.F32 R30, -RZ, R37.H1_H1 ;  /* 0x30000025ff1e7230 */ /* 0x000fe40000004100 */
[-C--:B------:R-:W-:Y:S01]  /*2d80*/  FFMA.FTZ R13, R28, R14.reuse, R13 ;  /* 0x0000000e1c0d7223 */ /* 0x080fe2000001000d */
[----:B------:R-:W-:Y:S02]  /*2d90*/  HADD2.F32 R40, -RZ, R39.H1_H1 ;  /* 0x30000027ff287230 */ /* 0x000fe40000004100 */
[-C--:B------:R-:W-:Y:S01]  /*2da0*/  FFMA.FTZ R25, R32, R14.reuse, R25 ;  /* 0x0000000e20197223 */ /* 0x080fe20000010019 */
[----:B------:R-:W-:Y:S02]  /*2db0*/  HADD2.F32 R12, -RZ, R15.H0_H0 ;  /* 0x2000000fff0c7230 */ /* 0x000fe40000004100 */
[-C--:B------:R-:W-:Y:S01]  /*2dc0*/  FFMA.FTZ R27, R30, R14.reuse, R27 ;  /* 0x0000000e1e1b7223 */ /* 0x080fe2000001001b */
[----:B------:R-:W-:Y:S02]  /*2dd0*/  HADD2.F32 R26, -RZ, R34.H0_H0 ;  /* 0x20000022ff1a7230 */ /* 0x000fe40000004100 */
        /* <DEDUP_REMOVED lines=29> */
.L_x_933:
[----:B------:R-:W0:Y:S02]  /*2fb0*/  LDC R24, c[0x0][0x23c] ;  /* 0x00008f00ff187b82 */ /* 0x000e240000000800 */
[----:B0-----:R-:W-:-:S05]  /*2fc0*/  IMAD.WIDE R44, R24, 0x4, R42 ;  /* 0x00000004182c7825 */ /* 0x001fca00078e022a */
[----:B------:R-:W2:Y:S02]  /*2fd0*/  LDG.E.128.CONSTANT R12, desc[UR6][R44.64] ;  /* 0x000000062c0c7981 */ /* 0x000ea4000c1e9d00 */
[----:B--2---:R-:W-:Y:S02]  /*2fe0*/  LOP3.LUT R26, R12, 0xf000f0, RZ, 0xc0, !PT ;  /* 0x00f000f00c1a7812 */ /* 0x004fe400078ec0ff */
[----:B------:R-:W-:Y:S02]  /*2ff0*/  SHF.R.U32.HI R27, RZ, 0x8, R12 ;  /* 0x00000008ff1b7819 */ /* 0x000fe4000001160c */
[----:B------:R-:W-:Y:S02]  /*3000*/  LOP3.LUT R28, R13, 0xf000f, RZ, 0xc0, !PT ;  /* 0x000f000f0d1c7812 */ /* 0x000fe400078ec0ff */
[----:B------:R-:W-:Y:S02]  /*3010*/  SHF.R.U32.HI R30, RZ, 0x8, R13 ;  /* 0x00000008ff1e7819 */ /* 0x000fe4000001160d */
[----:B------:R-:W-:-:S02]  /*3020*/  SHF.R.U32.HI R33, RZ, 0x8, R14 ;  /* 0x00000008ff217819 */ /* 0x000fc4000001160e */
[----:B------:R-:W-:Y:S02]  /*3030*/  SHF.R.U32.HI R39, RZ, 0x8, R15 ;  /* 0x00000008ff277819 */ /* 0x000fe4000001160f */
[----:B------:R-:W-:Y:S02]  /*3040*/  LOP3.LUT R29, R13, 0xf000f0, RZ, 0xc0, !PT ;  /* 0x00f000f00d1d7812 */ /* 0x000fe400078ec0ff */
[C---:B------:R-:W-:Y:S02]  /*3050*/  LOP3.LUT R31, R14.reuse, 0xf000f, RZ, 0xc0, !PT ;  /* 0x000f000f0e1f7812 */ /* 0x040fe400078ec0ff */
[----:B------:R-:W-:Y:S02]  /*3060*/  LOP3.LUT R32, R14, 0xf000f0, RZ, 0xc0, !PT ;  /* 0x00f000f00e207812 */ /* 0x000fe400078ec0ff */
[----:B------:R-:W-:Y:S02]  /*3070*/  LOP3.LUT R13, R26, 0x64006400, RZ, 0xfc, !PT ;  /* 0x640064001a0d7812 */ /* 0x000fe400078efcff */
[----:B------:R-:W-:-:S02]  /*3080*/  LOP3.LUT R25, R12, 0xf000f, RZ, 0xc0, !PT ;  /* 0x000f000f0c197812 */ /* 0x000fc400078ec0ff */
[C---:B------:R-:W-:Y:S01]  /*3090*/  LOP3.LUT R26, R27.reuse, 0xf000f, RZ, 0xc0, !PT ;  /* 0x000f000f1b1a7812 */ /* 0x040fe200078ec0ff */
[----:B------:R-:W-:Y:S01]  /*30a0*/  HFMA2 R13, R13, R0.H0_H0, -72, -72 ;  /* 0xd480d4800d0d7431 */ /* 0x000fe20000040000 */
[----:B------:R-:W-:Y:S02]  /*30b0*/  LOP3.LUT R35, R27, 0xf000f0, RZ, 0xc0, !PT ;  /* 0x00f000f01b237812 */ /* 0x000fe400078ec0ff */
[----:B------:R-:W-:Y:S02]  /*30c0*/  LOP3.LUT R14, R28, 0x64006400, RZ, 0xfc, !PT ;  /* 0x640064001c0e7812 */ /* 0x000fe400078efcff */
[C---:B------:R-:W-:Y:S02]  /*30d0*/  LOP3.LUT R37, R30.reuse, 0xf000f0, RZ, 0xc0, !PT ;  /* 0x00f000f01e257812 */ /* 0x040fe400078ec0ff */
        /* <DEDUP_REMOVED lines=41> */
[----:B------:R-:W-:Y:S02]  /*3370*/  HADD2.F32 R51, -RZ, R34.H0_H0 ;  /* 0x20000022ff337230 */ /* 0x000fe40000004100 */
[----:B------:R-:W-:Y:S02]  /*3380*/  HADD2.F32 R50, -RZ, R14.H0_H0 ;  /* 0x2000000eff327230 */ /* 0x000fe40000004100 */
[--C-:B0-----:R-:W-:Y:S02]  /*3390*/  HADD2.F32 R41, -RZ, R26.reuse.H0_H0 ;  /* 0x2000001aff297230 */ /* 0x101fe40000004100 */
[----:B------:R-:W-:-:S02]  /*33a0*/  HADD2.F32 R47, -RZ, R26.H1_H1 ;  /* 0x3000001aff2f7230 */ /* 0x000fc40000004100 */
[----:B------:R-:W-:Y:S02]  /*33b0*/  HADD2.F32 R26, -RZ, R13.H0_H0 ;  /* 0x2000000dff1a7230 */ /* 0x000fe40000004100 */
[----:B------:R-:W-:Y:S01]  /*33c0*/  FFMA.FTZ R49, R46, R41, RZ ;  /* 0x000000292e317223 */ /* 0x000fe200000100ff */
[--C-:B------:R-:W-:Y:S02]  /*33d0*/  HADD2.F32 R46, -RZ, R27.reuse.H0_H0 ;  /* 0x2000001bff2e7230 */ /* 0x100fe40000004100 */
[----:B------:R-:W-:Y:S01]  /*33e0*/  FFMA.FTZ R52, R41, R50, RZ ;  /* 0x0000003229347223 */ /* 0x000fe200000100ff */
[----:B------:R-:W-:Y:S02]  /*33f0*/  HADD2.F32 R27, -RZ, R27.H1_H1 ;  /* 0x3000001bff1b7230 */ /* 0x000fe40000004100 */
[----:B------:R-:W-:Y:S01]  /*3400*/  FFMA.FTZ R49, R48, R47, R49 ;  /* 0x0000002f30317223 */ /* 0x000fe20000010031 */
[--C-:B-1----:R-:W-:Y:S02]  /*3410*/  HADD2.F32 R48, -RZ, R28.reuse.H0_H0 ;  /* 0x2000001cff307230 */ /* 0x102fe40000004100 */
[----:B------:R-:W-:-:S02]  /*3420*/  HADD2.F32 R28, -RZ, R28.H1_H1 ;  /* 0x3000001cff1c7230 */ /* 0x000fc40000004100 */
[----:B------:R-:W-:Y:S01]  /*3430*/  FFMA.FTZ R49, R26, R46, R49 ;  /* 0x0000002e1a317223 */ /* 0x000fe20000010031 */
[----:B------:R-:W-:Y:S02]  /*3440*/  HADD2.F32 R26, -RZ, R13.H1_H1 ;  /* 0x3000000dff1a7230 */ /* 0x000fe40000004100 */
[----:B------:R-:W-:-:S03]  /*3450*/  HADD2.F32 R50, -RZ, R14.H1_H1 ;  /* 0x3000000eff327230 */ /* 0x000fc60000004100 */
[----:B------:R-:W-:Y:S01]  /*3460*/  FFMA.FTZ R49, R26, R27, R49 ;  /* 0x0000001b1a317223 */ /* 0x000fe20000010031 */
[----:B------:R-:W-:-:S05]  /*3470*/  HADD2.F32 R26, -RZ, R33.H0_H0 ;  /* 0x20000021ff1a7230 */ /* 0x000fca0000004100 */
[----:B------:R-:W-:Y:S01]  /*3480*/  FFMA.FTZ R26, R26, R48, R49 ;  /* 0x000000301a1a7223 */ /* 0x000fe20000010031 */
[----:B------:R-:W-:-:S05]  /*3490*/  HADD2.F32 R49, -RZ, R33.H1_H1 ;  /* 0x30000021ff317230 */ /* 0x000fca0000004100 */
[----:B------:R-:W-:Y:S01]  /*34a0*/  FFMA.FTZ R26, R49, R28, R26 ;  /* 0x0000001c311a7223 */ /* 0x000fe2000001001a */
[--C-:B------:R-:W-:Y:S02]  /*34b0*/  HADD2.F32 R49, -RZ, R29.reuse.H0_H0 ;  /* 0x2000001dff317230 */ /* 0x100fe40000004100 */
[----:B------:R-:W-:-:S03]  /*34c0*/  HADD2.F32 R29, -RZ, R29.H1_H1 ;  /* 0x3000001dff1d7230 */ /* 0x000fc60000004100 */
[----:B------:R-:W-:Y:S01]  /*34d0*/  FFMA.FTZ R51, R51, R49, R26 ;  /* 0x0000003133337223 */ /* 0x000fe2000001001a */
[----:B------:R-:W-:-:S05]  /*34e0*/  HADD2.F32 R26, -RZ, R34.H1_H1 ;  /* 0x30000022ff1a7230 */ /* 0x000fca0000004100 */
[----:B------:R-:W-:-:S04]  /*34f0*/  FFMA.FTZ R51, R26, R29, R51 ;  /* 0x0000001d1a337223 */ /* 0x000fc80000010033 */
[----:B------:R-:W-:Y:S01]  /*3500*/  FMUL.FTZ R26, R18, R51 ;  /* 0x00000033121a7220 */ /* 0x000fe20000410000 */
[----:B------:R-:W-:Y:S01]  /*3510*/  FFMA.FTZ R51, R47, R50, R52 ;  /* 0x000000322f337223 */ /* 0x000fe20000010034 */
[----:B------:R-:W-:-:S03]  /*3520*/  HADD2.F32 R50, -RZ, R15.H0_H0 ;  /* 0x2000000fff327230 */ /* 0x000fc60000004100 */
[----:B------:R-:W-:Y:S02]  /*3530*/  F2FP.F16.F32.PACK_AB R26, RZ, R26 ;  /* 0x0000001aff1a723e */ /* 0x000fe400000000ff */
        /* <DEDUP_REMOVED lines=11> */
[----:B------:R-:W-:-:S03]  /*35f0*/  HADD2.F32 R52, -RZ, R32.H0_H0 ;  /* 0x20000020ff347230 */ /* 0x000fc60000004100 */
        /* <DEDUP_REMOVED lines=12> */
[--C-:B------:R-:W-:Y:S02]  /*36c0*/  HADD2.F32 R26, -RZ, R30.reuse.H0_H0 ;  /* 0x2000001eff1a7230 */ /* 0x100fe40000004100 */
[----:B------:R-:W-:Y:S02]  /*36d0*/  HADD2.F32 R47, -RZ, R39.H1_H1 ;  /* 0x30000027ff2f7230 */ /* 0x000fe40000004100 */
[C---:B------:R-:W-:Y:S01]  /*36e0*/  FFMA.FTZ R51, R46.reuse, R52, R51 ;  /* 0x000000342e337223 */ /* 0x040fe20000010033 */
[----:B------:R-:W-:Y:S01]  /*36f0*/  FFMA.FTZ R50, R46, R26, R41 ;  /* 0x0000001a2e327223 */ /* 0x000fe20000010029 */
[----:B------:R-:W-:Y:S02]  /*3700*/  HADD2.F32 R26, -RZ, R30.H1_H1 ;  /* 0x3000001eff1a7230 */ /* 0x000fe40000004100 */
[----:B------:R-:W-:-:S03]  /*3710*/  HADD2.F32 R46, -RZ, R32.H1_H1 ;  /* 0x30000020ff2e7230 */ /* 0x000fc60000004100 */
[C---:B------:R-:W-:Y:S01]  /*3720*/  FFMA.FTZ R41, R27.reuse, R26, R50 ;  /* 0x0000001a1b297223 */ /* 0x040fe20000010032 */
[----:B------:R-:W-:Y:S02]  /*3730*/  HADD2.F32 R26, -RZ, R37.H0_H0 ;  /* 0x20000025ff1a7230 */ /* 0x000fe40000004100 */
[----:B------:R-:W-:Y:S01]  /*3740*/  FFMA.FTZ R51, R27, R46, R51 ;  /* 0x0000002e1b337223 */ /* 0x000fe20000010033 */
[----:B------:R-:W-:Y:S02]  /*3750*/  HADD2.F32 R46, -RZ, R39.H0_H0 ;  /* 0x20000027ff2e7230 */ /* 0x000fe40000004100 */
[----:B------:R-:W-:Y:S02]  /*3760*/  HADD2.F32 R27, -RZ, R37.H1_H1 ;  /* 0x30000025ff1b7230 */ /* 0x000fe40000004100 */
[C---:B------:R-:W-:Y:S01]  /*3770*/  FFMA.FTZ R41, R48.reuse, R26, R41 ;  /* 0x0000001a30297223 */ /* 0x040fe20000010029 */
[----:B------:R-:W-:-:S03]  /*3780*/  FFMA.FTZ R46, R48, R46, R51 ;  /* 0x0000002e302e7223 */ /* 0x000fc60000010033 */
[C---:B------:R-:W-:Y:S01]  /*3790*/  FFMA.FTZ R26, R28.reuse, R27, R41 ;  /* 0x0000001b1c1a7223 */ /* 0x040fe20000010029 */
[----:B------:R-:W-:Y:S02]  /*37a0*/  HADD2.F32 R27, -RZ, R38.H0_H0 ;  /* 0x20000026ff1b7230 */ /* 0x000fe40000004100 */
[----:B------:R-:W-:Y:S01]  /*37b0*/  FFMA.FTZ R46, R28, R47, R46 ;  /* 0x0000002f1c2e7223 */ /* 0x000fe2000001002e */
[----:B------:R-:W-:Y:S02]  /*37c0*/  HADD2.F32 R41, -RZ, R40.H0_H0 ;  /* 0x20000028ff297230 */ /* 0x000fe40000004100 */
[C---:B------:R-:W-:Y:S01]  /*37d0*/  FFMA.FTZ R28, R49.reuse, R27, R26 ;  /* 0x0000001b311c7223 */ /* 0x040fe2000001001a */
[----:B------:R-:W-:Y:S02]  /*37e0*/  HADD2.F32 R26, -RZ, R38.H1_H1 ;  /* 0x30000026ff1a7230 */ /* 0x000fe40000004100 */
[----:B------:R-:W-:Y:S01]  /*37f0*/  FFMA.FTZ R41, R49, R41, R46 ;  /* 0x0000002931297223 */ /* 0x000fe2000001002e */
[----:B------:R-:W-:-:S02]  /*3800*/  HADD2.F32 R46, -RZ, R40.H1_H1 ;  /* 0x30000028ff2e7230 */ /* 0x000fc40000004100 */
[----:B------:R-:W-:-:S03]  /*3810*/  FFMA.FTZ R27, R29, R26, R28 ;  /* 0x0000001a1d1b7223 */ /* 0x000fc6000001001c */
[----:B------:R-:W-:Y:S01]  /*3820*/  FFMA.FTZ R46, R29, R46, R41 ;  /* 0x0000002e1d2e7223 */ /* 0x000fe20000010029 */
[----:B------:R-:W-:-:S03]  /*3830*/  FMUL.FTZ R27, R20, R27 ;  /* 0x0000001b141b7220 */ /* 0x000fc60000410000 */
[----:B------:R-:W-:Y:S02]  /*3840*/  FMUL.FTZ R46, R21, R46 ;  /* 0x0000002e152e7220 */ /* 0x000fe40000410000 */
[----:B------:R-:W-:-:S03]  /*3850*/  F2FP.F16.F32.PACK_AB R27, RZ, R27 ;  /* 0x0000001bff1b723e */ /* 0x000fc600000000ff */
[----:B------:R-:W-:-:S04]  /*3860*/  F2FP.F16.F32.PACK_AB R46, RZ, R46 ;  /* 0x0000002eff2e723e */ /* 0x000fc800000000ff */
[----:B------:R-:W-:-:S06]  /*3870*/  PRMT R27, R27, 0x5410, R46 ;  /* 0x000054101b1b7816 */ /* 0x000fcc000000002e */
[----:B------:R-:W-:-:S11]  /*3880*/  HFMA2.MMA R16, R27, 1, 1, R16 ;  /* 0x3c003c001b107835 */ /* 0x000fd60000000010 */
.L_x_936:
        /* <DEDUP_REMOVED lines=9> */
[----:B------:R-:W-:Y:S02]  /*3920*/  HADD2.F32 R51, -RZ, R14.H1_H1 ;  /* 0x3000000eff337230 */ /* 0x000fe40000004100 */
[--C-:B0-----:R-:W-:Y:S02]  /*3930*/  HADD2.F32 R46, -RZ, R26.reuse.H0_H0 ;  /* 0x2000001aff2e7230 */ /* 0x101fe40000004100 */
[----:B------:R-:W-:Y:S02]  /*3940*/  HADD2.F32 R47, -RZ, R26.H1_H1 ;  /* 0x3000001aff2f7230 */ /* 0x000fe40000004100 */
[----:B-1----:R-:W-:-:S02]  /*3950*/  HADD2.F32 R48, -RZ, R28.H0_H0 ;  /* 0x2000001cff307230 */ /* 0x002fc40000004100 */
[----:B------:R-:W-:Y:S01]  /*3960*/  FFMA.FTZ R26, R41, R46, RZ ;  /* 0x0000002e291a7223 */ /* 0x000fe200000100ff */
[----:B------:R-:W-:Y:S02]  /*3970*/  HADD2.F32 R41, -RZ, R27.H0_H0 ;  /* 0x2000001bff297230 */ /* 0x000fe40000004100 */
[----:B------:R-:W-:Y:S02]  /*3980*/  HADD2.F32 R28, -RZ, R28.H1_H1 ;  /* 0x3000001cff1c7230 */ /* 0x000fe40000004100 */
[----:B------:R-:W-:Y:S01]  /*3990*/  FFMA.FTZ R26, R49, R47, R26 ;  /* 0x0000002f311a7223 */ /* 0x000fe2000001001a */
[----:B------:R-:W-:Y:S02]  /*39a0*/  HADD2.F32 R49, -RZ, R13.H0_H0 ;  /* 0x2000000dff317230 */ /* 0x000fe40000004100 */
[--C-:B------:R-:W-:Y:S02]  /*39b0*/  HADD2.F32 R50, -RZ, R29.reuse.H0_H0 ;  /* 0x2000001dff327230 */ /* 0x100fe40000004100 */
[----:B------:R-:W-:-:S02]  /*39c0*/  HADD2.F32 R29, -RZ, R29.H1_H1 ;  /* 0x3000001dff1d7230 */ /* 0x000fc40000004100 */
[----:B------:R-:W-:Y:S01]  /*39d0*/  FFMA.FTZ R26, R49, R41, R26 ;  /* 0x00000029311a7223 */ /* 0x000fe2000001001a */
[----:B------:R-:W-:Y:S02]  /*39e0*/  HADD2.F32 R49, -RZ, R27.H1_H1 ;  /* 0x3000001bff317230 */ /* 0x000fe40000004100 */
        /* <DEDUP_REMOVED lines=11> */
[----:B------:R-:W-:Y:S02]  /*3aa0*/  FMUL.FTZ R27, R18, R27 ;  /* 0x0000001b121b7220 */ /* 0x000fe40000410000 */
[----:B------:R-:W-:-:S03]  /*3ab0*/  FFMA.FTZ R26, R26, R46, RZ ;  /* 0x0000002e1a1a7223 */ /* 0x000fc600000100ff */
[----:B------:R-:W-:Y:S01]  /*3ac0*/  F2FP.F16.F32.PACK_AB R27, RZ, R27 ;  /* 0x0000001bff1b723e */ /* 0x000fe200000000ff */
        /* <DEDUP_REMOVED lines=12> */
[----:B------:R-:W-:-:S04]  /*3b90*/  FFMA.FTZ R26, R51, R29, R26 ;  /* 0x0000001d331a7223 */ /* 0x000fc8000001001a */
        /* <DEDUP_REMOVED lines=31> */
[-C--:B------:R-:W-:Y:S01]  /*3d90*/  FFMA.FTZ R26, R26, R50.reuse, R27 ;  /* 0x000000321a1a7223 */ /* 0x080fe2000001001b */
[----:B------:R-:W-:Y:S02]  /*3da0*/  HADD2.F32 R27, -RZ, R38.H1_H1 ;  /* 0x30000026ff1b7230 */ /* 0x000fe40000004100 */
[----:B------:R-:W-:-:S03]  /*3db0*/  FFMA.FTZ R50, R28, R50, R49 ;  /* 0x000000321c327223 */ /* 0x000fc60000010031 */
[-C--:B------:R-:W-:Y:S01]  /*3dc0*/  FFMA.FTZ R27, R27, R29.reuse, R26 ;  /* 0x0000001d1b1b7223 */ /* 0x080fe2000001001a */
[----:B------:R-:W-:-:S03]  /*3dd0*/  FFMA.FTZ R50, R41, R29, R50 ;  /* 0x0000001d29327223 */ /* 0x000fc60000010032 */
[----:B------:R-:W-:Y:S01]  /*3de0*/  FMUL.FTZ R27, R20, R27 ;  /* 0x0000001b141b7220 */ /* 0x000fe20000410000 */
[----:B------:R-:W-:-:S04]  /*3df0*/  FMUL.FTZ R50, R21, R50 ;  /* 0x0000003215327220 */ /* 0x000fc80000410000 */
[----:B------:R-:W-:Y:S02]  /*3e00*/  F2FP.F16.F32.PACK_AB R27, RZ, R27 ;  /* 0x0000001bff1b723e */ /* 0x000fe400000000ff */
[----:B------:R-:W-:-:S04]  /*3e10*/  F2FP.F16.F32.PACK_AB R50, RZ, R50 ;  /* 0x00000032ff32723e */ /* 0x000fc800000000ff */
[----:B------:R-:W-:-:S06]  /*3e20*/  PRMT R27, R27, 0x5410, R50 ;  /* 0x000054101b1b7816 */ /* 0x000fcc0000000032 */
[----:B------:R-:W-:-:S11]  /*3e30*/  HFMA2.MMA R10, R27, 1, 1, R10 ;  /* 0x3c003c001b0a7835 */ /* 0x000fd6000000000a */
.L_x_938:
        /* <DEDUP_REMOVED lines=90> */
.L_x_939:
[----:B------:R-:W-:Y:S05]  /*43e0*/  @P0 BRA `(.L_x_937) ;  /* 0x0000000400580947 */ /* 0x000fea0003800000 */
        /* <DEDUP_REMOVED lines=32> */
[----:B------:R-:W-:Y:S01]  /*45f0*/  FFMA.FTZ R13, R25, R27, R26 ;  /* 0x0000001b190d7223 */ /* 0x000fe2000001001a */
[----:B------:R-:W-:Y:S02]  /*4600*/  HADD2.F32 R26, -RZ, R33.H0_H0 ;  /* 0x20000021ff1a7230 */ /* 0x000fe40000004100 */
[-C--:B------:R-:W-:Y:S01]  /*4610*/  FFMA.FTZ R46, R48, R12.reuse, R47 ;  /* 0x0000000c302e7223 */ /* 0x080fe2000001002f */
[----:B-1----:R-:W-:Y:S02]  /*4620*/  HADD2.F32 R14, -RZ, R28.H0_H0 ;  /* 0x2000001cff0e7230 */ /* 0x002fe40000004100 */
[----:B------:R-:W-:Y:S01]  /*4630*/  FFMA.FTZ R12, R50, R12, R31 ;  /* 0x0000000c320c7223 */ /* 0x000fe2000001001f */
[----:B------:R-:W-:-:S02]  /*4640*/  HADD2.F32 R31, -RZ, R32.H1_H1 ;  /* 0x30000020ff1f7230 */ /* 0x000fc40000004100 */
[-C--:B------:R-:W-:Y:S01]  /*4650*/  FFMA.FTZ R25, R41, R27.reuse, R46 ;  /* 0x0000001b29197223 */ /* 0x080fe2000001002e */
[----:B------:R-:W-:Y:S02]  /*4660*/  HADD2.F32 R30, -RZ, R35.H0_H0 ;  /* 0x20000023ff1e7230 */ /* 0x000fe40000004100 */
[-C--:B------:R-:W-:Y:S01]  /*4670*/  FFMA.FTZ R15, R26, R14.reuse, R15 ;  /* 0x0000000e1a0f7223 */ /* 0x080fe2000001000f */
[----:B------:R-:W-:Y:S02]  /*4680*/  HADD2.F32 R28, -RZ, R28.H1_H1 ;  /* 0x3000001cff1c7230 */ /* 0x000fe40000004100 */
[----:B------:R-:W-:Y:S01]  /*4690*/  FFMA.FTZ R27, R31, R27, R12 ;  /* 0x0000001b1f1b7223 */ /* 0x000fe2000001000c */
        /* <DEDUP_REMOVED lines=43> */
.L_x_937:
[----:B------:R-:W-:-:S05]  /*4950*/  IMAD.WIDE R44, R24, 0x4, R44 ;  /* 0x00000004182c7825 */ /* 0x000fca00078e022c */
        /* <DEDUP_REMOVED lines=140> */
.L_x_940:
        /* <DEDUP_REMOVED lines=91> */
.L_x_942:
        /* <DEDUP_REMOVED lines=90> */
.L_x_943:
        /* <DEDUP_REMOVED lines=87> */
.L_x_941:
[----:B------:R-:W-:-:S05]  /*62e0*/  IMAD.WIDE R24, R24, 0x4, R44 ;  /* 0x0000000418187825 */ /* 0x000fca00078e022c */
[----:B------:R-:W2:Y:S02]  /*62f0*/  LDG.E.128.CONSTANT R12, desc[UR6][R24.64] ;  /* 0x00000006180c7981 */ /* 0x000ea4000c1e9d00 */
[C---:B--2---:R-:W-:Y:S02]  /*6300*/  LOP3.LUT R34, R12.reuse, 0xf000f, RZ, 0xc0, !PT ;  /* 0x000f000f0c227812 */ /* 0x044fe400078ec0ff */
[----:B------:R-:W-:Y:S02]  /*6310*/  LOP3.LUT R26, R12, 0xf000f0, RZ, 0xc0, !PT ;  /* 0x00f000f00c1a7812 */ /* 0x000fe400078ec0ff */
[----:B------:R-:W-:Y:S02]  /*6320*/  SHF.R.U32.HI R35, RZ, 0x8, R12 ;  /* 0x00000008ff237819 */ /* 0x000fe4000001160c */
[C---:B------:R-:W-:Y:S02]  /*6330*/  LOP3.LUT R33, R13.reuse, 0xf000f, RZ, 0xc0, !PT ;  /* 0x000f000f0d217812 */ /* 0x040fe400078ec0ff */
[----:B------:R-:W-:-:S02]  /*6340*/  LOP3.LUT R27, R13, 0xf000f0, RZ, 0xc0, !PT ;  /* 0x00f000f00d1b7812 */ /* 0x000fc400078ec0ff */
[----:B------:R-:W-:Y:S02]  /*6350*/  SHF.R.U32.HI R31, RZ, 0x8, R13 ;  /* 0x00000008ff1f7819 */ /* 0x000fe4000001160d */
[C---:B------:R-:W-:Y:S02]  /*6360*/  LOP3.LUT R13, R14.reuse, 0xf000f, RZ, 0xc0, !PT ;  /* 0x000f000f0e0d7812 */ /* 0x040fe400078ec0ff */
[----:B------:R-:W-:Y:S02]  /*6370*/  LOP3.LUT R28, R14, 0xf000f0, RZ, 0xc0, !PT ;  /* 0x00f000f00e1c7812 */ /* 0x000fe400078ec0ff */
[C---:B------:R-:W-:Y:S02]  /*6380*/  LOP3.LUT R12, R15.reuse, 0xf000f, RZ, 0xc0, !PT ;  /* 0x000f000f0f0c7812 */ /* 0x040fe400078ec0ff */
[----:B------:R-:W-:Y:S02]  /*6390*/  LOP3.LUT R24, R15, 0xf000f0, RZ, 0xc0, !PT ;  /* 0x00f000f00f187812 */ /* 0x000fe400078ec0ff */
[----:B------:R-:W-:-:S02]  /*63a0*/  SHF.R.U32.HI R14, RZ, 0x8, R14 ;  /* 0x00000008ff0e7819 */ /* 0x000fc4000001160e */
[----:B------:R-:W-:Y:S02]  /*63b0*/  SHF.R.U32.HI R15, RZ, 0x8, R15 ;  /* 0x00000008ff0f7819 */ /* 0x000fe4000001160f */
        /* <DEDUP_REMOVED lines=46> */
[----:B------:R-:W-:Y:S02]  /*66a0*/  HADD2.F32 R44, -RZ, R36.H0_H0 ;  /* 0x20000024ff2c7230 */ /* 0x000fe40000004100 */
[--C-:B0-----:R-:W-:Y:S02]  /*66b0*/  HADD2.F32 R41, -RZ, R12.reuse.H0_H0 ;  /* 0x2000000cff297230 */ /* 0x101fe40000004100 */
[----:B------:R-:W-:-:S02]  /*66c0*/  HADD2.F32 R47, -RZ, R12.H1_H1 ;  /* 0x3000000cff2f7230 */ /* 0x000fc40000004100 */
[----:B------:R-:W-:Y:S02]  /*66d0*/  HADD2.F32 R12, -RZ, R34.H1_H1 ;  /* 0x30000022ff0c7230 */ /* 0x000fe40000004100 */
[C---:B------:R-:W-:Y:S01]  /*66e0*/  FFMA.FTZ R51, R41.reuse, R40, RZ ;  /* 0x0000002829337223 */ /* 0x040fe200000100ff */
[----:B------:R-:W-:Y:S02]  /*66f0*/  HADD2.F32 R40, -RZ, R35.H1_H1 ;  /* 0x30000023ff287230 */ /* 0x000fe40000004100 */
[----:B------:R-:W-:Y:S01]  /*6700*/  FFMA.FTZ R45, R0, R41, RZ ;  /* 0x00000029002d7223 */ /* 0x000fe200000100ff */
[C---:B------:R-:W-:Y:S01]  /*6710*/  FFMA.FTZ R46, R41.reuse, R46, RZ ;  /* 0x0000002e292e7223 */ /* 0x040fe200000100ff */
[----:B------:R-:W-:Y:S01]  /*6720*/  FFMA.FTZ R44, R41, R44, RZ ;  /* 0x0000002c292c7223 */ /* 0x000fe200000100ff */
[----:B------:R-:W-:Y:S02]  /*6730*/  HADD2.F32 R0, -RZ, R33.H1_H1 ;  /* 0x30000021ff007230 */ /* 0x000fe40000004100 */
[----:B------:R-:W-:Y:S01]  /*6740*/  FFMA.FTZ R41, R47, R40, R51 ;  /* 0x000000282f297223 */ /* 0x000fe20000010033 */
[----:B------:R-:W-:-:S02]  /*6750*/  HADD2.F32 R40, -RZ, R36.H1_H1 ;  /* 0x30000024ff287230 */ /* 0x000fc40000004100 */
[----:B------:R-:W-:Y:S01]  /*6760*/  FFMA.FTZ R49, R0, R47, R45 ;  /* 0x0000002f00317223 */ /* 0x000fe2000001002d */
[C---:B------:R-:W-:Y:S02]  /*6770*/  FFMA.FTZ R45, R47.reuse, R12, R46 ;  /* 0x0000000c2f2d7223 */ /* 0x040fe4000001002e */
[----:B------:R-:W-:Y:S01]  /*6780*/  FFMA.FTZ R47, R47, R40, R44 ;  /* 0x000000282f2f7223 */ /* 0x000fe2000001002c */
[----:B------:R-:W-:Y:S02]  /*6790*/  HADD2.F32 R0, -RZ, R13.H0_H0 ;  /* 0x2000000dff007230 */ /* 0x000fe40000004100 */
[----:B------:R-:W-:Y:S02]  /*67a0*/  HADD2.F32 R40, -RZ, R29.H0_H0 ;  /* 0x2000001dff287230 */ /* 0x000fe40000004100 */
[----:B------:R-:W-:Y:S02]  /*67b0*/  HADD2.F32 R12, -RZ, R30.H0_H0 ;  /* 0x2000001eff0c7230 */ /* 0x000fe40000004100 */
[----:B------:R-:W-:-:S02]  /*67c0*/  HADD2.F32 R44, -RZ, R28.H0_H0 ;  /* 0x2000001cff2c7230 */ /* 0x000fc40000004100 */
[----:B------:R-:W-:Y:S01]  /*67d0*/  FFMA.FTZ R40, R0, R40, R45 ;  /* 0x0000002800287223 */ /* 0x000fe2000001002d */
[----:B------:R-:W-:Y:S02]  /*67e0*/  HADD2.F32 R46, -RZ, R27.H0_H0 ;  /* 0x2000001bff2e7230 */ /* 0x000fe40000004100 */
[----:B------:R-:W-:Y:S01]  /*67f0*/  FFMA.FTZ R12, R12, R0, R49 ;  /* 0x000000000c0c7223 */ /* 0x000fe20000010031 */
[----:B------:R-:W-:Y:S02]  /*6800*/  HADD2.F32 R13, -RZ, R13.H1_H1 ;  /* 0x3000000dff0d7230 */ /* 0x000fe40000004100 */
[C---:B------:R-:W-:Y:S01]  /*6810*/  FFMA.FTZ R45, R0.reuse, R44, R41 ;  /* 0x0000002c002d7223 */ /* 0x040fe20000010029 */
[----:B------:R-:W-:Y:S02]  /*6820*/  HADD2.F32 R41, -RZ, R30.H1_H1 ;  /* 0x3000001eff297230 */ /* 0x000fe40000004100 */
[----:B------:R-:W-:Y:S01]  /*6830*/  FFMA.FTZ R49, R0, R46, R47 ;  /* 0x0000002e00317223 */ /* 0x000fe2000001002f */
[----:B------:R-:W-:-:S02]  /*6840*/  HADD2.F32 R0, -RZ, R29.H1_H1 ;  /* 0x3000001dff007230 */ /* 0x000fc40000004100 */
[----:B------:R-:W-:Y:S02]  /*6850*/  HADD2.F32 R44, -RZ, R28.H1_H1 ;  /* 0x3000001cff2c7230 */ /* 0x000fe40000004100 */
[----:B------:R-:W-:Y:S01]  /*6860*/  FFMA.FTZ R12, R41, R13, R12 ;  /* 0x0000000d290c7223 */ /* 0x000fe2000001000c */
[----:B------:R-:W-:Y:S02]  /*6870*/  HADD2.F32 R46, -RZ, R27.H1_H1 ;  /* 0x3000001bff2e7230 */ /* 0x000fe40000004100 */
[C---:B------:R-:W-:Y:S01]  /*6880*/  FFMA.FTZ R41, R13.reuse, R0, R40 ;  /* 0x000000000d297223 */ /* 0x040fe20000010028 */
[----:B-1----:R-:W-:Y:S02]  /*6890*/  HADD2.F32 R0, -RZ, R14.H0_H0 ;  /* 0x2000000eff007230 */ /* 0x002fe40000004100 */
[C---:B------:R-:W-:Y:S01]  /*68a0*/  FFMA.FTZ R47, R13.reuse, R44, R45 ;  /* 0x0000002c0d2f7223 */ /* 0x040fe2000001002d */
[----:B------:R-:W-:Y:S02]  /*68b0*/  HADD2.F32 R40, -RZ, R38.H0_H0 ;  /* 0x20000026ff287230 */ /* 0x000fe40000004100 */
[----:B------:R-:W-:Y:S01]  /*68c0*/  FFMA.FTZ R49, R13, R46, R49 ;  /* 0x0000002e0d317223 */ /* 0x000fe20000010031 */
[----:B------:R-:W-:-:S02]  /*68d0*/  HADD2.F32 R13, -RZ, R37.H0_H0 ;  /* 0x20000025ff0d7230 */ /* 0x000fc40000004100 */
[----:B------:R-:W-:Y:S02]  /*68e0*/  HADD2.F32 R44, -RZ, R39.H0_H0 ;  /* 0x20000027ff2c7230 */ /* 0x000fe40000004100 */
        /* <DEDUP_REMOVED lines=17> */
[----:B------:R-:W-:Y:S02]  /*6a00*/  HADD2.F32 R40, -RZ, R24.H0_H0 ;  /* 0x20000018ff287230 */ /* 0x000fe40000004100 */
[----:B------:R-:W-:Y:S01]  /*6a10*/  FFMA.FTZ R13, R13, R0, R12 ;  /* 0x000000000d0d7223 */ /* 0x000fe2000001000c */
[----:B------:R-:W-:Y:S02]  /*6a20*/  HADD2.F32 R44, -RZ, R32.H0_H0 ;  /* 0x20000020ff2c7230 */ /* 0x000fe40000004100 */
[C---:B------:R-:W-:Y:S01]  /*6a30*/  FFMA.FTZ R14, R0.reuse, R14, R41 ;  /* 0x0000000e000e7223 */ /* 0x040fe20000010029 */
[----:B------:R-:W-:Y:S02]  /*6a40*/  HADD2.F32 R15, -RZ, R15.H1_H1 ;  /* 0x3000000fff0f7230 */ /* 0x000fe40000004100 */
[C---:B------:R-:W-:Y:S01]  /*6a50*/  FFMA.FTZ R47, R0.reuse, R40, R47 ;  /* 0x00000028002f7223 */ /* 0x040fe2000001002f */
[----:B------:R-:W-:Y:S02]  /*6a60*/  HADD2.F32 R12, -RZ, R25.H1_H1 ;  /* 0x30000019ff0c7230 */ /* 0x000fe40000004100 */
[----:B------:R-:W-:Y:S01]  /*6a70*/  FFMA.FTZ R49, R0, R44, R49 ;  /* 0x0000002c00317223 */ /* 0x000fe20000010031 */
[----:B------:R-:W-:-:S02]  /*6a80*/  HADD2.F32 R0, -RZ, R26.H1_H1 ;  /* 0x3000001aff007230 */ /* 0x000fc40000004100 */
[----:B------:R-:W-:Y:S02]  /*6a90*/  HADD2.F32 R40, -RZ, R24.H1_H1 ;  /* 0x30000018ff287230 */ /* 0x000fe40000004100 */
[C---:B------:R-:W-:Y:S01]  /*6aa0*/  FFMA.FTZ R12, R15.reuse, R12, R14 ;  /* 0x0000000c0f0c7223 */ /* 0x040fe2000001000e */
[----:B------:R-:W-:Y:S02]  /*6ab0*/  HADD2.F32 R44, -RZ, R32.H1_H1 ;  /* 0x30000020ff2c7230 */ /* 0x000fe40000004100 */
[----:B------:R-:W-:Y:S01]  /*6ac0*/  FFMA.FTZ R13, R0, R15, R13 ;  /* 0x0000000f000d7223 */ /* 0x000fe2000001000d */
        /* <DEDUP_REMOVED lines=14> */
.L_x_944:
        /* <DEDUP_REMOVED lines=13> */
[--C-:B0-----:R-:W-:Y:S02]  /*6c80*/  HADD2.F32 R45, -RZ, R12.reuse.H0_H0 ;  /* 0x2000000cff2d7230 */ /* 0x101fe40000004100 */
[----:B------:R-:W-:Y:S02]  /*6c90*/  HADD2.F32 R47, -RZ, R12.H1_H1 ;  /* 0x3000000cff2f7230 */ /* 0x000fe40000004100 */
[----:B------:R-:W-:Y:S02]  /*6ca0*/  HADD2.F32 R12, -RZ, R30.H0_H0 ;  /* 0x2000001eff0c7230 */ /* 0x000fe40000004100 */
[-C--:B------:R-:W-:Y:S01]  /*6cb0*/  FFMA.FTZ R0, R0, R45.reuse, RZ ;  /* 0x0000002d00007223 */ /* 0x080fe200000100ff */
[-C--:B------:R-:W-:Y:S01]  /*6cc0*/  FFMA.FTZ R40, R40, R45.reuse, RZ ;  /* 0x0000002d28287223 */ /* 0x080fe200000100ff */
[-C--:B------:R-:W-:Y:S01]  /*6cd0*/  FFMA.FTZ R46, R41, R45.reuse, RZ ;  /* 0x0000002d292e7223 */ /* 0x080fe200000100ff */
[----:B------:R-:W-:Y:S01]  /*6ce0*/  FFMA.FTZ R44, R44, R45, RZ ;  /* 0x0000002d2c2c7223 */ /* 0x000fe200000100ff */
[----:B------:R-:W-:-:S02]  /*6cf0*/  HADD2.F32 R45, -RZ, R34.H1_H1 ;  /* 0x30000022ff2d7230 */ /* 0x000fc40000004100 */
[-C--:B------:R-:W-:Y:S01]  /*6d00*/  FFMA.FTZ R49, R49, R47.reuse, R0 ;  /* 0x0000002f31317223 */ /* 0x080fe20000010000 */
[----:B------:R-:W-:Y:S02]  /*6d10*/  HADD2.F32 R41, -RZ, R35.H1_H1 ;  /* 0x30000023ff297230 */ /* 0x000fe40000004100 */
[----:B------:R-:W-:Y:S02]  /*6d20*/  HADD2.F32 R0, -RZ, R13.H0_H0 ;  /* 0x2000000dff007230 */ /* 0x000fe40000004100 */
[-C--:B------:R-:W-:Y:S01]  /*6d30*/  FFMA.FTZ R45, R45, R47.reuse, R40 ;  /* 0x0000002f2d2d7223 */ /* 0x080fe20000010028 */
[----:B------:R-:W-:Y:S02]  /*6d40*/  HADD2.F32 R40, -RZ, R29.H0_H0 ;  /* 0x2000001dff287230 */ /* 0x000fe40000004100 */
[-C--:B------:R-:W-:Y:S01]  /*6d50*/  FFMA.FTZ R41, R41, R47.reuse, R46 ;  /* 0x0000002f29297223 */ /* 0x080fe2000001002e */
[----:B------:R-:W-:Y:S01]  /*6d60*/  FFMA.FTZ R47, R51, R47, R44 ;  /* 0x0000002f332f7223 */ /* 0x000fe2000001002c */
[----:B------:R-:W-:-:S02]  /*6d70*/  HADD2.F32 R44, -RZ, R28.H0_H0 ;  /* 0x2000001cff2c7230 */ /* 0x000fc40000004100 */
        /* <DEDUP_REMOVED lines=16> */
[----:B-1----:R-:W-:-:S02]  /*6e80*/  HADD2.F32 R13, -RZ, R14.H0_H0 ;  /* 0x2000000eff0d7230 */ /* 0x002fc40000004100 */
[----:B------:R-:W-:Y:S02]  /*6e90*/  HADD2.F32 R47, -RZ, R39.H0_H0 ;  /* 0x20000027ff2f7230 */ /* 0x000fe40000004100 */
[----:B------:R-:W-:Y:S02]  /*6ea0*/  HADD2.F32 R49, -RZ, R31.H0_H0 ;  /* 0x2000001fff317230 */ /* 0x000fe40000004100 */
[-C--:B------:R-:W-:Y:S01]  /*6eb0*/  FFMA.FTZ R12, R41, R13.reuse, R12 ;  /* 0x0000000d290c7223 */ /* 0x080fe2000001000c */
[-C--:B------:R-:W-:Y:S01]  /*6ec0*/  FFMA.FTZ R40, R45, R13.reuse, R40 ;  /* 0x0000000d2d287223 */ /* 0x080fe20000010028 */
[-C--:B------:R-:W-:Y:S01]  /*6ed0*/  FFMA.FTZ R44, R47, R13.reuse, R44 ;  /* 0x0000000d2f2c7223 */ /* 0x080fe2000001002c */
[----:B------:R-:W-:Y:S02]  /*6ee0*/  HADD2.F32 R41, -RZ, R37.H1_H1 ;  /* 0x30000025ff297230 */ /* 0x000fe40000004100 */
[----:B------:R-:W-:Y:S01]  /*6ef0*/  FFMA.FTZ R0, R49, R13, R0 ;  /* 0x0000000d31007223 */ /* 0x000fe20000010000 */
[----:B------:R-:W-:-:S02]  /*6f00*/  HADD2.F32 R13, -RZ, R14.H1_H1 ;  /* 0x3000000eff0d7230 */ /* 0x000fc40000004100 */
        /* <DEDUP_REMOVED lines=9> */
[--C-:B------:R-:W-:Y:S02]  /*6fa0*/  HADD2.F32 R13, -RZ, R15.reuse.H0_H0 ;  /* 0x2000000fff0d7230 */ /* 0x100fe40000004100 */
[----:B------:R-:W-:Y:S02]  /*6fb0*/  HADD2.F32 R47, -RZ, R24.H0_H0 ;  /* 0x20000018ff2f7230 */ /* 0x000fe40000004100 */
[----:B------:R-:W-:Y:S02]  /*6fc0*/  HADD2.F32 R49, -RZ, R32.H0_H0 ;  /* 0x20000020ff317230 */ /* 0x000fe40000004100 */
[-C--:B------:R-:W-:Y:S01]  /*6fd0*/  FFMA.FTZ R12, R41, R13.reuse, R12 ;  /* 0x0000000d290c7223 */ /* 0x080fe2000001000c */
[-C--:B------:R-:W-:Y:S01]  /*6fe0*/  FFMA.FTZ R40, R45, R13.reuse, R40 ;  /* 0x0000000d2d287223 */ /* 0x080fe20000010028 */
[----:B------:R-:W-:Y:S01]  /*6ff0*/  FFMA.FTZ R44, R47, R13, R44 ;  /* 0x0000000d2f2c7223 */ /* 0x000fe2000001002c */
[----:B------:R-:W-:-:S02]  /*7000*/  HADD2.F32 R15, -RZ, R15.H1_H1 ;  /* 0x3000000fff0f7230 */ /* 0x000fc40000004100 */
[----:B------:R-:W-:Y:S01]  /*7010*/  FFMA.FTZ R0, R49, R13, R0 ;  /* 0x0000000d31007223 */ /* 0x000fe20000010000 */
[----:B------:R-:W-:Y:S02]  /*7020*/  HADD2.F32 R13, -RZ, R26.H1_H1 ;  /* 0x3000001aff0d7230 */ /* 0x000fe40000004100 */
        /* <DEDUP_REMOVED lines=19> */
.L_x_945:
        /* <DEDUP_REMOVED lines=90> */
.L_x_946:
[----:B------:R-:W-:Y:S05]  /*7700*/  @P0 BRA `(.L_x_931) ;  /* 0x0000000400580947 */ /* 0x000fea0003800000 */
[----:B------:R-:W0:Y:S01]  /*7710*/  LDS.64 R12, [UR4+0xf0] ;  /* 0x0000f004ff0c7984 */ /* 0x000e220008000a00 */
[--C-:B------:R-:W-:Y:S02]  /*7720*/  HADD2.F32 R0, -RZ, R33.reuse.H0_H0 ;  /* 0x20000021ff007230 */ /* 0x100fe40000004100 */
[----:B------:R-:W-:Y:S01]  /*7730*/  HADD2.F32 R46, -RZ, R33.H1_H1 ;  /* 0x30000021ff2e7230 */ /* 0x000fe20000004100 */
[----:B------:R-:W1:Y:S01]  /*7740*/  LDS.64 R14, [UR4+0xf8] ;  /* 0x0000f804ff0e7984 */ /* 0x000e620008000a00 */
[--C-:B------:R-:W-:Y:S02]  /*7750*/  HADD2.F32 R33, -RZ, R36.reuse.H0_H0 ;  /* 0x20000024ff217230 */ /* 0x100fe40000004100 */
[----:B------:R-:W-:Y:S02]  /*7760*/  HADD2.F32 R36, -RZ, R36.H1_H1 ;  /* 0x30000024ff247230 */ /* 0x000fe40000004100 */
[--C-:B0-----:R-:W-:Y:S02]  /*7770*/  HADD2.F32 R45, -RZ, R12.reuse.H0_H0 ;  /* 0x2000000cff2d7230 */ /* 0x101fe40000004100 */
[----:B------:R-:W-:-:S02]  /*7780*/  HADD2.F32 R44, -RZ, R12.H1_H1 ;  /* 0x3000000cff2c7230 */ /* 0x000fc40000004100 */
[--C-:B------:R-:W-:Y:S02]  /*7790*/  HADD2.F32 R12, -RZ, R34.reuse.H0_H0 ;  /* 0x20000022ff0c7230 */ /* 0x100fe40000004100 */
[-C--:B------:R-:W-:Y:S01]  /*77a0*/  FFMA.FTZ R47, R0, R45.reuse, RZ ;  /* 0x0000002d002f7223 */ /* 0x080fe200000100ff */
[--C-:B------:R-:W-:Y:S02]  /*77b0*/  HADD2.F32 R41, -RZ, R13.reuse.H0_H0 ;  /* 0x2000000dff297230 */ /* 0x100fe40000004100 */
[-C--:B------:R-:W-:Y:S01]  /*77c0*/  FFMA.FTZ R33, R33, R45.reuse, RZ ;  /* 0x0000002d21217223 */ /* 0x080fe200000100ff */
[----:B------:R-:W-:Y:S02]  /*77d0*/  HADD2.F32 R40, -RZ, R13.H1_H1 ;  /* 0x3000000dff287230 */ /* 0x000fe40000004100 */
[----:B------:R-:W-:Y:S01]  /*77e0*/  FFMA.FTZ R49, R12, R45, RZ ;  /* 0x0000002d0c317223 */ /* 0x000fe200000100ff */
[----:B------:R-:W-:Y:S02]  /*77f0*/  HADD2.F32 R13, -RZ, R35.H0_H0 ;  /* 0x20000023ff0d7230 */ /* 0x000fe40000004100 */
[----:B------:R-:W-:Y:S01]  /*7800*/  FFMA.FTZ R0, R46, R44, R47 ;  /* 0x0000002c2e007223 */ /* 0x000fe2000001002f */
[----:B------:R-:W-:-:S02]  /*7810*/  HADD2.F32 R34, -RZ, R34.H1_H1 ;  /* 0x30000022ff227230 */ /* 0x000fc40000004100 */
[----:B------:R-:W-:Y:S02]  /*7820*/  HADD2.F32 R46, -RZ, R35.H1_H1 ;  /* 0x30000023ff2e7230 */ /* 0x000fe40000004100 */
[----:B------:R-:W-:Y:S01]  /*7830*/  FFMA.FTZ R13, R13, R45, RZ ;  /* 0x0000002d0d0d7223 */ /* 0x000fe200000100ff */
[----:B------:R-:W-:Y:S02]  /*7840*/  HADD2.F32 R35, -RZ, R30.H0_H0 ;  /* 0x2000001eff237230 */ /* 0x000fe40000004100 */
[-C--:B------:R-:W-:Y:S01]  /*7850*/  FFMA.FTZ R12, R34, R44.reuse, R49 ;  /* 0x0000002c220c7223 */ /* 0x080fe20000010031 */
[----:B------:R-:W-:Y:S02]  /*7860*/  HADD2.F32 R45, -RZ, R29.H0_H0 ;  /* 0x2000001dff2d7230 */ /* 0x000fe40000004100 */
[-C--:B------:R-:W-:Y:S01]  /*7870*/  FFMA.FTZ R34, R46, R44.reuse, R13 ;  /* 0x0000002c2e227223 */ /* 0x080fe2000001000d */
[----:B------:R-:W-:Y:S02]  /*7880*/  HADD2.F32 R47, -RZ, R28.H0_H0 ;  /* 0x2000001cff2f7230 */ /* 0x000fe40000004100 */
[----:B------:R-:W-:Y:S01]  /*7890*/  FFMA.FTZ R44, R36, R44, R33 ;  /* 0x0000002c242c7223 */ /* 0x000fe20000010021 */
[----:B------:R-:W-:-:S02]  /*78a0*/  HADD2.F32 R30, -RZ, R30.H1_H1 ;  /* 0x3000001eff1e7230 */ /* 0x000fc40000004100 */
[-C--:B------:R-:W-:Y:S01]  /*78b0*/  FFMA.FTZ R13, R35, R41.reuse, R0 ;  /* 0x00000029230d7223 */ /* 0x080fe20000010000 */
[-C--:B------:R-:W-:Y:S01]  /*78c0*/  FFMA.FTZ R33, R45, R41.reuse, R12 ;  /* 0x000000292d217223 */ /* 0x080fe2000001000c */
[--C-:B------:R-:W-:Y:S02]  /*78d0*/  HADD2.F32 R45, -RZ, R27.reuse.H0_H0 ;  /* 0x2000001bff2d7230 */ /* 0x100fe40000004100 */
[-C--:B------:R-:W-:Y:S01]  /*78e0*/  FFMA.FTZ R35, R47, R41.reuse, R34 ;  /* 0x000000292f237223 */ /* 0x080fe20000010022 */
[----:B------:R-:W-:Y:S02]  /*78f0*/  HADD2.F32 R28, -RZ, R28.H1_H1 ;  /* 0x3000001cff1c7230 */ /* 0x000fe40000004100 */
[----:B------:R-:W-:Y:S01]  /*7900*/  FFMA.FTZ R13, R30, R40, R13 ;  /* 0x000000281e0d7223 */ /* 0x000fe2000001000d */
[----:B------:R-:W-:Y:S02]  /*7910*/  HADD2.F32 R30, -RZ, R27.H1_H1 ;  /* 0x3000001bff1e7230 */ /* 0x000fe40000004100 */
[----:B------:R-:W-:Y:S01]  /*7920*/  FFMA.FTZ R41, R45, R41, R44 ;  /* 0x000000292d297223 */ /* 0x000fe2000001002c */
[----:B------:R-:W-:-:S02]  /*7930*/  HADD2.F32 R0, -RZ, R29.H1_H1 ;  /* 0x3000001dff007230 */ /* 0x000fc40000004100 */
[-C--:B------:R-:W-:Y:S01]  /*7940*/  FFMA.FTZ R35, R28, R40.reuse, R35 ;  /* 0x000000281c237223 */ /* 0x080fe20000010023 */
[----:B------:R-:W-:Y:S02]  /*7950*/  HADD2.F32 R28, -RZ, R37.H0_H0 ;  /* 0x20000025ff1c7230 */ /* 0x000fe40000004100 */
[-C--:B------:R-:W-:Y:S01]  /*7960*/  FFMA.FTZ R41, R30, R40.reuse, R41 ;  /* 0x000000281e297223 */ /* 0x080fe20000010029 */
[----:B-1----:R-:W-:Y:S02]  /*7970*/  HADD2.F32 R12, -RZ, R14.H0_H0 ;  /* 0x2000000eff0c7230 */ /* 0x002fe40000004100 */
[----:B------:R-:W-:Y:S01]  /*7980*/  FFMA.FTZ R33, R0, R40, R33 ;  /* 0x0000002800217223 */ /* 0x000fe20000010021 */
        /* <DEDUP_REMOVED lines=46> */
.L_x_931:
[----:B------:R-:W0:Y:S01]  /*7c70*/  LDC R13, c[0x0][0x23c] ;  /* 0x00008f00ff0d7b82 */ /* 0x000e220000000800 */
[----:B------:R-:W-:Y:S01]  /*7c80*/  IADD3 R4, R4, 0x20, RZ ;  /* 0x0000002004047810 */ /* 0x000fe20007ffe0ff */
[----:B------:R-:W-:-:S03]  /*7c90*/  UIADD3 UR4, UR4, 0x40, URZ ;  /* 0x0000004004047890 */ /* 0x000fc6000fffe03f */
[C---:B------:R-:W-:Y:S02]  /*7ca0*/  ISETP.GE.AND P2, PT, R4.reuse, UR5, PT ;  /* 0x0000000504007c0c */ /* 0x040fe4000bf46270 */
[----:B------:R-:W-:Y:S01]  /*7cb0*/  ISETP.LT.AND P3, PT, R4, R7, PT ;  /* 0x000000070400720c */ /* 0x000fe20003f61270 */
[----:B0-----:R-:W-:-:S12]  /*7cc0*/  IMAD.WIDE R42, R13, 0x10, R42 ;  /* 0x000000100d2a7825 */ /* 0x001fd800078e022a */
[----:B------:R-:W-:Y:S05]  /*7cd0*/  @!P2 BRA P3, `(.L_x_947) ;  /* 0xffffff980044a947 */ /* 0x000fea000183ffff */
.L_x_930:
        /* <DEDUP_REMOVED lines=17> */
.L_x_951:
[----:B------:R-:W0:Y:S02]  /*7df0*/  LDS R14, [R0] ;  /* 0x00000000000e7984 */ /* 0x000e240000000800 */
[----:B0-----:R-:W-:-:S10]  /*7e00*/  HFMA2.MMA R15, R14, 1, 1, R17 ;  /* 0x3c003c000e0f7835 */ /* 0x001fd40000000011 */
[----:B------:R-:W0:Y:S02]  /*7e10*/  ATOMS.CAST.SPIN R15, [R0], R14, R15 ;  /* 0x0000000e000f738d */ /* 0x000e24000180000f */
[----:B0-----:R-:W-:-:S13]  /*7e20*/  ISETP.EQ.U32.AND P0, PT, R15, 0x1, PT ;  /* 0x000000010f00780c */ /* 0x001fda0003f02070 */
[----:B------:R-:W-:Y:S05]  /*7e30*/  @!P0 BRA `(.L_x_951) ;  /* 0xfffffffc00ec8947 */ /* 0x000fea000383ffff */
[----:B------:R-:W-:Y:S05]  /*7e40*/  BRA `(.L_x_949) ;  /* 0x00000000000c7947 */ /* 0x000fea0003800000 */
.L_x_950:
[----:B------:R-:W2:Y:S02]  /*7e50*/  LD.E R0, desc[UR6][R2.64] ;  /* 0x0000000602007980 */ /* 0x000ea4000c101900 */
[----:B--2---:R-:W-:-:S05]  /*7e60*/  IADD3 R7, R17, R0, RZ ;  /* 0x0000000011077210 */ /* 0x004fca0007ffe0ff */
[----:B------:R0:W-:Y:S02]  /*7e70*/  ST.E desc[UR6][R2.64], R7 ;  /* 0x0000000702007985 */ /* 0x0001e4000c101906 */
.L_x_949:
[----:B------:R-:W-:Y:S05]  /*7e80*/  BSYNC B0 ;  /* 0x0000000000007941 */ /* 0x000fea0003800000 */
.L_x_948:
[----:B------:R1:W-:Y:S01]  /*7e90*/  ATOM.E.ADD.F16x2.RN.STRONG.GPU P0, RZ, desc[UR6][R2.64+0x4], R16 ;  /* 0x0000041002ff79a2 */ /* 0x0003e2000810e1c6 */
[----:B------:R-:W-:Y:S04]  /*7ea0*/  BSSY B0, `(.L_x_952) ;  /* 0x000000f000007945 */ /* 0x000fe80003800000 */
[----:B-1----:R-:W-:Y:S05]  /*7eb0*/  @P0 BRA `(.L_x_953) ;  /* 0x0000000000340947 */ /* 0x002fea0003800000 */
[----:B------:R-:W1:Y:S02]  /*7ec0*/  QSPC.E.S P0, RZ, [R2+0x4] ;  /* 0x0000040002ff73aa */ /* 0x000e640000000500 */
[----:B-1----:R-:W-:Y:S05]  /*7ed0*/  @!P0 BRA `(.L_x_954) ;  /* 0x0000000000208947 */ /* 0x002fea0003800000 */
[----:B------:R-:W-:-:S04]  /*7ee0*/  MOV R14, R2 ;  /* 0x00000002000e7202 */ /* 0x000fc80000000f00 */
[----:B------:R-:W-:-:S07]  /*7ef0*/  MOV R0, R14 ;  /* 0x0000000e00007202 */ /* 0x000fce0000000f00 */
.L_x_955:
[----:B------:R-:W1:Y:S02]  /*7f00*/  LDS R14, [R0+0x4] ;  /* 0x00000400000e7984 */ /* 0x000e640000000800 */
[----:B-1----:R-:W-:-:S06]  /*7f10*/  HADD2 R15, R14, R16 ;  /* 0x000000100e0f7230 */ /* 0x002fcc0000000000 */
[----:B------:R-:W1:Y:S02]  /*7f20*/  ATOMS.CAST.SPIN R15, [R0+0x4], R14, R15 ;  /* 0x0000040e000f738d */ /* 0x000e64000180000f */
[----:B-1----:R-:W-:-:S13]  /*7f30*/  ISETP.EQ.U32.AND P0, PT, R15, 0x1, PT ;  /* 0x000000010f00780c */ /* 0x002fda0003f02070 */
[----:B------:R-:W-:Y:S05]  /*7f40*/  @!P0 BRA `(.L_x_955) ;  /* 0xfffffffc00ec8947 */ /* 0x000fea000383ffff */
[----:B------:R-:W-:Y:S05]  /*7f50*/  BRA `(.L_x_953) ;  /* 0x00000000000c7947 */ /* 0x000fea0003800000 */
.L_x_954:
[----:B------:R-:W0:Y:S02]  /*7f60*/  LD.E R0, desc[UR6][R2.64+0x4] ;  /* 0x0000040602007980 */ /* 0x000e24000c101900 */
[----:B0-----:R-:W-:-:S05]  /*7f70*/  IADD3 R7, R16, R0, RZ ;  /* 0x0000000010077210 */ /* 0x001fca0007ffe0ff */
[----:B------:R1:W-:Y:S02]  /*7f80*/  ST.E desc[UR6][R2.64+0x4], R7 ;  /* 0x0000040702007985 */ /* 0x0003e4000c101906 */
.L_x_953:
[----:B------:R-:W-:Y:S05]  /*7f90*/  BSYNC B0 ;  /* 0x0000000000007941 */ /* 0x000fea0003800000 */
.L_x_952:
        /* <DEDUP_REMOVED lines=10> */
.L_x_959:
[----:B------:R-:W0:Y:S02]  /*8040*/  LDS R2, [R0] ;  /* 0x0000000000027984 */ /* 0x000e240000000800 */
[----:B0-----:R-:W-:-:S10]  /*8050*/  HFMA2.MMA R3, R2, 1, 1, R11 ;  /* 0x3c003c0002037835 */ /* 0x001fd4000000000b */
[----:B------:R-:W0:Y:S02]  /*8060*/  ATOMS.CAST.SPIN R3, [R0], R2, R3 ;  /* 0x000000020003738d */ /* 0x000e240001800003 */
[----:B0-----:R-:W-:-:S13]  /*8070*/  ISETP.EQ.U32.AND P0, PT, R3, 0x1, PT ;  /* 0x000000010300780c */ /* 0x001fda0003f02070 */
[----:B------:R-:W-:Y:S05]  /*8080*/  @!P0 BRA `(.L_x_959) ;  /* 0xfffffffc00ec8947 */ /* 0x000fea000383ffff */
[----:B------:R-:W-:Y:S05]  /*8090*/  BRA `(.L_x_957) ;  /* 0x00000000000c7947 */ /* 0x000fea0003800000 */
.L_x_958:
[----:B------:R-:W0:Y:S02]  /*80a0*/  LD.E R0, desc[UR6][R14.64] ;  /* 0x000000060e007980 */ /* 0x000e24000c101900 */
[----:B01----:R-:W-:-:S05]  /*80b0*/  IADD3 R3, R11, R0, RZ ;  /* 0x000000000b037210 */ /* 0x003fca0007ffe0ff */
[----:B------:R2:W-:Y:S02]  /*80c0*/  ST.E desc[UR6][R14.64], R3 ;  /* 0x000000030e007985 */ /* 0x0005e4000c101906 */
.L_x_957:
[----:B------:R-:W-:Y:S05]  /*80d0*/  BSYNC B0 ;  /* 0x0000000000007941 */ /* 0x000fea0003800000 */
.L_x_956:
[----:B------:R3:W-:Y:S01]  /*80e0*/  ATOM.E.ADD.F16x2.RN.STRONG.GPU P0, RZ, desc[UR6][R14.64+0x4], R10 ;  /* 0x0000040a0eff79a2 */ /* 0x0007e2000810e1c6 */
[----:B------:R-:W-:Y:S04]  /*80f0*/  BSSY B0, `(.L_x_960) ;  /* 0x000000f000007945 */ /* 0x000fe80003800000 */
[----:B---3--:R-:W-:Y:S05]  /*8100*/  @P0 BRA `(.L_x_961) ;  /* 0x0000000000340947 */ /* 0x008fea0003800000 */
[----:B------:R-:W3:Y:S02]  /*8110*/  QSPC.E.S P0, RZ, [R14+0x4] ;  /* 0x000004000eff73aa */ /* 0x000ee40000000500 */
[----:B---3--:R-:W-:Y:S05]  /*8120*/  @!P0 BRA `(.L_x_962) ;  /* 0x0000000000208947 */ /* 0x008fea0003800000 */
[----:B01----:R-:W-:-:S04]  /*8130*/  MOV R2, R14 ;  /* 0x0000000e00027202 */ /* 0x003fc80000000f00 */
[----:B------:R-:W-:-:S07]  /*8140*/  MOV R0, R2 ;  /* 0x0000000200007202 */ /* 0x000fce0000000f00 */
.L_x_963:
[----:B------:R-:W2:Y:S02]  /*8150*/  LDS R2, [R0+0x4] ;  /* 0x0000040000027984 */ /* 0x000ea40000000800 */
[----:B--2---:R-:W-:-:S06]  /*8160*/  HADD2 R3, R2, R10 ;  /* 0x0000000a02037230 */ /* 0x004fcc0000000000 */
[----:B------:R-:W0:Y:S02]  /*8170*/  ATOMS.CAST.SPIN R3, [R0+0x4], R2, R3 ;  /* 0x000004020003738d */ /* 0x000e240001800003 */
[----:B0-----:R-:W-:-:S13]  /*8180*/  ISETP.EQ.U32.AND P0, PT, R3, 0x1, PT ;  /* 0x000000010300780c */ /* 0x001fda0003f02070 */
[----:B------:R-:W-:Y:S05]  /*8190*/  @!P0 BRA `(.L_x_963) ;  /* 0xfffffffc00ec8947 */ /* 0x000fea000383ffff */
[----:B------:R-:W-:Y:S05]  /*81a0*/  BRA `(.L_x_961) ;  /* 0x00000000000c7947 */ /* 0x000fea0003800000 */
.L_x_962:
[----:B------:R-:W0:Y:S02]  /*81b0*/  LD.E R0, desc[UR6][R14.64+0x4] ;  /* 0x000004060e007980 */ /* 0x000e24000c101900 */
[----:B012---:R-:W-:-:S05]  /*81c0*/  IADD3 R3, R10, R0, RZ ;  /* 0x000000000a037210 */ /* 0x007fca0007ffe0ff */
[----:B------:R3:W-:Y:S02]  /*81d0*/  ST.E desc[UR6][R14.64+0x4], R3 ;  /* 0x000004030e007985 */ /* 0x0007e4000c101906 */
.L_x_961:
[----:B------:R-:W-:Y:S05]  /*81e0*/  BSYNC B0 ;  /* 0x0000000000007941 */ /* 0x000fea0003800000 */
.L_x_960:
        /* <DEDUP_REMOVED lines=10> */
.L_x_967:
[----:B------:R-:W0:Y:S02]  /*8290*/  LDS R2, [R0] ;  /* 0x0000000000027984 */ /* 0x000e240000000800 */
[----:B0-----:R-:W-:-:S10]  /*82a0*/  HFMA2.MMA R3, R2, 1, 1, R9 ;  /* 0x3c003c0002037835 */ /* 0x001fd40000000009 */
[----:B------:R-:W0:Y:S02]  /*82b0*/  ATOMS.CAST.SPIN R3, [R0], R2, R3 ;  /* 0x000000020003738d */ /* 0x000e240001800003 */
[----:B0-----:R-:W-:-:S13]  /*82c0*/  ISETP.EQ.U32.AND P0, PT, R3, 0x1, PT ;  /* 0x000000010300780c */ /* 0x001fda0003f02070 */
[----:B------:R-:W-:Y:S05]  /*82d0*/  @!P0 BRA `(.L_x_967) ;  /* 0xfffffffc00ec8947 */ /* 0x000fea000383ffff */
[----:B------:R-:W-:Y:S05]  /*82e0*/  BRA `(.L_x_965) ;  /* 0x00000000000c7947 */ /* 0x000fea0003800000 */
.L_x_966:
[----:B------:R-:W0:Y:S02]  /*82f0*/  LD.E R0, desc[UR6][R14.64] ;  /* 0x000000060e007980 */ /* 0x000e24000c101900 */
[----:B01----:R-:W-:-:S05]  /*8300*/  IADD3 R3, R9, R0, RZ ;  /* 0x0000000009037210 */ /* 0x003fca0007ffe0ff */
[----:B------:R2:W-:Y:S02]  /*8310*/  ST.E desc[UR6][R14.64], R3 ;  /* 0x000000030e007985 */ /* 0x0005e4000c101906 */
.L_x_965:
[----:B------:R-:W-:Y:S05]  /*8320*/  BSYNC B0 ;  /* 0x0000000000007941 */ /* 0x000fea0003800000 */
.L_x_964:
[----:B------:R3:W-:Y:S01]  /*8330*/  ATOM.E.ADD.F16x2.RN.STRONG.GPU P0, RZ, desc[UR6][R14.64+0x4], R8 ;  /* 0x000004080eff79a2 */ /* 0x0007e2000810e1c6 */
[----:B------:R-:W-:Y:S04]  /*8340*/  BSSY B0, `(.L_x_968) ;  /* 0x000000f000007945 */ /* 0x000fe80003800000 */
[----:B---3--:R-:W-:Y:S05]  /*8350*/  @P0 BRA `(.L_x_969) ;  /* 0x0000000000340947 */ /* 0x008fea0003800000 */
[----:B------:R-:W3:Y:S02]  /*8360*/  QSPC.E.S P0, RZ, [R14+0x4] ;  /* 0x000004000eff73aa */ /* 0x000ee40000000500 */
[----:B---3--:R-:W-:Y:S05]  /*8370*/  @!P0 BRA `(.L_x_970) ;  /* 0x0000000000208947 */ /* 0x008fea0003800000 */
[----:B01----:R-:W-:-:S04]  /*8380*/  MOV R2, R14 ;  /* 0x0000000e00027202 */ /* 0x003fc80000000f00 */
[----:B------:R-:W-:-:S07]  /*8390*/  MOV R0, R2 ;  /* 0x0000000200007202 */ /* 0x000fce0000000f00 */
.L_x_971:
[----:B------:R-:W2:Y:S02]  /*83a0*/  LDS R2, [R0+0x4] ;  /* 0x0000040000027984 */ /* 0x000ea40000000800 */
[----:B--2---:R-:W-:-:S06]  /*83b0*/  HADD2 R3, R2, R8 ;  /* 0x0000000802037230 */ /* 0x004fcc0000000000 */
[----:B------:R-:W0:Y:S02]  /*83c0*/  ATOMS.CAST.SPIN R3, [R0+0x4], R2, R3 ;  /* 0x000004020003738d */ /* 0x000e240001800003 */
[----:B0-----:R-:W-:-:S13]  /*83d0*/  ISETP.EQ.U32.AND P0, PT, R3, 0x1, PT ;  /* 0x000000010300780c */ /* 0x001fda0003f02070 */
[----:B------:R-:W-:Y:S05]  /*83e0*/  @!P0 BRA `(.L_x_971) ;  /* 0xfffffffc00ec8947 */ /* 0x000fea000383ffff */
[----:B------:R-:W-:Y:S05]  /*83f0*/  BRA `(.L_x_969) ;  /* 0x00000000000c7947 */ /* 0x000fea0003800000 */
.L_x_970:
[----:B------:R-:W0:Y:S02]  /*8400*/  LD.E R0, desc[UR6][R14.64+0x4] ;  /* 0x000004060e007980 */ /* 0x000e24000c101900 */
[----:B012---:R-:W-:-:S05]  /*8410*/  IADD3 R3, R8, R0, RZ ;  /* 0x0000000008037210 */ /* 0x007fca0007ffe0ff */
[----:B------:R3:W-:Y:S02]  /*8420*/  ST.E desc[UR6][R14.64+0x4], R3 ;  /* 0x000004030e007985 */ /* 0x0007e4000c101906 */
.L_x_969:
[----:B------:R-:W-:Y:S05]  /*8430*/  BSYNC B0 ;  /* 0x0000000000007941 */ /* 0x000fea0003800000 */
.L_x_968:
        /* <DEDUP_REMOVED lines=10> */
.L_x_975:
[----:B------:R-:W0:Y:S02]  /*84e0*/  LDS R2, [R0] ;  /* 0x0000000000027984 */ /* 0x000e240000000800 */
[----:B0-----:R-:W-:-:S10]  /*84f0*/  HFMA2.MMA R3, R2, 1, 1, R23 ;  /* 0x3c003c0002037835 */ /* 0x001fd40000000017 */
[----:B------:R-:W0:Y:S02]  /*8500*/  ATOMS.CAST.SPIN R3, [R0], R2, R3 ;  /* 0x000000020003738d */ /* 0x000e240001800003 */
[----:B0-----:R-:W-:-:S13]  /*8510*/  ISETP.EQ.U32.AND P0, PT, R3, 0x1, PT ;  /* 0x000000010300780c */ /* 0x001fda0003f02070 */
[----:B------:R-:W-:Y:S05]  /*8520*/  @!P0 BRA `(.L_x_975) ;  /* 0xfffffffc00ec8947 */ /* 0x000fea000383ffff */
[----:B------:R-:W-:Y:S05]  /*8530*/  BRA `(.L_x_973) ;  /* 0x00000000000c7947 */ /* 0x000fea0003800000 */
.L_x_974:
[----:B------:R-:W0:Y:S02]  /*8540*/  LD.E R0, desc[UR6][R14.64] ;  /* 0x000000060e007980 */ /* 0x000e24000c101900 */
[----:B01----:R-:W-:-:S05]  /*8550*/  IADD3 R3, R23, R0, RZ ;  /* 0x0000000017037210 */ /* 0x003fca0007ffe0ff */
[----:B------:R2:W-:Y:S02]  /*8560*/  ST.E desc[UR6][R14.64], R3 ;  /* 0x000000030e007985 */ /* 0x0005e4000c101906 */
.L_x_973:
[----:B------:R-:W-:Y:S05]  /*8570*/  BSYNC B0 ;  /* 0x0000000000007941 */ /* 0x000fea0003800000 */
.L_x_972:
[----:B------:R3:W-:Y:S02]  /*8580*/  ATOM.E.ADD.F16x2.RN.STRONG.GPU P0, RZ, desc[UR6][R14.64+0x4], R6 ;  /* 0x000004060eff79a2 */ /* 0x0007e4000810e1c6 */
[----:B---3--:R-:W-:Y:S05]  /*8590*/  @P0 EXIT ;  /* 0x000000000000094d */ /* 0x008fea0003800000 */
[----:B------:R-:W3:Y:S02]  /*85a0*/  QSPC.E.S P0, RZ, [R14+0x4] ;  /* 0x000004000eff73aa */ /* 0x000ee40000000500 */
[----:B---3--:R-:W-:Y:S05]  /*85b0*/  @!P0 BRA `(.L_x_976) ;  /* 0x0000000000208947 */ /* 0x008fea0003800000 */
[----:B01----:R-:W-:-:S04]  /*85c0*/  MOV R2, R14 ;  /* 0x0000000e00027202 */ /* 0x003fc80000000f00 */
[----:B------:R-:W-:-:S07]  /*85d0*/  MOV R0, R2 ;  /* 0x0000000200007202 */ /* 0x000fce0000000f00 */
.L_x_977:
[----:B------:R-:W2:Y:S02]  /*85e0*/  LDS R2, [R0+0x4] ;  /* 0x0000040000027984 */ /* 0x000ea40000000800 */
[----:B--2---:R-:W-:-:S06]  /*85f0*/  HADD2 R3, R2, R6 ;  /* 0x0000000602037230 */ /* 0x004fcc0000000000 */
[----:B------:R-:W0:Y:S02]  /*8600*/  ATOMS.CAST.SPIN R3, [R0+0x4], R2, R3 ;  /* 0x000004020003738d */ /* 0x000e240001800003 */
[----:B0-----:R-:W-:-:S13]  /*8610*/  ISETP.EQ.U32.AND P0, PT, R3, 0x1, PT ;  /* 0x000000010300780c */ /* 0x001fda0003f02070 */
[----:B------:R-:W-:Y:S05]  /*8620*/  @!P0 BRA `(.L_x_977) ;  /* 0xfffffffc00ec8947 */ /* 0x000fea000383ffff */
[----:B------:R-:W-:Y:S05]  /*8630*/  EXIT ;  /* 0x000000000000794d */ /* 0x000fea0003800000 */
.L_x_976:
[----:B------:R-:W0:Y:S02]  /*8640*/  LD.E R0, desc[UR6][R14.64+0x4] ;  /* 0x000004060e007980 */ /* 0x000e24000c101900 */
[----:B012---:R-:W-:-:S05]  /*8650*/  IADD3 R3, R6, R0, RZ ;  /* 0x0000000006037210 */ /* 0x007fca0007ffe0ff */
[----:B------:R-:W-:Y:S01]  /*8660*/  ST.E desc[UR6][R14.64+0x4], R3 ;  /* 0x000004030e007985 */ /* 0x000fe2000c101906 */
[----:B------:R-:W-:Y:S05]  /*8670*/  EXIT ;  /* 0x000000000000794d */ /* 0x000fea0003800000 */
.L_x_978:
        /* <DEDUP_REMOVED lines=16> */
.L_x_3674:


//--------------------- .text._Z23gemm_half_q_half_kernelILi4ELi12ELb1ELb0ELi32EEvPK6__halfPKjS4_S2_PS0_iiiiPKtS7_iiiiiibS2_i --------------------------
	.section	.text._Z23gemm_half_q_half_kernelILi4ELi12ELb1ELb0ELi32EEvPK6__halfPKjS4_S2_PS0_iiiiPKtS7_iiiiiibS2_i,"ax",@progbits
	.align	128
        .global         _Z23gemm_half_q_half_kernelILi4ELi12ELb1ELb0ELi32EEvPK6__halfPKjS4_S2_PS0_iiiiPKtS7_iiiiiibS2_i
        .type           _Z23gemm_half_q_half_kernelILi4ELi12ELb1ELb0ELi32EEvPK6__halfPKjS4_S2_PS0_iiiiPKtS7_iiiiiibS2_i,@function
        .size           _Z23gemm_half_q_half_kernelILi4ELi12ELb1ELb0ELi32EEvPK6__halfPKjS4_S2_PS0_iiiiPKtS7_iiiiiibS2_i,(.L_x_3675 - _Z23gemm_half_q_half_kernelILi4ELi12ELb1ELb0ELi32EEvPK6__halfPKjS4_S2_PS0_iiiiPKtS7_iiiiiibS2_i)
        .other          _Z23gemm_half_q_half_kernelILi4ELi12ELb1ELb0ELi32EEvPK6__halfPKjS4_S2_PS0_iiiiPKtS7_iiiiiibS2_i,@"STO_CUDA_ENTRY STV_DEFAULT"
_Z23gemm_half_q_half_kernelILi4ELi12ELb1ELb0ELi32EEvPK6__halfPKjS4_S2_PS0_iiiiPKtS7_iiiiiibS2_i:
.text._Z23gemm_half_q_half_kernelILi4ELi12ELb1ELb0ELi32EEvPK6__halfPKjS4_S2_PS0_iiiiPKtS7_iiiiiibS2_i:
        /* <DEDUP_REMOVED lines=48> */
.L_x_979:
        /* <DEDUP_REMOVED lines=25> */
.L_x_984:
[----:B0-----:R-:W-:-:S04]  /*0490*/  LEA R7, R3, R18, 0x2 ;  /* 0x0000001203077211 */ /* 0x001fc800078e10ff */
[C---:B------:R-:W-:Y:S01]  /*04a0*/  IADD3 R11, R7.reuse, 0x1, RZ ;  /* 0x00000001070b7810 */ /* 0x040fe20007ffe0ff */
[CC--:B------:R-:W-:Y:S01]  /*04b0*/  IMAD R10, R7.reuse, R6.reuse, RZ ;  /* 0x00000006070a7224 */ /* 0x0c0fe200078e02ff */
[C---:B------:R-:W-:Y:S02]  /*04c0*/  IADD3 R13, R7.reuse, 0x2, RZ ;  /* 0x00000002070d7810 */ /* 0x040fe40007ffe0ff */
[----:B------:R-:W-:Y:S01]  /*04d0*/  IADD3 R15, R7, 0x3, RZ ;  /* 0x00000003070f7810 */ /* 0x000fe20007ffe0ff */
[----:B------:R-:W-:Y:S01]  /*04e0*/  IMAD R7, R11, R6, RZ ;  /* 0x000000060b077224 */ /* 0x000fe200078e02ff */
        /* <DEDUP_REMOVED lines=31> */
.L_x_983:
        /* <DEDUP_REMOVED lines=24> */
.L_x_985:
        /* <DEDUP_REMOVED lines=14> */
.L_x_982:
        /* <DEDUP_REMOVED lines=10> */
.L_x_987:
        /* <DEDUP_REMOVED lines=37> */
.L_x_986:
        /* <DEDUP_REMOVED lines=24> */
.L_x_988:
        /* <DEDUP_REMOVED lines=13> */
.L_x_981:
[----:B------:R-:W-:Y:S05]  /*0e80*/  BSYNC B0 ;  /* 0x0000000000007941 */ /* 0x000fea0003800000 */
.L_x_980:
        /* <DEDUP_REMOVED lines=14> */
[----:B------:R-:W3:Y:S01]  /*0f70*/  LDC.64 R14, c[0x0][0x230] ;  /* 0x00008c00ff0e7b82 */ /* 0x000ee20000000a00 */
[----:B------:R-:W-:Y:S02]  /*0f80*/  PLOP3.LUT P0, PT, PT, PT, PT, 0x8, 0x0 ;  /* 0x000000000000781c */ /* 0x000fe40003f0e170 */
[----:B------:R-:W-:-:S11]  /*0f90*/  IADD3 R17, R95, -0x3, RZ ;  /* 0xfffffffd5f117810 */ /* 0x000fd60007ffe0ff */
.L_x_991:
[----:B----4-:R-:W-:Y:S02]  /*0fa0*/  LEA R4, R3, R16, 0x2 ;  /* 0x0000001003047211 */ /* 0x010fe400078e10ff */
[----:B------:R-:W-:Y:S02]  /*0fb0*/  IADD3 R16, R16, 0x4, RZ ;  /* 0x0000000410107810 */ /* 0x000fe40007ffe0ff */
[C---:B-12---:R-:W-:Y:S01]  /*0fc0*/  IADD3 R6, R4.reuse, 0x1, RZ ;  /* 0x0000000104067810 */ /* 0x046fe20007ffe0ff */
[CCC-:B0-----:R-:W-:Y:S01]  /*0fd0*/  IMAD R5, R4.reuse, R89.reuse, R0.reuse ;  /* 0x0000005904057224 */ /* 0x1c1fe200078e0200 */
[C---:B------:R-:W-:Y:S02]  /*0fe0*/  IADD3 R10, R4.reuse, 0x2, RZ ;  /* 0x00000002040a7810 */ /* 0x040fe40007ffe0ff */
[----:B------:R-:W-:Y:S01]  /*0ff0*/  IADD3 R12, R4, 0x3, RZ ;  /* 0x00000003040c7810 */ /* 0x000fe20007ffe0ff */
[--C-:B------:R-:W-:Y:S01]  /*1000*/  IMAD R7, R6, R89, R0.reuse ;  /* 0x0000005906077224 */ /* 0x100fe200078e0200 */
[----:B------:R-:W-:Y:S01]  /*1010*/  ISETP.GE.AND P2, PT, R16, R17, PT ;  /* 0x000000111000720c */ /* 0x000fe20003f46270 */
[----:B------:R-:W-:-:S02]  /*1020*/  IMAD R11, R10, R89, R0 ;  /* 0x000000590a0b7224 */ /* 0x000fc400078e0200 */
[----:B------:R-:W-:Y:S02]  /*1030*/  IMAD R13, R12, R89, R0 ;  /* 0x000000590c0d7224 */ /* 0x000fe400078e0200 */
[----:B---3--:R-:W-:-:S04]  /*1040*/  IMAD.WIDE R4, R5, 0x2, R14 ;  /* 0x0000000205047825 */ /* 0x008fc800078e020e */
        /* <DEDUP_REMOVED lines=8> */
.L_x_990:
[----:B----4-:R-:W-:-:S04]  /*10d0*/  IADD3 R4, R95, -R16, RZ ;  /* 0x800000105f047210 */ /* 0x010fc80007ffe0ff */
[----:B------:R-:W-:-:S13]  /*10e0*/  ISETP.GT.AND P2, PT, R4, 0x1, PT ;  /* 0x000000010400780c */ /* 0x000fda0003f44270 */
[----:B------:R-:W-:Y:S05]  /*10f0*/  @!P2 BRA `(.L_x_992) ;  /* 0x00000000002ca947 */ /* 0x000fea0003800000 */
[----:B012---:R-:W0:Y:S01]  /*1100*/  LDC.64 R6, c[0x0][0x230] ;  /* 0x00008c00ff067b82 */ /* 0x007e220000000a00 */
        /* <DEDUP_REMOVED lines=10> */
.L_x_992:
[----:B------:R-:W-:-:S13]  /*11b0*/  ISETP.LT.OR P0, PT, R16, R95, P0 ;  /* 0x0000005f1000720c */ /* 0x000fda0000701670 */
[----:B0123--:R-:W0:Y:S01]  /*11c0*/  @P0 LDC.64 R4, c[0x0][0x230] ;  /* 0x00008c00ff040b82 */ /* 0x00fe220000000a00 */
[----:B------:R-:W-:-:S05]  /*11d0*/  @P0 LEA R3, R3, R16, 0x2 ;  /* 0x0000001003030211 */ /* 0x000fca00078e10ff */
[----:B------:R-:W-:-:S04]  /*11e0*/  @P0 IMAD R3, R3, R89, R0 ;  /* 0x0000005903030224 */ /* 0x000fc800078e0200 */
[----:B0-----:R-:W-:-:S05]  /*11f0*/  @P0 IMAD.WIDE R4, R3, 0x2, R4 ;  /* 0x0000000203040825 */ /* 0x001fca00078e0204 */
[----:B------:R3:W-:Y:S02]  /*1200*/  @P0 STG.E.64 desc[UR6][R4.64], RZ ;  /* 0x000000ff04000986 */ /* 0x0007e4000c101b06 */
.L_x_989:
[----:B------:R-:W4:Y:S08]  /*1210*/  LDC R21, c[0x0][0x25c] ;  /* 0x00009700ff157b82 */ /* 0x000f300000000800 */
[----:B------:R-:W-:Y:S01]  /*1220*/  BAR.SYNC.DEFER_BLOCKING 0x0 ;  /* 0x0000000000007b1d */ /* 0x000fe20000010000 */
[----:B------:R-:W-:-:S07]  /*1230*/  ISETP.GE.AND P0, PT, R93, R94, PT ;  /* 0x0000005e5d00720c */ /* 0x000fce0003f06270 */
[----:B------:R-:W0:Y:S06]  /*1240*/  LDC R22, c[0x0][0x264] ;  /* 0x00009900ff167b82 */ /* 0x000e2c0000000800 */
[----:B------:R-:W-:Y:S05]  /*1250*/  @P0 BRA `(.L_x_993) ;  /* 0x0000000000d40947 */ /* 0x000fea0003800000 */
[----:B0-----:R-:W0:Y:S01]  /*1260*/  LDC.64 R10, c[0x0][0x248] ;  /* 0x00009200ff0a7b82 */ /* 0x001e220000000a00 */
[----:B------:R-:W-:-:S07]  /*1270*/  SHF.L.U32 R3, R2, 0x6, RZ ;  /* 0x0000000602037819 */ /* 0x000fce00000006ff */
[----:B------:R-:W4:Y:S01]  /*1280*/  LDC.64 R12, c[0x0][0x220] ;  /* 0x00008800ff0c7b82 */ /* 0x000f220000000a00 */
[----:B0-----:R-:W-:-:S05]  /*1290*/  IMAD.WIDE R2, R3, 0x2, R10 ;  /* 0x0000000203027825 */ /* 0x001fca00078e020a */
[----:B------:R0:W5:Y:S01]  /*12a0*/  LDG.E.U16.CONSTANT R14, desc[UR6][R2.64] ;  /* 0x00000006020e7981 */ /* 0x000162000c1e9500 */
[----:B-123--:R-:W-:Y:S01]  /*12b0*/  SHF.R.S32.HI R5, RZ, 0x1f, R0 ;  /* 0x0000001fff057819 */ /* 0x00efe20000011400 */
[----:B------:R-:W-:Y:S01]  /*12c0*/  UMOV UR4, URZ ;  /* 0x0000003f00047c82 */ /* 0x000fe20008000000 */
[----:B------:R-:W-:Y:S02]  /*12d0*/  SHF.L.U32 R4, R0, 0x2, RZ ;  /* 0x0000000200047819 */ /* 0x000fe400000006ff */
[----:B------:R-:W-:Y:S02]  /*12e0*/  LEA.HI R5, R5, R0, RZ, 0x3 ;  /* 0x0000000005057211 */ /* 0x000fe400078f18ff */
[----:B------:R-:W-:Y:S02]  /*12f0*/  MOV R17, R93 ;  /* 0x0000005d00117202 */ /* 0x000fe40000000f00 */
[----:B------:R-:W-:Y:S02]  /*1300*/  LOP3.LUT R15, R4, 0x10, RZ, 0xc0, !PT ;  /* 0x00000010040f7812 */ /* 0x000fe400078ec0ff */
[----:B0---4-:R-:W-:-:S07]  /*1310*/  SHF.R.S32.HI R16, RZ, 0x3, R5 ;  /* 0x00000003ff107819 */ /* 0x011fce0000011405 */
.L_x_994:
[----:B-----5:R-:W-:Y:S01]  /*1320*/  IADD3 R18, R14, UR4, RZ ;  /* 0x000000040e127c10 */ /* 0x020fe2000fffe0ff */
[----:B------:R-:W0:Y:S04]  /*1330*/  LDC.64 R4, c[0x0][0x228] ;  /* 0x00008a00ff047b82 */ /* 0x000e280000000a00 */
[----:B------:R-:W-:-:S05]  /*1340*/  IMAD R2, R18, R89, RZ ;  /* 0x0000005912027224 */ /* 0x000fca00078e02ff */
[----:B------:R-:W-:-:S04]  /*1350*/  SHF.R.S32.HI R3, RZ, 0x1f, R2 ;  /* 0x0000001fff037819 */ /* 0x000fc80000011402 */
[----:B------:R-:W-:-:S04]  /*1360*/  LEA.HI R3, R3, R2, RZ, 0x3 ;  /* 0x0000000203037211 */ /* 0x000fc800078f18ff */
[----:B------:R-:W-:-:S05]  /*1370*/  LEA.HI.SX32 R3, R3, R16, 0x1d ;  /* 0x0000001003037211 */ /* 0x000fca00078feaff */
[----:B------:R-:W-:-:S06]  /*1380*/  IMAD.WIDE R2, R3, 0x4, R12 ;  /* 0x0000000403027825 */ /* 0x000fcc00078e020c */
[----:B------:R-:W2:Y:S01]  /*1390*/  LDG.E.CONSTANT R2, desc[UR6][R2.64] ;  /* 0x0000000602027981 */ /* 0x000ea2000c1e9900 */
[----:B------:R-:W-:-:S05]  /*13a0*/  LEA R7, R17, 0x1, 0x1 ;  /* 0x0000000111077811 */ /* 0x000fca00078e08ff */
[----:B------:R-:W-:-:S06]  /*13b0*/  IMAD.WIDE R6, R7, 0x2, R10 ;  /* 0x0000000207067825 */ /* 0x000fcc00078e020a */
[----:B------:R-:W3:Y:S01]  /*13c0*/  LDG.E.U16.CONSTANT R6, desc[UR6][R6.64] ;  /* 0x0000000606067981 */ /* 0x000ee2000c1e9500 */
[----:B0-----:R-:W-:-:S06]  /*13d0*/  IMAD.WIDE R4, R18, 0x2, R4 ;  /* 0x0000000212047825 */ /* 0x001fcc00078e0204 */
[----:B------:R-:W4:Y:S01]  /*13e0*/  LDG.E.U16.CONSTANT R4, desc[UR6][R4.64] ;  /* 0x0000000604047981 */ /* 0x000f22000c1e9500 */
        /* <DEDUP_REMOVED lines=15> */
[----:B---3--:R-:W-:Y:S01]  /*14e0*/  IADD3 R17, R6, R17, RZ ;  /* 0x0000001106117210 */ /* 0x008fe20007ffe0ff */
[----:B------:R-:W-:-:S02]  /*14f0*/  IMAD R2, R2, R2, RZ ;  /* 0x0000000202027224 */ /* 0x000fc400078e02ff */
[----:B------:R-:W-:Y:S01]  /*1500*/  IMAD R18, R18, R18, RZ ;  /* 0x0000001212127224 */ /* 0x000fe200078e02ff */
[----:B------:R-:W4:Y:S01]  /*1510*/  I2F.F16 R19, R19 ;  /* 0x0000001300137306 */ /* 0x000f220000200c00 */
[----:B------:R-:W-:-:S07]  /*1520*/  ISETP.GE.AND P2, PT, R17, R94, PT ;  /* 0x0000005e1100720c */ /* 0x000fce0003f46270 */
[----:B------:R-:W0:Y:S01]  /*1530*/  I2F.F16 R43, R20 ;  /* 0x00000014002b7306 */ /* 0x000e220000200c00 */
[----:B----4-:R-:W-:-:S07]  /*1540*/  HMUL2 R44, R19.H0_H0, R4.H0_H0 ;  /* 0x20000004132c7232 */ /* 0x010fce0000000800 */
[----:B------:R-:W1:Y:S01]  /*1550*/  I2F.F16 R3, R2 ;  /* 0x0000000200037306 */ /* 0x000e620000200c00 */
[----:B0-----:R-:W-:-:S07]  /*1560*/  HMUL2 R43, R43.H0_H0, R4.H0_H0 ;  /* 0x200000042b2b7232 */ /* 0x001fce0000000800 */
[----:B------:R-:W0:Y:S01]  /*1570*/  I2F.F16 R41, R18 ;  /* 0x0000001200297306 */ /* 0x000e220000200c00 */
[-C--:B-1----:R-:W-:Y:S02]  /*1580*/  HMUL2 R42, R3.H0_H0, R4.reuse.H0_H0 ;  /* 0x20000004032a7232 */ /* 0x082fe40000000800 */
[----:B0-----:R-:W-:Y:S01]  /*1590*/  HMUL2 R41, R41.H0_H0, R4.H0_H0 ;  /* 0x2000000429297232 */ /* 0x001fe20000000800 */
[----:B------:R-:W-:Y:S06]  /*15a0*/  @!P2 BRA `(.L_x_994) ;  /* 0xfffffffc005ca947 */ /* 0x000fec000383ffff */
.L_x_993:
        /* <DEDUP_REMOVED lines=8> */
[----:B-12---:R-:W-:Y:S02]  /*1630*/  LEA.HI R6, R3, R2, RZ, 0x5 ;  /* 0x0000000203067211 */ /* 0x006fe400078f28ff */
[----:B------:R-:W-:Y:S02]  /*1640*/  CS2R R2, SRZ ;  /* 0x0000000000027805 */ /* 0x000fe4000001ff00 */
[C---:B----4-:R-:W-:Y:S02]  /*1650*/  ISETP.GT.AND P3, PT, R93.reuse, R21, PT ;  /* 0x000000155d00720c */ /* 0x050fe40003f64270 */
[----:B0-----:R-:W-:Y:S01]  /*1660*/  ISETP.GT.AND P5, PT, R93, R22, PT ;  /* 0x000000165d00720c */ /* 0x001fe20003fa4270 */
[----:B------:R-:W-:-:S12]  /*1670*/  @!P2 BRA `(.L_x_995) ;  /* 0x00000000001ca947 */ /* 0x000fd80003800000 */
[----:B---3--:R-:W0:Y:S02]  /*1680*/  LDC R4, c[0x0][0x25c] ;  /* 0x00009700ff047b82 */ /* 0x008e240000000800 */
[----:B0-----:R-:W-:-:S04]  /*1690*/  VIMNMX R3, R93, R4, PT ;  /* 0x000000045d037248 */ /* 0x001fc80003fe0100 */
[----:B------:R-:W-:-:S04]  /*16a0*/  IADD3 R3, R3, -UR4, RZ ;  /* 0x8000000403037c10 */ /* 0x000fc8000fffe0ff */
[----:B------:R-:W-:-:S04]  /*16b0*/  SHF.R.S32.HI R4, RZ, 0x1f, R3 ;  /* 0x0000001fff047819 */ /* 0x000fc80000011403 */
[----:B------:R-:W-:-:S04]  /*16c0*/  LEA.HI R4, R4, R3, RZ, 0x5 ;  /* 0x0000000304047211 */ /* 0x000fc800078f28ff */
[----:B------:R-:W-:-:S05]  /*16d0*/  SHF.R.S32.HI R4, RZ, 0x5, R4 ;  /* 0x00000005ff047819 */ /* 0x000fca0000011404 */
[----:B------:R-:W-:-:S07]  /*16e0*/  IMAD R3, R4, 0x6, RZ ;  /* 0x0000000604037824 */ /* 0x000fce00078e02ff */
.L_x_995:
[----:B------:R-:W-:Y:S05]  /*16f0*/  @!P3 BRA `(.L_x_996) ;  /* 0x00000000001cb947 */ /* 0x000fea0003800000 */
[----:B------:R-:W0:Y:S02]  /*1700*/  LDC R2, c[0x0][0x260] ;  /* 0x00009800ff027b82 */ /* 0x000e240000000800 */
[----:B0-----:R-:W-:-:S04]  /*1710*/  VIMNMX R2, R93, R2, PT ;  /* 0x000000025d027248 */ /* 0x001fc80003fe0100 */
[----:B------:R-:W-:-:S04]  /*1720*/  IADD3 R2, R2, -R21, RZ ;  /* 0x8000001502027210 */ /* 0x000fc80007ffe0ff */
[----:B---3--:R-:W-:-:S04]  /*1730*/  SHF.R.S32.HI R5, RZ, 0x1f, R2 ;  /* 0x0000001fff057819 */ /* 0x008fc80000011402 */
[----:B------:R-:W-:-:S04]  /*1740*/  LEA.HI R5, R5, R2, RZ, 0x5 ;  /* 0x0000000205057211 */ /* 0x000fc800078f28ff */
[----:B------:R-:W-:-:S04]  /*1750*/  SHF.R.S32.HI R5, RZ, 0x5, R5 ;  /* 0x00000005ff057819 */ /* 0x000fc80000011405 */
[----:B------:R-:W-:-:S07]  /*1760*/  LEA R2, R5, R5, 0x2 ;  /* 0x0000000505027211 */ /* 0x000fce00078e10ff */
.L_x_996:
[----:B------:R-:W-:Y:S01]  /*1770*/  HFMA2.MMA R11, -RZ, RZ, 0, 0 ;  /* 0x00000000ff0b7435 */ /* 0x000fe200000001ff */
[----:B---3--:R-:W-:Y:S02]  /*1780*/  CS2R R4, SRZ ;  /* 0x0000000000047805 */ /* 0x008fe4000001ff00 */
        /* <DEDUP_REMOVED lines=9> */
.L_x_997:
        /* <DEDUP_REMOVED lines=8> */
.L_x_998:
        /* <DEDUP_REMOVED lines=8> */
.L_x_999:
[----:B------:R-:W-:Y:S01]  /*1920*/  LEA R3, R10, R3, 0x3 ;  /* 0x000000030a037211 */ /* 0x000fe200078e18ff */
[----:B------:R-:W0:Y:S01]  /*1930*/  S2UR UR5, SR_CgaCtaId ;  /* 0x00000000000579c3 */ /* 0x000e220000008800 */
[----:B------:R-:W-:Y:S01]  /*1940*/  ISETP.GE.OR P0, PT, R93, R22, P0 ;  /* 0x000000165d00720c */ /* 0x000fe20000706670 */
[----:B------:R-:W-:Y:S01]  /*1950*/  ULDC.64 UR8, c[0x0][0x218] ;  /* 0x0000860000087ab9 */ /* 0x000fe20000000a00 */
[----:B------:R-:W-:Y:S01]  /*1960*/  IADD3 R2, R5, R3, R2 ;  /* 0x0000000305027210 */ /* 0x000fe20007ffe002 */
[----:B------:R-:W-:Y:S01]  /*1970*/  UMOV UR4, 0x400 ;  /* 0x0000040000047882 */ /* 0x000fe20000000000 */
[----:B------:R-:W-:Y:S02]  /*1980*/  PRMT R40, RZ, 0x5410, RZ ;  /* 0x00005410ff287816 */ /* 0x000fe400000000ff */
[----:B------:R-:W-:Y:S02]  /*1990*/  IADD3 R2, R11, R2, R4 ;  /* 0x000000020b027210 */ /* 0x000fe40007ffe004 */
[----:B------:R-:W-:-:S02]  /*19a0*/  PRMT R27, RZ, 0x5410, RZ ;  /* 0x00005410ff1b7816 */ /* 0x000fc400000000ff */
[----:B-----5:R-:W-:Y:S01]  /*19b0*/  PRMT R26, RZ, 0x5410, RZ ;  /* 0x00005410ff1a7816 */ /* 0x020fe200000000ff */
        /* <DEDUP_REMOVED lines=13> */
[----:B------:R-:W-:Y:S01]  /*1a90*/  HADD2.F32 R10, -RZ, R44.H0_H0 ;  /* 0x2000002cff0a7230 */ /* 0x000fe20000004100 */
[----:B------:R-:W-:Y:S01]  /*1aa0*/  PRMT R40, RZ, 0x7610, R40 ;  /* 0x00007610ff287816 */ /* 0x000fe20000000028 */
[----:B------:R-:W-:Y:S01]  /*1ab0*/  HADD2.F32 R11, -RZ, R43.H0_H0 ;  /* 0x2000002bff0b7230 */ /* 0x000fe20000004100 */
[----:B------:R-:W-:Y:S01]  /*1ac0*/  ULDC UR8, c[0x0][0x264] ;  /* 0x0000990000087ab9 */ /* 0x000fe20000000800 */
[----:B------:R-:W-:Y:S01]  /*1ad0*/  HADD2.F32 R12, -RZ, R42.H0_H0 ;  /* 0x2000002aff0c7230 */ /* 0x000fe20000004100 */
[----:B------:R-:W-:Y:S01]  /*1ae0*/  ULDC UR9, c[0x0][0x240] ;  /* 0x0000900000097ab9 */ /* 0x000fe20000000800 */
[----:B------:R-:W-:-:S07]  /*1af0*/  HADD2.F32 R13, -RZ, R41.H0_H0 ;  /* 0x20000029ff0d7230 */ /* 0x000fce0000004100 */
.L_x_1017:
[----:B------:R-:W-:Y:S05]  /*1b00*/  @!P1 BRA `(.L_x_1001) ;  /* 0x0000006400d09947 */ /* 0x000fea0003800000 */
[----:B------:R-:W2:Y:S01]  /*1b10*/  LDG.E.128.CONSTANT R16, desc[UR6][R6.64] ;  /* 0x0000000606107981 */ /* 0x000ea2000c1e9d00 */
[----:B------:R-:W-:Y:S02]  /*1b20*/  PRMT R2, R92, 0x9910, RZ ;  /* 0x000099105c027816 */ /* 0x000fe400000000ff */
[----:B------:R-:W-:Y:S02]  /*1b30*/  MOV R5, 0x2c00 ;  /* 0x00002c0000057802 */ /* 0x000fe40000000f00 */
[----:B------:R-:W-:Y:S02]  /*1b40*/  ISETP.NE.AND P2, PT, R2, RZ, PT ;  /* 0x000000ff0200720c */ /* 0x000fe40003f45270 */
[----:B------:R-:W-:Y:S02]  /*1b50*/  ISETP.GE.AND P3, PT, R95, 0x2, PT ;  /* 0x000000025f00780c */ /* 0x000fe40003f66270 */
[C---:B--2---:R-:W-:Y:S02]  /*1b60*/  LOP3.LUT R0, R16.reuse, 0xf000f, RZ, 0xc0, !PT ;  /* 0x000f000f10007812 */ /* 0x044fe400078ec0ff */
[----:B------:R-:W-:-:S02]  /*1b70*/  LOP3.LUT R2, R16, 0xf000f0, RZ, 0xc0, !PT ;  /* 0x00f000f010027812 */ /* 0x000fc400078ec0ff */
[C---:B------:R-:W-:Y:S02]  /*1b80*/  LOP3.LUT R4, R17.reuse, 0xf000f, RZ, 0xc0, !PT ;  /* 0x000f000f11047812 */ /* 0x040fe400078ec0ff */
[----:B------:R-:W-:Y:S02]  /*1b90*/  LOP3.LUT R14, R17, 0xf000f0, RZ, 0xc0, !PT ;  /* 0x00f000f0110e7812 */ /* 0x000fe400078ec0ff */
[C---:B------:R-:W-:Y:S02]  /*1ba0*/  LOP3.LUT R20, R18.reuse, 0xf000f, RZ, 0xc0, !PT ;  /* 0x000f000f12147812 */ /* 0x040fe400078ec0ff */
[----:B------:R-:W-:Y:S02]  /*1bb0*/  LOP3.LUT R28, R18, 0xf000f0, RZ, 0xc0, !PT ;  /* 0x00f000f0121c7812 */ /* 0x000fe400078ec0ff */
[----:B------:R-:W-:Y:S02]  /*1bc0*/  SHF.R.U32.HI R16, RZ, 0x8, R16 ;  /* 0x00000008ff107819 */ /* 0x000fe40000011610 */
[----:B------:R-:W-:-:S02]  /*1bd0*/  SHF.R.U32.HI R17, RZ, 0x8, R17 ;  /* 0x00000008ff117819 */ /* 0x000fc40000011611 */
[----:B------:R-:W-:Y:S02]  /*1be0*/  SHF.R.U32.HI R18, RZ, 0x8, R18 ;  /* 0x00000008ff127819 */ /* 0x000fe40000011612 */
[----:B------:R-:W-:Y:S02]  /*1bf0*/  SHF.R.U32.HI R31, RZ, 0x8, R19 ;  /* 0x00000008ff1f7819 */ /* 0x000fe40000011613 */
[C---:B------:R-:W-:Y:S02]  /*1c00*/  LOP3.LUT R29, R19.reuse, 0xf000f, RZ, 0xc0, !PT ;  /* 0x000f000f131d7812 */ /* 0x040fe400078ec0ff */
        /* <DEDUP_REMOVED lines=36> */
[-C--:B------:R-:W-:Y:S02]  /*1e50*/  HFMA2 R34, R34, R5.reuse.H0_H0, -72, -72 ;  /* 0xd480d48022227431 */ /* 0x080fe40000040005 */
[----:B------:R-:W-:Y:S02]  /*1e60*/  HADD2 R35, R35, -1032, -1032 ;  /* 0xe408e40823237430 */ /* 0x000fe40000000000 */
[-C--:B------:R-:W-:Y:S02]  /*1e70*/  HFMA2 R36, R36, R5.reuse.H0_H0, -72, -72 ;  /* 0xd480d48024247431 */ /* 0x080fe40000040005 */
[----:B------:R-:W-:Y:S02]  /*1e80*/  HADD2 R37, R37, -1032, -1032 ;  /* 0xe408e40825257430 */ /* 0x000fe40000000000 */
        /* <DEDUP_REMOVED lines=34> */
[----:B------:R-:W-:Y:S02]  /*20b0*/  HADD2.F32 R46, -RZ, R28.H1_H1 ;  /* 0x3000001cff2e7230 */ /* 0x000fe40000004100 */
[----:B------:R-:W-:Y:S01]  /*20c0*/  FFMA.FTZ R0, R0, R47, R3 ;  /* 0x0000002f00007223 */ /* 0x000fe20000010003 */
[----:B------:R-:W-:-:S02]  /*20d0*/  HADD2.F32 R48, -RZ, R30.H1_H1 ;  /* 0x3000001eff307230 */ /* 0x000fc40000004100 */
[C---:B------:R-:W-:Y:S01]  /*20e0*/  FFMA.FTZ R45, R47.reuse, R2, R4 ;  /* 0x000000022f2d7223 */ /* 0x040fe20000010004 */
[----:B------:R-:W-:Y:S02]  /*20f0*/  HADD2.F32 R3, -RZ, R31.H0_H0 ;  /* 0x2000001fff037230 */ /* 0x000fe40000004100 */
[C---:B------:R-:W-:Y:S01]  /*2100*/  FFMA.FTZ R49, R47.reuse, R46, R39 ;  /* 0x0000002e2f317223 */ /* 0x040fe20000010027 */
[--C-:B-1----:R-:W-:Y:S02]  /*2110*/  HADD2.F32 R2, -RZ, R14.reuse.H0_H0 ;  /* 0x2000000eff027230 */ /* 0x102fe40000004100 */
[----:B------:R-:W-:Y:S01]  /*2120*/  FFMA.FTZ R51, R47, R48, R51 ;  /* 0x000000302f337223 */ /* 0x000fe20000010033 */
[----:B------:R-:W-:Y:S02]  /*2130*/  HADD2.F32 R39, -RZ, R14.H1_H1 ;  /* 0x3000000eff277230 */ /* 0x000fe40000004100 */
[----:B------:R-:W-:Y:S02]  /*2140*/  HADD2.F32 R14, -RZ, R33.H0_H0 ;  /* 0x20000021ff0e7230 */ /* 0x000fe40000004100 */
[----:B------:R-:W-:Y:S01]  /*2150*/  FFMA.FTZ R3, R3, R2, R0 ;  /* 0x0000000203037223 */ /* 0x000fe20000010000 */
[----:B------:R-:W-:-:S02]  /*2160*/  HADD2.F32 R50, -RZ, R37.H0_H0 ;  /* 0x20000025ff327230 */ /* 0x000fc40000004100 */
[----:B------:R-:W-:Y:S02]  /*2170*/  HADD2.F32 R46, -RZ, R33.H1_H1 ;  /* 0x30000021ff2e7230 */ /* 0x000fe40000004100 */
[C---:B------:R-:W-:Y:S01]  /*2180*/  FFMA.FTZ R14, R2.reuse, R14, R45 ;  /* 0x0000000e020e7223 */ /* 0x040fe2000001002d */
[----:B------:R-:W-:Y:S02]  /*2190*/  HADD2.F32 R48, -RZ, R35.H0_H0 ;  /* 0x20000023ff307230 */ /* 0x000fe40000004100 */
        /* <DEDUP_REMOVED lines=9> */
[----:B------:R-:W-:Y:S02]  /*2230*/  HADD2.F32 R3, -RZ, R32.H0_H0 ;  /* 0x20000020ff037230 */ /* 0x000fe40000004100 */
[----:B------:R-:W-:Y:S01]  /*2240*/  FFMA.FTZ R51, R39, R50, R51 ;  /* 0x0000003227337223 */ /* 0x000fe20000010033 */
[----:B------:R-:W-:Y:S02]  /*2250*/  HADD2.F32 R2, -RZ, R34.H0_H0 ;  /* 0x20000022ff027230 */ /* 0x000fe40000004100 */
        /* <DEDUP_REMOVED lines=13> */
[C---:B------:R-:W-:Y:S01]  /*2330*/  FFMA.FTZ R47, R15.reuse, R46, R47 ;  /* 0x0000002e0f2f7223 */ /* 0x040fe2000001002f */
        /* <DEDUP_REMOVED lines=13> */
.L_x_1002:
        /* <DEDUP_REMOVED lines=12> */
[----:B------:R-:W-:-:S02]  /*24d0*/  HADD2.F32 R50, -RZ, R30.H1_H1 ;  /* 0x3000001eff327230 */ /* 0x000fc40000004100 */
[----:B------:R-:W-:Y:S02]  /*24e0*/  HADD2.F32 R52, -RZ, R37.H0_H0 ;  /* 0x20000025ff347230 */ /* 0x000fe40000004100 */
[--C-:B0-----:R-:W-:Y:S02]  /*24f0*/  HADD2.F32 R39, -RZ, R2.reuse.H0_H0 ;  /* 0x20000002ff277230 */ /* 0x101fe40000004100 */
[----:B------:R-:W-:Y:S02]  /*2500*/  HADD2.F32 R45, -RZ, R2.H1_H1 ;  /* 0x30000002ff2d7230 */ /* 0x000fe40000004100 */
[--C-:B------:R-:W-:Y:S02]  /*2510*/  HADD2.F32 R47, -RZ, R3.reuse.H0_H0 ;  /* 0x20000003ff2f7230 */ /* 0x100fe40000004100 */
[-C--:B------:R-:W-:Y:S01]  /*2520*/  FFMA.FTZ R0, R0, R39.reuse, RZ ;  /* 0x0000002700007223 */ /* 0x080fe200000100ff */
[----:B------:R-:W-:Y:S02]  /*2530*/  HADD2.F32 R46, -RZ, R3.H1_H1 ;  /* 0x30000003ff2e7230 */ /* 0x000fe40000004100 */
[----:B------:R-:W-:Y:S01]  /*2540*/  FFMA.FTZ R4, R4, R39, RZ ;  /* 0x0000002704047223 */ /* 0x000fe200000100ff */
[----:B------:R-:W-:-:S02]  /*2550*/  HADD2.F32 R2, -RZ, R17.H0_H0 ;  /* 0x20000011ff027230 */ /* 0x000fc40000004100 */
[-C--:B------:R-:W-:Y:S01]  /*2560*/  FFMA.FTZ R0, R49, R45.reuse, R0 ;  /* 0x0000002d31007223 */ /* 0x080fe20000010000 */
[--C-:B------:R-:W-:Y:S02]  /*2570*/  HADD2.F32 R3, -RZ, R20.reuse.H0_H0 ;  /* 0x20000014ff037230 */ /* 0x100fe40000004100 */
[----:B------:R-:W-:Y:S01]  /*2580*/  FFMA.FTZ R4, R53, R45, R4 ;  /* 0x0000002d35047223 */ /* 0x000fe20000010004 */
[----:B------:R-:W-:Y:S02]  /*2590*/  HADD2.F32 R49, -RZ, R20.H1_H1 ;  /* 0x30000014ff317230 */ /* 0x000fe40000004100 */
[-C--:B------:R-:W-:Y:S01]  /*25a0*/  FFMA.FTZ R2, R2, R39.reuse, RZ ;  /* 0x0000002702027223 */ /* 0x080fe200000100ff */
[----:B------:R-:W-:Y:S01]  /*25b0*/  FFMA.FTZ R48, R3, R39, RZ ;  /* 0x0000002703307223 */ /* 0x000fe200000100ff */
        /* <DEDUP_REMOVED lines=14> */
[----:B------:R-:W-:Y:S02]  /*26a0*/  HADD2.F32 R4, -RZ, R31.H0_H0 ;  /* 0x2000001fff047230 */ /* 0x000fe40000004100 */
[-C--:B------:R-:W-:Y:S01]  /*26b0*/  FFMA.FTZ R39, R2, R46.reuse, R39 ;  /* 0x0000002e02277223 */ /* 0x080fe20000010027 */
[----:B-1----:R-:W-:Y:S02]  /*26c0*/  HADD2.F32 R0, -RZ, R14.H0_H0 ;  /* 0x2000000eff007230 */ /* 0x002fe40000004100 */
[-C--:B------:R-:W-:Y:S01]  /*26d0*/  FFMA.FTZ R45, R48, R46.reuse, R45 ;  /* 0x0000002e302d7223 */ /* 0x080fe2000001002d */
[----:B------:R-:W-:Y:S01]  /*26e0*/  FFMA.FTZ R47, R50, R46, R47 ;  /* 0x0000002e322f7223 */ /* 0x000fe2000001002f */
[----:B------:R-:W-:-:S02]  /*26f0*/  HADD2.F32 R46, -RZ, R33.H0_H0 ;  /* 0x20000021ff2e7230 */ /* 0x000fc40000004100 */
[-C--:B------:R-:W-:Y:S01]  /*2700*/  FFMA.FTZ R3, R4, R0.reuse, R3 ;  /* 0x0000000004037223 */ /* 0x080fe20000010003 */
[----:B------:R-:W-:Y:S02]  /*2710*/  HADD2.F32 R14, -RZ, R14.H1_H1 ;  /* 0x3000000eff0e7230 */ /* 0x000fe40000004100 */
[-C--:B------:R-:W-:Y:S01]  /*2720*/  FFMA.FTZ R47, R52, R0.reuse, R47 ;  /* 0x00000000342f7223 */ /* 0x080fe2000001002f */
[----:B------:R-:W-:Y:S02]  /*2730*/  HADD2.F32 R50, -RZ, R35.H0_H0 ;  /* 0x20000023ff327230 */ /* 0x000fe40000004100 */
[-C--:B------:R-:W-:Y:S01]  /*2740*/  FFMA.FTZ R39, R46, R0.reuse, R39 ;  /* 0x000000002e277223 */ /* 0x080fe20000010027 */
        /* <DEDUP_REMOVED lines=39> */
.L_x_1004:
        /* <DEDUP_REMOVED lines=93> */
.L_x_1005:
[----:B------:R-:W-:Y:S05]  /*2f90*/  @P0 BRA `(.L_x_1003) ;  /* 0x0000000400580947 */ /* 0x000fea0003800000 */
[----:B------:R-:W0:Y:S01]  /*2fa0*/  LDS.64 R2, [UR4+0xc0] ;  /* 0x0000c004ff027984 */ /* 0x000e220008000a00 */
[--C-:B------:R-:W-:Y:S02]  /*2fb0*/  HADD2.F32 R0, -RZ, R18.reuse.H0_H0 ;  /* 0x20000012ff007230 */ /* 0x100fe40000004100 */
[--C-:B------:R-:W-:Y:S01]  /*2fc0*/  HADD2.F32 R4, -RZ, R29.reuse.H0_H0 ;  /* 0x2000001dff047230 */ /* 0x100fe20000004100 */
[----:B------:R-:W1:Y:S01]  /*2fd0*/  LDS.64 R14, [UR4+0xc8] ;  /* 0x0000c804ff0e7984 */ /* 0x000e620008000a00 */
[----:B------:R-:W-:Y:S02]  /*2fe0*/  HADD2.F32 R49, -RZ, R18.H1_H1 ;  /* 0x30000012ff317230 */ /* 0x000fe40000004100 */
[----:B------:R-:W-:Y:S02]  /*2ff0*/  HADD2.F32 R29, -RZ, R29.H1_H1 ;  /* 0x3000001dff1d7230 */ /* 0x000fe40000004100 */
[--C-:B0-----:R-:W-:Y:S02]  /*3000*/  HADD2.F32 R39, -RZ, R2.reuse.H0_H0 ;  /* 0x20000002ff277230 */ /* 0x101fe40000004100 */
[----:B------:R-:W-:-:S02]  /*3010*/  HADD2.F32 R45, -RZ, R2.H1_H1 ;  /* 0x30000002ff2d7230 */ /* 0x000fc40000004100 */
[----:B------:R-:W-:Y:S02]  /*3020*/  HADD2.F32 R2, -RZ, R17.H0_H0 ;  /* 0x20000011ff027230 */ /* 0x000fe40000004100 */
        /* <DEDUP_REMOVED lines=8> */
[----:B------:R-:W-:Y:S01]  /*30b0*/  FFMA.FTZ R4, R29, R45, R4 ;  /* 0x0000002d1d047223 */ /* 0x000fe20000010004 */
[----:B------:R-:W-:Y:S02]  /*30c0*/  HADD2.F32 R29, -RZ, R28.H0_H0 ;  /* 0x2000001cff1d7230 */ /* 0x000fe40000004100 */
[----:B------:R-:W-:Y:S01]  /*30d0*/  FFMA.FTZ R18, R3, R39, RZ ;  /* 0x0000002703127223 */ /* 0x000fe200000100ff */
[----:B------:R-:W-:Y:S02]  /*30e0*/  HADD2.F32 R39, -RZ, R20.H1_H1 ;  /* 0x30000014ff277230 */ /* 0x000fe40000004100 */
[-C--:B------:R-:W-:Y:S01]  /*30f0*/  FFMA.FTZ R2, R17, R45.reuse, R2 ;  /* 0x0000002d11027223 */ /* 0x080fe20000010002 */
        /* <DEDUP_REMOVED lines=8> */
[-C--:B------:R-:W-:Y:S01]  /*3180*/  FFMA.FTZ R29, R29, R47.reuse, R18 ;  /* 0x0000002f1d1d7223 */ /* 0x080fe20000010012 */
[----:B------:R-:W-:Y:S01]  /*3190*/  FFMA.FTZ R47, R39, R47, R4 ;  /* 0x0000002f272f7223 */ /* 0x000fe20000010004 */
[-C--:B------:R-:W-:Y:S01]  /*31a0*/  FFMA.FTZ R17, R0, R46.reuse, R17 ;  /* 0x0000002e00117223 */ /* 0x080fe20000010011 */
[----:B------:R-:W-:Y:S02]  /*31b0*/  HADD2.F32 R28, -RZ, R28.H1_H1 ;  /* 0x3000001cff1c7230 */ /* 0x000fe40000004100 */
[----:B------:R-:W-:Y:S01]  /*31c0*/  FFMA.FTZ R3, R16, R46, R3 ;  /* 0x0000002e10037223 */ /* 0x000fe20000010003 */
[----:B------:R-:W-:-:S02]  /*31d0*/  HADD2.F32 R4, -RZ, R31.H0_H0 ;  /* 0x2000001fff047230 */ /* 0x000fc40000004100 */
[----:B-1----:R-:W-:Y:S02]  /*31e0*/  HADD2.F32 R0, -RZ, R14.H0_H0 ;  /* 0x2000000eff007230 */ /* 0x002fe40000004100 */
[----:B------:R-:W-:Y:S01]  /*31f0*/  FFMA.FTZ R29, R28, R46, R29 ;  /* 0x0000002e1c1d7223 */ /* 0x000fe2000001001d */
[----:B------:R-:W-:Y:S02]  /*3200*/  HADD2.F32 R30, -RZ, R30.H1_H1 ;  /* 0x3000001eff1e7230 */ /* 0x000fe40000004100 */
[----:B------:R-:W-:Y:S02]  /*3210*/  HADD2.F32 R16, -RZ, R33.H0_H0 ;  /* 0x20000021ff107230 */ /* 0x000fe40000004100 */
[----:B------:R-:W-:Y:S01]  /*3220*/  FFMA.FTZ R3, R4, R0, R3 ;  /* 0x0000000004037223 */ /* 0x000fe20000010003 */
[----:B------:R-:W-:Y:S02]  /*3230*/  HADD2.F32 R14, -RZ, R14.H1_H1 ;  /* 0x3000000eff0e7230 */ /* 0x000fe40000004100 */
[----:B------:R-:W-:Y:S01]  /*3240*/  FFMA.FTZ R47, R30, R46, R47 ;  /* 0x0000002e1e2f7223 */ /* 0x000fe2000001002f */
[----:B------:R-:W-:-:S02]  /*3250*/  HADD2.F32 R20, -RZ, R35.H0_H0 ;  /* 0x20000023ff147230 */ /* 0x000fc40000004100 */
[-C--:B------:R-:W-:Y:S01]  /*3260*/  FFMA.FTZ R17, R16, R0.reuse, R17 ;  /* 0x0000000010117223 */ /* 0x080fe20000010011 */
[----:B------:R-:W-:Y:S02]  /*3270*/  HADD2.F32 R28, -RZ, R37.H0_H0 ;  /* 0x20000025ff1c7230 */ /* 0x000fe40000004100 */
[----:B------:R-:W-:Y:S02]  /*3280*/  HADD2.F32 R4, -RZ, R31.H1_H1 ;  /* 0x3000001fff047230 */ /* 0x000fe40000004100 */
        /* <DEDUP_REMOVED lines=12> */
[----:B------:R-:W-:Y:S02]  /*3350*/  HADD2.F32 R18, -RZ, R36.H0_H0 ;  /* 0x20000024ff127230 */ /* 0x000fe40000004100 */
        /* <DEDUP_REMOVED lines=26> */
.L_x_1003:
        /* <DEDUP_REMOVED lines=10> */
[C---:B------:R-:W-:Y:S02]  /*35a0*/  LOP3.LUT R31, R18.reuse, 0xf000f0, RZ, 0xc0, !PT ;  /* 0x00f000f0121f7812 */ /* 0x040fe400078ec0ff */
        /* <DEDUP_REMOVED lines=23> */
[----:B------:R-:W-:-:S02]  /*3720*/  LOP3.LUT R30, R30, 0x64006400, RZ, 0xfc, !PT ;  /* 0x640064001e1e7812 */ /* 0x000fc400078efcff */
        /* <DEDUP_REMOVED lines=15> */
[----:B------:R-:W-:Y:S02]  /*3820*/  HFMA2 R35, R16, R5.H0_H0, -72, -72 ;  /* 0xd480d48010237431 */ /* 0x000fe40000040005 */
[----:B------:R-:W-:Y:S02]  /*3830*/  HADD2 R36, R36, -1032, -1032 ;  /* 0xe408e40824247430 */ /* 0x000fe40000000000 */
[----:B------:R-:W-:Y:S02]  /*3840*/  HADD2 R38, R17, -1032, -1032 ;  /* 0xe408e40811267430 */ /* 0x000fe40000000000 */
[----:B------:R-:W-:-:S02]  /*3850*/  HADD2 R45, R45, -1032, -1032 ;  /* 0xe408e4082d2d7430 */ /* 0x000fc40000000000 */
        /* <DEDUP_REMOVED lines=21> */
[C---:B------:R-:W-:Y:S01]  /*39b0*/  FFMA.FTZ R55, R48.reuse, R55, R4 ;  /* 0x0000003730377223 */ /* 0x040fe20000010004 */
[----:B------:R-:W-:Y:S02]  /*39c0*/  HADD2.F32 R3, -RZ, R18.H0_H0 ;  /* 0x20000012ff037230 */ /* 0x000fe40000004100 */
[----:B------:R-:W-:Y:S01]  /*39d0*/  FFMA.FTZ R47, R48, R47, R52 ;  /* 0x0000002f302f7223 */ /* 0x000fe20000010034 */
[----:B------:R-:W-:Y:S02]  /*39e0*/  HADD2.F32 R2, -RZ, R28.H0_H0 ;  /* 0x2000001cff027230 */ /* 0x000fe40000004100 */
        /* <DEDUP_REMOVED lines=63> */
.L_x_1006:
        /* <DEDUP_REMOVED lines=30> */
[--C-:B------:R-:W-:Y:S02]  /*3fc0*/  HADD2.F32 R4, -RZ, R31.reuse.H0_H0 ;  /* 0x2000001fff047230 */ /* 0x100fe40000004100 */
        /* <DEDUP_REMOVED lines=18> */
[----:B------:R-:W-:Y:S02]  /*40f0*/  HADD2.F32 R16, -RZ, R16.H1_H1 ;  /* 0x30000010ff107230 */ /* 0x000fe40000004100 */
[----:B------:R-:W-:Y:S02]  /*4100*/  HADD2.F32 R49, -RZ, R38.H0_H0 ;  /* 0x20000026ff317230 */ /* 0x000fe40000004100 */
[----:B------:R-:W-:Y:S01]  /*4110*/  FFMA.FTZ R47, R47, R3, R48 ;  /* 0x000000032f2f7223 */ /* 0x000fe20000010030 */
[----:B------:R-:W-:Y:S02]  /*4120*/  HADD2.F32 R0, -RZ, R34.H1_H1 ;  /* 0x30000022ff007230 */ /* 0x000fe40000004100 */
        /* <DEDUP_REMOVED lines=24> */
[-C--:B------:R-:W-:Y:S01]  /*42b0*/  FFMA.FTZ R49, R48, R4.reuse, R49 ;  /* 0x0000000430317223 */ /* 0x080fe20000010031 */
        /* <DEDUP_REMOVED lines=13> */
.L_x_1008:
        /* <DEDUP_REMOVED lines=93> */
.L_x_1009:
        /* <DEDUP_REMOVED lines=27> */
[----:B------:R-:W-:-:S02]  /*4b10*/  HADD2.F32 R19, -RZ, R18.H1_H1 ;  /* 0x30000012ff137230 */ /* 0x000fc40000004100 */
[----:B------:R-:W-:Y:S01]  /*4b20*/  FFMA.FTZ R2, R2, R50, R51 ;  /* 0x0000003202027223 */ /* 0x000fe20000010033 */
[----:B------:R-:W-:Y:S02]  /*4b30*/  HADD2.F32 R3, -RZ, R28.H1_H1 ;  /* 0x3000001cff037230 */ /* 0x000fe40000004100 */
[----:B------:R-:W-:Y:S01]  /*4b40*/  FFMA.FTZ R47, R32, R48, R47 ;  /* 0x00000030202f7223 */ /* 0x000fe2000001002f */
[----:B------:R-:W-:Y:S02]  /*4b50*/  HADD2.F32 R20, -RZ, R33.H0_H0 ;  /* 0x20000021ff147230 */ /* 0x000fe40000004100 */
[-C--:B------:R-:W-:Y:S01]  /*4b60*/  FFMA.FTZ R0, R19, R49.reuse, R0 ;  /* 0x0000003113007223 */ /* 0x080fe20000010000 */
[----:B------:R-:W-:Y:S02]  /*4b70*/  HADD2.F32 R31, -RZ, R31.H1_H1 ;  /* 0x3000001fff1f7230 */ /* 0x000fe40000004100 */
[----:B------:R-:W-:Y:S01]  /*4b80*/  FFMA.FTZ R18, R3, R49, R2 ;  /* 0x0000003103127223 */ /* 0x000fe20000010002 */
[----:B------:R-:W-:-:S02]  /*4b90*/  HADD2.F32 R19, -RZ, R34.H0_H0 ;  /* 0x20000022ff137230 */ /* 0x000fc40000004100 */
[----:B------:R-:W-:Y:S01]  /*4ba0*/  FFMA.FTZ R50, R20, R50, R47 ;  /* 0x0000003214327223 */ /* 0x000fe2000001002f */
[----:B-1----:R-:W-:Y:S02]  /*4bb0*/  HADD2.F32 R3, -RZ, R16.H0_H0 ;  /* 0x20000010ff037230 */ /* 0x002fe40000004100 */
[-C--:B------:R-:W-:Y:S01]  /*4bc0*/  FFMA.FTZ R20, R31, R49.reuse, R4 ;  /* 0x000000311f147223 */ /* 0x080fe20000010004 */
[----:B------:R-:W-:Y:S02]  /*4bd0*/  HADD2.F32 R33, -RZ, R33.H1_H1 ;  /* 0x30000021ff217230 */ /* 0x000fe40000004100 */
[----:B------:R-:W-:Y:S02]  /*4be0*/  HADD2.F32 R31, -RZ, R38.H0_H0 ;  /* 0x20000026ff1f7230 */ /* 0x000fe40000004100 */
[--C-:B------:R-:W-:Y:S02]  /*4bf0*/  HADD2.F32 R2, -RZ, R17.reuse.H0_H0 ;  /* 0x20000011ff027230 */ /* 0x100fe40000004100 */
[----:B------:R-:W-:Y:S01]  /*4c00*/  FFMA.FTZ R50, R33, R49, R50 ;  /* 0x0000003121327223 */ /* 0x000fe20000010032 */
[----:B------:R-:W-:-:S02]  /*4c10*/  HADD2.F32 R4, -RZ, R17.H1_H1 ;  /* 0x30000011ff047230 */ /* 0x000fc40000004100 */
[-C--:B------:R-:W-:Y:S01]  /*4c20*/  FFMA.FTZ R17, R19, R3.reuse, R0 ;  /* 0x0000000313117223 */ /* 0x080fe20000010000 */
[----:B------:R-:W-:Y:S02]  /*4c30*/  HADD2.F32 R19, -RZ, R36.H0_H0 ;  /* 0x20000024ff137230 */ /* 0x000fe40000004100 */
[-C--:B------:R-:W-:Y:S01]  /*4c40*/  FFMA.FTZ R31, R31, R3.reuse, R20 ;  /* 0x000000031f1f7223 */ /* 0x080fe20000010014 */
[----:B------:R-:W-:Y:S02]  /*4c50*/  HADD2.F32 R16, -RZ, R16.H1_H1 ;  /* 0x30000010ff107230 */ /* 0x000fe40000004100 */
[----:B------:R-:W-:Y:S02]  /*4c60*/  HADD2.F32 R34, -RZ, R34.H1_H1 ;  /* 0x30000022ff227230 */ /* 0x000fe40000004100 */
        /* <DEDUP_REMOVED lines=38> */
.L_x_1007:
        /* <DEDUP_REMOVED lines=141> */
.L_x_1010:
        /* <DEDUP_REMOVED lines=91> */
.L_x_1012:
        /* <DEDUP_REMOVED lines=93> */
.L_x_1013:
        /* <DEDUP_REMOVED lines=87> */
.L_x_1011:
        /* <DEDUP_REMOVED lines=19> */
[C---:B------:R-:W-:Y:S02]  /*69c0*/  LOP3.LUT R17, R32.reuse, 0xf000f0, RZ, 0xc0, !PT ;  /* 0x00f000f020117812 */ /* 0x040fe400078ec0ff */
[----:B------:R-:W-:Y:S02]  /*69d0*/  LOP3.LUT R3, R3, 0xf000f, RZ, 0xc0, !PT ;  /* 0x000f000f03037812 */ /* 0x000fe400078ec0ff */
[----:B------:R-:W-:Y:S02]  /*69e0*/  LOP3.LUT R15, R15, 0xf000f, RZ, 0xc0, !PT ;  /* 0x000f000f0f0f7812 */ /* 0x000fe400078ec0ff */
[----:B------:R-:W-:Y:S02]  /*69f0*/  LOP3.LUT R32, R32, 0xf000f, RZ, 0xc0, !PT ;  /* 0x000f000f20207812 */ /* 0x000fe400078ec0ff */
[----:B------:R-:W-:Y:S02]  /*6a00*/  LOP3.LUT R35, R35, 0xf000f, RZ, 0xc0, !PT ;  /* 0x000f000f23237812 */ /* 0x000fe400078ec0ff */
[----:B------:R-:W-:-:S02]  /*6a10*/  LOP3.LUT R20, R20, 0x64006400, RZ, 0xfc, !PT ;  /* 0x6400640014147812 */ /* 0x000fc400078efcff */
        /* <DEDUP_REMOVED lines=39> */
[----:B------:R-:W-:Y:S02]  /*6c90*/  HADD2.F32 R46, -RZ, R39.H0_H0 ;  /* 0x20000027ff2e7230 */ /* 0x000fe40000004100 */
        /* <DEDUP_REMOVED lines=24> */
[----:B------:R-:W-:Y:S02]  /*6e20*/  HADD2.F32 R46, -RZ, R19.H1_H1 ;  /* 0x30000013ff2e7230 */ /* 0x000fe40000004100 */
[C---:B------:R-:W-:Y:S01]  /*6e30*/  FFMA.FTZ R45, R47.reuse, R2, R4 ;  /* 0x000000022f2d7223 */ /* 0x040fe20000010004 */
[----:B------:R-:W-:Y:S02]  /*6e40*/  HADD2.F32 R3, -RZ, R34.H0_H0 ;  /* 0x20000022ff037230 */ /* 0x000fe40000004100 */
[C---:B------:R-:W-:Y:S01]  /*6e50*/  FFMA.FTZ R49, R47.reuse, R38, R49 ;  /* 0x000000262f317223 */ /* 0x040fe20000010031 */
[--C-:B-1----:R-:W-:Y:S02]  /*6e60*/  HADD2.F32 R2, -RZ, R14.reuse.H0_H0 ;  /* 0x2000000eff027230 */ /* 0x102fe40000004100 */
[----:B------:R-:W-:Y:S01]  /*6e70*/  FFMA.FTZ R51, R47, R46, R51 ;  /* 0x0000002e2f337223 */ /* 0x000fe20000010033 */
[----:B------:R-:W-:-:S02]  /*6e80*/  HADD2.F32 R39, -RZ, R14.H1_H1 ;  /* 0x3000000eff277230 */ /* 0x000fc40000004100 */
[----:B------:R-:W-:Y:S02]  /*6e90*/  HADD2.F32 R14, -RZ, R35.H0_H0 ;  /* 0x20000023ff0e7230 */ /* 0x000fe40000004100 */
[----:B------:R-:W-:Y:S01]  /*6ea0*/  FFMA.FTZ R3, R3, R2, R0 ;  /* 0x0000000203037223 */ /* 0x000fe20000010000 */
[----:B------:R-:W-:Y:S02]  /*6eb0*/  HADD2.F32 R48, -RZ, R37.H0_H0 ;  /* 0x20000025ff307230 */ /* 0x000fe40000004100 */
[----:B------:R-:W-:Y:S02]  /*6ec0*/  HADD2.F32 R38, -RZ, R35.H1_H1 ;  /* 0x30000023ff267230 */ /* 0x000fe40000004100 */
[C---:B------:R-:W-:Y:S01]  /*6ed0*/  FFMA.FTZ R14, R2.reuse, R14, R45 ;  /* 0x0000000e020e7223 */ /* 0x040fe2000001002d */
        /* <DEDUP_REMOVED lines=8> */
[----:B------:R-:W-:Y:S02]  /*6f60*/  HADD2.F32 R4, -RZ, R15.H0_H0 ;  /* 0x2000000fff047230 */ /* 0x000fe40000004100 */
[----:B------:R-:W-:Y:S01]  /*6f70*/  FFMA.FTZ R47, R39, R14, R46 ;  /* 0x0000000e272f7223 */ /* 0x000fe2000001002e */
[----:B------:R-:W-:-:S02]  /*6f80*/  HADD2.F32 R3, -RZ, R20.H0_H0 ;  /* 0x20000014ff037230 */ /* 0x000fc40000004100 */
[----:B------:R-:W-:Y:S01]  /*6f90*/  FFMA.FTZ R51, R39, R48, R51 ;  /* 0x0000003027337223 */ /* 0x000fe20000010033 */
[----:B------:R-:W-:Y:S02]  /*6fa0*/  HADD2.F32 R2, -RZ, R28.H0_H0 ;  /* 0x2000001cff027230 */ /* 0x000fe40000004100 */
[----:B------:R-:W-:Y:S02]  /*6fb0*/  HADD2.F32 R38, -RZ, R29.H0_H0 ;  /* 0x2000001dff267230 */ /* 0x000fe40000004100 */
        /* <DEDUP_REMOVED lines=26> */
.L_x_1014:
        /* <DEDUP_REMOVED lines=47> */
[--C-:B------:R-:W-:Y:S02]  /*7450*/  HADD2.F32 R39, -RZ, R35.reuse.H0_H0 ;  /* 0x20000023ff277230 */ /* 0x100fe40000004100 */
[----:B------:R-:W-:Y:S01]  /*7460*/  FFMA.FTZ R48, R45, R47, R48 ;  /* 0x0000002f2d307223 */ /* 0x000fe20000010030 */
[----:B------:R-:W-:Y:S02]  /*7470*/  HADD2.F32 R14, -RZ, R14.H1_H1 ;  /* 0x3000000eff0e7230 */ /* 0x000fe40000004100 */
[----:B------:R-:W-:Y:S02]  /*7480*/  HADD2.F32 R45, -RZ, R36.H0_H0 ;  /* 0x20000024ff2d7230 */ /* 0x000fe40000004100 */
[----:B------:R-:W-:Y:S01]  /*7490*/  FFMA.FTZ R39, R39, R3, R38 ;  /* 0x0000000327277223 */ /* 0x000fe20000010026 */
[----:B------:R-:W-:Y:S02]  /*74a0*/  HADD2.F32 R0, -RZ, R34.H1_H1 ;  /* 0x30000022ff007230 */ /* 0x000fe40000004100 */
[----:B------:R-:W-:-:S02]  /*74b0*/  HADD2.F32 R50, -RZ, R35.H1_H1 ;  /* 0x30000023ff327230 */ /* 0x000fc40000004100 */
[-C--:B------:R-:W-:Y:S01]  /*74c0*/  FFMA.FTZ R45, R45, R3.reuse, R46 ;  /* 0x000000032d2d7223 */ /* 0x080fe2000001002e */
[--C-:B------:R-:W-:Y:S02]  /*74d0*/  HADD2.F32 R47, -RZ, R37.reuse.H0_H0 ;  /* 0x20000025ff2f7230 */ /* 0x100fe40000004100 */
        /* <DEDUP_REMOVED lines=35> */
.L_x_1015:
        /* <DEDUP_REMOVED lines=93> */
.L_x_1016:
[----:B------:R-:W-:Y:S05]  /*7ce0*/  @P0 BRA `(.L_x_1001) ;  /* 0x0000000400580947 */ /* 0x000fea0003800000 */
[----:B------:R-:W0:Y:S01]  /*7cf0*/  LDS.64 R2, [UR4+0xf0] ;  /* 0x0000f004ff027984 */ /* 0x000e220008000a00 */
[--C-:B------:R-:W-:Y:S02]  /*7d00*/  HADD2.F32 R0, -RZ, R32.reuse.H0_H0 ;  /* 0x20000020ff007230 */ /* 0x100fe40000004100 */
        /* <DEDUP_REMOVED lines=17> */
[-C--:B------:R-:W-:Y:S01]  /*7e20*/  FFMA.FTZ R49, R30, R38.reuse, R49 ;  /* 0x000000261e317223 */ /* 0x080fe20000010031 */
[----:B------:R-:W-:Y:S02]  /*7e30*/  HADD2.F32 R0, -RZ, R16.H0_H0 ;  /* 0x20000010ff007230 */ /* 0x000fe40000004100 */
[----:B------:R-:W-:Y:S02]  /*7e40*/  HADD2.F32 R17, -RZ, R17.H1_H1 ;  /* 0x30000011ff117230 */ /* 0x000fe40000004100 */
        /* <DEDUP_REMOVED lines=13> */
[----:B-1----:R-:W-:Y:S02]  /*7f20*/  HADD2.F32 R3, -RZ, R14.H0_H0 ;  /* 0x2000000eff037230 */ /* 0x002fe40000004100 */
[----:B------:R-:W-:Y:S01]  /*7f30*/  FFMA.FTZ R39, R32, R38, R39 ;  /* 0x0000002620277223 */ /* 0x000fe20000010027 */
[--C-:B------:R-:W-:Y:S02]  /*7f40*/  HADD2.F32 R2, -RZ, R15.reuse.H0_H0 ;  /* 0x2000000fff027230 */ /* 0x100fe40000004100 */
[----:B------:R-:W-:Y:S02]  /*7f50*/  HADD2.F32 R4, -RZ, R15.H1_H1 ;  /* 0x3000000fff047230 */ /* 0x000fe40000004100 */
[----:B------:R-:W-:Y:S01]  /*7f60*/  FFMA.FTZ R15, R17, R3, R0 ;  /* 0x00000003110f7223 */ /* 0x000fe20000010000 */
[----:B------:R-:W-:-:S02]  /*7f70*/  HADD2.F32 R19, -RZ, R19.H1_H1 ;  /* 0x30000013ff137230 */ /* 0x000fc40000004100 */
[----:B------:R-:W-:Y:S01]  /*7f80*/  FFMA.FTZ R46, R30, R46, R39 ;  /* 0x0000002e1e2e7223 */ /* 0x000fe20000010027 */
[--C-:B------:R-:W-:Y:S02]  /*7f90*/  HADD2.F32 R17, -RZ, R35.reuse.H0_H0 ;  /* 0x20000023ff117230 */ /* 0x100fe40000004100 */
        /* <DEDUP_REMOVED lines=14> */
[----:B------:R-:W-:Y:S01]  /*8080*/  FFMA.FTZ R19, R36, R14, R19 ;  /* 0x0000000e24137223 */ /* 0x000fe20000010013 */
        /* <DEDUP_REMOVED lines=28> */
.L_x_1001:
        /* <DEDUP_REMOVED lines=11> */
.L_x_1000:
        /* <DEDUP_REMOVED lines=8> */
.L_x_1023:
[----:B------:R-:W0:Y:S01]  /*8380*/  LDC R89, c[0x0][0x23c] ;  /* 0x00008f00ff597b82 */ /* 0x000e220000000800 */
[----:B-----5:R1:W5:Y:S01]  /*8390*/  LDG.E.128.CONSTANT R12, desc[UR6][R6.64] ;  /* 0x00000006060c7981 */ /* 0x020362000c1e9d00 */
[----:B0-----:R-:W-:-:S05]  /*83a0*/  IMAD.WIDE R2, R89, 0x4, R6 ;  /* 0x0000000459027825 */ /* 0x001fca00078e0206 */
[----:B------:R1:W5:Y:S01]  /*83b0*/  LDG.E.128.CONSTANT R8, desc[UR6][R2.64] ;  /* 0x0000000602087981 */ /* 0x000362000c1e9d00 */
[----:B------:R-:W-:Y:S01]  /*83c0*/  IMAD.WIDE R96, R89, 0x4, R2 ;  /* 0x0000000459607825 */ /* 0x000fe200078e0202 */
[----:B------:R-:W-:Y:S06]  /*83d0*/  @!P1 BRA `(.L_x_1019) ;  /* 0x0000002000a89947 */ /* 0x000fec0003800000 */
[----:B-1----:R-:W2:Y:S01]  /*83e0*/  LDG.E.128.CONSTANT R4, desc[UR6][R96.64] ;  /* 0x0000000660047981 */ /* 0x002ea2000c1e9d00 */
[----:B-----5:R-:W-:Y:S02]  /*83f0*/  SHF.R.U32.HI R19, RZ, 0xf, R14 ;  /* 0x0000000fff137819 */ /* 0x020fe4000001160e */
[----:B------:R-:W-:Y:S02]  /*8400*/  SHF.R.U32.HI R28, RZ, 0xf, R15 ;  /* 0x0000000fff1c7819 */ /* 0x000fe4000001160f */
[----:B------:R-:W-:Y:S02]  /*8410*/  SHF.R.U32.HI R20, RZ, 0xe, R10 ;  /* 0x0000000eff147819 */ /* 0x000fe4000001160a */
[--C-:B------:R-:W-:Y:S02]  /*8420*/  SHF.R.U32.HI R29, RZ, 0xe, R11.reuse ;  /* 0x0000000eff1d7819 */ /* 0x100fe4000001160b */
[----:B------:R-:W-:Y:S02]  /*8430*/  LOP3.LUT R62, R11, 0x380038, RZ, 0xc0, !PT ;  /* 0x003800380b3e7812 */ /* 0x000fe400078ec0ff */
[----:B------:R-:W-:-:S02]  /*8440*/  SHF.R.U32.HI R49, RZ, 0x6, R11 ;  /* 0x00000006ff317819 */ /* 0x000fc4000001160b */
[----:B------:R-:W-:Y:S02]  /*8450*/  LOP3.LUT R58, R11, 0x70007, RZ, 0xc0, !PT ;  /* 0x000700070b3a7812 */ /* 0x000fe400078ec0ff */
[----:B------:R-:W-:Y:S02]  /*8460*/  LOP3.LUT R19, R19, 0x10001, RZ, 0xc0, !PT ;  /* 0x0001000113137812 */ /* 0x000fe400078ec0ff */
[----:B------:R-:W-:Y:S02]  /*8470*/  PRMT R11, R92, 0x9910, RZ ;  /* 0x000099105c0b7816 */ /* 0x000fe400000000ff */
[----:B------:R-:W-:Y:S02]  /*8480*/  LOP3.LUT R28, R28, 0x10001, RZ, 0xc0, !PT ;  /* 0x000100011c1c7812 */ /* 0x000fe400078ec0ff */
[----:B------:R-:W-:Y:S02]  /*8490*/  SHF.R.U32.HI R0, RZ, 0xf, R12 ;  /* 0x0000000fff007819 */ /* 0x000fe4000001160c */
[----:B------:R-:W-:-:S02]  /*84a0*/  LOP3.LUT R61, R15, 0x380038, RZ, 0xc0, !PT ;  /* 0x003800380f3d7812 */ /* 0x000fc400078ec0ff */
[----:B------:R-:W-:Y:S02]  /*84b0*/  SHF.R.U32.HI R35, RZ, 0x6, R15 ;  /* 0x00000006ff237819 */ /* 0x000fe4000001160f */
[----:B------:R-:W-:Y:S02]  /*84c0*/  LOP3.LUT R46, R15, 0x70007, RZ, 0xc0, !PT ;  /* 0x000700070f2e7812 */ /* 0x000fe400078ec0ff */
[----:B------:R-:W-:Y:S02]  /*84d0*/  SHF.R.U32.HI R38, RZ, 0x6, R8 ;  /* 0x00000006ff267819 */ /* 0x000fe40000011608 */
[C---:B------:R-:W-:Y:S02]  /*84e0*/  LOP3.LUT R15, R10.reuse, 0x380038, RZ, 0xc0, !PT ;  /* 0x003800380a0f7812 */ /* 0x040fe400078ec0ff */
[----:B------:R-:W-:Y:S02]  /*84f0*/  SHF.R.U32.HI R37, RZ, 0x6, R10 ;  /* 0x00000006ff257819 */ /* 0x000fe4000001160a */
[----:B------:R-:W-:Y:S01]  /*8500*/  LOP3.LUT R54, R10, 0x70007, RZ, 0xc0, !PT ;  /* 0x000700070a367812 */ /* 0x000fe200078ec0ff */
[----:B------:R-:W-:Y:S01]  /*8510*/  HFMA2.MMA R10, -RZ, RZ, 0, 0.015625 ;  /* 0x00002400ff0a7435 */ /* 0x000fe200000001ff */
[----:B------:R-:W-:-:S02]  /*8520*/  LOP3.LUT R20, R19, 0x20002, R20, 0xf8, !PT ;  /* 0x0002000213147812 */ /* 0x000fc400078ef814 */
[----:B------:R-:W-:Y:S02]  /*8530*/  LOP3.LUT R19, R28, 0x20002, R29, 0xf8, !PT ;  /* 0x000200021c137812 */ /* 0x000fe400078ef81d */
[----:B------:R-:W-:Y:S02]  /*8540*/  ISETP.NE.AND P2, PT, R11, RZ, PT ;  /* 0x000000ff0b00720c */ /* 0x000fe40003f45270 */
[----:B------:R-:W-:Y:S02]  /*8550*/  LOP3.LUT R2, R12, 0x380038, RZ, 0xc0, !PT ;  /* 0x003800380c027812 */ /* 0x000fe400078ec0ff */
[C---:B------:R-:W-:Y:S02]  /*8560*/  LOP3.LUT R18, R14.reuse, 0x380038, RZ, 0xc0, !PT ;  /* 0x003800380e127812 */ /* 0x040fe400078ec0ff */
[----:B------:R-:W-:Y:S02]  /*8570*/  SHF.R.U32.HI R34, RZ, 0x6, R14 ;  /* 0x00000006ff227819 */ /* 0x000fe4000001160e */
[----:B------:R-:W-:-:S02]  /*8580*/  LOP3.LUT R45, R14, 0x70007, RZ, 0xc0, !PT ;  /* 0x000700070e2d7812 */ /* 0x000fc400078ec0ff */
[----:B------:R-:W-:Y:S02]  /*8590*/  SHF.R.U32.HI R33, RZ, 0x6, R12 ;  /* 0x00000006ff217819 */ /* 0x000fe4000001160c */
[----:B------:R-:W-:Y:S02]  /*85a0*/  LOP3.LUT R50, R12, 0x70007, RZ, 0xc0, !PT ;  /* 0x000700070c327812 */ /* 0x000fe400078ec0ff */
[----:B------:R-:W-:Y:S02]  /*85b0*/  SHF.R.U32.HI R14, RZ, 0xe, R8 ;  /* 0x0000000eff0e7819 */ /* 0x000fe40000011608 */
[----:B------:R-:W-:Y:S02]  /*85c0*/  LOP3.LUT R3, R0, 0x10001, RZ, 0xc0, !PT ;  /* 0x0001000100037812 */ /* 0x000fe400078ec0ff */
[----:B------:R-:W-:Y:S02]  /*85d0*/  SHF.R.U32.HI R17, RZ, 0xf, R13 ;  /* 0x0000000fff117819 */ /* 0x000fe4000001160d */
[----:B------:R-:W-:-:S02]  /*85e0*/  LOP3.LUT R16, R13, 0x380038, RZ, 0xc0, !PT ;  /* 0x003800380d107812 */ /* 0x000fc400078ec0ff */
[----:B------:R-:W-:Y:S02]  /*85f0*/  SHF.R.U32.HI R32, RZ, 0x6, R13 ;  /* 0x00000006ff207819 */ /* 0x000fe4000001160d */
[----:B------:R-:W-:Y:S02]  /*8600*/  LOP3.LUT R39, R13, 0x70007, RZ, 0xc0, !PT ;  /* 0x000700070d277812 */ /* 0x000fe400078ec0ff */
[C---:B------:R-:W-:Y:S02]  /*8610*/  LOP3.LUT R12, R8.reuse, 0x380038, RZ, 0xc0, !PT ;  /* 0x00380038080c7812 */ /* 0x040fe400078ec0ff */
[----:B------:R-:W-:Y:S02]  /*8620*/  LOP3.LUT R53, R8, 0x70007, RZ, 0xc0, !PT ;  /* 0x0007000708357812 */ /* 0x000fe400078ec0ff */
[----:B------:R-:W-:Y:S02]  /*8630*/  SHF.R.U32.HI R8, RZ, 0xe, R9 ;  /* 0x0000000eff087819 */ /* 0x000fe40000011609 */
[----:B------:R-:W-:-:S02]  /*8640*/  LOP3.LUT R13, R9, 0x380038, RZ, 0xc0, !PT ;  /* 0x00380038090d7812 */ /* 0x000fc400078ec0ff */
[----:B------:R-:W-:Y:S02]  /*8650*/  SHF.R.U32.HI R36, RZ, 0x6, R9 ;  /* 0x00000006ff247819 */ /* 0x000fe40000011609 */
[----:B------:R-:W-:Y:S02]  /*8660*/  LOP3.LUT R52, R9, 0x70007, RZ, 0xc0, !PT ;  /* 0x0007000709347812 */ /* 0x000fe400078ec0ff */
[----:B------:R-:W-:Y:S02]  /*8670*/  MOV R9, 0x3000 ;  /* 0x0000300000097802 */ /* 0x000fe40000000f00 */
[----:B------:R-:W-:Y:S02]  /*8680*/  LOP3.LUT R2, R2, 0x64006400, RZ, 0xfc, !PT ;  /* 0x6400640002027812 */ /* 0x000fe400078efcff */
[----:B------:R-:W-:Y:S02]  /*8690*/  LOP3.LUT R3, R3, 0x20002, R14, 0xf8, !PT ;  /* 0x0002000203037812 */ /* 0x000fe400078ef80e */
[----:B------:R-:W-:Y:S01]  /*86a0*/  LOP3.LUT R17, R17, 0x10001, RZ, 0xc0, !PT ;  /* 0x0001000111117812 */ /* 0x000fe200078ec0ff */
[----:B------:R-:W-:Y:S01]  /*86b0*/  HFMA2 R87, R2, R9.H0_H0, -132, -132 ;  /* 0xd820d82002577431 */ /* 0x000fe20000040009 */
[----:B------:R-:W-:-:S02]  /*86c0*/  LOP3.LUT R76, R62, 0x64006400, RZ, 0xfc, !PT ;  /* 0x640064003e4c7812 */ /* 0x000fc400078efcff */
[----:B------:R-:W-:Y:S02]  /*86d0*/  PRMT R0, R10, 0x7610, R0 ;  /* 0x000076100a007816 */ /* 0x000fe40000000000 */
[----:B------:R-:W-:Y:S02]  /*86e0*/  LOP3.LUT R10, R17, 0x20002, R8, 0xf8, !PT ;  /* 0x00020002110a7812 */ /* 0x000fe400078ef808 */
        /* <DEDUP_REMOVED lines=9> */
[C---:B------:R-:W-:Y:S01]  /*8780*/  LOP3.LUT R61, R49.reuse, 0x380038, RZ, 0xc0, !PT ;  /* 0x00380038313d7812 */ /* 0x040fe200078ec0ff */
[-C--:B------:R-:W-:Y:S01]  /*8790*/  HFMA2 R78, R78, R9.reuse.H0_H0, -132, -132 ;  /* 0xd820d8204e4e7431 */ /* 0x080fe20000040009 */
        /* <DEDUP_REMOVED lines=26> */
[----:B------:R-:W-:-:S02]  /*8940*/  LOP3.LUT R5, R38, 0x380038, RZ, 0xc0, !PT ;  /* 0x0038003826057812 */ /* 0x000fc400078ec0ff */
[----:B------:R-:W-:Y:S02]  /*8950*/  LOP3.LUT R29, R20, 0x40004, R29, 0xf8, !PT ;  /* 0x00040004141d7812 */ /* 0x000fe400078ef81d */
[----:B------:R-:W-:Y:S02]  /*8960*/  SHF.R.U32.HI R30, RZ, 0xd, R4 ;  /* 0x0000000dff1e7819 */ /* 0x000fe40000011604 */
[----:B------:R-:W-:Y:S02]  /*8970*/  LOP3.LUT R20, R5, 0x64006400, RZ, 0xfc, !PT ;  /* 0x6400640005147812 */ /* 0x000fe400078efcff */
[----:B------:R-:W-:Y:S02]  /*8980*/  SHF.R.U32.HI R55, RZ, 0x6, R7 ;  /* 0x00000006ff377819 */ /* 0x000fe40000011607 */
[----:B------:R-:W-:Y:S01]  /*8990*/  LOP3.LUT R5, R48, 0x380038, RZ, 0xc0, !PT ;  /* 0x0038003830057812 */ /* 0x000fe200078ec0ff */
[----:B------:R-:W-:Y:S01]  /*89a0*/  HFMA2 R20, R20, R9.H0_H0, -132, -132 ;  /* 0xd820d82014147431 */ /* 0x000fe20000040009 */
[----:B------:R-:W-:-:S02]  /*89b0*/  LOP3.LUT R63, R7, 0x380038, RZ, 0xc0, !PT ;  /* 0x00380038073f7812 */ /* 0x000fc400078ec0ff */
[----:B------:R-:W-:Y:S02]  /*89c0*/  LOP3.LUT R30, R3, 0x40004, R30, 0xf8, !PT ;  /* 0x00040004031e7812 */ /* 0x000fe400078ef81e */
[----:B------:R-:W-:Y:S02]  /*89d0*/  LOP3.LUT R66, R11, 0x64006400, RZ, 0xfc, !PT ;  /* 0x640064000b427812 */ /* 0x000fe400078efcff */
[----:B------:R-:W-:Y:S02]  /*89e0*/  LOP3.LUT R3, R33, 0x380038, RZ, 0xc0, !PT ;  /* 0x0038003821037812 */ /* 0x000fe400078ec0ff */
[----:B------:R-:W-:Y:S01]  /*89f0*/  LOP3.LUT R11, R55, 0x380038, RZ, 0xc0, !PT ;  /* 0x00380038370b7812 */ /* 0x000fe200078ec0ff */
[----:B------:R-:W-:Y:S01]  /*8a00*/  HFMA2 R15, R66, R9.H0_H0, -132, -132 ;  /* 0xd820d820420f7431 */ /* 0x000fe20000040009 */
[----:B------:R-:W-:Y:S02]  /*8a10*/  LOP3.LUT R2, R5, 0x64006400, RZ, 0xfc, !PT ;  /* 0x6400640005027812 */ /* 0x000fe400078efcff */
[----:B------:R-:W-:-:S02]  /*8a20*/  SHF.R.U32.HI R47, RZ, 0x6, R4 ;  /* 0x00000006ff2f7819 */ /* 0x000fc40000011604 */
[C---:B------:R-:W-:Y:S02]  /*8a30*/  LOP3.LUT R17, R6.reuse, 0x380038, RZ, 0xc0, !PT ;  /* 0x0038003806117812 */ /* 0x040fe400078ec0ff */
[----:B------:R-:W-:Y:S02]  /*8a40*/  SHF.R.U32.HI R51, RZ, 0x6, R6 ;  /* 0x00000006ff337819 */ /* 0x000fe40000011606 */
        /* <DEDUP_REMOVED lines=11> */
[----:B------:R-:W-:Y:S02]  /*8b00*/  SHF.R.U32.HI R28, RZ, 0xd, R7 ;  /* 0x0000000dff1c7819 */ /* 0x000fe40000011607 */
[----:B------:R-:W-:Y:S02]  /*8b10*/  LOP3.LUT R70, R7, 0x70007, RZ, 0xc0, !PT ;  /* 0x0007000707467812 */ /* 0x000fe400078ec0ff */
[----:B------:R-:W-:-:S02]  /*8b20*/  LOP3.LUT R6, R6, 0x64006400, RZ, 0xfc, !PT ;  /* 0x6400640006067812 */ /* 0x000fc400078efcff */
[----:B------:R-:W-:Y:S02]  /*8b30*/  LOP3.LUT R8, R8, 0x64006400, RZ, 0xfc, !PT ;  /* 0x6400640008087812 */ /* 0x000fe400078efcff */
[----:B------:R-:W-:Y:S01]  /*8b40*/  LOP3.LUT R2, R33, 0x1c001c0, RZ, 0xc0, !PT ;  /* 0x01c001c021027812 */ /* 0x000fe200078ec0ff */
[-C--:B------:R-:W-:Y:S01]  /*8b50*/  HFMA2 R77, R6, R9.reuse.H0_H0, -132, -132 ;  /* 0xd820d820064d7431 */ /* 0x080fe20000040009 */
[----:B------:R-:W-:Y:S01]  /*8b60*/  LOP3.LUT R7, R36, 0x380038, RZ, 0xc0, !PT ;  /* 0x0038003824077812 */ /* 0x000fe200078ec0ff */
[----:B------:R-:W-:Y:S01]  /*8b70*/  HFMA2 R16, R8, R9.H0_H0, -132, -132 ;  /* 0xd820d82008107431 */ /* 0x000fe20000040009 */
[----:B------:R-:W-:Y:S02]  /*8b80*/  LOP3.LUT R31, R10, 0x40004, R31, 0xf8, !PT ;  /* 0x000400040a1f7812 */ /* 0x000fe400078ef81f */
[----:B------:R-:W-:Y:S02]  /*8b90*/  LOP3.LUT R12, R3, 0x64006400, RZ, 0xfc, !PT ;  /* 0x64006400030c7812 */ /* 0x000fe400078efcff */
[----:B------:R-:W-:-:S02]  /*8ba0*/  LOP3.LUT R10, R13, 0x64006400, RZ, 0xfc, !PT ;  /* 0x640064000d0a7812 */ /* 0x000fc400078efcff */
[----:B------:R-:W-:Y:S01]  /*8bb0*/  LOP3.LUT R4, R38, 0x1c001c0, RZ, 0xc0, !PT ;  /* 0x01c001c026047812 */ /* 0x000fe200078ec0ff */
[-C--:B------:R-:W-:Y:S01]  /*8bc0*/  HFMA2 R12, R12, R9.reuse.H0_H0, -132, -132 ;  /* 0xd820d8200c0c7431 */ /* 0x080fe20000040009 */
[----:B------:R-:W-:Y:S01]  /*8bd0*/  LOP3.LUT R3, R2, 0x64006400, RZ, 0xfc, !PT ;  /* 0x6400640002037812 */ /* 0x000fe200078efcff */
[----:B------:R-:W-:Y:S01]  /*8be0*/  HFMA2 R61, R10, R9.H0_H0, -132, -132 ;  /* 0xd820d8200a3d7431 */ /* 0x000fe20000040009 */
[----:B------:R-:W-:Y:S02]  /*8bf0*/  LOP3.LUT R14, R7, 0x64006400, RZ, 0xfc, !PT ;  /* 0x64006400070e7812 */ /* 0x000fe400078efcff */
[----:B------:R-:W-:Y:S02]  /*8c00*/  LOP3.LUT R2, R47, 0x1c001c0, RZ, 0xc0, !PT ;  /* 0x01c001c02f027812 */ /* 0x000fe400078ec0ff */
[----:B------:R-:W-:Y:S02]  /*8c10*/  LOP3.LUT R7, R51, 0x380038, RZ, 0xc0, !PT ;  /* 0x0038003833077812 */ /* 0x000fe400078ec0ff */
[----:B------:R-:W-:-:S02]  /*8c20*/  LOP3.LUT R6, R32, 0x1c001c0, RZ, 0xc0, !PT ;  /* 0x01c001c020067812 */ /* 0x000fc400078ec0ff */
[----:B------:R-:W-:Y:S02]  /*8c30*/  LOP3.LUT R8, R34, 0x1c001c0, RZ, 0xc0, !PT ;  /* 0x01c001c022087812 */ /* 0x000fe400078ec0ff */
[----:B------:R-:W-:Y:S02]  /*8c40*/  LOP3.LUT R28, R19, 0x40004, R28, 0xf8, !PT ;  /* 0x00040004131c7812 */ /* 0x000fe400078ef81c */
        /* <DEDUP_REMOVED lines=175> */
.L_x_1020:
        /* <DEDUP_REMOVED lines=83> */
.L_x_1021:
        /* <DEDUP_REMOVED lines=82> */
.L_x_1022:
        /* <DEDUP_REMOVED lines=79> */
.L_x_1019:
[----:B------:R-:W-:Y:S01]  /*a680*/  IADD3 R93, R93, 0x20, RZ ;  /* 0x000000205d5d7810 */ /* 0x000fe20007ffe0ff */
[----:B------:R-:W-:Y:S01]  /*a690*/  UIADD3 UR4, UR4, 0x40, URZ ;  /* 0x0000004004047890 */ /* 0x000fe2000fffe03f */
[----:B-1----:R-:W-:Y:S02]  /*a6a0*/  IMAD.WIDE R6, R89, 0x4, R96 ;  /* 0x0000000459067825 */ /* 0x002fe400078e0260 */
[C---:B------:R-:W-:Y:S02]  /*a6b0*/  ISETP.GE.AND P2, PT, R93.reuse, UR5, PT ;  /* 0x000000055d007c0c */ /* 0x040fe4000bf46270 */
[----:B------:R-:W-:-:S13]  /*a6c0*/  ISETP.LT.AND P3, PT, R93, R94, PT ;  /* 0x0000005e5d00720c */ /* 0x000fda0003f61270 */
[----:B------:R-:W-:Y:S05]  /*a6d0*/  @!P2 BRA P3, `(.L_x_1023) ;  /* 0xffffffdc0028a947 */ /* 0x000fea000183ffff */
.L_x_1018:
        /* <DEDUP_REMOVED lines=17> */
.L_x_1027:
[----:B------:R-:W0:Y:S02]  /*a7f0*/  LDS R2, [R0] ;  /* 0x0000000000027984 */ /* 0x000e240000000800 */
[----:B0-----:R-:W-:-:S06]  /*a800*/  HADD2 R3, R2, R40 ;  /* 0x0000002802037230 */ /* 0x001fcc0000000000 */
[----:B------:R-:W0:Y:S02]  /*a810*/  ATOMS.CAST.SPIN R3, [R0], R2, R3 ;  /* 0x000000020003738d */ /* 0x000e240001800003 */
[----:B0-----:R-:W-:-:S13]  /*a820*/  ISETP.EQ.U32.AND P0, PT, R3, 0x1, PT ;  /* 0x000000010300780c */ /* 0x001fda0003f02070 */
[----:B------:R-:W-:Y:S05]  /*a830*/  @!P0 BRA `(.L_x_1027) ;  /* 0xfffffffc00ec8947 */ /* 0x000fea000383ffff */
[----:B------:R-:W-:Y:S05]  /*a840*/  BRA `(.L_x_1025) ;  /* 0x00000000000c7947 */ /* 0x000fea0003800000 */
.L_x_1026:
[----:B------:R-:W2:Y:S02]  /*a850*/  LD.E R0, desc[UR6][R4.64] ;  /* 0x0000000604007980 */ /* 0x000ea4000c101900 */
[----:B--2---:R-:W-:-:S05]  /*a860*/  IADD3 R3, R40, R0, RZ ;  /* 0x0000000028037210 */ /* 0x004fca0007ffe0ff */
[----:B------:R0:W-:Y:S02]  /*a870*/  ST.E desc[UR6][R4.64], R3 ;  /* 0x0000000304007985 */ /* 0x0001e4000c101906 */
.L_x_1025:
[----:B------:R-:W-:Y:S05]  /*a880*/  BSYNC B0 ;  /* 0x0000000000007941 */ /* 0x000fea0003800000 */
.L_x_1024:
[----:B------:R1:W-:Y:S01]  /*a890*/  ATOM.E.ADD.F16x2.RN.STRONG.GPU P0, RZ, desc[UR6][R4.64+0x4], R27 ;  /* 0x0000041b04ff79a2 */ /* 0x0003e2000810e1c6 */
[----:B------:R-:W-:Y:S04]  /*a8a0*/  BSSY B0, `(.L_x_1028) ;  /* 0x000000f000007945 */ /* 0x000fe80003800000 */
[----:B-1----:R-:W-:Y:S05]  /*a8b0*/  @P0 BRA `(.L_x_1029) ;  /* 0x0000000000340947 */ /* 0x002fea0003800000 */
[----:B------:R-:W1:Y:S02]  /*a8c0*/  QSPC.E.S P0, RZ, [R4+0x4] ;  /* 0x0000040004ff73aa */ /* 0x000e640000000500 */
[----:B-1----:R-:W-:Y:S05]  /*a8d0*/  @!P0 BRA `(.L_x_1030) ;  /* 0x0000000000208947 */ /* 0x002fea0003800000 */
[----:B------:R-:W-:-:S04]  /*a8e0*/  MOV R2, R4 ;  /* 0x0000000400027202 */ /* 0x000fc80000000f00 */
[----:B------:R-:W-:-:S07]  /*a8f0*/  MOV R0, R2 ;  /* 0x0000000200007202 */ /* 0x000fce0000000f00 */
.L_x_1031:
[----:B------:R-:W0:Y:S02]  /*a900*/  LDS R2, [R0+0x4] ;  /* 0x0000040000027984 */ /* 0x000e240000000800 */
[----:B0-----:R-:W-:-:S10]  /*a910*/  HFMA2.MMA R3, R2, 1, 1, R27 ;  /* 0x3c003c0002037835 */ /* 0x001fd4000000001b */
[----:B------:R-:W0:Y:S02]  /*a920*/  ATOMS.CAST.SPIN R3, [R0+0x4], R2, R3 ;  /* 0x000004020003738d */ /* 0x000e240001800003 */
[----:B0-----:R-:W-:-:S13]  /*a930*/  ISETP.EQ.U32.AND P0, PT, R3, 0x1, PT ;  /* 0x000000010300780c */ /* 0x001fda0003f02070 */
[----:B------:R-:W-:Y:S05]  /*a940*/  @!P0 BRA `(.L_x_1031) ;  /* 0xfffffffc00ec8947 */ /* 0x000fea000383ffff */
[----:B------:R-:W-:Y:S05]  /*a950*/  BRA `(.L_x_1029) ;  /* 0x00000000000c7947 */ /* 0x000fea0003800000 */
.L_x_1030:
[----:B------:R-:W0:Y:S02]  /*a960*/  LD.E R0, desc[UR6][R4.64+0x4] ;  /* 0x0000040604007980 */ /* 0x000e24000c101900 */
[----:B0-----:R-:W-:-:S05]  /*a970*/  IADD3 R3, R27, R0, RZ ;  /* 0x000000001b037210 */ /* 0x001fca0007ffe0ff */
[----:B------:R1:W-:Y:S02]  /*a980*/  ST.E desc[UR6][R4.64+0x4], R3 ;  /* 0x0000040304007985 */ /* 0x0003e4000c101906 */
.L_x_1029:
[----:B------:R-:W-:Y:S05]  /*a990*/  BSYNC B0 ;  /* 0x0000000000007941 */ /* 0x000fea0003800000 */
.L_x_1028:
        /* <DEDUP_REMOVED lines=10> */
.L_x_1035:
[----:B------:R-:W0:Y:S02]  /*aa40*/  LDS R2, [R0] ;  /* 0x0000000000027984 */ /* 0x000e240000000800 */
[----:B0-----:R-:W-:-:S06]  /*aa50*/  HADD2 R3, R2, R26 ;  /* 0x0000001a02037230 */ /* 0x001fcc0000000000 */
[----:B------:R-:W0:Y:S02]  /*aa60*/  ATOMS.CAST.SPIN R3, [R0], R2, R3 ;  /* 0x000000020003738d */ /* 0x000e240001800003 */
[----:B0-----:R-:W-:-:S13]  /*aa70*/  ISETP.EQ.U32.AND P0, PT, R3, 0x1, PT ;  /* 0x000000010300780c */ /* 0x001fda0003f02070 */
[----:B------:R-:W-:Y:S05]  /*aa80*/  @!P0 BRA `(.L_x_1035) ;  /* 0xfffffffc00ec8947 */ /* 0x000fea000383ffff */
[----:B------:R-:W-:Y:S05]  /*aa90*/  BRA `(.L_x_1033) ;  /* 0x00000000000c7947 */ /* 0x000fea0003800000 */
.L_x_1034:
[----:B------:R-:W2:Y:S02]  /*aaa0*/  LD.E R0, desc[UR6][R4.64] ;  /* 0x0000000604007980 */ /* 0x000ea4000c101900 */
[----:B--2---:R-:W-:-:S05]  /*aab0*/  IADD3 R3, R26, R0, RZ ;  /* 0x000000001a037210 */ /* 0x004fca0007ffe0ff */
[----:B------:R0:W-:Y:S02]  /*aac0*/  ST.E desc[UR6][R4.64], R3 ;  /* 0x0000000304007985 */ /* 0x0001e4000c101906 */
.L_x_1033:
[----:B------:R-:W-:Y:S05]  /*aad0*/  BSYNC B0 ;  /* 0x0000000000007941 */ /* 0x000fea0003800000 */
.L_x_1032:
[----:B------:R1:W-:Y:S01]  /*aae0*/  ATOM.E.ADD.F16x2.RN.STRONG.GPU P0, RZ, desc[UR6][R4.64+0x4], R25 ;  /* 0x0000041904ff79a2 */ /* 0x0003e2000810e1c6 */
[----:B------:R-:W-:Y:S04]  /*aaf0*/  BSSY B0, `(.L_x_1036) ;  /* 0x000000f000007945 */ /* 0x000fe80003800000 */
[----:B-1----:R-:W-:Y:S05]  /*ab00*/  @P0 BRA `(.L_x_1037) ;  /* 0x0000000000340947 */ /* 0x002fea0003800000 */
[----:B------:R-:W1:Y:S02]  /*ab10*/  QSPC.E.S P0, RZ, [R4+0x4] ;  /* 0x0000040004ff73aa */ /* 0x000e640000000500 */
[----:B-1----:R-:W-:Y:S05]  /*ab20*/  @!P0 BRA `(.L_x_1038) ;  /* 0x0000000000208947 */ /* 0x002fea0003800000 */
[----:B------:R-:W-:-:S04]  /*ab30*/  MOV R2, R4 ;  /* 0x0000000400027202 */ /* 0x000fc80000000f00 */
[----:B------:R-:W-:-:S07]  /*ab40*/  MOV R0, R2 ;  /* 0x0000000200007202 */ /* 0x000fce0000000f00 */
.L_x_1039:
[----:B------:R-:W0:Y:S02]  /*ab50*/  LDS R2, [R0+0x4] ;  /* 0x0000040000027984 */ /* 0x000e240000000800 */
[----:B0-----:R-:W-:-:S10]  /*ab60*/  HFMA2.MMA R3, R2, 1, 1, R25 ;  /* 0x3c003c0002037835 */ /* 0x001fd40000000019 */
[----:B------:R-:W0:Y:S02]  /*ab70*/  ATOMS.CAST.SPIN R3, [R0+0x4], R2, R3 ;  /* 0x000004020003738d */ /* 0x000e240001800003 */
[----:B0-----:R-:W-:-:S13]  /*ab80*/  ISETP.EQ.U32.AND P0, PT, R3, 0x1, PT ;  /* 0x000000010300780c */ /* 0x001fda0003f02070 */
[----:B------:R-:W-:Y:S05]  /*ab90*/  @!P0 BRA `(.L_x_1039) ;  /* 0xfffffffc00ec8947 */ /* 0x000fea000383ffff */
[----:B------:R-:W-:Y:S05]  /*aba0*/  BRA `(.L_x_1037) ;  /* 0x00000000000c7947 */ /* 0x000fea0003800000 */
.L_x_1038:
[----:B------:R-:W0:Y:S02]  /*abb0*/  LD.E R0, desc[UR6][R4.64+0x4] ;  /* 0x0000040604007980 */ /* 0x000e24000c101900 */
[----:B0-----:R-:W-:-:S05]  /*abc0*/  IADD3 R3, R25, R0, RZ ;  /* 0x0000000019037210 */ /* 0x001fca0007ffe0ff */
[----:B------:R1:W-:Y:S02]  /*abd0*/  ST.E desc[UR6][R4.64+0x4], R3 ;  /* 0x0000040304007985 */ /* 0x0003e4000c101906 */
.L_x_1037:
[----:B------:R-:W-:Y:S05]  /*abe0*/  BSYNC B0 ;  /* 0x0000000000007941 */ /* 0x000fea0003800000 */
.L_x_1036:
        /* <DEDUP_REMOVED lines=10> */
.L_x_1043:
[----:B------:R-:W0:Y:S02]  /*ac90*/  LDS R2, [R0] ;  /* 0x0000000000027984 */ /* 0x000e240000000800 */
[----:B0-----:R-:W-:-:S06]  /*aca0*/  HADD2 R3, R2, R24 ;  /* 0x0000001802037230 */ /* 0x001fcc0000000000 */
[----:B------:R-:W0:Y:S02]  /*acb0*/  ATOMS.CAST.SPIN R3, [R0], R2, R3 ;  /* 0x000000020003738d */ /* 0x000e240001800003 */
[----:B0-----:R-:W-:-:S13]  /*acc0*/  ISETP.EQ.U32.AND P0, PT, R3, 0x1, PT ;  /* 0x000000010300780c */ /* 0x001fda0003f02070 */
[----:B------:R-:W-:Y:S05]  /*acd0*/  @!P0 BRA `(.L_x_1043) ;  /* 0xfffffffc00ec8947 */ /* 0x000fea000383ffff */
[----:B------:R-:W-:Y:S05]  /*ace0*/  BRA `(.L_x_1041) ;  /* 0x00000000000c7947 */ /* 0x000fea0003800000 */
.L_x_1042:
[----:B------:R-:W2:Y:S02]  /*acf0*/  LD.E R0, desc[UR6][R4.64] ;  /* 0x0000000604007980 */ /* 0x000ea4000c101900 */
[----:B--2---:R-:W-:-:S05]  /*ad00*/  IADD3 R3, R24, R0, RZ ;  /* 0x0000000018037210 */ /* 0x004fca0007ffe0ff */
[----:B------:R0:W-:Y:S02]  /*ad10*/  ST.E desc[UR6][R4.64], R3 ;  /* 0x0000000304007985 */ /* 0x0001e4000c101906 */
.L_x_1041:
[----:B------:R-:W-:Y:S05]  /*ad20*/  BSYNC B0 ;  /* 0x0000000000007941 */ /* 0x000fea0003800000 */
.L_x_1040:
[----:B------:R1:W-:Y:S01]  /*ad30*/  ATOM.E.ADD.F16x2.RN.STRONG.GPU P0, RZ, desc[UR6][R4.64+0x4], R23 ;  /* 0x0000041704ff79a2 */ /* 0x0003e2000810e1c6 */
[----:B------:R-:W-:Y:S04]  /*ad40*/  BSSY B0, `(.L_x_1044) ;  /* 0x000000f000007945 */ /* 0x000fe80003800000 */
[----:B-1----:R-:W-:Y:S05]  /*ad50*/  @P0 BRA `(.L_x_1045) ;  /* 0x0000000000340947 */ /* 0x002fea0003800000 */
[----:B------:R-:W1:Y:S02]  /*ad60*/  QSPC.E.S P0, RZ, [R4+0x4] ;  /* 0x0000040004ff73aa */ /* 0x000e640000000500 */
[----:B-1----:R-:W-:Y:S05]  /*ad70*/  @!P0 BRA `(.L_x_1046) ;  /* 0x0000000000208947 */ /* 0x002fea0003800000 */
[----:B------:R-:W-:-:S04]  /*ad80*/  MOV R2, R4 ;  /* 0x0000000400027202 */ /* 0x000fc80000000f00 */
[----:B------:R-:W-:-:S07]  /*ad90*/  MOV R0, R2 ;  /* 0x0000000200007202 */ /* 0x000fce0000000f00 */
.L_x_1047:
[----:B------:R-:W0:Y:S02]  /*ada0*/  LDS R2, [R0+0x4] ;  /* 0x0000040000027984 */ /* 0x000e240000000800 */
[----:B0-----:R-:W-:-:S10]  /*adb0*/  HFMA2.MMA R3, R2, 1, 1, R23 ;  /* 0x3c003c0002037835 */ /* 0x001fd40000000017 */
[----:B------:R-:W0:Y:S02]  /*adc0*/  ATOMS.CAST.SPIN R3, [R0+0x4], R2, R3 ;  /* 0x000004020003738d */ /* 0x000e240001800003 */
[----:B0-----:R-:W-:-:S13]  /*add0*/  ISETP.EQ.U32.AND P0, PT, R3, 0x1, PT ;  /* 0x000000010300780c */ /* 0x001fda0003f02070 */
[----:B------:R-:W-:Y:S05]  /*ade0*/  @!P0 BRA `(.L_x_1047) ;  /* 0xfffffffc00ec8947 */ /* 0x000fea000383ffff */
[----:B------:R-:W-:Y:S05]  /*adf0*/  BRA `(.L_x_1045) ;  /* 0x00000000000c7947 */ /* 0x000fea0003800000 */
.L_x_1046:
[----:B------:R-:W0:Y:S02]  /*ae00*/  LD.E R0, desc[UR6][R4.64+0x4] ;  /* 0x0000040604007980 */ /* 0x000e24000c101900 */
[----:B0-----:R-:W-:-:S05]  /*ae10*/  IADD3 R3, R23, R0, RZ ;  /* 0x0000000017037210 */ /* 0x001fca0007ffe0ff */
[----:B------:R1:W-:Y:S02]  /*ae20*/  ST.E desc[UR6][R4.64+0x4], R3 ;  /* 0x0000040304007985 */ /* 0x0003e4000c101906 */
.L_x_1045:
[----:B------:R-:W-:Y:S05]  /*ae30*/  BSYNC B0 ;  /* 0x0000000000007941 */ /* 0x000fea0003800000 */
.L_x_1044:
        /* <DEDUP_REMOVED lines=10> */
.L_x_1051:
[----:B------:R-:W0:Y:S02]  /*aee0*/  LDS R2, [R0] ;  /* 0x0000000000027984 */ /* 0x000e240000000800 */
[----:B0-----:R-:W-:-:S06]  /*aef0*/  HADD2 R3, R2, R22 ;  /* 0x0000001602037230 */ /* 0x001fcc0000000000 */
[----:B------:R-:W0:Y:S02]  /*af00*/  ATOMS.CAST.SPIN R3, [R0], R2, R3 ;  /* 0x000000020003738d */ /* 0x000e240001800003 */
[----:B0-----:R-:W-:-:S13]  /*af10*/  ISETP.EQ.U32.AND P0, PT, R3, 0x1, PT ;  /* 0x000000010300780c */ /* 0x001fda0003f02070 */
[----:B------:R-:W-:Y:S05]  /*af20*/  @!P0 BRA `(.L_x_1051) ;  /* 0xfffffffc00ec8947 */ /* 0x000fea000383ffff */
[----:B------:R-:W-:Y:S05]  /*af30*/  BRA `(.L_x_1049) ;  /* 0x00000000000c7947 */ /* 0x000fea0003800000 */
.L_x_1050:
[----:B------:R-:W2:Y:S02]  /*af40*/  LD.E R0, desc[UR6][R4.64] ;  /* 0x0000000604007980 */ /* 0x000ea4000c101900 */
[----:B--2---:R-:W-:-:S05]  /*af50*/  IADD3 R3, R22, R0, RZ ;  /* 0x0000000016037210 */ /* 0x004fca0007ffe0ff */
[----:B------:R0:W-:Y:S02]  /*af60*/  ST.E desc[UR6][R4.64], R3 ;  /* 0x0000000304007985 */ /* 0x0001e4000c101906 */
.L_x_1049:
[----:B------:R-:W-:Y:S05]  /*af70*/  BSYNC B0 ;  /* 0x0000000000007941 */ /* 0x000fea0003800000 */
.L_x_1048:
[----:B------:R1:W-:Y:S02]  /*af80*/  ATOM.E.ADD.F16x2.RN.STRONG.GPU P0, RZ, desc[UR6][R4.64+0x4], R21 ;  /* 0x0000041504ff79a2 */ /* 0x0003e4000810e1c6 */
[----:B-1----:R-:W-:Y:S05]  /*af90*/  @P0 EXIT ;  /* 0x000000000000094d */ /* 0x002fea0003800000 */
[----:B------:R-:W1:Y:S02]  /*afa0*/  QSPC.E.S P0, RZ, [R4+0x4] ;  /* 0x0000040004ff73aa */ /* 0x000e640000000500 */
[----:B-1----:R-:W-:Y:S05]  /*afb0*/  @!P0 BRA `(.L_x_1052) ;  /* 0x0000000000208947 */ /* 0x002fea0003800000 */
[----:B------:R-:W-:-:S04]  /*afc0*/  MOV R2, R4 ;  /* 0x0000000400027202 */ /* 0x000fc80000000f00 */
[----:B------:R-:W-:-:S07]  /*afd0*/  MOV R0, R2 ;  /* 0x0000000200007202 */ /* 0x000fce0000000f00 */
.L_x_1053:
[----:B------:R-:W0:Y:S02]  /*afe0*/  LDS R2, [R0+0x4] ;  /* 0x0000040000027984 */ /* 0x000e240000000800 */
[----:B0-----:R-:W-:-:S10]  /*aff0*/  HFMA2.MMA R3, R2, 1, 1, R21 ;  /* 0x3c003c0002037835 */ /* 0x001fd40000000015 */
[----:B------:R-:W0:Y:S02]  /*b000*/  ATOMS.CAST.SPIN R3, [R0+0x4], R2, R3 ;  /* 0x000004020003738d */ /* 0x000e240001800003 */
[----:B0-----:R-:W-:-:S13]  /*b010*/  ISETP.EQ.U32.AND P0, PT, R3, 0x1, PT ;  /* 0x000000010300780c */ /* 0x001fda0003f02070 */
[----:B------:R-:W-:Y:S05]  /*b020*/  @!P0 BRA `(.L_x_1053) ;  /* 0xfffffffc00ec8947 */ /* 0x000fea000383ffff */
[----:B------:R-:W-:Y:S05]  /*b030*/  EXIT ;  /* 0x000000000000794d */ /* 0x000fea0003800000 */
.L_x_1052:
[----:B------:R-:W0:Y:S02]  /*b040*/  LD.E R0, desc[UR6][R4.64+0x4] ;  /* 0x0000040604007980 */ /* 0x000e24000c101900 */
[----:B0-----:R-:W-:-:S05]  /*b050*/  IADD3 R3, R21, R0, RZ ;  /* 0x0000000015037210 */ /* 0x001fca0007ffe0ff */
[----:B------:R-:W-:Y:S01]  /*b060*/  ST.E desc[UR6][R4.64+0x4], R3 ;  /* 0x0000040304007985 */ /* 0x000fe2000c101906 */
[----:B------:R-:W-:Y:S05]  /*b070*/  EXIT ;  /* 0x000000000000794d */ /* 0x000fea0003800000 */
.L_x_1054:
        /* <DEDUP_REMOVED lines=16> */
.L_x_3675:


//--------------------- .text._Z23gemm_half_q_half_kernelILi4ELi14ELb1ELb0ELi32EEvPK6__halfPKjS4_S2_PS0_iiiiPKtS7_iiiiiibS2_i --------------------------
	.section	.text._Z23gemm_half_q_half_kernelILi4ELi14ELb1ELb0ELi32EEvPK6__halfPKjS4_S2_PS0_iiiiPKtS7_iiiiiibS2_i,"ax",@progbits
	.align	128
        .global         _Z23gemm_half_q_half_kernelILi4ELi14ELb1ELb0ELi32EEvPK6__halfPKjS4_S2_PS0_iiiiPKtS7_iiiiiibS2_i
        .type           _Z23gemm_half_q_half_kernelILi4ELi14ELb1ELb0ELi32EEvPK6__halfPKjS4_S2_PS0_iiiiPKtS7_iiiiiibS2_i,@function
        .size           _Z23gemm_half_q_half_kernelILi4ELi14ELb1ELb0ELi32EEvPK6__halfPKjS4_S2_PS0_iiiiPKtS7_iiiiiibS2_i,(.L_x_3676 - _Z23gemm_half_q_half_kernelILi4ELi14ELb1ELb0ELi32EEvPK6__halfPKjS4_S2_PS0_iiiiPKtS7_iiiiiibS2_i)
        .other          _Z23gemm_half_q_half_kernelILi4ELi14ELb1ELb0ELi32EEvPK6__halfPKjS4_S2_PS0_iiiiPKtS7_iiiiiibS2_i,@"STO_CUDA_ENTRY STV_DEFAULT"
_Z23gemm_half_q_half_kernelILi4ELi14ELb1ELb0ELi32EEvPK6__halfPKjS4_S2_PS0_iiiiPKtS7_iiiiiibS2_i:
.text._Z23gemm_half_q_half_kernelILi4ELi14ELb1ELb0ELi32EEvPK6__halfPKjS4_S2_PS0_iiiiPKtS7_iiiiiibS2_i:
        /* <DEDUP_REMOVED lines=48> */
.L_x_1055:
        /* <DEDUP_REMOVED lines=25> */
.L_x_1060:
        /* <DEDUP_REMOVED lines=37> */
.L_x_1059:
        /* <DEDUP_REMOVED lines=24> */
.L_x_1061:
        /* <DEDUP_REMOVED lines=14> */
.L_x_1058:
        /* <DEDUP_REMOVED lines=10> */
.L_x_1063:
        /* <DEDUP_REMOVED lines=37> */
.L_x_1062:
        /* <DEDUP_REMOVED lines=24> */
.L_x_1064:
        /* <DEDUP_REMOVED lines=13> */
.L_x_1057:
[----:B------:R-:W-:Y:S05]  /*0e80*/  BSYNC B0 ;  /* 0x0000000000007941 */ /* 0x000fea0003800000 */
.L_x_1056:
        /* <DEDUP_REMOVED lines=17> */
.L_x_1067:
        /* <DEDUP_REMOVED lines=19> */
.L_x_1066:
        /* <DEDUP_REMOVED lines=14> */
.L_x_1068:
[----:B------:R-:W-:-:S13]  /*11b0*/  ISETP.LT.OR P0, PT, R3, R97, P0 ;  /* 0x000000610300720c */ /* 0x000fda0000701670 */
[----:B01----:R-:W0:Y:S01]  /*11c0*/  @P0 LDC.64 R4, c[0x0][0x230] ;  /* 0x00008c00ff040b82 */ /* 0x003e220000000a00 */
[----:B------:R-:W-:-:S05]  /*11d0*/  @P0 LEA R2, R2, R3, 0x2 ;  /* 0x0000000302020211 */ /* 0x000fca00078e10ff */
[----:B------:R-:W-:-:S04]  /*11e0*/  @P0 IMAD R3, R2, R89, R0 ;  /* 0x0000005902030224 */ /* 0x000fc800078e0200 */
[----:B0-----:R-:W-:-:S05]  /*11f0*/  @P0 IMAD.WIDE R2, R3, 0x2, R4 ;  /* 0x0000000203020825 */ /* 0x001fca00078e0204 */
[----:B------:R1:W-:Y:S02]  /*1200*/  @P0 STG.E.64 desc[UR6][R2.64], RZ ;  /* 0x000000ff02000986 */ /* 0x0003e4000c101b06 */
.L_x_1065:
        /* <DEDUP_REMOVED lines=24> */
.L_x_1070:
        /* <DEDUP_REMOVED lines=32> */
[----:B------:R-:W3:Y:S01]  /*1590*/  I2F.F16 R15, R15 ;  /* 0x0000000f000f7306 */ /* 0x000ee20000200c00 */
[----:B------:R-:W-:-:S07]  /*15a0*/  ISETP.GE.AND P6, PT, R13, R96, PT ;  /* 0x000000600d00720c */ /* 0x000fce0003fc6270 */
        /* <DEDUP_REMOVED lines=8> */
.L_x_1069:
        /* <DEDUP_REMOVED lines=12> */
.L_x_1071:
        /* <DEDUP_REMOVED lines=8> */
.L_x_1072:
[----:B------:R-:W-:Y:S01]  /*1770*/  HFMA2.MMA R9, -RZ, RZ, 0, 0 ;  /* 0x00000000ff097435 */ /* 0x000fe200000001ff */
[----:B0-----:R-:W-:Y:S02]  /*1780*/  CS2R R4, SRZ ;  /* 0x0000000000047805 */ /* 0x001fe4000001ff00 */
        /* <DEDUP_REMOVED lines=9> */
.L_x_1073:
        /* <DEDUP_REMOVED lines=8> */
.L_x_1074:
        /* <DEDUP_REMOVED lines=8> */
.L_x_1075:
        /* <DEDUP_REMOVED lines=14> */
[----:B-----5:R-:W-:Y:S02]  /*1a00*/  PRMT R24, RZ, 0x5410, RZ ;  /* 0x00005410ff187816 */ /* 0x020fe400000000ff */
        /* <DEDUP_REMOVED lines=15> */
.L_x_1093:
[----:B------:R-:W-:Y:S02]  /*1b00*/  MOV R6, R0 ;  /* 0x0000000000067202 */ /* 0x000fe40000000f00 */
[----:B------:R-:W-:Y:S01]  /*1b10*/  MOV R7, R3 ;  /* 0x0000000300077202 */ /* 0x000fe20000000f00 */
[----:B------:R-:W-:Y:S06]  /*1b20*/  @!P1 BRA `(.L_x_1077) ;  /* 0x0000006400d09947 */ /* 0x000fec0003800000 */
[----:B------:R-:W2:Y:S01]  /*1b30*/  LDG.E.128.CONSTANT R12, desc[UR6][R6.64] ;  /* 0x00000006060c7981 */ /* 0x000ea2000c1e9d00 */
[----:B------:R-:W-:Y:S01]  /*1b40*/  PRMT R2, R93, 0x9910, RZ ;  /* 0x000099105d027816 */ /* 0x000fe200000000ff */
[----:B------:R-:W-:Y:S01]  /*1b50*/  HFMA2.MMA R5, -RZ, RZ, 0, 0.0625 ;  /* 0x00002c00ff057435 */ /* 0x000fe200000001ff */
[----:B------:R-:W-:Y:S02]  /*1b60*/  ISETP.GE.AND P3, PT, R97, 0x2, PT ;  /* 0x000000026100780c */ /* 0x000fe40003f66270 */
[----:B------:R-:W-:Y:S02]  /*1b70*/  ISETP.NE.AND P2, PT, R2, RZ, PT ;  /* 0x000000ff0200720c */ /* 0x000fe40003f45270 */
[C---:B--2---:R-:W-:Y:S02]  /*1b80*/  LOP3.LUT R0, R12.reuse, 0xf000f, RZ, 0xc0, !PT ;  /* 0x000f000f0c007812 */ /* 0x044fe400078ec0ff */
[----:B------:R-:W-:Y:S02]  /*1b90*/  LOP3.LUT R2, R12, 0xf000f0, RZ, 0xc0, !PT ;  /* 0x00f000f00c027812 */ /* 0x000fe400078ec0ff */
[----:B------:R-:W-:-:S02]  /*1ba0*/  LOP3.LUT R4, R13, 0xf000f, RZ, 0xc0, !PT ;  /* 0x000f000f0d047812 */ /* 0x000fc400078ec0ff */
[----:B------:R-:W-:Y:S02]  /*1bb0*/  LOP3.LUT R16, R13, 0xf000f0, RZ, 0xc0, !PT ;  /* 0x00f000f00d107812 */ /* 0x000fe400078ec0ff */
[----:B------:R-:W-:Y:S02]  /*1bc0*/  SHF.R.U32.HI R12, RZ, 0x8, R12 ;  /* 0x00000008ff0c7819 */ /* 0x000fe4000001160c */
[----:B------:R-:W-:Y:S02]  /*1bd0*/  SHF.R.U32.HI R13, RZ, 0x8, R13 ;  /* 0x00000008ff0d7819 */ /* 0x000fe4000001160d */
[----:B------:R-:W-:Y:S02]  /*1be0*/  LOP3.LUT R17, R14, 0xf000f, RZ, 0xc0, !PT ;  /* 0x000f000f0e117812 */ /* 0x000fe400078ec0ff */
[----:B------:R-:W-:Y:S02]  /*1bf0*/  SHF.R.U32.HI R28, RZ, 0x8, R14 ;  /* 0x00000008ff1c7819 */ /* 0x000fe4000001160e */
[----:B------:R-:W-:-:S02]  /*1c00*/  SHF.R.U32.HI R31, RZ, 0x8, R15 ;  /* 0x00000008ff1f7819 */ /* 0x000fc4000001160f */
        /* <DEDUP_REMOVED lines=130> */
.L_x_1078:
        /* <DEDUP_REMOVED lines=91> */
.L_x_1080:
        /* <DEDUP_REMOVED lines=93> */
.L_x_1081:
        /* <DEDUP_REMOVED lines=21> */
[----:B------:R-:W-:Y:S01]  /*3100*/  FFMA.FTZ R0, R0, R46, R15 ;  /* 0x0000002e00007223 */ /* 0x000fe2000001000f */
[----:B------:R-:W-:Y:S02]  /*3110*/  HADD2.F32 R2, -RZ, R17.H0_H0 ;  /* 0x20000011ff027230 */ /* 0x000fe40000004100 */
        /* <DEDUP_REMOVED lines=64> */
.L_x_1079:
        /* <DEDUP_REMOVED lines=13> */
[----:B------:R-:W-:-:S02]  /*35f0*/  LOP3.LUT R31, R19, 0xf000f, RZ, 0xc0, !PT ;  /* 0x000f000f131f7812 */ /* 0x000fc400078ec0ff */
[----:B------:R-:W-:Y:S02]  /*3600*/  LOP3.LUT R32, R19, 0xf000f0, RZ, 0xc0, !PT ;  /* 0x00f000f013207812 */ /* 0x000fe400078ec0ff */
[----:B------:R-:W-:Y:S02]  /*3610*/  LOP3.LUT R20, R14, 0x64006400, RZ, 0xfc, !PT ;  /* 0x640064000e147812 */ /* 0x000fe400078efcff */
[C---:B------:R-:W-:Y:S02]  /*3620*/  LOP3.LUT R19, R18.reuse, 0xf000f, RZ, 0xc0, !PT ;  /* 0x000f000f12137812 */ /* 0x040fe400078ec0ff */
[----:B------:R-:W-:Y:S01]  /*3630*/  LOP3.LUT R14, R17, 0xf000f, RZ, 0xc0, !PT ;  /* 0x000f000f110e7812 */ /* 0x000fe200078ec0ff */
[----:B------:R-:W-:Y:S01]  /*3640*/  HFMA2 R20, R20, R5.H0_H0, -72, -72 ;  /* 0xd480d48014147431 */ /* 0x000fe20000040005 */
[----:B------:R-:W-:Y:S02]  /*3650*/  LOP3.LUT R30, R29, 0x64006400, RZ, 0xfc, !PT ;  /* 0x640064001d1e7812 */ /* 0x000fe400078efcff */
[----:B------:R-:W-:-:S02]  /*3660*/  LOP3.LUT R18, R18, 0xf000f0, RZ, 0xc0, !PT ;  /* 0x00f000f012127812 */ /* 0x000fc400078ec0ff */
[C---:B------:R-:W-:Y:S02]  /*3670*/  LOP3.LUT R3, R16.reuse, 0xf000f, RZ, 0xc0, !PT ;  /* 0x000f000f10037812 */ /* 0x040fe400078ec0ff */
[----:B------:R-:W-:Y:S02]  /*3680*/  LOP3.LUT R17, R17, 0xf000f0, RZ, 0xc0, !PT ;  /* 0x00f000f011117812 */ /* 0x000fe400078ec0ff */
[C---:B------:R-:W-:Y:S02]  /*3690*/  LOP3.LUT R29, R33.reuse, 0xf000f, RZ, 0xc0, !PT ;  /* 0x000f000f211d7812 */ /* 0x040fe400078ec0ff */
        /* <DEDUP_REMOVED lines=118> */
.L_x_1082:
        /* <DEDUP_REMOVED lines=91> */
.L_x_1084:
        /* <DEDUP_REMOVED lines=93> */
.L_x_1085:
        /* <DEDUP_REMOVED lines=14> */
[----:B------:R-:W-:Y:S02]  /*4a60*/  HADD2.F32 R28, -RZ, R28.H1_H1 ;  /* 0x3000001cff1c7230 */ /* 0x000fe40000004100 */
[----:B------:R-:W-:Y:S01]  /*4a70*/  FFMA.FTZ R3, R3, R45, RZ ;  /* 0x0000002d03037223 */ /* 0x000fe200000100ff */
[----:B------:R-:W-:-:S02]  /*4a80*/  HADD2.F32 R18, -RZ, R18.H1_H1 ;  /* 0x30000012ff127230 */ /* 0x000fc40000004100 */
[-C--:B------:R-:W-:Y:S01]  /*4a90*/  FFMA.FTZ R49, R2, R45.reuse, RZ ;  /* 0x0000002d02317223 */ /* 0x080fe200000100ff */
[----:B------:R-:W-:Y:S01]  /*4aa0*/  FFMA.FTZ R45, R4, R45, RZ ;  /* 0x0000002d042d7223 */ /* 0x000fe200000100ff */
[----:B------:R-:W-:Y:S02]  /*4ab0*/  HADD2.F32 R0, -RZ, R14.H0_H0 ;  /* 0x2000000eff007230 */ /* 0x000fe40000004100 */
[-C--:B------:R-:W-:Y:S01]  /*4ac0*/  FFMA.FTZ R19, R50, R46.reuse, R19 ;  /* 0x0000002e32137223 */ /* 0x080fe20000010013 */
[----:B------:R-:W-:Y:S02]  /*4ad0*/  HADD2.F32 R4, -RZ, R29.H0_H0 ;  /* 0x2000001dff047230 */ /* 0x000fe40000004100 */
        /* <DEDUP_REMOVED lines=16> */
[----:B------:R-:W-:Y:S01]  /*4be0*/  FFMA.FTZ R18, R29, R47, R4 ;  /* 0x0000002f1d127223 */ /* 0x000fe20000010004 */
[--C-:B------:R-:W-:Y:S02]  /*4bf0*/  HADD2.F32 R2, -RZ, R17.reuse.H0_H0 ;  /* 0x20000011ff027230 */ /* 0x100fe40000004100 */
[----:B------:R-:W-:Y:S02]  /*4c00*/  HADD2.F32 R4, -RZ, R17.H1_H1 ;  /* 0x30000011ff047230 */ /* 0x000fe40000004100 */
[----:B------:R-:W-:Y:S01]  /*4c10*/  FFMA.FTZ R17, R19, R3, R0 ;  /* 0x0000000313117223 */ /* 0x000fe20000010000 */
[----:B------:R-:W-:Y:S02]  /*4c20*/  HADD2.F32 R31, -RZ, R31.H1_H1 ;  /* 0x3000001fff1f7230 */ /* 0x000fe40000004100 */
[----:B------:R-:W-:-:S02]  /*4c30*/  HADD2.F32 R29, -RZ, R36.H0_H0 ;  /* 0x20000024ff1d7230 */ /* 0x000fc40000004100 */
[----:B------:R-:W-:Y:S02]  /*4c40*/  HADD2.F32 R19, -RZ, R34.H0_H0 ;  /* 0x20000022ff137230 */ /* 0x000fe40000004100 */
[----:B------:R-:W-:Y:S01]  /*4c50*/  FFMA.FTZ R48, R31, R47, R48 ;  /* 0x0000002f1f307223 */ /* 0x000fe20000010030 */
[----:B------:R-:W-:Y:S02]  /*4c60*/  HADD2.F32 R16, -RZ, R16.H1_H1 ;  /* 0x30000010ff107230 */ /* 0x000fe40000004100 */
[-C--:B------:R-:W-:Y:S01]  /*4c70*/  FFMA.FTZ R29, R29, R3.reuse, R18 ;  /* 0x000000031d1d7223 */ /* 0x080fe20000010012 */
[----:B------:R-:W-:Y:S02]  /*4c80*/  HADD2.F32 R32, -RZ, R32.H1_H1 ;  /* 0x30000020ff207230 */ /* 0x000fe40000004100 */
[----:B------:R-:W-:Y:S01]  /*4c90*/  FFMA.FTZ R19, R19, R3, R14 ;  /* 0x0000000313137223 */ /* 0x000fe2000001000e */
[----:B------:R-:W-:Y:S02]  /*4ca0*/  HADD2.F32 R36, -RZ, R36.H1_H1 ;  /* 0x30000024ff247230 */ /* 0x000fe40000004100 */
        /* <DEDUP_REMOVED lines=17> */
[----:B------:R-:W-:Y:S02]  /*4dc0*/  HADD2.F32 R16, -RZ, R37.H1_H1 ;  /* 0x30000025ff107230 */ /* 0x000fe40000004100 */
[----:B------:R-:W-:Y:S01]  /*4dd0*/  FFMA.FTZ R3, R18, R2, R3 ;  /* 0x0000000212037223 */ /* 0x000fe20000010003 */
[----:B------:R-:W-:Y:S02]  /*4de0*/  HADD2.F32 R20, -RZ, R39.H1_H1 ;  /* 0x30000027ff147230 */ /* 0x000fe40000004100 */
[-C--:B------:R-:W-:Y:S01]  /*4df0*/  FFMA.FTZ R17, R0, R4.reuse, R17 ;  /* 0x0000000400117223 */ /* 0x080fe20000010011 */
[-C--:B------:R-:W-:Y:S01]  /*4e00*/  FFMA.FTZ R0, R14, R4.reuse, R19 ;  /* 0x000000040e007223 */ /* 0x080fe20000010013 */
        /* <DEDUP_REMOVED lines=14> */
.L_x_1083:
[----:B------:R-:W-:-:S05]  /*4ef0*/  IMAD.WIDE R12, R15, 0x4, R12 ;  /* 0x000000040f0c7825 */ /* 0x000fca00078e020c */
        /* <DEDUP_REMOVED lines=140> */
.L_x_1086:
        /* <DEDUP_REMOVED lines=91> */
.L_x_1088:
        /* <DEDUP_REMOVED lines=93> */
.L_x_1089:
        /* <DEDUP_REMOVED lines=87> */
.L_x_1087:
[----:B------:R-:W-:-:S06]  /*68b0*/  IMAD.WIDE R12, R15, 0x4, R12 ;  /* 0x000000040f0c7825 */ /* 0x000fcc00078e020c */
[----:B------:R-:W2:Y:S02]  /*68c0*/  LDG.E.128.CONSTANT R12, desc[UR6][R12.64] ;  /* 0x000000060c0c7981 */ /* 0x000ea4000c1e9d00 */
[----:B--2---:R-:W-:Y:S02]  /*68d0*/  LOP3.LUT R4, R13, 0xf000f0, RZ, 0xc0, !PT ;  /* 0x00f000f00d047812 */ /* 0x004fe400078ec0ff */
[----:B------:R-:W-:Y:S02]  /*68e0*/  SHF.R.U32.HI R3, RZ, 0x8, R12 ;  /* 0x00000008ff037819 */ /* 0x000fe4000001160c */
[----:B------:R-:W-:Y:S02]  /*68f0*/  SHF.R.U32.HI R34, RZ, 0x8, R15 ;  /* 0x00000008ff227819 */ /* 0x000fe4000001160f */
[C---:B------:R-:W-:Y:S02]  /*6900*/  LOP3.LUT R0, R12.reuse, 0xf000f, RZ, 0xc0, !PT ;  /* 0x000f000f0c007812 */ /* 0x040fe400078ec0ff */
[----:B------:R-:W-:-:S02]  /*6910*/  LOP3.LUT R2, R12, 0xf000f0, RZ, 0xc0, !PT ;  /* 0x00f000f00c027812 */ /* 0x000fc400078ec0ff */
[----:B------:R-:W-:Y:S02]  /*6920*/  LOP3.LUT R28, R13, 0xf000f, RZ, 0xc0, !PT ;  /* 0x000f000f0d1c7812 */ /* 0x000fe400078ec0ff */
[----:B------:R-:W-:Y:S02]  /*6930*/  SHF.R.U32.HI R29, RZ, 0x8, R13 ;  /* 0x00000008ff1d7819 */ /* 0x000fe4000001160d */
[C---:B------:R-:W-:Y:S02]  /*6940*/  LOP3.LUT R13, R15.reuse, 0xf000f0, RZ, 0xc0, !PT ;  /* 0x00f000f00f0d7812 */ /* 0x040fe400078ec0ff */
[----:B------:R-:W-:Y:S02]  /*6950*/  LOP3.LUT R12, R4, 0x64006400, RZ, 0xfc, !PT ;  /* 0x64006400040c7812 */ /* 0x000fe400078efcff */
[----:B------:R-:W-:Y:S02]  /*6960*/  LOP3.LUT R33, R15, 0xf000f, RZ, 0xc0, !PT ;  /* 0x000f000f0f217812 */ /* 0x000fe400078ec0ff */
[----:B------:R-:W-:-:S02]  /*6970*/  LOP3.LUT R4, R3, 0xf000f0, RZ, 0xc0, !PT ;  /* 0x00f000f003047812 */ /* 0x000fc400078ec0ff */
[----:B------:R-:W-:Y:S02]  /*6980*/  SHF.R.U32.HI R31, RZ, 0x8, R14 ;  /* 0x00000008ff1f7819 */ /* 0x000fe4000001160e */
[----:B------:R-:W-:Y:S02]  /*6990*/  LOP3.LUT R15, R34, 0xf000f0, RZ, 0xc0, !PT ;  /* 0x00f000f0220f7812 */ /* 0x000fe400078ec0ff */
[----:B------:R-:W-:Y:S02]  /*69a0*/  LOP3.LUT R18, R13, 0x64006400, RZ, 0xfc, !PT ;  /* 0x640064000d127812 */ /* 0x000fe400078efcff */
[C---:B------:R-:W-:Y:S02]  /*69b0*/  LOP3.LUT R30, R14.reuse, 0xf000f, RZ, 0xc0, !PT ;  /* 0x000f000f0e1e7812 */ /* 0x040fe400078ec0ff */
[----:B------:R-:W-:Y:S01]  /*69c0*/  LOP3.LUT R16, R14, 0xf000f0, RZ, 0xc0, !PT ;  /* 0x00f000f00e107812 */ /* 0x000fe200078ec0ff */
[----:B------:R-:W-:Y:S01]  /*69d0*/  HFMA2 R17, R18, R5.H0_H0, -72, -72 ;  /* 0xd480d48012117431 */ /* 0x000fe20000040005 */
        /* <DEDUP_REMOVED lines=122> */
.L_x_1090:
        /* <DEDUP_REMOVED lines=91> */
.L_x_1091:
        /* <DEDUP_REMOVED lines=93> */
.L_x_1092:
        /* <DEDUP_REMOVED lines=33> */
[----:B------:R-:W-:Y:S01]  /*7f10*/  FFMA.FTZ R37, R30, R36, R37 ;  /* 0x000000241e257223 */ /* 0x000fe20000010025 */
[----:B------:R-:W-:Y:S02]  /*7f20*/  HADD2.F32 R15, -RZ, R32.H0_H0 ;  /* 0x20000020ff0f7230 */ /* 0x000fe40000004100 */
[-C--:B------:R-:W-:Y:S01]  /*7f30*/  FFMA.FTZ R16, R3, R45.reuse, R4 ;  /* 0x0000002d03107223 */ /* 0x080fe20000010004 */
[----:B-1----:R-:W-:Y:S02]  /*7f40*/  HADD2.F32 R3, -RZ, R12.H0_H0 ;  /* 0x2000000cff037230 */ /* 0x002fe40000004100 */
[----:B------:R-:W-:Y:S01]  /*7f50*/  FFMA.FTZ R0, R29, R45, R0 ;  /* 0x0000002d1d007223 */ /* 0x000fe20000010000 */
[----:B------:R-:W-:Y:S02]  /*7f60*/  HADD2.F32 R17, -RZ, R17.H1_H1 ;  /* 0x30000011ff117230 */ /* 0x000fe40000004100 */
[----:B------:R-:W-:Y:S01]  /*7f70*/  FFMA.FTZ R38, R28, R38, R37 ;  /* 0x000000261c267223 */ /* 0x000fe20000010025 */
[----:B------:R-:W-:-:S02]  /*7f80*/  HADD2.F32 R2, -RZ, R13.H0_H0 ;  /* 0x2000000dff027230 */ /* 0x000fc40000004100 */
[----:B------:R-:W-:Y:S02]  /*7f90*/  HADD2.F32 R4, -RZ, R13.H1_H1 ;  /* 0x3000000dff047230 */ /* 0x000fe40000004100 */
[----:B------:R-:W-:Y:S01]  /*7fa0*/  FFMA.FTZ R13, R15, R3, R0 ;  /* 0x000000030f0d7223 */ /* 0x000fe20000010000 */
[--C-:B------:R-:W-:Y:S02]  /*7fb0*/  HADD2.F32 R15, -RZ, R33.reuse.H0_H0 ;  /* 0x20000021ff0f7230 */ /* 0x100fe40000004100 */
[----:B------:R-:W-:Y:S01]  /*7fc0*/  FFMA.FTZ R38, R17, R45, R38 ;  /* 0x0000002d11267223 */ /* 0x000fe20000010026 */
[----:B------:R-:W-:Y:S02]  /*7fd0*/  HADD2.F32 R12, -RZ, R12.H1_H1 ;  /* 0x3000000cff0c7230 */ /* 0x000fe40000004100 */
[----:B------:R-:W-:Y:S02]  /*7fe0*/  HADD2.F32 R17, -RZ, R34.H0_H0 ;  /* 0x20000022ff117230 */ /* 0x000fe40000004100 */
        /* <DEDUP_REMOVED lines=40> */
.L_x_1077:
        /* <DEDUP_REMOVED lines=10> */
.L_x_1076:
        /* <DEDUP_REMOVED lines=8> */
.L_x_1099:
[----:B------:R-:W0:Y:S01]  /*8390*/  LDC R89, c[0x0][0x23c] ;  /* 0x00008f00ff597b82 */ /* 0x000e220000000800 */
[----:B-----5:R-:W-:Y:S02]  /*83a0*/  MOV R12, R0 ;  /* 0x00000000000c7202 */ /* 0x020fe40000000f00 */
[----:B------:R-:W-:-:S03]  /*83b0*/  MOV R13, R3 ;  /* 0x00000003000d7202 */ /* 0x000fc60000000f00 */
[----:B0-----:R-:W-:-:S03]  /*83c0*/  IMAD.WIDE R2, R89, 0x4, R12 ;  /* 0x0000000459027825 */ /* 0x001fc600078e020c */
[----:B------:R-:W5:Y:S04]  /*83d0*/  LDG.E.128.CONSTANT R12, desc[UR6][R12.64] ;  /* 0x000000060c0c7981 */ /* 0x000f68000c1e9d00 */
[----:B------:R0:W5:Y:S01]  /*83e0*/  LDG.E.128.CONSTANT R8, desc[UR6][R2.64] ;  /* 0x0000000602087981 */ /* 0x000162000c1e9d00 */
[----:B------:R-:W-:Y:S01]  /*83f0*/  IMAD.WIDE R100, R89, 0x4, R2 ;  /* 0x0000000459647825 */ /* 0x000fe200078e0202 */
[----:B------:R-:W-:Y:S06]  /*8400*/  @!P1 BRA `(.L_x_1095) ;  /* 0x0000002000a89947 */ /* 0x000fec0003800000 */
[----:B------:R-:W2:Y:S01]  /*8410*/  LDG.E.128.CONSTANT R4, desc[UR6][R100.64] ;  /* 0x0000000664047981 */ /* 0x000ea2000c1e9d00 */
[----:B-----5:R-:W-:Y:S02]  /*8420*/  SHF.R.U32.HI R0, RZ, 0xf, R12 ;  /* 0x0000000fff007819 */ /* 0x020fe4000001160c */
[----:B------:R-:W-:Y:S02]  /*8430*/  SHF.R.U32.HI R28, RZ, 0xf, R15 ;  /* 0x0000000fff1c7819 */ /* 0x000fe4000001160f */
[--C-:B------:R-:W-:Y:S02]  /*8440*/  SHF.R.U32.HI R29, RZ, 0xe, R11.reuse ;  /* 0x0000000eff1d7819 */ /* 0x100fe4000001160b */
[C---:B------:R-:W-:Y:S02]  /*8450*/  LOP3.LUT R62, R11.reuse, 0x380038, RZ, 0xc0, !PT ;  /* 0x003800380b3e7812 */ /* 0x040fe400078ec0ff */
[----:B------:R-:W-:Y:S02]  /*8460*/  SHF.R.U32.HI R48, RZ, 0x6, R11 ;  /* 0x00000006ff307819 */ /* 0x000fe4000001160b */
[----:B------:R-:W-:-:S02]  /*8470*/  LOP3.LUT R70, R11, 0x70007, RZ, 0xc0, !PT ;  /* 0x000700070b467812 */ /* 0x000fc400078ec0ff */
[----:B------:R-:W-:Y:S02]  /*8480*/  SHF.R.U32.HI R17, RZ, 0xf, R13 ;  /* 0x0000000fff117819 */ /* 0x000fe4000001160d */
[--C-:B------:R-:W-:Y:S02]  /*8490*/  SHF.R.U32.HI R19, RZ, 0xf, R14.reuse ;  /* 0x0000000fff137819 */ /* 0x100fe4000001160e */
[C---:B------:R-:W-:Y:S02]  /*84a0*/  LOP3.LUT R18, R14.reuse, 0x380038, RZ, 0xc0, !PT ;  /* 0x003800380e127812 */ /* 0x040fe400078ec0ff */
[----:B------:R-:W-:Y:S02]  /*84b0*/  SHF.R.U32.HI R33, RZ, 0x6, R14 ;  /* 0x00000006ff217819 */ /* 0x000fe4000001160e */
[----:B------:R-:W-:Y:S02]  /*84c0*/  LOP3.LUT R37, R14, 0x70007, RZ, 0xc0, !PT ;  /* 0x000700070e257812 */ /* 0x000fe400078ec0ff */
[----:B------:R-:W-:-:S02]  /*84d0*/  PRMT R11, R93, 0x9910, RZ ;  /* 0x000099105d0b7816 */ /* 0x000fc400000000ff */
[C---:B0-----:R-:W-:Y:S02]  /*84e0*/  LOP3.LUT R2, R12.reuse, 0x380038, RZ, 0xc0, !PT ;  /* 0x003800380c027812 */ /* 0x041fe400078ec0ff */
[----:B------:R-:W-:Y:S02]  /*84f0*/  SHF.R.U32.HI R34, RZ, 0x6, R12 ;  /* 0x00000006ff227819 */ /* 0x000fe4000001160c */
[----:B------:R-:W-:Y:S02]  /*8500*/  LOP3.LUT R47, R12, 0x70007, RZ, 0xc0, !PT ;  /* 0x000700070c2f7812 */ /* 0x000fe400078ec0ff */
[C---:B------:R-:W-:Y:S02]  /*8510*/  LOP3.LUT R61, R15.reuse, 0x380038, RZ, 0xc0, !PT ;  /* 0x003800380f3d7812 */ /* 0x040fe400078ec0ff */
[----:B------:R-:W-:Y:S02]  /*8520*/  SHF.R.U32.HI R35, RZ, 0x6, R15 ;  /* 0x00000006ff237819 */ /* 0x000fe4000001160f */
[----:B------:R-:W-:-:S02]  /*8530*/  LOP3.LUT R46, R15, 0x70007, RZ, 0xc0, !PT ;  /* 0x000700070f2e7812 */ /* 0x000fc400078ec0ff */
[----:B------:R-:W-:Y:S02]  /*8540*/  SHF.R.U32.HI R14, RZ, 0xe, R8 ;  /* 0x0000000eff0e7819 */ /* 0x000fe40000011608 */
[----:B------:R-:W-:Y:S02]  /*8550*/  LOP3.LUT R3, R0, 0x10001, RZ, 0xc0, !PT ;  /* 0x0001000100037812 */ /* 0x000fe400078ec0ff */
[C---:B------:R-:W-:Y:S02]  /*8560*/  LOP3.LUT R16, R13.reuse, 0x380038, RZ, 0xc0, !PT ;  /* 0x003800380d107812 */ /* 0x040fe400078ec0ff */
[----:B------:R-:W-:Y:S02]  /*8570*/  SHF.R.U32.HI R32, RZ, 0x6, R13 ;  /* 0x00000006ff207819 */ /* 0x000fe4000001160d */
[----:B------:R-:W-:Y:S02]  /*8580*/  LOP3.LUT R36, R13, 0x70007, RZ, 0xc0, !PT ;  /* 0x000700070d247812 */ /* 0x000fe400078ec0ff */
        /* <DEDUP_REMOVED lines=8> */
[--C-:B------:R-:W-:Y:S02]  /*8610*/  SHF.R.U32.HI R8, RZ, 0xe, R9.reuse ;  /* 0x0000000eff087819 */ /* 0x100fe40000011609 */
[C---:B------:R-:W-:Y:S02]  /*8620*/  LOP3.LUT R13, R9.reuse, 0x380038, RZ, 0xc0, !PT ;  /* 0x00380038090d7812 */ /* 0x040fe400078ec0ff */
[----:B------:R-:W-:Y:S02]  /*8630*/  SHF.R.U32.HI R39, RZ, 0x6, R9 ;  /* 0x00000006ff277819 */ /* 0x000fe40000011609 */
[----:B------:R-:W-:Y:S01]  /*8640*/  LOP3.LUT R53, R9, 0x70007, RZ, 0xc0, !PT ;  /* 0x0007000709357812 */ /* 0x000fe200078ec0ff */
[----:B------:R-:W-:Y:S01]  /*8650*/  HFMA2.MMA R9, -RZ, RZ, 0, 0.125 ;  /* 0x00003000ff097435 */ /* 0x000fe200000001ff */
[----:B------:R-:W-:-:S02]  /*8660*/  MOV R10, 0x2400 ;  /* 0x00002400000a7802 */ /* 0x000fc40000000f00 */
[----:B------:R-:W-:Y:S02]  /*8670*/  LOP3.LUT R17, R17, 0x10001, RZ, 0xc0, !PT ;  /* 0x0001000111117812 */ /* 0x000fe400078ec0ff */
[----:B------:R-:W-:Y:S02]  /*8680*/  ISETP.NE.AND P2, PT, R11, RZ, PT ;  /* 0x000000ff0b00720c */ /* 0x000fe40003f45270 */
[----:B------:R-:W-:Y:S02]  /*8690*/  LOP3.LUT R14, R3, 0x20002, R14, 0xf8, !PT ;  /* 0x00020002030e7812 */ /* 0x000fe400078ef80e */
[----:B------:R-:W-:Y:S02]  /*86a0*/  LOP3.LUT R19, R19, 0x10001, RZ, 0xc0, !PT ;  /* 0x0001000113137812 */ /* 0x000fe400078ec0ff */
[----:B------:R-:W-:Y:S02]  /*86b0*/  LOP3.LUT R3, R28, 0x20002, R29, 0xf8, !PT ;  /* 0x000200021c037812 */ /* 0x000fe400078ef81d */
[----:B------:R-:W-:-:S02]  /*86c0*/  PRMT R0, R10, 0x7610, R0 ;  /* 0x000076100a007816 */ /* 0x000fc40000000000 */
[----:B------:R-:W-:Y:S02]  /*86d0*/  LOP3.LUT R10, R17, 0x20002, R8, 0xf8, !PT ;  /* 0x00020002110a7812 */ /* 0x000fe400078ef808 */
[----:B------:R-:W-:Y:S02]  /*86e0*/  LOP3.LUT R19, R19, 0x20002, R20, 0xf8, !PT ;  /* 0x0002000213137812 */ /* 0x000fe400078ef814 */
        /* <DEDUP_REMOVED lines=14> */
[C---:B------:R-:W-:Y:S01]  /*87d0*/  LOP3.LUT R61, R48.reuse, 0x380038, RZ, 0xc0, !PT ;  /* 0x00380038303d7812 */ /* 0x040fe200078ec0ff */
        /* <DEDUP_REMOVED lines=12> */
[----:B------:R-:W-:Y:S02]  /*88a0*/  LOP3.LUT R56, R56, 0x64006400, RZ, 0xfc, !PT ;  /* 0x6400640038387812 */ /* 0x000fe400078efcff */
[----:B------:R-:W-:Y:S01]  /*88b0*/  LOP3.LUT R58, R58, 0x64006400, RZ, 0xfc, !PT ;  /* 0x640064003a3a7812 */ /* 0x000fe200078efcff */
[----:B------:R-:W-:Y:S01]  /*88c0*/  HADD2 R88, R47, -1028, -1028 ;  /* 0xe404e4042f587430 */ /* 0x000fe20000000000 */
[----:B------:R-:W-:Y:S02]  /*88d0*/  LOP3.LUT R37, R37, 0x64006400, RZ, 0xfc, !PT ;  /* 0x6400640025257812 */ /* 0x000fe400078efcff */
[----:B------:R-:W-:Y:S02]  /*88e0*/  ISETP.GE.AND P3, PT, R97, 0x2, PT ;  /* 0x000000026100780c */ /* 0x000fe40003f66270 */
[----:B--2---:R-:W-:Y:S02]  /*88f0*/  SHF.R.U32.HI R31, RZ, 0xd, R5 ;  /* 0x0000000dff1f7819 */ /* 0x004fe40000011605 */
[----:B------:R-:W-:-:S02]  /*8900*/  LOP3.LUT R11, R5, 0x380038, RZ, 0xc0, !PT ;  /* 0x00380038050b7812 */ /* 0x000fc400078ec0ff */
[----:B------:R-:W-:Y:S02]  /*8910*/  SHF.R.U32.HI R49, RZ, 0x6, R5 ;  /* 0x00000006ff317819 */ /* 0x000fe40000011605 */
[----:B------:R-:W-:Y:S02]  /*8920*/  LOP3.LUT R55, R5, 0x70007, RZ, 0xc0, !PT ;  /* 0x0007000705377812 */ /* 0x000fe400078ec0ff */
[----:B------:R-:W-:Y:S02]  /*8930*/  LOP3.LUT R5, R38, 0x380038, RZ, 0xc0, !PT ;  /* 0x0038003826057812 */ /* 0x000fe400078ec0ff */
[----:B------:R-:W-:Y:S02]  /*8940*/  SHF.R.U32.HI R28, RZ, 0xd, R7 ;  /* 0x0000000dff1c7819 */ /* 0x000fe40000011607 */
[----:B------:R-:W-:Y:S02]  /*8950*/  SHF.R.U32.HI R30, RZ, 0xd, R6 ;  /* 0x0000000dff1e7819 */ /* 0x000fe40000011606 */
[----:B------:R-:W-:-:S02]  /*8960*/  LOP3.LUT R17, R6, 0x380038, RZ, 0xc0, !PT ;  /* 0x0038003806117812 */ /* 0x000fc400078ec0ff */
[----:B------:R-:W-:Y:S02]  /*8970*/  SHF.R.U32.HI R51, RZ, 0x6, R6 ;  /* 0x00000006ff337819 */ /* 0x000fe40000011606 */
[----:B------:R-:W-:Y:S02]  /*8980*/  LOP3.LUT R57, R6, 0x70007, RZ, 0xc0, !PT ;  /* 0x0007000706397812 */ /* 0x000fe400078ec0ff */
[----:B------:R-:W-:Y:S02]  /*8990*/  LOP3.LUT R6, R32, 0x380038, RZ, 0xc0, !PT ;  /* 0x0038003820067812 */ /* 0x000fe400078ec0ff */
[----:B------:R-:W-:Y:S02]  /*89a0*/  LOP3.LUT R20, R5, 0x64006400, RZ, 0xfc, !PT ;  /* 0x6400640005147812 */ /* 0x000fe400078efcff */
[----:B------:R-:W-:Y:S02]  /*89b0*/  SHF.R.U32.HI R52, RZ, 0x6, R7 ;  /* 0x00000006ff347819 */ /* 0x000fe40000011607 */
[----:B------:R-:W-:Y:S01]  /*89c0*/  LOP3.LUT R28, R3, 0x40004, R28, 0xf8, !PT ;  /* 0x00040004031c7812 */ /* 0x000fe200078ef81c */
[----:B------:R-:W-:Y:S01]  /*89d0*/  HFMA2 R20, R20, R9.H0_H0, -132, -132 ;  /* 0xd820d82014147431 */ /* 0x000fe20000040009 */
[----:B------:R-:W-:-:S02]  /*89e0*/  LOP3.LUT R5, R49, 0x380038, RZ, 0xc0, !PT ;  /* 0x0038003831057812 */ /* 0x000fc400078ec0ff */
[----:B------:R-:W-:Y:S02]  /*89f0*/  LOP3.LUT R3, R34, 0x380038, RZ, 0xc0, !PT ;  /* 0x0038003822037812 */ /* 0x000fe400078ec0ff */
[----:B------:R-:W-:Y:S02]  /*8a00*/  LOP3.LUT R63, R7, 0x380038, RZ, 0xc0, !PT ;  /* 0x00380038073f7812 */ /* 0x000fe400078ec0ff */
[----:B------:R-:W-:Y:S02]  /*8a10*/  LOP3.LUT R8, R4, 0x380038, RZ, 0xc0, !PT ;  /* 0x0038003804087812 */ /* 0x000fe400078ec0ff */
[----:B------:R-:W-:Y:S02]  /*8a20*/  LOP3.LUT R6, R6, 0x64006400, RZ, 0xfc, !PT ;  /* 0x6400640006067812 */ /* 0x000fe400078efcff */
[----:B------:R-:W-:Y:S02]  /*8a30*/  LOP3.LUT R66, R11, 0x64006400, RZ, 0xfc, !PT ;  /* 0x640064000b427812 */ /* 0x000fe400078efcff */
[--C-:B------:R-:W-:Y:S01]  /*8a40*/  SHF.R.U32.HI R29, RZ, 0xd, R4.reuse ;  /* 0x0000000dff1d7819 */ /* 0x100fe20000011604 */
[-C--:B------:R-:W-:Y:S01]  /*8a50*/  HFMA2 R77, R6, R9.reuse.H0_H0, -132, -132 ;  /* 0xd820d820064d7431 */ /* 0x080fe20000040009 */
[----:B------:R-:W-:Y:S01]  /*8a60*/  SHF.R.U32.HI R50, RZ, 0x6, R4 ;  /* 0x00000006ff327819 */ /* 0x000fe20000011604 */
        /* <DEDUP_REMOVED lines=19> */
[----:B------:R-:W-:-:S02]  /*8ba0*/  LOP3.LUT R31, R10, 0x40004, R31, 0xf8, !PT ;  /* 0x000400040a1f7812 */ /* 0x000fc400078ef81f */
[----:B------:R-:W-:Y:S02]  /*8bb0*/  LOP3.LUT R12, R3, 0x64006400, RZ, 0xfc, !PT ;  /* 0x64006400030c7812 */ /* 0x000fe400078efcff */
[----:B------:R-:W-:Y:S02]  /*8bc0*/  LOP3.LUT R8, R33, 0x1c001c0, RZ, 0xc0, !PT ;  /* 0x01c001c021087812 */ /* 0x000fe400078ec0ff */
[----:B------:R-:W-:Y:S01]  /*8bd0*/  LOP3.LUT R67, R6, 0x64006400, RZ, 0xfc, !PT ;  /* 0x6400640006437812 */ /* 0x000fe200078efcff */
[----:B------:R-:W-:Y:S01]  /*8be0*/  HFMA2 R12, R12, R9.H0_H0, -132, -132 ;  /* 0xd820d8200c0c7431 */ /* 0x000fe20000040009 */
[----:B------:R-:W-:Y:S02]  /*8bf0*/  LOP3.LUT R29, R14, 0x40004, R29, 0xf8, !PT ;  /* 0x000400040e1d7812 */ /* 0x000fe400078ef81d */
[----:B------:R-:W-:Y:S01]  /*8c00*/  LOP3.LUT R10, R13, 0x64006400, RZ, 0xfc, !PT ;  /* 0x640064000d0a7812 */ /* 0x000fe200078efcff */
[----:B------:R-:W-:Y:S01]  /*8c10*/  HFMA2 R67, R67, R0.H0_H0, -20, -20 ;  /* 0xcd00cd0043437431 */ /* 0x000fe20000040000 */
[----:B------:R-:W-:-:S02]  /*8c20*/  LOP3.LUT R3, R2, 0x64006400, RZ, 0xfc, !PT ;  /* 0x6400640002037812 */ /* 0x000fc400078efcff */
[----:B------:R-:W-:Y:S01]  /*8c30*/  LOP3.LUT R75, R66, 0x64006400, RZ, 0xfc, !PT ;  /* 0x64006400424b7812 */ /* 0x000fe200078efcff */
[----:B------:R-:W-:Y:S01]  /*8c40*/  HFMA2 R61, R10, R9.H0_H0, -132, -132 ;  /* 0xd820d8200a3d7431 */ /* 0x000fe20000040009 */
        /* <DEDUP_REMOVED lines=178> */
.L_x_1096:
        /* <DEDUP_REMOVED lines=83> */
.L_x_1097:
        /* <DEDUP_REMOVED lines=82> */
.L_x_1098:
        /* <DEDUP_REMOVED lines=79> */
.L_x_1095:
[----:B------:R-:W-:Y:S01]  /*a6b0*/  IADD3 R95, R95, 0x20, RZ ;  /* 0x000000205f5f7810 */ /* 0x000fe20007ffe0ff */
[----:B0-----:R-:W-:Y:S01]  /*a6c0*/  IMAD.WIDE R2, R89, 0x4, R100 ;  /* 0x0000000459027825 */ /* 0x001fe200078e0264 */
[----:B------:R-:W-:Y:S02]  /*a6d0*/  UIADD3 UR4, UR4, 0x40, URZ ;  /* 0x0000004004047890 */ /* 0x000fe4000fffe03f */
[C---:B------:R-:W-:Y:S02]  /*a6e0*/  ISETP.GE.AND P2, PT, R95.reuse, UR5, PT ;  /* 0x000000055f007c0c */ /* 0x040fe4000bf46270 */
[----:B------:R-:W-:Y:S02]  /*a6f0*/  ISETP.LT.AND P3, PT, R95, R96, PT ;  /* 0x000000605f00720c */ /* 0x000fe40003f61270 */
[----:B------:R-:W-:-:S11]  /*a700*/  MOV R0, R2 ;  /* 0x0000000200007202 */ /* 0x000fd60000000f00 */
[----:B------:R-:W-:Y:S05]  /*a710*/  @!P2 BRA P3, `(.L_x_1099) ;  /* 0xffffffdc001ca947 */ /* 0x000fea000183ffff */
.L_x_1094:
        /* <DEDUP_REMOVED lines=14> */
.L_x_1105:
[----:B------:R-:W-:Y:S05]  /*a800*/  @!P1 BRA `(.L_x_1101) ;  /* 0x0000001000a89947 */ /* 0x000fea0003800000 */
        /* <DEDUP_REMOVED lines=26> */
[----:B------:R-:W-:Y:S02]  /*a9b0*/  LOP3.LUT R16, R6, 0x64006400, RZ, 0xfc, !PT ;  /* 0x6400640006107812 */ /* 0x000fe400078efcff */
[----:B------:R-:W-:Y:S01]  /*a9c0*/  LOP3.LUT R6, R51, 0xc000c, RZ, 0xc0, !PT ;  /* 0x000c000c33067812 */ /* 0x000fe200078ec0ff */
[-C--:B------:R-:W-:Y:S01]  /*a9d0*/  HFMA2 R17, R5, R8.reuse.H1_H1, -258, -258 ;  /* 0xdc08dc0805117431 */ /* 0x080fe20000060008 */
[----:B------:R-:W-:Y:S01]  /*a9e0*/  LOP3.LUT R5, R49, 0x300030, RZ, 0xc0, !PT ;  /* 0x0030003031057812 */ /* 0x000fe200078ec0ff */
[----:B------:R-:W-:Y:S01]  /*a9f0*/  HFMA2 R16, R16, R8.H1_H1, -258, -258 ;  /* 0xdc08dc0810107431 */ /* 0x000fe20000060008 */
[----:B------:R-:W-:-:S02]  /*aa00*/  SHF.R.U32.HI R55, RZ, 0x8, R7 ;  /* 0x00000008ff377819 */ /* 0x000fc40000011607 */
[C---:B------:R-:W-:Y:S02]  /*aa10*/  LOP3.LUT R31, R7.reuse, 0x300030, RZ, 0xc0, !PT ;  /* 0x00300030071f7812 */ /* 0x040fe400078ec0ff */
[C---:B------:R-:W-:Y:S02]  /*aa20*/  LOP3.LUT R39, R7.reuse, 0xc000c0, RZ, 0xc0, !PT ;  /* 0x00c000c007277812 */ /* 0x040fe400078ec0ff */
[----:B------:R-:W-:Y:S02]  /*aa30*/  LOP3.LUT R54, R7, 0x30003, RZ, 0xc0, !PT ;  /* 0x0003000307367812 */ /* 0x000fe400078ec0ff */
[----:B------:R-:W-:Y:S02]  /*aa40*/  LOP3.LUT R7, R53, 0xc000c, RZ, 0xc0, !PT ;  /* 0x000c000c35077812 */ /* 0x000fe400078ec0ff */
[----:B------:R-:W-:Y:S02]  /*aa50*/  LOP3.LUT R6, R6, 0x64006400, RZ, 0xfc, !PT ;  /* 0x6400640006067812 */ /* 0x000fe400078efcff */
[----:B------:R-:W-:-:S02]  /*aa60*/  LOP3.LUT R9, R4, 0xc000c, RZ, 0xc0, !PT ;  /* 0x000c000c04097812 */ /* 0x000fc400078ec0ff */
[----:B------:R-:W-:Y:S01]  /*aa70*/  LOP3.LUT R5, R5, 0x64006400, RZ, 0xfc, !PT ;  /* 0x6400640005057812 */ /* 0x000fe200078efcff */
[-C--:B------:R-:W-:Y:S01]  /*aa80*/  HFMA2 R18, R6, R8.reuse.H1_H1, -258, -258 ;  /* 0xdc08dc0806127431 */ /* 0x080fe20000060008 */
[----:B------:R-:W-:Y:S02]  /*aa90*/  LOP3.LUT R7, R7, 0x64006400, RZ, 0xfc, !PT ;  /* 0x6400640007077812 */ /* 0x000fe400078efcff */
[----:B------:R-:W-:Y:S01]  /*aaa0*/  LOP3.LUT R14, R12, 0x64006400, RZ, 0xfc, !PT ;  /* 0x640064000c0e7812 */ /* 0x000fe200078efcff */
[----:B------:R-:W-:Y:S01]  /*aab0*/  HFMA2 R32, R5, R35.H0_H0, -66, -66 ;  /* 0xd420d42005207431 */ /* 0x000fe20000040023 */
[----:B------:R-:W-:Y:S01]  /*aac0*/  LOP3.LUT R9, R9, 0x64006400, RZ, 0xfc, !PT ;  /* 0x6400640009097812 */ /* 0x000fe200078efcff */
[-C--:B------:R-:W-:Y:S01]  /*aad0*/  HFMA2 R19, R7, R8.reuse.H1_H1, -258, -258 ;  /* 0xdc08dc0807137431 */ /* 0x080fe20000060008 */
        /* <DEDUP_REMOVED lines=110> */
.L_x_1102:
        /* <DEDUP_REMOVED lines=49> */
.L_x_1103:
        /* <DEDUP_REMOVED lines=48> */
.L_x_1104:
[----:B------:R-:W-:Y:S05]  /*b7d0*/  @P0 BRA `(.L_x_1101) ;  /* 0x0000000000b40947 */ /* 0x000fea0003800000 */
[----:B------:R-:W0:Y:S01]  /*b7e0*/  LDS.128 R4, [UR4+0xc0] ;  /* 0x0000c004ff047984 */ /* 0x000e220008000c00 */
[----:B------:R-:W-:Y:S02]  /*b7f0*/  MOV R57, R12 ;  /* 0x0000000c00397202 */ /* 0x000fe40000000f00 */
[----:B------:R-:W-:Y:S01]  /*b800*/  PRMT R44, R44, 0x5410, R43 ;  /* 0x000054102c2c7816 */ /* 0x000fe2000000002b */
[----:B------:R-:W1:Y:S01]  /*b810*/  LDS.128 R8, [UR4+0xd0] ;  /* 0x0000d004ff087984 */ /* 0x000e620008000c00 */
        /* <DEDUP_REMOVED lines=41> */
.L_x_1101:
[----:B------:R-:W-:Y:S01]  /*bab0*/  IADD3 R95, R95, 0x10, RZ ;  /* 0x000000105f5f7810 */ /* 0x000fe20007ffe0ff */
[----:B------:R-:W-:Y:S01]  /*bac0*/  UIADD3 UR4, UR4, 0x20, URZ ;  /* 0x0000002004047890 */ /* 0x000fe2000fffe03f */
[----:B------:R-:W-:Y:S02]  /*bad0*/  IADD3 R0, P3, R0, R13, RZ ;  /* 0x0000000d00007210 */ /* 0x000fe40007f7e0ff */
[C---:B------:R-:W-:Y:S02]  /*bae0*/  ISETP.GE.AND P2, PT, R95.reuse, UR5, PT ;  /* 0x000000055f007c0c */ /* 0x040fe4000bf46270 */
[----:B------:R-:W-:Y:S02]  /*baf0*/  ISETP.LT.AND P4, PT, R95, R96, PT ;  /* 0x000000605f00720c */ /* 0x000fe40003f81270 */
[----:B------:R-:W-:-:S11]  /*bb00*/  IADD3.X R3, R3, R2, RZ, P3, !PT ;  /* 0x0000000203037210 */ /* 0x000fd60001ffe4ff */
[----:B------:R-:W-:Y:S05]  /*bb10*/  @!P2 BRA P4, `(.L_x_1105) ;  /* 0xffffffec0038a947 */ /* 0x000fea000203ffff */
.L_x_1100:
        /* <DEDUP_REMOVED lines=18> */
.L_x_1109:
[----:B------:R-:W0:Y:S02]  /*bc40*/  LDS R6, [R4] ;  /* 0x0000000004067984 */ /* 0x000e240000000800 */
[----:B0-----:R-:W-:-:S06]  /*bc50*/  HADD2 R7, R6, R40 ;  /* 0x0000002806077230 */ /* 0x001fcc0000000000 */
[----:B------:R-:W0:Y:S02]  /*bc60*/  ATOMS.CAST.SPIN R7, [R4], R6, R7 ;  /* 0x000000060407738d */ /* 0x000e240001800007 */
[----:B0-----:R-:W-:-:S13]  /*bc70*/  ISETP.EQ.U32.AND P0, PT, R7, 0x1, PT ;  /* 0x000000010700780c */ /* 0x001fda0003f02070 */
[----:B------:R-:W-:Y:S05]  /*bc80*/  @!P0 BRA `(.L_x_1109) ;  /* 0xfffffffc00ec8947 */ /* 0x000fea000383ffff */
[----:B------:R-:W-:Y:S05]  /*bc90*/  BRA `(.L_x_1107) ;  /* 0x00000000000c7947 */ /* 0x000fea0003800000 */
.L_x_1108:
[----:B------:R-:W2:Y:S02]  /*bca0*/  LD.E R0, desc[UR6][R2.64] ;  /* 0x0000000602007980 */ /* 0x000ea4000c101900 */
[----:B--2---:R-:W-:-:S05]  /*bcb0*/  IADD3 R5, R40, R0, RZ ;  /* 0x0000000028057210 */ /* 0x004fca0007ffe0ff */
[----:B------:R0:W-:Y:S02]  /*bcc0*/  ST.E desc[UR6][R2.64], R5 ;  /* 0x0000000502007985 */ /* 0x0001e4000c101906 */
.L_x_1107:
[----:B------:R-:W-:Y:S05]  /*bcd0*/  BSYNC B0 ;  /* 0x0000000000007941 */ /* 0x000fea0003800000 */
.L_x_1106:
[----:B------:R1:W-:Y:S01]  /*bce0*/  ATOM.E.ADD.F16x2.RN.STRONG.GPU P0, RZ, desc[UR6][R2.64+0x4], R27 ;  /* 0x0000041b02ff79a2 */ /* 0x0003e2000810e1c6 */
[----:B------:R-:W-:Y:S04]  /*bcf0*/  BSSY B0, `(.L_x_1110) ;  /* 0x000000f000007945 */ /* 0x000fe80003800000 */
[----:B-1----:R-:W-:Y:S05]  /*bd00*/  @P0 BRA `(.L_x_1111) ;  /* 0x0000000000340947 */ /* 0x002fea0003800000 */
[----:B------:R-:W1:Y:S02]  /*bd10*/  QSPC.E.S P0, RZ, [R2+0x4] ;  /* 0x0000040002ff73aa */ /* 0x000e640000000500 */
[----:B-1----:R-:W-:Y:S05]  /*bd20*/  @!P0 BRA `(.L_x_1112) ;  /* 0x0000000000208947 */ /* 0x002fea0003800000 */
[----:B------:R-:W-:-:S04]  /*bd30*/  MOV R4, R2 ;  /* 0x0000000200047202 */ /* 0x000fc80000000f00 */
[----:B------:R-:W-:-:S07]  /*bd40*/  MOV R4, R4 ;  /* 0x0000000400047202 */ /* 0x000fce0000000f00 */
.L_x_1113:
[----:B------:R-:W1:Y:S02]  /*bd50*/  LDS R6, [R4+0x4] ;  /* 0x0000040004067984 */ /* 0x000e640000000800 */
[----:B-1----:R-:W-:-:S10]  /*bd60*/  HFMA2.MMA R7, R6, 1, 1, R27 ;  /* 0x3c003c0006077835 */ /* 0x002fd4000000001b */
[----:B------:R-:W1:Y:S02]  /*bd70*/  ATOMS.CAST.SPIN R7, [R4+0x4], R6, R7 ;  /* 0x000004060407738d */ /* 0x000e640001800007 */
[----:B-1----:R-:W-:-:S13]  /*bd80*/  ISETP.EQ.U32.AND P0, PT, R7, 0x1, PT ;  /* 0x000000010700780c */ /* 0x002fda0003f02070 */
[----:B------:R-:W-:Y:S05]  /*bd90*/  @!P0 BRA `(.L_x_1113) ;  /* 0xfffffffc00ec8947 */ /* 0x000fea000383ffff */
[----:B------:R-:W-:Y:S05]  /*bda0*/  BRA `(.L_x_1111) ;  /* 0x00000000000c7947 */ /* 0x000fea0003800000 */
.L_x_1112:
[----:B------:R-:W0:Y:S02]  /*bdb0*/  LD.E R0, desc[UR6][R2.64+0x4] ;  /* 0x0000040602007980 */ /* 0x000e24000c101900 */
[----:B0-----:R-:W-:-:S05]  /*bdc0*/  IADD3 R5, R27, R0, RZ ;  /* 0x000000001b057210 */ /* 0x001fca0007ffe0ff */
[----:B------:R1:W-:Y:S02]  /*bdd0*/  ST.E desc[UR6][R2.64+0x4], R5 ;  /* 0x0000040502007985 */ /* 0x0003e4000c101906 */
.L_x_1111:
[----:B------:R-:W-:Y:S05]  /*bde0*/  BSYNC B0 ;  /* 0x0000000000007941 */ /* 0x000fea0003800000 */
.L_x_1110:
        /* <DEDUP_REMOVED lines=10> */
.L_x_1117:
[----:B------:R-:W0:Y:S02]  /*be90*/  LDS R6, [R4] ;  /* 0x0000000004067984 */ /* 0x000e240000000800 */
[----:B0-----:R-:W-:-:S06]  /*bea0*/  HADD2 R7, R6, R26 ;  /* 0x0000001a06077230 */ /* 0x001fcc0000000000 */
[----:B------:R-:W0:Y:S02]  /*beb0*/  ATOMS.CAST.SPIN R7, [R4], R6, R7 ;  /* 0x000000060407738d */ /* 0x000e240001800007 */
[----:B0-----:R-:W-:-:S13]  /*bec0*/  ISETP.EQ.U32.AND P0, PT, R7, 0x1, PT ;  /* 0x000000010700780c */ /* 0x001fda0003f02070 */
[----:B------:R-:W-:Y:S05]  /*bed0*/  @!P0 BRA `(.L_x_1117) ;  /* 0xfffffffc00ec8947 */ /* 0x000fea000383ffff */
[----:B------:R-:W-:Y:S05]  /*bee0*/  BRA `(.L_x_1115) ;  /* 0x00000000000c7947 */ /* 0x000fea0003800000 */
.L_x_1116:
[----:B------:R-:W2:Y:S02]  /*bef0*/  LD.E R0, desc[UR6][R2.64] ;  /* 0x0000000602007980 */ /* 0x000ea4000c101900 */
[----:B--2---:R-:W-:-:S05]  /*bf00*/  IADD3 R5, R26, R0, RZ ;  /* 0x000000001a057210 */ /* 0x004fca0007ffe0ff */
[----:B------:R0:W-:Y:S02]  /*bf10*/  ST.E desc[UR6][R2.64], R5 ;  /* 0x0000000502007985 */ /* 0x0001e4000c101906 */
.L_x_1115:
[----:B------:R-:W-:Y:S05]  /*bf20*/  BSYNC B0 ;  /* 0x0000000000007941 */ /* 0x000fea0003800000 */
.L_x_1114:
[----:B------:R1:W-:Y:S01]  /*bf30*/  ATOM.E.ADD.F16x2.RN.STRONG.GPU P0, RZ, desc[UR6][R2.64+0x4], R25 ;  /* 0x0000041902ff79a2 */ /* 0x0003e2000810e1c6 */
[----:B------:R-:W-:Y:S04]  /*bf40*/  BSSY B0, `(.L_x_1118) ;  /* 0x000000f000007945 */ /* 0x000fe80003800000 */
[----:B-1----:R-:W-:Y:S05]  /*bf50*/  @P0 BRA `(.L_x_1119) ;  /* 0x0000000000340947 */ /* 0x002fea0003800000 */
[----:B------:R-:W1:Y:S02]  /*bf60*/  QSPC.E.S P0, RZ, [R2+0x4] ;  /* 0x0000040002ff73aa */ /* 0x000e640000000500 */
[----:B-1----:R-:W-:Y:S05]  /*bf70*/  @!P0 BRA `(.L_x_1120) ;  /* 0x0000000000208947 */ /* 0x002fea0003800000 */
[----:B------:R-:W-:-:S04]  /*bf80*/  MOV R4, R2 ;  /* 0x0000000200047202 */ /* 0x000fc80000000f00 */
[----:B------:R-:W-:-:S07]  /*bf90*/  MOV R4, R4 ;  /* 0x0000000400047202 */ /* 0x000fce0000000f00 */
.L_x_1121:
[----:B------:R-:W1:Y:S02]  /*bfa0*/  LDS R6, [R4+0x4] ;  /* 0x0000040004067984 */ /* 0x000e640000000800 */
[----:B-1----:R-:W-:-:S10]  /*bfb0*/  HFMA2.MMA R7, R6, 1, 1, R25 ;  /* 0x3c003c0006077835 */ /* 0x002fd40000000019 */
[----:B------:R-:W1:Y:S02]  /*bfc0*/  ATOMS.CAST.SPIN R7, [R4+0x4], R6, R7 ;  /* 0x000004060407738d */ /* 0x000e640001800007 */
[----:B-1----:R-:W-:-:S13]  /*bfd0*/  ISETP.EQ.U32.AND P0, PT, R7, 0x1, PT ;  /* 0x000000010700780c */ /* 0x002fda0003f02070 */
[----:B------:R-:W-:Y:S05]  /*bfe0*/  @!P0 BRA `(.L_x_1121) ;  /* 0xfffffffc00ec8947 */ /* 0x000fea000383ffff */
[----:B------:R-:W-:Y:S05]  /*bff0*/  BRA `(.L_x_1119) ;  /* 0x00000000000c7947 */ /* 0x000fea0003800000 */
.L_x_1120:
[----:B------:R-:W0:Y:S02]  /*c000*/  LD.E R0, desc[UR6][R2.64+0x4] ;  /* 0x0000040602007980 */ /* 0x000e24000c101900 */
[----:B0-----:R-:W-:-:S05]  /*c010*/  IADD3 R5, R25, R0, RZ ;  /* 0x0000000019057210 */ /* 0x001fca0007ffe0ff */
[----:B------:R1:W-:Y:S02]  /*c020*/  ST.E desc[UR6][R2.64+0x4], R5 ;  /* 0x0000040502007985 */ /* 0x0003e4000c101906 */
.L_x_1119:
[----:B------:R-:W-:Y:S05]  /*c030*/  BSYNC B0 ;  /* 0x0000000000007941 */ /* 0x000fea0003800000 */
.L_x_1118:
        /* <DEDUP_REMOVED lines=10> */
.L_x_1125:
[----:B------:R-:W0:Y:S02]  /*c0e0*/  LDS R6, [R4] ;  /* 0x0000000004067984 */ /* 0x000e240000000800 */
[----:B0-----:R-:W-:-:S06]  /*c0f0*/  HADD2 R7, R6, R24 ;  /* 0x0000001806077230 */ /* 0x001fcc0000000000 */
[----:B------:R-:W0:Y:S02]  /*c100*/  ATOMS.CAST.SPIN R7, [R4], R6, R7 ;  /* 0x000000060407738d */ /* 0x000e240001800007 */
[----:B0-----:R-:W-:-:S13]  /*c110*/  ISETP.EQ.U32.AND P0, PT, R7, 0x1, PT ;  /* 0x000000010700780c */ /* 0x001fda0003f02070 */
[----:B------:R-:W-:Y:S05]  /*c120*/  @!P0 BRA `(.L_x_1125) ;  /* 0xfffffffc00ec8947 */ /* 0x000fea000383ffff */
[----:B------:R-:W-:Y:S05]  /*c130*/  BRA `(.L_x_1123) ;  /* 0x00000000000c7947 */ /* 0x000fea0003800000 */
.L_x_1124:
[----:B------:R-:W2:Y:S02]  /*c140*/  LD.E R0, desc[UR6][R2.64] ;  /* 0x0000000602007980 */ /* 0x000ea4000c101900 */
[----:B--2---:R-:W-:-:S05]  /*c150*/  IADD3 R5, R24, R0, RZ ;  /* 0x0000000018057210 */ /* 0x004fca0007ffe0ff */
[----:B------:R0:W-:Y:S02]  /*c160*/  ST.E desc[UR6][R2.64], R5 ;  /* 0x0000000502007985 */ /* 0x0001e4000c101906 */
.L_x_1123:
[----:B------:R-:W-:Y:S05]  /*c170*/  BSYNC B0 ;  /* 0x0000000000007941 */ /* 0x000fea0003800000 */
.L_x_1122:
[----:B------:R1:W-:Y:S01]  /*c180*/  ATOM.E.ADD.F16x2.RN.STRONG.GPU P0, RZ, desc[UR6][R2.64+0x4], R23 ;  /* 0x0000041702ff79a2 */ /* 0x0003e2000810e1c6 */
[----:B------:R-:W-:Y:S04]  /*c190*/  BSSY B0, `(.L_x_1126) ;  /* 0x000000f000007945 */ /* 0x000fe80003800000 */
[----:B-1----:R-:W-:Y:S05]  /*c1a0*/  @P0 BRA `(.L_x_1127) ;  /* 0x0000000000340947 */ /* 0x002fea0003800000 */
[----:B------:R-:W1:Y:S02]  /*c1b0*/  QSPC.E.S P0, RZ, [R2+0x4] ;  /* 0x0000040002ff73aa */ /* 0x000e640000000500 */
[----:B-1----:R-:W-:Y:S05]  /*c1c0*/  @!P0 BRA `(.L_x_1128) ;  /* 0x0000000000208947 */ /* 0x002fea0003800000 */
[----:B------:R-:W-:-:S04]  /*c1d0*/  MOV R4, R2 ;  /* 0x0000000200047202 */ /* 0x000fc80000000f00 */
[----:B------:R-:W-:-:S07]  /*c1e0*/  MOV R4, R4 ;  /* 0x0000000400047202 */ /* 0x000fce0000000f00 */
.L_x_1129:
[----:B------:R-:W1:Y:S02]  /*c1f0*/  LDS R6, [R4+0x4] ;  /* 0x0000040004067984 */ /* 0x000e640000000800 */
[----:B-1----:R-:W-:-:S10]  /*c200*/  HFMA2.MMA R7, R6, 1, 1, R23 ;  /* 0x3c003c0006077835 */ /* 0x002fd40000000017 */
[----:B------:R-:W1:Y:S02]  /*c210*/  ATOMS.CAST.SPIN R7, [R4+0x4], R6, R7 ;  /* 0x000004060407738d */ /* 0x000e640001800007 */
[----:B-1----:R-:W-:-:S13]  /*c220*/  ISETP.EQ.U32.AND P0, PT, R7, 0x1, PT ;  /* 0x000000010700780c */ /* 0x002fda0003f02070 */
[----:B------:R-:W-:Y:S05]  /*c230*/  @!P0 BRA `(.L_x_1129) ;  /* 0xfffffffc00ec8947 */ /* 0x000fea000383ffff */
[----:B------:R-:W-:Y:S05]  /*c240*/  BRA `(.L_x_1127) ;  /* 0x00000000000c7947 */ /* 0x000fea0003800000 */
.L_x_1128:
[----:B------:R-:W0:Y:S02]  /*c250*/  LD.E R0, desc[UR6][R2.64+0x4] ;  /* 0x0000040602007980 */ /* 0x000e24000c101900 */
[----:B0-----:R-:W-:-:S05]  /*c260*/  IADD3 R5, R23, R0, RZ ;  /* 0x0000000017057210 */ /* 0x001fca0007ffe0ff */
[----:B------:R1:W-:Y:S02]  /*c270*/  ST.E desc[UR6][R2.64+0x4], R5 ;  /* 0x0000040502007985 */ /* 0x0003e4000c101906 */
.L_x_1127:
[----:B------:R-:W-:Y:S05]  /*c280*/  BSYNC B0 ;  /* 0x0000000000007941 */ /* 0x000fea0003800000 */
.L_x_1126:
        /* <DEDUP_REMOVED lines=10> */
.L_x_1133:
[----:B------:R-:W0:Y:S02]  /*c330*/  LDS R6, [R4] ;  /* 0x0000000004067984 */ /* 0x000e240000000800 */
[----:B0-----:R-:W-:-:S06]  /*c340*/  HADD2 R7, R6, R22 ;  /* 0x0000001606077230 */ /* 0x001fcc0000000000 */
[----:B------:R-:W0:Y:S02]  /*c350*/  ATOMS.CAST.SPIN R7, [R4], R6, R7 ;  /* 0x000000060407738d */ /* 0x000e240001800007 */
[----:B0-----:R-:W-:-:S13]  /*c360*/  ISETP.EQ.U32.AND P0, PT, R7, 0x1, PT ;  /* 0x000000010700780c */ /* 0x001fda0003f02070 */
[----:B------:R-:W-:Y:S05]  /*c370*/  @!P0 BRA `(.L_x_1133) ;  /* 0xfffffffc00ec8947 */ /* 0x000fea000383ffff */
[----:B------:R-:W-:Y:S05]  /*c380*/  BRA `(.L_x_1131) ;  /* 0x00000000000c7947 */ /* 0x000fea0003800000 */
.L_x_1132:
[----:B------:R-:W2:Y:S02]  /*c390*/  LD.E R0, desc[UR6][R2.64] ;  /* 0x0000000602007980 */ /* 0x000ea4000c101900 */
[----:B--2---:R-:W-:-:S05]  /*c3a0*/  IADD3 R5, R22, R0, RZ ;  /* 0x0000000016057210 */ /* 0x004fca0007ffe0ff */
[----:B------:R0:W-:Y:S02]  /*c3b0*/  ST.E desc[UR6][R2.64], R5 ;  /* 0x0000000502007985 */ /* 0x0001e4000c101906 */
.L_x_1131:
[----:B------:R-:W-:Y:S05]  /*c3c0*/  BSYNC B0 ;  /* 0x0000000000007941 */ /* 0x000fea0003800000 */
.L_x_1130:
[----:B------:R1:W-:Y:S02]  /*c3d0*/  ATOM.E.ADD.F16x2.RN.STRONG.GPU P0, RZ, desc[UR6][R2.64+0x4], R21 ;  /* 0x0000041502ff79a2 */ /* 0x0003e4000810e1c6 */
[----:B-1----:R-:W-:Y:S05]  /*c3e0*/  @P0 EXIT ;  /* 0x000000000000094d */ /* 0x002fea0003800000 */
[----:B------:R-:W1:Y:S02]  /*c3f0*/  QSPC.E.S P0, RZ, [R2+0x4] ;  /* 0x0000040002ff73aa */ /* 0x000e640000000500 */
[----:B-1----:R-:W-:Y:S05]  /*c400*/  @!P0 BRA `(.L_x_1134) ;  /* 0x00000000001c8947 */ /* 0x002fea0003800000 */
[----:B0-----:R-:W-:-:S07]  /*c410*/  MOV R2, R2 ;  /* 0x0000000200027202 */ /* 0x001fce0000000f00 */
.L_x_1135:
[----:B------:R-:W0:Y:S02]  /*c420*/  LDS R4, [R2+0x4] ;  /* 0x0000040002047984 */ /* 0x000e240000000800 */
[----:B0-----:R-:W-:-:S10]  /*c430*/  HFMA2.MMA R5, R4, 1, 1, R21 ;  /* 0x3c003c0004057835 */ /* 0x001fd40000000015 */
[----:B------:R-:W0:Y:S02]  /*c440*/  ATOMS.CAST.SPIN R5, [R2+0x4], R4, R5 ;  /* 0x000004040205738d */ /* 0x000e240001800005 */
[----:B0-----:R-:W-:-:S13]  /*c450*/  ISETP.EQ.U32.AND P0, PT, R5, 0x1, PT ;  /* 0x000000010500780c */ /* 0x001fda0003f02070 */
[----:B------:R-:W-:Y:S05]  /*c460*/  @!P0 BRA `(.L_x_1135) ;  /* 0xfffffffc00ec8947 */ /* 0x000fea000383ffff */
[----:B------:R-:W-:Y:S05]  /*c470*/  EXIT ;  /* 0x000000000000794d */ /* 0x000fea0003800000 */
.L_x_1134:
[----:B------:R-:W0:Y:S02]  /*c480*/  LD.E R0, desc[UR6][R2.64+0x4] ;  /* 0x0000040602007980 */ /* 0x000e24000c101900 */
[----:B0-----:R-:W-:-:S05]  /*c490*/  IADD3 R5, R21, R0, RZ ;  /* 0x0000000015057210 */ /* 0x001fca0007ffe0ff */
[----:B------:R-:W-:Y:S01]  /*c4a0*/  ST.E desc[UR6][R2.64+0x4], R5 ;  /* 0x0000040502007985 */ /* 0x000fe2000c101906 */
[----:B------:R-:W-:Y:S05]  /*c4b0*/  EXIT ;  /* 0x000000000000794d */ /* 0x000fea0003800000 */
.L_x_1136:
        /* <DEDUP_REMOVED lines=12> */
.L_x_3676:


//--------------------- .text._Z23gemm_half_q_half_kernelILi4ELi4ELb1ELb0ELi32EEvPK6__halfPKjS4_S2_PS0_iiiiPKtS7_iiiiiibS2_i --------------------------
	.section	.text._Z23gemm_half_q_half_kernelILi4ELi4ELb1ELb0ELi32EEvPK6__halfPKjS4_S2_PS0_iiiiPKtS7_iiiiiibS2_i,"ax",@progbits
	.align	128
        .global         _Z23gemm_half_q_half_kernelILi4ELi4ELb1ELb0ELi32EEvPK6__halfPKjS4_S2_PS0_iiiiPKtS7_iiiiiibS2_i
        .type           _Z23gemm_half_q_half_kernelILi4ELi4ELb1ELb0ELi32EEvPK6__halfPKjS4_S2_PS0_iiiiPKtS7_iiiiiibS2_i,@function
        .size           _Z23gemm_half_q_half_kernelILi4ELi4ELb1ELb0ELi32EEvPK6__halfPKjS4_S2_PS0_iiiiPKtS7_iiiiiibS2_i,(.L_x_3677 - _Z23gemm_half_q_half_kernelILi4ELi4ELb1ELb0ELi32EEvPK6__halfPKjS4_S2_PS0_iiiiPKtS7_iiiiiibS2_i)
        .other          _Z23gemm_half_q_half_kernelILi4ELi4ELb1ELb0ELi32EEvPK6__halfPKjS4_S2_PS0_iiiiPKtS7_iiiiiibS2_i,@"STO_CUDA_ENTRY STV_DEFAULT"
_Z23gemm_half_q_half_kernelILi4ELi4ELb1ELb0ELi32EEvPK6__halfPKjS4_S2_PS0_iiiiPKtS7_iiiiiibS2_i:
.text._Z23gemm_half_q_half_kernelILi4ELi4ELb1ELb0ELi32EEvPK6__halfPKjS4_S2_PS0_iiiiPKtS7_iiiiiibS2_i:
        /* <DEDUP_REMOVED lines=48> */
.L_x_1137:
        /* <DEDUP_REMOVED lines=20> */
[----:B------:R-:W-:Y:S01]  /*0440*/  HFMA2.MMA R17, -RZ, RZ, 0, 0 ;  /* 0x00000000ff117435 */ /* 0x000fe200000001ff */
        /* <DEDUP_REMOVED lines=11> */
.L_x_1142:
        /* <DEDUP_REMOVED lines=16> */
.L_x_1141:
        /* <DEDUP_REMOVED lines=16> */
.L_x_1140:
        /* <DEDUP_REMOVED lines=17> */
.L_x_1144:
        /* <DEDUP_REMOVED lines=16> */
.L_x_1143:
        /* <DEDUP_REMOVED lines=14> */
.L_x_1139:
[----:B------:R-:W-:Y:S05]  /*09f0*/  BSYNC B0 ;  /* 0x0000000000007941 */ /* 0x000fea0003800000 */
.L_x_1138:
        /* <DEDUP_REMOVED lines=21> */
.L_x_1147:
        /* <DEDUP_REMOVED lines=11> */
.L_x_1146:
[----:B-1----:R-:W-:-:S04]  /*0c00*/  IADD3 R10, R92, -R7, RZ ;  /* 0x800000075c0a7210 */ /* 0x002fc80007ffe0ff */
[----:B------:R-:W-:-:S13]  /*0c10*/  ISETP.GT.AND P2, PT, R10, 0x1, PT ;  /* 0x000000010a00780c */ /* 0x000fda0003f44270 */
[----:B------:R-:W-:Y:S01]  /*0c20*/  @P2 VIADD R7, R7, 0x2 ;  /* 0x0000000207072836 */ /* 0x000fe20000000000 */
[----:B------:R-:W-:Y:S01]  /*0c30*/  @P2 PLOP3.LUT P0, PT, PT, PT, PT, 0x8, 0x0 ;  /* 0x000000000000281c */ /* 0x000fe20003f0e170 */
[----:B------:R-:W-:Y:S01]  /*0c40*/  @P2 IMAD.WIDE R10, R89, 0x2, R8 ;  /* 0x00000002590a2825 */ /* 0x000fe200078e0208 */
[----:B------:R0:W-:Y:S02]  /*0c50*/  @P2 STG.E.64 desc[UR8][R8.64], RZ ;  /* 0x000000ff08002986 */ /* 0x0001e4000c101b08 */
[----:B------:R-:W-:Y:S02]  /*0c60*/  ISETP.LT.OR P0, PT, R7, R92, P0 ;  /* 0x0000005c0700720c */ /* 0x000fe40000701670 */
[----:B------:R1:W-:Y:S01]  /*0c70*/  @P2 STG.E.64 desc[UR8][R10.64], RZ ;  /* 0x000000ff0a002986 */ /* 0x0003e2000c101b08 */
[----:B0-----:R-:W-:-:S10]  /*0c80*/  @P2 IMAD.WIDE R8, R89, 0x2, R10 ;  /* 0x0000000259082825 */ /* 0x001fd400078e020a */
[----:B------:R1:W-:Y:S02]  /*0c90*/  @P0 STG.E.64 desc[UR8][R8.64], RZ ;  /* 0x000000ff08000986 */ /* 0x0003e4000c101b08 */
.L_x_1145:
        /* <DEDUP_REMOVED lines=17> */
.L_x_1149:
        /* <DEDUP_REMOVED lines=19> */
[----:B------:R-:W-:Y:S01]  /*0ee0*/  LOP3.LUT R23, R23, 0xf, RZ, 0xc0, !PT ;  /* 0x0000000f17177812 */ /* 0x000fe200078ec0ff */
[----:B----4-:R-:W-:Y:S01]  /*0ef0*/  IMAD.IADD R20, R13, 0x1, R20 ;  /* 0x000000010d147824 */ /* 0x010fe200078e0214 */
        /* <DEDUP_REMOVED lines=8> */
[----:B------:R-:W-:Y:S01]  /*0f80*/  ISETP.GE.AND P2, PT, R20, R91, PT ;  /* 0x0000005b1400720c */ /* 0x000fe20003f46270 */
[----:B------:R-:W-:Y:S01]  /*0f90*/  IMAD R8, R8, R8, RZ ;  /* 0x0000000808087224 */ /* 0x000fe200078e02ff */
[----:B------:R-:W2:Y:S01]  /*0fa0*/  I2F.F16 R9, R22 ;  /* 0x0000001600097306 */ /* 0x000ea20000200c00 */
[----:B------:R-:W-:-:S07]  /*0fb0*/  IMAD R21, R21, R21, RZ ;  /* 0x0000001515157224 */ /* 0x000fce00078e02ff */
        /* <DEDUP_REMOVED lines=8> */
.L_x_1148:
        /* <DEDUP_REMOVED lines=21> */
.L_x_1150:
        /* <DEDUP_REMOVED lines=8> */
.L_x_1151:
[----:B------:R-:W-:Y:S01]  /*1210*/  HFMA2.MMA R9, -RZ, RZ, 0, 0 ;  /* 0x00000000ff097435 */ /* 0x000fe200000001ff */
[----:B------:R-:W-:Y:S02]  /*1220*/  SHF.R.S32.HI R13, RZ, 0x5, R11 ;  /* 0x00000005ff0d7819 */ /* 0x000fe4000001140b */
[----:B------:R-:W-:Y:S01]  /*1230*/  MOV R10, RZ ;  /* 0x000000ff000a7202 */ /* 0x000fe20000000f00 */
        /* <DEDUP_REMOVED lines=8> */
.L_x_1152:
        /* <DEDUP_REMOVED lines=8> */
.L_x_1153:
        /* <DEDUP_REMOVED lines=9> */
.L_x_1154:
        /* <DEDUP_REMOVED lines=35> */
.L_x_1160:
[----:B0-----:R-:W0:Y:S02]  /*1600*/  LDC R89, c[0x0][0x23c] ;  /* 0x00008f00ff597b82 */ /* 0x001e240000000800 */
[C---:B0-----:R-:W-:Y:S02]  /*1610*/  IMAD.WIDE R2, R89.reuse, 0x4, R12 ;  /* 0x0000000459027825 */ /* 0x041fe400078e020c */
[----:B------:R-:W5:Y:S04]  /*1620*/  LDG.E.128.CONSTANT R12, desc[UR8][R12.64] ;  /* 0x000000080c0c7981 */ /* 0x000f68000c1e9d00 */
[----:B------:R0:W5:Y:S01]  /*1630*/  LDG.E.128.CONSTANT R8, desc[UR8][R2.64] ;  /* 0x0000000802087981 */ /* 0x000162000c1e9d00 */
[----:B------:R-:W-:Y:S01]  /*1640*/  IMAD.WIDE R94, R89, 0x4, R2 ;  /* 0x00000004595e7825 */ /* 0x000fe200078e0202 */
[----:B------:R-:W-:Y:S06]  /*1650*/  @!P1 BRA `(.L_x_1156) ;  /* 0x00000020008c9947 */ /* 0x000fec0003800000 */
[----:B------:R-:W2:Y:S01]  /*1660*/  LDG.E.128.CONSTANT R4, desc[UR8][R94.64] ;  /* 0x000000085e047981 */ /* 0x000ea2000c1e9d00 */
[----:B-----5:R-:W-:Y:S02]  /*1670*/  SHF.R.U32.HI R19, RZ, 0xf, R14 ;  /* 0x0000000fff137819 */ /* 0x020fe4000001160e */
[----:B------:R-:W-:Y:S02]  /*1680*/  SHF.R.U32.HI R28, RZ, 0xf, R15 ;  /* 0x0000000fff1c7819 */ /* 0x000fe4000001160f */
[----:B------:R-:W-:Y:S02]  /*1690*/  SHF.R.U32.HI R20, RZ, 0xe, R10 ;  /* 0x0000000eff147819 */ /* 0x000fe4000001160a */
[----:B------:R-:W-:Y:S02]  /*16a0*/  LOP3.LUT R19, R19, 0x10001, RZ, 0xc0, !PT ;  /* 0x0001000113137812 */ /* 0x000fe400078ec0ff */
[----:B------:R-:W-:Y:S02]  /*16b0*/  SHF.R.U32.HI R17, RZ, 0xf, R13 ;  /* 0x0000000fff117819 */ /* 0x000fe4000001160d */
[----:B------:R-:W-:-:S02]  /*16c0*/  SHF.R.U32.HI R29, RZ, 0xe, R11 ;  /* 0x0000000eff1d7819 */ /* 0x000fc4000001160b */
[----:B------:R-:W-:Y:S02]  /*16d0*/  LOP3.LUT R28, R28, 0x10001, RZ, 0xc0, !PT ;  /* 0x000100011c1c7812 */ /* 0x000fe400078ec0ff */
[--C-:B0-----:R-:W-:Y:S02]  /*16e0*/  SHF.R.U32.HI R3, RZ, 0xf, R12.reuse ;  /* 0x0000000fff037819 */ /* 0x101fe4000001160c */
[C---:B------:R-:W-:Y:S02]  /*16f0*/  LOP3.LUT R2, R12.reuse, 0x380038, RZ, 0xc0, !PT ;  /* 0x003800380c027812 */ /* 0x040fe400078ec0ff */
[----:B------:R-:W-:Y:S02]  /*1700*/  SHF.R.U32.HI R34, RZ, 0x6, R12 ;  /* 0x00000006ff227819 */ /* 0x000fe4000001160c */
[----:B------:R-:W-:Y:S02]  /*1710*/  LOP3.LUT R48, R12, 0x70007, RZ, 0xc0, !PT ;  /* 0x000700070c307812 */ /* 0x000fe400078ec0ff */
[----:B------:R-:W-:-:S02]  /*1720*/  LOP3.LUT R18, R14, 0x380038, RZ, 0xc0, !PT ;  /* 0x003800380e127812 */ /* 0x000fc400078ec0ff */
[----:B------:R-:W-:Y:S02]  /*1730*/  SHF.R.U32.HI R32, RZ, 0x6, R14 ;  /* 0x00000006ff207819 */ /* 0x000fe4000001160e */
[----:B------:R-:W-:Y:S02]  /*1740*/  LOP3.LUT R38, R14, 0x70007, RZ, 0xc0, !PT ;  /* 0x000700070e267812 */ /* 0x000fe400078ec0ff */
        /* <DEDUP_REMOVED lines=10> */
[----:B------:R-:W-:Y:S01]  /*17f0*/  LOP3.LUT R52, R9, 0x70007, RZ, 0xc0, !PT ;  /* 0x0007000709347812 */ /* 0x000fe200078ec0ff */
[----:B------:R-:W-:Y:S01]  /*1800*/  HFMA2.MMA R9, -RZ, RZ, 0, 0.125 ;  /* 0x00003000ff097435 */ /* 0x000fe200000001ff */
[----:B------:R-:W-:Y:S02]  /*1810*/  LOP3.LUT R20, R19, 0x20002, R20, 0xf8, !PT ;  /* 0x0002000213147812 */ /* 0x000fe400078ef814 */
[C---:B------:R-:W-:Y:S02]  /*1820*/  LOP3.LUT R62, R11.reuse, 0x380038, RZ, 0xc0, !PT ;  /* 0x003800380b3e7812 */ /* 0x040fe400078ec0ff */
[----:B------:R-:W-:Y:S02]  /*1830*/  SHF.R.U32.HI R47, RZ, 0x6, R11 ;  /* 0x00000006ff2f7819 */ /* 0x000fe4000001160b */
[----:B------:R-:W-:Y:S02]  /*1840*/  LOP3.LUT R58, R11, 0x70007, RZ, 0xc0, !PT ;  /* 0x000700070b3a7812 */ /* 0x000fe400078ec0ff */
[----:B------:R-:W-:-:S02]  /*1850*/  LOP3.LUT R17, R17, 0x10001, RZ, 0xc0, !PT ;  /* 0x0001000111117812 */ /* 0x000fc400078ec0ff */
[----:B------:R-:W-:Y:S02]  /*1860*/  LOP3.LUT R19, R28, 0x20002, R29, 0xf8, !PT ;  /* 0x000200021c137812 */ /* 0x000fe400078ef81d */
[C---:B------:R-:W-:Y:S02]  /*1870*/  LOP3.LUT R61, R15.reuse, 0x380038, RZ, 0xc0, !PT ;  /* 0x003800380f3d7812 */ /* 0x040fe400078ec0ff */
[----:B------:R-:W-:Y:S02]  /*1880*/  SHF.R.U32.HI R35, RZ, 0x6, R15 ;  /* 0x00000006ff237819 */ /* 0x000fe4000001160f */
[----:B------:R-:W-:Y:S02]  /*1890*/  LOP3.LUT R46, R15, 0x70007, RZ, 0xc0, !PT ;  /* 0x000700070f2e7812 */ /* 0x000fe400078ec0ff */
[----:B------:R-:W-:Y:S02]  /*18a0*/  LOP3.LUT R3, R3, 0x10001, RZ, 0xc0, !PT ;  /* 0x0001000103037812 */ /* 0x000fe400078ec0ff */
[----:B------:R-:W-:-:S02]  /*18b0*/  LOP3.LUT R15, R10, 0x380038, RZ, 0xc0, !PT ;  /* 0x003800380a0f7812 */ /* 0x000fc400078ec0ff */
[----:B------:R-:W-:Y:S02]  /*18c0*/  SHF.R.U32.HI R45, RZ, 0x6, R10 ;  /* 0x00000006ff2d7819 */ /* 0x000fe4000001160a */
[----:B------:R-:W-:Y:S02]  /*18d0*/  LOP3.LUT R53, R10, 0x70007, RZ, 0xc0, !PT ;  /* 0x000700070a357812 */ /* 0x000fe400078ec0ff */
[----:B------:R-:W-:Y:S02]  /*18e0*/  LOP3.LUT R10, R17, 0x20002, R8, 0xf8, !PT ;  /* 0x00020002110a7812 */ /* 0x000fe400078ef808 */
[----:B------:R-:W-:Y:S02]  /*18f0*/  LOP3.LUT R2, R2, 0x64006400, RZ, 0xfc, !PT ;  /* 0x6400640002027812 */ /* 0x000fe400078efcff */
[----:B------:R-:W-:Y:S02]  /*1900*/  LOP3.LUT R3, R3, 0x20002, R14, 0xf8, !PT ;  /* 0x0002000203037812 */ /* 0x000fe400078ef80e */
        /* <DEDUP_REMOVED lines=8> */
[-C--:B------:R-:W-:Y:S01]  /*1990*/  HFMA2 R62, R12, R9.reuse.H0_H0, -132, -132 ;  /* 0xd820d8200c3e7431 */ /* 0x080fe20000040009 */
[----:B------:R-:W-:Y:S02]  /*19a0*/  LOP3.LUT R78, R61, 0x64006400, RZ, 0xfc, !PT ;  /* 0x640064003d4e7812 */ /* 0x000fe400078efcff */
[----:B------:R-:W-:Y:S01]  /*19b0*/  MOV R0, 0x2400 ;  /* 0x0000240000007802 */ /* 0x000fe20000000f00 */
[-C--:B------:R-:W-:Y:S01]  /*19c0*/  HFMA2 R83, R16, R9.reuse.H0_H0, -132, -132 ;  /* 0xd820d82010537431 */ /* 0x080fe20000040009 */
        /* <DEDUP_REMOVED lines=36> */
[----:B------:R-:W-:Y:S02]  /*1c10*/  LOP3.LUT R20, R5, 0x64006400, RZ, 0xfc, !PT ;  /* 0x6400640005147812 */ /* 0x000fe400078efcff */
[----:B------:R-:W-:Y:S02]  /*1c20*/  SHF.R.U32.HI R54, RZ, 0x6, R7 ;  /* 0x00000006ff367819 */ /* 0x000fe40000011607 */
[----:B------:R-:W-:Y:S01]  /*1c30*/  LOP3.LUT R5, R50, 0x380038, RZ, 0xc0, !PT ;  /* 0x0038003832057812 */ /* 0x000fe200078ec0ff */
[----:B------:R-:W-:Y:S01]  /*1c40*/  HFMA2 R20, R20, R9.H0_H0, -132, -132 ;  /* 0xd820d82014147431 */ /* 0x000fe20000040009 */
[----:B------:R-:W-:Y:S02]  /*1c50*/  LOP3.LUT R63, R7, 0x380038, RZ, 0xc0, !PT ;  /* 0x00380038073f7812 */ /* 0x000fe400078ec0ff */
[----:B------:R-:W-:Y:S02]  /*1c60*/  LOP3.LUT R30, R3, 0x40004, R30, 0xf8, !PT ;  /* 0x00040004031e7812 */ /* 0x000fe400078ef81e */
[----:B------:R-:W-:-:S02]  /*1c70*/  LOP3.LUT R6, R6, 0x64006400, RZ, 0xfc, !PT ;  /* 0x6400640006067812 */ /* 0x000fc400078efcff */
[----:B------:R-:W-:Y:S02]  /*1c80*/  LOP3.LUT R66, R11, 0x64006400, RZ, 0xfc, !PT ;  /* 0x640064000b427812 */ /* 0x000fe400078efcff */
[----:B------:R-:W-:Y:S01]  /*1c90*/  LOP3.LUT R3, R34, 0x380038, RZ, 0xc0, !PT ;  /* 0x0038003822037812 */ /* 0x000fe200078ec0ff */
[-C--:B------:R-:W-:Y:S01]  /*1ca0*/  HFMA2 R77, R6, R9.reuse.H0_H0, -132, -132 ;  /* 0xd820d820064d7431 */ /* 0x080fe20000040009 */
[----:B------:R-:W-:Y:S01]  /*1cb0*/  LOP3.LUT R11, R54, 0x380038, RZ, 0xc0, !PT ;  /* 0x00380038360b7812 */ /* 0x000fe200078ec0ff */
[-C--:B------:R-:W-:Y:S01]  /*1cc0*/  HFMA2 R15, R66, R9.reuse.H0_H0, -132, -132 ;  /* 0xd820d820420f7431 */ /* 0x080fe20000040009 */
[----:B------:R-:W-:Y:S02]  /*1cd0*/  LOP3.LUT R2, R5, 0x64006400, RZ, 0xfc, !PT ;  /* 0x6400640005027812 */ /* 0x000fe400078efcff */
[----:B------:R-:W-:Y:S02]  /*1ce0*/  SHF.R.U32.HI R49, RZ, 0x6, R4 ;  /* 0x00000006ff317819 */ /* 0x000fe40000011604 */
        /* <DEDUP_REMOVED lines=10> */
[----:B------:R-:W-:-:S02]  /*1d90*/  SHF.R.U32.HI R28, RZ, 0xd, R7 ;  /* 0x0000000dff1c7819 */ /* 0x000fc40000011607 */
[----:B------:R-:W-:Y:S02]  /*1da0*/  LOP3.LUT R59, R7, 0x70007, RZ, 0xc0, !PT ;  /* 0x00070007073b7812 */ /* 0x000fe400078ec0ff */
[----:B------:R-:W-:Y:S02]  /*1db0*/  LOP3.LUT R2, R34, 0x1c001c0, RZ, 0xc0, !PT ;  /* 0x01c001c022027812 */ /* 0x000fe400078ec0ff */
[----:B------:R-:W-:Y:S02]  /*1dc0*/  LOP3.LUT R66, R45, 0x1c001c0, RZ, 0xc0, !PT ;  /* 0x01c001c02d427812 */ /* 0x000fe400078ec0ff */
[----:B------:R-:W-:Y:S02]  /*1dd0*/  LOP3.LUT R7, R36, 0x380038, RZ, 0xc0, !PT ;  /* 0x0038003824077812 */ /* 0x000fe400078ec0ff */
[----:B------:R-:W-:Y:S02]  /*1de0*/  LOP3.LUT R8, R8, 0x64006400, RZ, 0xfc, !PT ;  /* 0x6400640008087812 */ /* 0x000fe400078efcff */
[----:B------:R-:W-:-:S02]  /*1df0*/  LOP3.LUT R31, R10, 0x40004, R31, 0xf8, !PT ;  /* 0x000400040a1f7812 */ /* 0x000fc400078ef81f */
[----:B------:R-:W-:Y:S01]  /*1e00*/  LOP3.LUT R12, R3, 0x64006400, RZ, 0xfc, !PT ;  /* 0x64006400030c7812 */ /* 0x000fe200078efcff */
[-C--:B------:R-:W-:Y:S01]  /*1e10*/  HFMA2 R16, R8, R9.reuse.H0_H0, -132, -132 ;  /* 0xd820d82008107431 */ /* 0x080fe20000040009 */
[----:B------:R-:W-:Y:S02]  /*1e20*/  LOP3.LUT R67, R6, 0x64006400, RZ, 0xfc, !PT ;  /* 0x6400640006437812 */ /* 0x000fe400078efcff */
[----:B------:R-:W-:Y:S01]  /*1e30*/  LOP3.LUT R10, R13, 0x64006400, RZ, 0xfc, !PT ;  /* 0x640064000d0a7812 */ /* 0x000fe200078efcff */
[-C--:B------:R-:W-:Y:S01]  /*1e40*/  HFMA2 R12, R12, R9.reuse.H0_H0, -132, -132 ;  /* 0xd820d8200c0c7431 */ /* 0x080fe20000040009 */
[----:B------:R-:W-:Y:S01]  /*1e50*/  LOP3.LUT R4, R39, 0x1c001c0, RZ, 0xc0, !PT ;  /* 0x01c001c027047812 */ /* 0x000fe200078ec0ff */
[----:B------:R-:W-:Y:S01]  /*1e60*/  HFMA2 R67, R67, R0.H0_H0, -20, -20 ;  /* 0xcd00cd0043437431 */ /* 0x000fe20000040000 */
        /* <DEDUP_REMOVED lines=8> */
[----:B------:R-:W-:Y:S02]  /*1ef0*/  LOP3.LUT R28, R19, 0x40004, R28, 0xf8, !PT ;  /* 0x00040004131c7812 */ /* 0x000fe400078ef81c */
[----:B------:R-:W-:-:S02]  /*1f00*/  LOP3.LUT R8, R32, 0x1c001c0, RZ, 0xc0, !PT ;  /* 0x01c001c020087812 */ /* 0x000fc400078ec0ff */
[----:B------:R-:W-:Y:S02]  /*1f10*/  LOP3.LUT R45, R45, 0x70007, RZ, 0xc0, !PT ;  /* 0x000700072d2d7812 */ /* 0x000fe400078ec0ff */
[----:B------:R-:W-:Y:S02]  /*1f20*/  LOP3.LUT R19, R35, 0x380038, RZ, 0xc0, !PT ;  /* 0x0038003823137812 */ /* 0x000fe400078ec0ff */
[----:B------:R-:W-:Y:S02]  /*1f30*/  LOP3.LUT R5, R4, 0x64006400, RZ, 0xfc, !PT ;  /* 0x6400640004057812 */ /* 0x000fe400078efcff */
        /* <DEDUP_REMOVED lines=165> */
.L_x_1157:
        /* <DEDUP_REMOVED lines=81> */
.L_x_1158:
        /* <DEDUP_REMOVED lines=80> */
.L_x_1159:
        /* <DEDUP_REMOVED lines=79> */
.L_x_1156:
        /* <DEDUP_REMOVED lines=8> */
.L_x_1155:
        /* <DEDUP_REMOVED lines=17> */
.L_x_1164:
[----:B------:R-:W0:Y:S02]  /*3a20*/  LDS R2, [R0] ;  /* 0x0000000000027984 */ /* 0x000e240000000800 */
[----:B0-----:R-:W-:-:S06]  /*3a30*/  HADD2 R3, R2, R40 ;  /* 0x0000002802037230 */ /* 0x001fcc0000000000 */
[----:B------:R-:W0:Y:S02]  /*3a40*/  ATOMS.CAST.SPIN R3, [R0], R2, R3 ;  /* 0x000000020003738d */ /* 0x000e240001800003 */
[----:B0-----:R-:W-:-:S13]  /*3a50*/  ISETP.EQ.U32.AND P0, PT, R3, 0x1, PT ;  /* 0x000000010300780c */ /* 0x001fda0003f02070 */
[----:B------:R-:W-:Y:S05]  /*3a60*/  @!P0 BRA `(.L_x_1164) ;  /* 0xfffffffc00ec8947 */ /* 0x000fea000383ffff */
[----:B------:R-:W-:Y:S05]  /*3a70*/  BRA `(.L_x_1162) ;  /* 0x00000000000c7947 */ /* 0x000fea0003800000 */
.L_x_1163:
[----:B------:R-:W2:Y:S02]  /*3a80*/  LD.E R0, desc[UR8][R4.64] ;  /* 0x0000000804007980 */ /* 0x000ea4000c101900 */
[----:B--2---:R-:W-:-:S05]  /*3a90*/  IADD3 R3, R40, R0, RZ ;  /* 0x0000000028037210 */ /* 0x004fca0007ffe0ff */
[----:B------:R0:W-:Y:S02]  /*3aa0*/  ST.E desc[UR8][R4.64], R3 ;  /* 0x0000000304007985 */ /* 0x0001e4000c101908 */
.L_x_1162:
[----:B------:R-:W-:Y:S05]  /*3ab0*/  BSYNC B0 ;  /* 0x0000000000007941 */ /* 0x000fea0003800000 */
.L_x_1161:
[----:B------:R1:W-:Y:S01]  /*3ac0*/  ATOM.E.ADD.F16x2.RN.STRONG.GPU P0, RZ, desc[UR8][R4.64+0x4], R27 ;  /* 0x0000041b04ff79a2 */ /* 0x0003e2000810e1c8 */
[----:B------:R-:W-:Y:S04]  /*3ad0*/  BSSY B0, `(.L_x_1165) ;  /* 0x000000f000007945 */ /* 0x000fe80003800000 */
[----:B-1----:R-:W-:Y:S05]  /*3ae0*/  @P0 BRA `(.L_x_1166) ;  /* 0x0000000000340947 */ /* 0x002fea0003800000 */
[----:B------:R-:W1:Y:S02]  /*3af0*/  QSPC.E.S P0, RZ, [R4+0x4] ;  /* 0x0000040004ff73aa */ /* 0x000e640000000500 */
[----:B-1----:R-:W-:Y:S05]  /*3b00*/  @!P0 BRA `(.L_x_1167) ;  /* 0x0000000000208947 */ /* 0x002fea0003800000 */
[----:B------:R-:W-:-:S04]  /*3b10*/  MOV R2, R4 ;  /* 0x0000000400027202 */ /* 0x000fc80000000f00 */
[----:B------:R-:W-:-:S07]  /*3b20*/  MOV R0, R2 ;  /* 0x0000000200007202 */ /* 0x000fce0000000f00 */
.L_x_1168:
[----:B------:R-:W0:Y:S02]  /*3b30*/  LDS R2, [R0+0x4] ;  /* 0x0000040000027984 */ /* 0x000e240000000800 */
[----:B0-----:R-:W-:-:S10]  /*3b40*/  HFMA2.MMA R3, R2, 1, 1, R27 ;  /* 0x3c003c0002037835 */ /* 0x001fd4000000001b */
[----:B------:R-:W0:Y:S02]  /*3b50*/  ATOMS.CAST.SPIN R3, [R0+0x4], R2, R3 ;  /* 0x000004020003738d */ /* 0x000e240001800003 */
[----:B0-----:R-:W-:-:S13]  /*3b60*/  ISETP.EQ.U32.AND P0, PT, R3, 0x1, PT ;  /* 0x000000010300780c */ /* 0x001fda0003f02070 */
[----:B------:R-:W-:Y:S05]  /*3b70*/  @!P0 BRA `(.L_x_1168) ;  /* 0xfffffffc00ec8947 */ /* 0x000fea000383ffff */
[----:B------:R-:W-:Y:S05]  /*3b80*/  BRA `(.L_x_1166) ;  /* 0x00000000000c7947 */ /* 0x000fea0003800000 */
.L_x_1167:
[----:B------:R-:W0:Y:S02]  /*3b90*/  LD.E R0, desc[UR8][R4.64+0x4] ;  /* 0x0000040804007980 */ /* 0x000e24000c101900 */
[----:B0-----:R-:W-:-:S05]  /*3ba0*/  IADD3 R3, R27, R0, RZ ;  /* 0x000000001b037210 */ /* 0x001fca0007ffe0ff */
[----:B------:R1:W-:Y:S02]  /*3bb0*/  ST.E desc[UR8][R4.64+0x4], R3 ;  /* 0x0000040304007985 */ /* 0x0003e4000c101908 */
.L_x_1166:
[----:B------:R-:W-:Y:S05]  /*3bc0*/  BSYNC B0 ;  /* 0x0000000000007941 */ /* 0x000fea0003800000 */
.L_x_1165:
        /* <DEDUP_REMOVED lines=10> */
.L_x_1172:
[----:B------:R-:W0:Y:S02]  /*3c70*/  LDS R2, [R0] ;  /* 0x0000000000027984 */ /* 0x000e240000000800 */
[----:B0-----:R-:W-:-:S06]  /*3c80*/  HADD2 R3, R2, R26 ;  /* 0x0000001a02037230 */ /* 0x001fcc0000000000 */
[----:B------:R-:W0:Y:S02]  /*3c90*/  ATOMS.CAST.SPIN R3, [R0], R2, R3 ;  /* 0x000000020003738d */ /* 0x000e240001800003 */
[----:B0-----:R-:W-:-:S13]  /*3ca0*/  ISETP.EQ.U32.AND P0, PT, R3, 0x1, PT ;  /* 0x000000010300780c */ /* 0x001fda0003f02070 */
[----:B------:R-:W-:Y:S05]  /*3cb0*/  @!P0 BRA `(.L_x_1172) ;  /* 0xfffffffc00ec8947 */ /* 0x000fea000383ffff */
[----:B------:R-:W-:Y:S05]  /*3cc0*/  BRA `(.L_x_1170) ;  /* 0x00000000000c7947 */ /* 0x000fea0003800000 */
.L_x_1171:
[----:B------:R-:W2:Y:S02]  /*3cd0*/  LD.E R0, desc[UR8][R4.64] ;  /* 0x0000000804007980 */ /* 0x000ea4000c101900 */
[----:B--2---:R-:W-:-:S05]  /*3ce0*/  IADD3 R3, R26, R0, RZ ;  /* 0x000000001a037210 */ /* 0x004fca0007ffe0ff */
[----:B------:R0:W-:Y:S02]  /*3cf0*/  ST.E desc[UR8][R4.64], R3 ;  /* 0x0000000304007985 */ /* 0x0001e4000c101908 */
.L_x_1170:
[----:B------:R-:W-:Y:S05]  /*3d00*/  BSYNC B0 ;  /* 0x0000000000007941 */ /* 0x000fea0003800000 */
.L_x_1169:
[----:B------:R1:W-:Y:S01]  /*3d10*/  ATOM.E.ADD.F16x2.RN.STRONG.GPU P0, RZ, desc[UR8][R4.64+0x4], R25 ;  /* 0x0000041904ff79a2 */ /* 0x0003e2000810e1c8 */
[----:B------:R-:W-:Y:S04]  /*3d20*/  BSSY B0, `(.L_x_1173) ;  /* 0x000000f000007945 */ /* 0x000fe80003800000 */
[----:B-1----:R-:W-:Y:S05]  /*3d30*/  @P0 BRA `(.L_x_1174) ;  /* 0x0000000000340947 */ /* 0x002fea0003800000 */
[----:B------:R-:W1:Y:S02]  /*3d40*/  QSPC.E.S P0, RZ, [R4+0x4] ;  /* 0x0000040004ff73aa */ /* 0x000e640000000500 */
[----:B-1----:R-:W-:Y:S05]  /*3d50*/  @!P0 BRA `(.L_x_1175) ;  /* 0x0000000000208947 */ /* 0x002fea0003800000 */
[----:B------:R-:W-:-:S05]  /*3d60*/  IMAD.MOV.U32 R2, RZ, RZ, R4 ;  /* 0x000000ffff027224 */ /* 0x000fca00078e0004 */
[----:B------:R-:W-:-:S07]  /*3d70*/  MOV R0, R2 ;  /* 0x0000000200007202 */ /* 0x000fce0000000f00 */
.L_x_1176:
[----:B------:R-:W0:Y:S02]  /*3d80*/  LDS R2, [R0+0x4] ;  /* 0x0000040000027984 */ /* 0x000e240000000800 */
[----:B0-----:R-:W-:-:S10]  /*3d90*/  HFMA2.MMA R3, R2, 1, 1, R25 ;  /* 0x3c003c0002037835 */ /* 0x001fd40000000019 */
[----:B------:R-:W0:Y:S02]  /*3da0*/  ATOMS.CAST.SPIN R3, [R0+0x4], R2, R3 ;  /* 0x000004020003738d */ /* 0x000e240001800003 */
[----:B0-----:R-:W-:-:S13]  /*3db0*/  ISETP.EQ.U32.AND P0, PT, R3, 0x1, PT ;  /* 0x000000010300780c */ /* 0x001fda0003f02070 */
[----:B------:R-:W-:Y:S05]  /*3dc0*/  @!P0 BRA `(.L_x_1176) ;  /* 0xfffffffc00ec8947 */ /* 0x000fea000383ffff */
[----:B------:R-:W-:Y:S05]  /*3dd0*/  BRA `(.L_x_1174) ;  /* 0x00000000000c7947 */ /* 0x000fea0003800000 */
.L_x_1175:
[----:B------:R-:W0:Y:S02]  /*3de0*/  LD.E R0, desc[UR8][R4.64+0x4] ;  /* 0x0000040804007980 */ /* 0x000e24000c101900 */
[----:B0-----:R-:W-:-:S05]  /*3df0*/  IADD3 R3, R25, R0, RZ ;  /* 0x0000000019037210 */ /* 0x001fca0007ffe0ff */
[----:B------:R1:W-:Y:S02]  /*3e00*/  ST.E desc[UR8][R4.64+0x4], R3 ;  /* 0x0000040304007985 */ /* 0x0003e4000c101908 */
.L_x_1174:
[----:B------:R-:W-:Y:S05]  /*3e10*/  BSYNC B0 ;  /* 0x0000000000007941 */ /* 0x000fea0003800000 */
.L_x_1173:
        /* <DEDUP_REMOVED lines=10> */
.L_x_1180:
[----:B------:R-:W0:Y:S02]  /*3ec0*/  LDS R2, [R0] ;  /* 0x0000000000027984 */ /* 0x000e240000000800 */
[----:B0-----:R-:W-:-:S06]  /*3ed0*/  HADD2 R3, R2, R24 ;  /* 0x0000001802037230 */ /* 0x001fcc0000000000 */
[----:B------:R-:W0:Y:S02]  /*3ee0*/  ATOMS.CAST.SPIN R3, [R0], R2, R3 ;  /* 0x000000020003738d */ /* 0x000e240001800003 */
[----:B0-----:R-:W-:-:S13]  /*3ef0*/  ISETP.EQ.U32.AND P0, PT, R3, 0x1, PT ;  /* 0x000000010300780c */ /* 0x001fda0003f02070 */
[----:B------:R-:W-:Y:S05]  /*3f00*/  @!P0 BRA `(.L_x_1180) ;  /* 0xfffffffc00ec8947 */ /* 0x000fea000383ffff */
[----:B------:R-:W-:Y:S05]  /*3f10*/  BRA `(.L_x_1178) ;  /* 0x00000000000c7947 */ /* 0x000fea0003800000 */
.L_x_1179:
[----:B------:R-:W2:Y:S02]  /*3f20*/  LD.E R0, desc[UR8][R4.64] ;  /* 0x0000000804007980 */ /* 0x000ea4000c101900 */
[----:B--2---:R-:W-:-:S05]  /*3f30*/  IADD3 R3, R24, R0, RZ ;  /* 0x0000000018037210 */ /* 0x004fca0007ffe0ff */
[----:B------:R0:W-:Y:S02]  /*3f40*/  ST.E desc[UR8][R4.64], R3 ;  /* 0x0000000304007985 */ /* 0x0001e4000c101908 */
.L_x_1178:
[----:B------:R-:W-:Y:S05]  /*3f50*/  BSYNC B0 ;  /* 0x0000000000007941 */ /* 0x000fea0003800000 */
.L_x_1177:
[----:B------:R1:W-:Y:S01]  /*3f60*/  ATOM.E.ADD.F16x2.RN.STRONG.GPU P0, RZ, desc[UR8][R4.64+0x4], R23 ;  /* 0x0000041704ff79a2 */ /* 0x0003e2000810e1c8 */
[----:B------:R-:W-:Y:S04]  /*3f70*/  BSSY B0, `(.L_x_1181) ;  /* 0x000000f000007945 */ /* 0x000fe80003800000 */
[----:B-1----:R-:W-:Y:S05]  /*3f80*/  @P0 BRA `(.L_x_1182) ;  /* 0x0000000000340947 */ /* 0x002fea0003800000 */
[----:B------:R-:W1:Y:S02]  /*3f90*/  QSPC.E.S P0, RZ, [R4+0x4] ;  /* 0x0000040004ff73aa */ /* 0x000e640000000500 */
[----:B-1----:R-:W-:Y:S05]  /*3fa0*/  @!P0 BRA `(.L_x_1183) ;  /* 0x0000000000208947 */ /* 0x002fea0003800000 */
[----:B------:R-:W-:-:S04]  /*3fb0*/  MOV R2, R4 ;  /* 0x0000000400027202 */ /* 0x000fc80000000f00 */
[----:B------:R-:W-:-:S07]  /*3fc0*/  MOV R0, R2 ;  /* 0x0000000200007202 */ /* 0x000fce0000000f00 */
.L_x_1184:
[----:B------:R-:W0:Y:S02]  /*3fd0*/  LDS R2, [R0+0x4] ;  /* 0x0000040000027984 */ /* 0x000e240000000800 */
[----:B0-----:R-:W-:-:S10]  /*3fe0*/  HFMA2.MMA R3, R2, 1, 1, R23 ;  /* 0x3c003c0002037835 */ /* 0x001fd40000000017 */
[----:B------:R-:W0:Y:S02]  /*3ff0*/  ATOMS.CAST.SPIN R3, [R0+0x4], R2, R3 ;  /* 0x000004020003738d */ /* 0x000e240001800003 */
[----:B0-----:R-:W-:-:S13]  /*4000*/  ISETP.EQ.U32.AND P0, PT, R3, 0x1, PT ;  /* 0x000000010300780c */ /* 0x001fda0003f02070 */
[----:B------:R-:W-:Y:S05]  /*4010*/  @!P0 BRA `(.L_x_1184) ;  /* 0xfffffffc00ec8947 */ /* 0x000fea000383ffff */
[----:B------:R-:W-:Y:S05]  /*4020*/  BRA `(.L_x_1182) ;  /* 0x00000000000c7947 */ /* 0x000fea0003800000 */
.L_x_1183:
[----:B------:R-:W0:Y:S02]  /*4030*/  LD.E R0, desc[UR8][R4.64+0x4] ;  /* 0x0000040804007980 */ /* 0x000e24000c101900 */
[----:B0-----:R-:W-:-:S05]  /*4040*/  IADD3 R3, R23, R0, RZ ;  /* 0x0000000017037210 */ /* 0x001fca0007ffe0ff */
[----:B------:R1:W-:Y:S02]  /*4050*/  ST.E desc[UR8][R4.64+0x4], R3 ;  /* 0x0000040304007985 */ /* 0x0003e4000c101908 */
.L_x_1182:
[----:B------:R-:W-:Y:S05]  /*4060*/  BSYNC B0 ;  /* 0x0000000000007941 */ /* 0x000fea0003800000 */
.L_x_1181:
        /* <DEDUP_REMOVED lines=10> */
.L_x_1188:
[----:B------:R-:W0:Y:S02]  /*4110*/  LDS R2, [R0] ;  /* 0x0000000000027984 */ /* 0x000e240000000800 */
[----:B0-----:R-:W-:-:S06]  /*4120*/  HADD2 R3, R2, R22 ;  /* 0x0000001602037230 */ /* 0x001fcc0000000000 */
[----:B------:R-:W0:Y:S02]  /*4130*/  ATOMS.CAST.SPIN R3, [R0], R2, R3 ;  /* 0x000000020003738d */ /* 0x000e240001800003 */
[----:B0-----:R-:W-:-:S13]  /*4140*/  ISETP.EQ.U32.AND P0, PT, R3, 0x1, PT ;  /* 0x000000010300780c */ /* 0x001fda0003f02070 */
[----:B------:R-:W-:Y:S05]  /*4150*/  @!P0 BRA `(.L_x_1188) ;  /* 0xfffffffc00ec8947 */ /* 0x000fea000383ffff */
[----:B------:R-:W-:Y:S05]  /*4160*/  BRA `(.L_x_1186) ;  /* 0x00000000000c7947 */ /* 0x000fea0003800000 */
.L_x_1187:
[----:B------:R-:W2:Y:S02]  /*4170*/  LD.E R0, desc[UR8][R4.64] ;  /* 0x0000000804007980 */ /* 0x000ea4000c101900 */
[----:B--2---:R-:W-:-:S05]  /*4180*/  IADD3 R3, R22, R0, RZ ;  /* 0x0000000016037210 */ /* 0x004fca0007ffe0ff */
[----:B------:R0:W-:Y:S02]  /*4190*/  ST.E desc[UR8][R4.64], R3 ;  /* 0x0000000304007985 */ /* 0x0001e4000c101908 */
.L_x_1186:
[----:B------:R-:W-:Y:S05]  /*41a0*/  BSYNC B0 ;  /* 0x0000000000007941 */ /* 0x000fea0003800000 */
.L_x_1185:
[----:B------:R1:W-:Y:S02]  /*41b0*/  ATOM.E.ADD.F16x2.RN.STRONG.GPU P0, RZ, desc[UR8][R4.64+0x4], R21 ;  /* 0x0000041504ff79a2 */ /* 0x0003e4000810e1c8 */
[----:B-1----:R-:W-:Y:S05]  /*41c0*/  @P0 EXIT ;  /* 0x000000000000094d */ /* 0x002fea0003800000 */
[----:B------:R-:W1:Y:S02]  /*41d0*/  QSPC.E.S P0, RZ, [R4+0x4] ;  /* 0x0000040004ff73aa */ /* 0x000e640000000500 */
[----:B-1----:R-:W-:Y:S05]  /*41e0*/  @!P0 BRA `(.L_x_1189) ;  /* 0x0000000000208947 */ /* 0x002fea0003800000 */
[----:B------:R-:W-:-:S04]  /*41f0*/  MOV R2, R4 ;  /* 0x0000000400027202 */ /* 0x000fc80000000f00 */
[----:B------:R-:W-:-:S07]  /*4200*/  MOV R0, R2 ;  /* 0x0000000200007202 */ /* 0x000fce0000000f00 */
.L_x_1190:
[----:B------:R-:W0:Y:S02]  /*4210*/  LDS R2, [R0+0x4] ;  /* 0x0000040000027984 */ /* 0x000e240000000800 */
[----:B0-----:R-:W-:-:S10]  /*4220*/  HFMA2.MMA R3, R2, 1, 1, R21 ;  /* 0x3c003c0002037835 */ /* 0x001fd40000000015 */
[----:B------:R-:W0:Y:S02]  /*4230*/  ATOMS.CAST.SPIN R3, [R0+0x4], R2, R3 ;  /* 0x000004020003738d */ /* 0x000e240001800003 */
[----:B0-----:R-:W-:-:S13]  /*4240*/  ISETP.EQ.U32.AND P0, PT, R3, 0x1, PT ;  /* 0x000000010300780c */ /* 0x001fda0003f02070 */
[----:B------:R-:W-:Y:S05]  /*4250*/  @!P0 BRA `(.L_x_1190) ;  /* 0xfffffffc00ec8947 */ /* 0x000fea000383ffff */
[----:B------:R-:W-:Y:S05]  /*4260*/  EXIT ;  /* 0x000000000000794d */ /* 0x000fea0003800000 */
.L_x_1189:
[----:B------:R-:W0:Y:S02]  /*4270*/  LD.E R0, desc[UR8][R4.64+0x4] ;  /* 0x0000040804007980 */ /* 0x000e24000c101900 */
[----:B0-----:R-:W-:-:S05]  /*4280*/  IADD3 R3, R21, R0, RZ ;  /* 0x0000000015037210 */ /* 0x001fca0007ffe0ff */
[----:B------:R-:W-:Y:S01]  /*4290*/  ST.E desc[UR8][R4.64+0x4], R3 ;  /* 0x0000040304007985 */ /* 0x000fe2000c101908 */
[----:B------:R-:W-:Y:S05]  /*42a0*/  EXIT ;  /* 0x000000000000794d */ /* 0x000fea0003800000 */
.L_x_1191:
        /* <DEDUP_REMOVED lines=13> */
.L_x_3677:


//--------------------- .text._Z23gemm_half_q_half_kernelILi4ELi6ELb1ELb0ELi32EEvPK6__halfPKjS4_S2_PS0_iiiiPKtS7_iiiiiibS2_i --------------------------
	.section	.text._Z23gemm_half_q_half_kernelILi4ELi6ELb1ELb0ELi32EEvPK6__halfPKjS4_S2_PS0_iiiiPKtS7_iiiiiibS2_i,"ax",@progbits
	.align	128
        .global         _Z23gemm_half_q_half_kernelILi4ELi6ELb1ELb0ELi32EEvPK6__halfPKjS4_S2_PS0_iiiiPKtS7_iiiiiibS2_i
        .type           _Z23gemm_half_q_half_kernelILi4ELi6ELb1ELb0ELi32EEvPK6__halfPKjS4_S2_PS0_iiiiPKtS7_iiiiiibS2_i,@function
        .size           _Z23gemm_half_q_half_kernelILi4ELi6ELb1ELb0ELi32EEvPK6__halfPKjS4_S2_PS0_iiiiPKtS7_iiiiiibS2_i,(.L_x_3678 - _Z23gemm_half_q_half_kernelILi4ELi6ELb1ELb0ELi32EEvPK6__halfPKjS4_S2_PS0_iiiiPKtS7_iiiiiibS2_i)
        .other          _Z23gemm_half_q_half_kernelILi4ELi6ELb1ELb0ELi32EEvPK6__halfPKjS4_S2_PS0_iiiiPKtS7_iiiiiibS2_i,@"STO_CUDA_ENTRY STV_DEFAULT"
_Z23gemm_half_q_half_kernelILi4ELi6ELb1ELb0ELi32EEvPK6__halfPKjS4_S2_PS0_iiiiPKtS7_iiiiiibS2_i:
.text._Z23gemm_half_q_half_kernelILi4ELi6ELb1ELb0ELi32EEvPK6__halfPKjS4_S2_PS0_iiiiPKtS7_iiiiiibS2_i:
        /* <DEDUP_REMOVED lines=10> */
[----:B------:R-:W-:Y:S02]  /*00a0*/  PRMT R91, RZ, 0x7610, R91 ;  /* 0x00007610ff5b7816 */ /* 0x000fe4000000005b */
[----:B------:R-:W-:-:S05]  /*00b0*/  PRMT R6, RZ, 0x7610, R6 ;  /* 0x00007610ff067816 */ /* 0x000fca0000000006 */
[----:B------:R-:W4:Y:S01]  /*00c0*/  LDC R19, c[0x0][0x240] ;  /* 0x00009000ff137b82 */ /* 0x000f220000000800 */
[----:B0-----:R-:W-:Y:S01]  /*00d0*/  IMAD R98, R14, -0x4, R3 ;  /* 0xfffffffc0e627824 */ /* 0x001fe200078e0203 */
[----:B---3--:R-:W-:Y:S01]  /*00e0*/  USHF.L.U32 UR4, UR4, 0x7, URZ ;  /* 0x0000000704047899 */ /* 0x008fe2000800063f */
[----:B-1----:R-:W-:-:S03]  /*00f0*/  SHF.L.U32 R95, R90, 0x5, RZ ;  /* 0x000000055a5f7819 */ /* 0x002fc600000006ff */
        /* <DEDUP_REMOVED lines=32> */
.L_x_1192:
        /* <DEDUP_REMOVED lines=32> */
.L_x_1197:
        /* <DEDUP_REMOVED lines=16> */
.L_x_1196:
        /* <DEDUP_REMOVED lines=16> */
.L_x_1195:
        /* <DEDUP_REMOVED lines=17> */
.L_x_1199:
        /* <DEDUP_REMOVED lines=16> */
.L_x_1198:
        /* <DEDUP_REMOVED lines=14> */
.L_x_1194:
[----:B------:R-:W-:Y:S05]  /*09f0*/  BSYNC B0 ;  /* 0x0000000000007941 */ /* 0x000fea0003800000 */
.L_x_1193:
        /* <DEDUP_REMOVED lines=13> */
[----:B-1----:R-:W-:Y:S01]  /*0ad0*/  HFMA2.MMA R10, -RZ, RZ, 0, 0 ;  /* 0x00000000ff0a7435 */ /* 0x002fe200000001ff */
[----:B------:R-:W-:-:S03]  /*0ae0*/  PLOP3.LUT P0, PT, PT, PT, PT, 0x80, 0x0 ;  /* 0x000000000000781c */ /* 0x000fc60003f0f070 */
[----:B------:R-:W-:-:S04]  /*0af0*/  LEA R4, R4, UR4, 0x2 ;  /* 0x0000000404047c11 */ /* 0x000fc8000f8e10ff */
[----:B------:R-:W-:-:S05]  /*0b00*/  LEA R5, R11, R4, 0x2 ;  /* 0x000000040b057211 */ /* 0x000fca00078e10ff */
[----:B0-----:R-:W-:Y:S01]  /*0b10*/  IMAD.WIDE R2, R5, 0x2, R2 ;  /* 0x0000000205027825 */ /* 0x001fe200078e0202 */
[----:B------:R-:W-:Y:S06]  /*0b20*/  @!P2 BRA `(.L_x_1201) ;  /* 0x000000000034a947 */ /* 0x000fec0003800000 */
[----:B------:R-:W-:Y:S02]  /*0b30*/  PLOP3.LUT P0, PT, PT, PT, PT, 0x8, 0x0 ;  /* 0x000000000000781c */ /* 0x000fe40003f0e170 */
[----:B------:R-:W-:-:S11]  /*0b40*/  IADD3 R11, R97, -0x3, RZ ;  /* 0xfffffffd610b7810 */ /* 0x000fd60007ffe0ff */
.L_x_1202:
        /* <DEDUP_REMOVED lines=11> */
.L_x_1201:
        /* <DEDUP_REMOVED lines=10> */
.L_x_1200:
[----:B------:R-:W3:Y:S08]  /*0ca0*/  LDC R18, c[0x0][0x25c] ;  /* 0x00009700ff127b82 */ /* 0x000ef00000000800 */
[----:B------:R-:W-:Y:S01]  /*0cb0*/  BAR.SYNC.DEFER_BLOCKING 0x0 ;  /* 0x0000000000007b1d */ /* 0x000fe20000010000 */
[----:B------:R-:W-:-:S05]  /*0cc0*/  ISETP.GE.AND P0, PT, R95, R96, PT ;  /* 0x000000605f00720c */ /* 0x000fca0003f06270 */
[----:B------:R-:W-:Y:S02]  /*0cd0*/  ULDC UR5, c[0x0][0x258] ;  /* 0x0000960000057ab9 */ /* 0x000fe40000000800 */
[----:B------:R-:W4:Y:S01]  /*0ce0*/  LDC R19, c[0x0][0x264] ;  /* 0x00009900ff137b82 */ /* 0x000f220000000800 */
[----:B------:R-:W-:Y:S01]  /*0cf0*/  ULDC UR6, c[0x0][0x260] ;  /* 0x0000980000067ab9 */ /* 0x000fe20000000800 */
[----:B------:R-:W-:Y:S01]  /*0d00*/  ULDC UR10, c[0x0][0x268] ;  /* 0x00009a00000a7ab9 */ /* 0x000fe20000000800 */
[C---:B------:R-:W-:Y:S02]  /*0d10*/  ISETP.GT.AND P5, PT, R95.reuse, UR5, PT ;  /* 0x000000055f007c0c */ /* 0x040fe4000bfa4270 */
[C---:B------:R-:W-:Y:S02]  /*0d20*/  ISETP.GT.AND P4, PT, R95.reuse, UR6, PT ;  /* 0x000000065f007c0c */ /* 0x040fe4000bf84270 */
[C---:B------:R-:W-:Y:S02]  /*0d30*/  ISETP.GT.AND P3, PT, R95.reuse, UR10, PT ;  /* 0x0000000a5f007c0c */ /* 0x040fe4000bf64270 */
[----:B------:R-:W-:-:S02]  /*0d40*/  VIMNMX R17, R95, UR5, PT ;  /* 0x000000055f117c48 */ /* 0x000fc4000bfe0100 */
[----:B---3--:R-:W-:Y:S01]  /*0d50*/  ISETP.GT.AND P2, PT, R95, R18, PT ;  /* 0x000000125f00720c */ /* 0x008fe20003f44270 */
[----:B------:R-:W-:-:S12]  /*0d60*/  @P0 BRA `(.L_x_1203) ;  /* 0x0000000000d40947 */ /* 0x000fd80003800000 */
[----:B------:R-:W3:Y:S01]  /*0d70*/  LDC.64 R8, c[0x0][0x248] ;  /* 0x00009200ff087b82 */ /* 0x000ee20000000a00 */
[----:B0-2---:R-:W-:-:S05]  /*0d80*/  SHF.L.U32 R3, R90, 0x6, RZ ;  /* 0x000000065a037819 */ /* 0x005fca00000006ff */
[----:B---3--:R-:W-:-:S05]  /*0d90*/  IMAD.WIDE R2, R3, 0x2, R8 ;  /* 0x0000000203027825 */ /* 0x008fca00078e0208 */
[----:B-1----:R0:W5:Y:S01]  /*0da0*/  LDG.E.U16.CONSTANT R10, desc[UR8][R2.64] ;  /* 0x00000008020a7981 */ /* 0x002162000c1e9500 */
[----:B------:R-:W-:Y:S01]  /*0db0*/  SHF.R.S32.HI R5, RZ, 0x1f, R0 ;  /* 0x0000001fff057819 */ /* 0x000fe20000011400 */
[----:B------:R-:W-:Y:S01]  /*0dc0*/  UMOV UR4, URZ ;  /* 0x0000003f00047c82 */ /* 0x000fe20008000000 */
[----:B------:R-:W-:Y:S02]  /*0dd0*/  SHF.L.U32 R4, R0, 0x2, RZ ;  /* 0x0000000200047819 */ /* 0x000fe400000006ff */
[----:B------:R-:W-:Y:S02]  /*0de0*/  LEA.HI R5, R5, R0, RZ, 0x3 ;  /* 0x0000000005057211 */ /* 0x000fe400078f18ff */
[----:B------:R-:W-:Y:S02]  /*0df0*/  MOV R13, R95 ;  /* 0x0000005f000d7202 */ /* 0x000fe40000000f00 */
[----:B------:R-:W-:Y:S02]  /*0e00*/  LOP3.LUT R11, R4, 0x10, RZ, 0xc0, !PT ;  /* 0x00000010040b7812 */ /* 0x000fe400078ec0ff */
[----:B0-----:R-:W-:-:S07]  /*0e10*/  SHF.R.S32.HI R12, RZ, 0x3, R5 ;  /* 0x00000003ff0c7819 */ /* 0x001fce0000011405 */
.L_x_1204:
        /* <DEDUP_REMOVED lines=42> */
.L_x_1203:
[----:B--2---:R-:W-:Y:S02]  /*10c0*/  SHF.R.S32.HI R2, RZ, 0x1f, R17 ;  /* 0x0000001fff027819 */ /* 0x004fe40000011411 */
[----:B----4-:R-:W-:Y:S02]  /*10d0*/  ISETP.GT.AND P6, PT, R95, R19, PT ;  /* 0x000000135f00720c */ /* 0x010fe40003fc4270 */
[----:B------:R-:W-:Y:S02]  /*10e0*/  LEA.HI R17, R2, R17, RZ, 0x5 ;  /* 0x0000001102117211 */ /* 0x000fe400078f28ff */
[----:B0-----:R-:W-:Y:S01]  /*10f0*/  CS2R R2, SRZ ;  /* 0x0000000000027805 */ /* 0x001fe2000001ff00 */
        /* <DEDUP_REMOVED lines=8> */
.L_x_1205:
        /* <DEDUP_REMOVED lines=8> */
.L_x_1206:
        /* <DEDUP_REMOVED lines=10> */
.L_x_1207:
[----:B------:R-:W-:Y:S05]  /*12a0*/  @!P6 BRA `(.L_x_1208) ;  /* 0x00000000001ce947 */ /* 0x000fea0003800000 */
[----:B------:R-:W0:Y:S02]  /*12b0*/  LDC R4, c[0x0][0x268] ;  /* 0x00009a00ff047b82 */ /* 0x000e240000000800 */
[----:B0-----:R-:W-:-:S04]  /*12c0*/  VIMNMX R4, R95, R4, PT ;  /* 0x000000045f047248 */ /* 0x001fc80003fe0100 */
[----:B------:R-:W-:-:S04]  /*12d0*/  IADD3 R4, R4, -R19, RZ ;  /* 0x8000001304047210 */ /* 0x000fc80007ffe0ff */
[----:B-1----:R-:W-:-:S04]  /*12e0*/  SHF.R.S32.HI R7, RZ, 0x1f, R4 ;  /* 0x0000001fff077819 */ /* 0x002fc80000011404 */
[----:B------:R-:W-:-:S04]  /*12f0*/  LEA.HI R7, R7, R4, RZ, 0x5 ;  /* 0x0000000407077211 */ /* 0x000fc800078f28ff */
[----:B------:R-:W-:-:S04]  /*1300*/  SHF.R.S32.HI R7, RZ, 0x5, R7 ;  /* 0x00000005ff077819 */ /* 0x000fc80000011407 */
[----:B------:R-:W-:-:S07]  /*1310*/  LEA R4, R7, R7, 0x1 ;  /* 0x0000000707047211 */ /* 0x000fce00078e08ff */
.L_x_1208:
[----:B-1----:R-:W-:Y:S01]  /*1320*/  HFMA2.MMA R7, -RZ, RZ, 0, 0 ;  /* 0x00000000ff077435 */ /* 0x002fe200000001ff */
        /* <DEDUP_REMOVED lines=8> */
.L_x_1209:
        /* <DEDUP_REMOVED lines=23> */
[----:B------:R-:W-:Y:S01]  /*1520*/  PRMT R40, RZ, 0x7610, R40 ;  /* 0x00007610ff287816 */ /* 0x000fe20000000028 */
[----:B------:R-:W-:Y:S01]  /*1530*/  ULDC UR5, c[0x0][0x268] ;  /* 0x00009a0000057ab9 */ /* 0x000fe20000000800 */
[----:B------:R-:W-:-:S05]  /*1540*/  ULDC UR6, c[0x0][0x240] ;  /* 0x0000900000067ab9 */ /* 0x000fca0000000800 */
.L_x_1215:
        /* <DEDUP_REMOVED lines=318> */
.L_x_1212:
        /* <DEDUP_REMOVED lines=83> */
.L_x_1213:
        /* <DEDUP_REMOVED lines=85> */
.L_x_1214:
        /* <DEDUP_REMOVED lines=79> */
.L_x_1211:
[----:B------:R-:W-:Y:S01]  /*38a0*/  LEA R0, R90, 0x20, 0x5 ;  /* 0x000000205a007811 */ /* 0x000fe200078e28ff */
[----:B0-----:R-:W-:Y:S01]  /*38b0*/  IMAD.WIDE R2, R89, 0x4, R100 ;  /* 0x0000000459027825 */ /* 0x001fe200078e0264 */
[----:B------:R-:W-:Y:S01]  /*38c0*/  IADD3 R95, R95, 0x20, RZ ;  /* 0x000000205f5f7810 */ /* 0x000fe20007ffe0ff */
[----:B------:R-:W-:Y:S01]  /*38d0*/  UIADD3 UR4, UR4, 0x40, URZ ;  /* 0x0000004004047890 */ /* 0x000fe2000fffe03f */
[----:B------:R-:W-:Y:S02]  /*38e0*/  VIMNMX R0, R0, UR6, PT ;  /* 0x0000000600007c48 */ /* 0x000fe4000bfe0100 */
[C---:B------:R-:W-:Y:S02]  /*38f0*/  ISETP.GE.AND P0, PT, R95.reuse, UR5, PT ;  /* 0x000000055f007c0c */ /* 0x040fe4000bf06270 */
[----:B------:R-:W-:Y:S02]  /*3900*/  ISETP.LT.AND P2, PT, R95, R0, PT ;  /* 0x000000005f00720c */ /* 0x000fe40003f41270 */
[----:B------:R-:W-:-:S11]  /*3910*/  MOV R0, R2 ;  /* 0x0000000200007202 */ /* 0x000fd60000000f00 */
[----:B------:R-:W-:Y:S05]  /*3920*/  @!P0 BRA P2, `(.L_x_1215) ;  /* 0xffffffdc00088947 */ /* 0x000fea000103ffff */
.L_x_1210:
        /* <DEDUP_REMOVED lines=11> */
.L_x_1221:
        /* <DEDUP_REMOVED lines=156> */
.L_x_1218:
        /* <DEDUP_REMOVED lines=49> */
.L_x_1219:
        /* <DEDUP_REMOVED lines=48> */
.L_x_1220:
        /* <DEDUP_REMOVED lines=46> */
.L_x_1217:
[----:B------:R-:W-:Y:S01]  /*4c90*/  IADD3 R95, R95, 0x10, RZ ;  /* 0x000000105f5f7810 */ /* 0x000fe20007ffe0ff */
[----:B------:R-:W-:Y:S01]  /*4ca0*/  UIADD3 UR4, UR4, 0x20, URZ ;  /* 0x0000002004047890 */ /* 0x000fe2000fffe03f */
[----:B------:R-:W-:Y:S02]  /*4cb0*/  IADD3 R0, P3, R0, R13, RZ ;  /* 0x0000000d00007210 */ /* 0x000fe40007f7e0ff */
[C---:B------:R-:W-:Y:S02]  /*4cc0*/  ISETP.GE.AND P2, PT, R95.reuse, UR5, PT ;  /* 0x000000055f007c0c */ /* 0x040fe4000bf46270 */
[----:B------:R-:W-:Y:S02]  /*4cd0*/  ISETP.LT.AND P4, PT, R95, R96, PT ;  /* 0x000000605f00720c */ /* 0x000fe40003f81270 */
[----:B------:R-:W-:-:S11]  /*4ce0*/  IADD3.X R3, R3, R2, RZ, P3, !PT ;  /* 0x0000000203037210 */ /* 0x000fd60001ffe4ff */
[----:B------:R-:W-:Y:S05]  /*4cf0*/  @!P2 BRA P4, `(.L_x_1221) ;  /* 0xffffffec0038a947 */ /* 0x000fea000203ffff */
.L_x_1216:
        /* <DEDUP_REMOVED lines=18> */
.L_x_1225:
[----:B------:R-:W0:Y:S02]  /*4e20*/  LDS R6, [R4] ;  /* 0x0000000004067984 */ /* 0x000e240000000800 */
[----:B0-----:R-:W-:-:S06]  /*4e30*/  HADD2 R7, R6, R40 ;  /* 0x0000002806077230 */ /* 0x001fcc0000000000 */
[----:B------:R-:W0:Y:S02]  /*4e40*/  ATOMS.CAST.SPIN R7, [R4], R6, R7 ;  /* 0x000000060407738d */ /* 0x000e240001800007 */
[----:B0-----:R-:W-:-:S13]  /*4e50*/  ISETP.EQ.U32.AND P0, PT, R7, 0x1, PT ;  /* 0x000000010700780c */ /* 0x001fda0003f02070 */
[----:B------:R-:W-:Y:S05]  /*4e60*/  @!P0 BRA `(.L_x_1225) ;  /* 0xfffffffc00ec8947 */ /* 0x000fea000383ffff */
[----:B------:R-:W-:Y:S05]  /*4e70*/  BRA `(.L_x_1223) ;  /* 0x00000000000c7947 */ /* 0x000fea0003800000 */
.L_x_1224:
[----:B------:R-:W2:Y:S02]  /*4e80*/  LD.E R0, desc[UR8][R2.64] ;  /* 0x0000000802007980 */ /* 0x000ea4000c101900 */
[----:B--2---:R-:W-:-:S05]  /*4e90*/  IADD3 R5, R40, R0, RZ ;  /* 0x0000000028057210 */ /* 0x004fca0007ffe0ff */
[----:B------:R0:W-:Y:S02]  /*4ea0*/  ST.E desc[UR8][R2.64], R5 ;  /* 0x0000000502007985 */ /* 0x0001e4000c101908 */
.L_x_1223:
[----:B------:R-:W-:Y:S05]  /*4eb0*/  BSYNC B0 ;  /* 0x0000000000007941 */ /* 0x000fea0003800000 */
.L_x_1222:
[----:B------:R1:W-:Y:S01]  /*4ec0*/  ATOM.E.ADD.F16x2.RN.STRONG.GPU P0, RZ, desc[UR8][R2.64+0x4], R27 ;  /* 0x0000041b02ff79a2 */ /* 0x0003e2000810e1c8 */
[----:B------:R-:W-:Y:S04]  /*4ed0*/  BSSY B0, `(.L_x_1226) ;  /* 0x000000f000007945 */ /* 0x000fe80003800000 */
[----:B-1----:R-:W-:Y:S05]  /*4ee0*/  @P0 BRA `(.L_x_1227) ;  /* 0x0000000000340947 */ /* 0x002fea0003800000 */
[----:B------:R-:W1:Y:S02]  /*4ef0*/  QSPC.E.S P0, RZ, [R2+0x4] ;  /* 0x0000040002ff73aa */ /* 0x000e640000000500 */
[----:B-1----:R-:W-:Y:S05]  /*4f00*/  @!P0 BRA `(.L_x_1228) ;  /* 0x0000000000208947 */ /* 0x002fea0003800000 */
[----:B------:R-:W-:-:S04]  /*4f10*/  MOV R4, R2 ;  /* 0x0000000200047202 */ /* 0x000fc80000000f00 */
[----:B------:R-:W-:-:S07]  /*4f20*/  MOV R4, R4 ;  /* 0x0000000400047202 */ /* 0x000fce0000000f00 */
.L_x_1229:
[----:B------:R-:W1:Y:S02]  /*4f30*/  LDS R6, [R4+0x4] ;  /* 0x0000040004067984 */ /* 0x000e640000000800 */
[----:B-1----:R-:W-:-:S10]  /*4f40*/  HFMA2.MMA R7, R6, 1, 1, R27 ;  /* 0x3c003c0006077835 */ /* 0x002fd4000000001b */
[----:B------:R-:W1:Y:S02]  /*4f50*/  ATOMS.CAST.SPIN R7, [R4+0x4], R6, R7 ;  /* 0x000004060407738d */ /* 0x000e640001800007 */
[----:B-1----:R-:W-:-:S13]  /*4f60*/  ISETP.EQ.U32.AND P0, PT, R7, 0x1, PT ;  /* 0x000000010700780c */ /* 0x002fda0003f02070 */
[----:B------:R-:W-:Y:S05]  /*4f70*/  @!P0 BRA `(.L_x_1229) ;  /* 0xfffffffc00ec8947 */ /* 0x000fea000383ffff */
[----:B------:R-:W-:Y:S05]  /*4f80*/  BRA `(.L_x_1227) ;  /* 0x00000000000c7947 */ /* 0x000fea0003800000 */
.L_x_1228:
[----:B------:R-:W0:Y:S02]  /*4f90*/  LD.E R0, desc[UR8][R2.64+0x4] ;  /* 0x0000040802007980 */ /* 0x000e24000c101900 */
[----:B0-----:R-:W-:-:S05]  /*4fa0*/  IADD3 R5, R27, R0, RZ ;  /* 0x000000001b057210 */ /* 0x001fca0007ffe0ff */
[----:B------:R1:W-:Y:S02]  /*4fb0*/  ST.E desc[UR8][R2.64+0x4], R5 ;  /* 0x0000040502007985 */ /* 0x0003e4000c101908 */
.L_x_1227:
[----:B------:R-:W-:Y:S05]  /*4fc0*/  BSYNC B0 ;  /* 0x0000000000007941 */ /* 0x000fea0003800000 */
.L_x_1226:
        /* <DEDUP_REMOVED lines=10> */
.L_x_1233:
[----:B------:R-:W0:Y:S02]  /*5070*/  LDS R6, [R4] ;  /* 0x0000000004067984 */ /* 0x000e240000000800 */
[----:B0-----:R-:W-:-:S06]  /*5080*/  HADD2 R7, R6, R26 ;  /* 0x0000001a06077230 */ /* 0x001fcc0000000000 */
[----:B------:R-:W0:Y:S02]  /*5090*/  ATOMS.CAST.SPIN R7, [R4], R6, R7 ;  /* 0x000000060407738d */ /* 0x000e240001800007 */
[----:B0-----:R-:W-:-:S13]  /*50a0*/  ISETP.EQ.U32.AND P0, PT, R7, 0x1, PT ;  /* 0x000000010700780c */ /* 0x001fda0003f02070 */
[----:B------:R-:W-:Y:S05]  /*50b0*/  @!P0 BRA `(.L_x_1233) ;  /* 0xfffffffc00ec8947 */ /* 0x000fea000383ffff */
[----:B------:R-:W-:Y:S05]  /*50c0*/  BRA `(.L_x_1231) ;  /* 0x00000000000c7947 */ /* 0x000fea0003800000 */
.L_x_1232:
[----:B------:R-:W2:Y:S02]  /*50d0*/  LD.E R0, desc[UR8][R2.64] ;  /* 0x0000000802007980 */ /* 0x000ea4000c101900 */
[----:B--2---:R-:W-:-:S05]  /*50e0*/  IADD3 R5, R26, R0, RZ ;  /* 0x000000001a057210 */ /* 0x004fca0007ffe0ff */
[----:B------:R0:W-:Y:S02]  /*50f0*/  ST.E desc[UR8][R2.64], R5 ;  /* 0x0000000502007985 */ /* 0x0001e4000c101908 */
.L_x_1231:
[----:B------:R-:W-:Y:S05]  /*5100*/  BSYNC B0 ;  /* 0x0000000000007941 */ /* 0x000fea0003800000 */
.L_x_1230:
[----:B------:R1:W-:Y:S01]  /*5110*/  ATOM.E.ADD.F16x2.RN.STRONG.GPU P0, RZ, desc[UR8][R2.64+0x4], R25 ;  /* 0x0000041902ff79a2 */ /* 0x0003e2000810e1c8 */
[----:B------:R-:W-:Y:S04]  /*5120*/  BSSY B0, `(.L_x_1234) ;  /* 0x000000f000007945 */ /* 0x000fe80003800000 */
[----:B-1----:R-:W-:Y:S05]  /*5130*/  @P0 BRA `(.L_x_1235) ;  /* 0x0000000000340947 */ /* 0x002fea0003800000 */
[----:B------:R-:W1:Y:S02]  /*5140*/  QSPC.E.S P0, RZ, [R2+0x4] ;  /* 0x0000040002ff73aa */ /* 0x000e640000000500 */
[----:B-1----:R-:W-:Y:S05]  /*5150*/  @!P0 BRA `(.L_x_1236) ;  /* 0x0000000000208947 */ /* 0x002fea0003800000 */
[----:B------:R-:W-:-:S04]  /*5160*/  MOV R4, R2 ;  /* 0x0000000200047202 */ /* 0x000fc80000000f00 */
[----:B------:R-:W-:-:S07]  /*5170*/  MOV R4, R4 ;  /* 0x0000000400047202 */ /* 0x000fce0000000f00 */
.L_x_1237:
[----:B------:R-:W1:Y:S02]  /*5180*/  LDS R6, [R4+0x4] ;  /* 0x0000040004067984 */ /* 0x000e640000000800 */
[----:B-1----:R-:W-:-:S10]  /*5190*/  HFMA2.MMA R7, R6, 1, 1, R25 ;  /* 0x3c003c0006077835 */ /* 0x002fd40000000019 */
[----:B------:R-:W1:Y:S02]  /*51a0*/  ATOMS.CAST.SPIN R7, [R4+0x4], R6, R7 ;  /* 0x000004060407738d */ /* 0x000e640001800007 */
[----:B-1----:R-:W-:-:S13]  /*51b0*/  ISETP.EQ.U32.AND P0, PT, R7, 0x1, PT ;  /* 0x000000010700780c */ /* 0x002fda0003f02070 */
[----:B------:R-:W-:Y:S05]  /*51c0*/  @!P0 BRA `(.L_x_1237) ;  /* 0xfffffffc00ec8947 */ /* 0x000fea000383ffff */
[----:B------:R-:W-:Y:S05]  /*51d0*/  BRA `(.L_x_1235) ;  /* 0x00000000000c7947 */ /* 0x000fea0003800000 */
.L_x_1236:
[----:B------:R-:W0:Y:S02]  /*51e0*/  LD.E R0, desc[UR8][R2.64+0x4] ;  /* 0x0000040802007980 */ /* 0x000e24000c101900 */
[----:B0-----:R-:W-:-:S05]  /*51f0*/  IADD3 R5, R25, R0, RZ ;  /* 0x0000000019057210 */ /* 0x001fca0007ffe0ff */
[----:B------:R1:W-:Y:S02]  /*5200*/  ST.E desc[UR8][R2.64+0x4], R5 ;  /* 0x0000040502007985 */ /* 0x0003e4000c101908 */
.L_x_1235:
[----:B------:R-:W-:Y:S05]  /*5210*/  BSYNC B0 ;  /* 0x0000000000007941 */ /* 0x000fea0003800000 */
.L_x_1234:
        /* <DEDUP_REMOVED lines=10> */
.L_x_1241:
[----:B------:R-:W0:Y:S02]  /*52c0*/  LDS R6, [R4] ;  /* 0x0000000004067984 */ /* 0x000e240000000800 */
[----:B0-----:R-:W-:-:S06]  /*52d0*/  HADD2 R7, R6, R24 ;  /* 0x0000001806077230 */ /* 0x001fcc0000000000 */
[----:B------:R-:W0:Y:S02]  /*52e0*/  ATOMS.CAST.SPIN R7, [R4], R6, R7 ;  /* 0x000000060407738d */ /* 0x000e240001800007 */
[----:B0-----:R-:W-:-:S13]  /*52f0*/  ISETP.EQ.U32.AND P0, PT, R7, 0x1, PT ;  /* 0x000000010700780c */ /* 0x001fda0003f02070 */
[----:B------:R-:W-:Y:S05]  /*5300*/  @!P0 BRA `(.L_x_1241) ;  /* 0xfffffffc00ec8947 */ /* 0x000fea000383ffff */
[----:B------:R-:W-:Y:S05]  /*5310*/  BRA `(.L_x_1239) ;  /* 0x00000000000c7947 */ /* 0x000fea0003800000 */
.L_x_1240:
[----:B------:R-:W2:Y:S02]  /*5320*/  LD.E R0, desc[UR8][R2.64] ;  /* 0x0000000802007980 */ /* 0x000ea4000c101900 */
[----:B--2---:R-:W-:-:S05]  /*5330*/  IADD3 R5, R24, R0, RZ ;  /* 0x0000000018057210 */ /* 0x004fca0007ffe0ff */
[----:B------:R0:W-:Y:S02]  /*5340*/  ST.E desc[UR8][R2.64], R5 ;  /* 0x0000000502007985 */ /* 0x0001e4000c101908 */
.L_x_1239:
[----:B------:R-:W-:Y:S05]  /*5350*/  BSYNC B0 ;  /* 0x0000000000007941 */ /* 0x000fea0003800000 */
.L_x_1238:
[----:B------:R1:W-:Y:S01]  /*5360*/  ATOM.E.ADD.F16x2.RN.STRONG.GPU P0, RZ, desc[UR8][R2.64+0x4], R23 ;  /* 0x0000041702ff79a2 */ /* 0x0003e2000810e1c8 */
[----:B------:R-:W-:Y:S04]  /*5370*/  BSSY B0, `(.L_x_1242) ;  /* 0x000000f000007945 */ /* 0x000fe80003800000 */
[----:B-1----:R-:W-:Y:S05]  /*5380*/  @P0 BRA `(.L_x_1243) ;  /* 0x0000000000340947 */ /* 0x002fea0003800000 */
[----:B------:R-:W1:Y:S02]  /*5390*/  QSPC.E.S P0, RZ, [R2+0x4] ;  /* 0x0000040002ff73aa */ /* 0x000e640000000500 */
[----:B-1----:R-:W-:Y:S05]  /*53a0*/  @!P0 BRA `(.L_x_1244) ;  /* 0x0000000000208947 */ /* 0x002fea0003800000 */
[----:B------:R-:W-:-:S04]  /*53b0*/  MOV R4, R2 ;  /* 0x0000000200047202 */ /* 0x000fc80000000f00 */
[----:B------:R-:W-:-:S07]  /*53c0*/  MOV R4, R4 ;  /* 0x0000000400047202 */ /* 0x000fce0000000f00 */
.L_x_1245:
[----:B------:R-:W1:Y:S02]  /*53d0*/  LDS R6, [R4+0x4] ;  /* 0x0000040004067984 */ /* 0x000e640000000800 */
[----:B-1----:R-:W-:-:S10]  /*53e0*/  HFMA2.MMA R7, R6, 1, 1, R23 ;  /* 0x3c003c0006077835 */ /* 0x002fd40000000017 */
[----:B------:R-:W1:Y:S02]  /*53f0*/  ATOMS.CAST.SPIN R7, [R4+0x4], R6, R7 ;  /* 0x000004060407738d */ /* 0x000e640001800007 */
[----:B-1----:R-:W-:-:S13]  /*5400*/  ISETP.EQ.U32.AND P0, PT, R7, 0x1, PT ;  /* 0x000000010700780c */ /* 0x002fda0003f02070 */
[----:B------:R-:W-:Y:S05]  /*5410*/  @!P0 BRA `(.L_x_1245) ;  /* 0xfffffffc00ec8947 */ /* 0x000fea000383ffff */
[----:B------:R-:W-:Y:S05]  /*5420*/  BRA `(.L_x_1243) ;  /* 0x00000000000c7947 */ /* 0x000fea0003800000 */
.L_x_1244:
[----:B------:R-:W0:Y:S02]  /*5430*/  LD.E R0, desc[UR8][R2.64+0x4] ;  /* 0x0000040802007980 */ /* 0x000e24000c101900 */
[----:B0-----:R-:W-:-:S05]  /*5440*/  IADD3 R5, R23, R0, RZ ;  /* 0x0000000017057210 */ /* 0x001fca0007ffe0ff */
[----:B------:R1:W-:Y:S02]  /*5450*/  ST.E desc[UR8][R2.64+0x4], R5 ;  /* 0x0000040502007985 */ /* 0x0003e4000c101908 */
.L_x_1243:
[----:B------:R-:W-:Y:S05]  /*5460*/  BSYNC B0 ;  /* 0x0000000000007941 */ /* 0x000fea0003800000 */
.L_x_1242:
        /* <DEDUP_REMOVED lines=10> */
.L_x_1249:
[----:B------:R-:W0:Y:S02]  /*5510*/  LDS R6, [R4] ;  /* 0x0000000004067984 */ /* 0x000e240000000800 */
[----:B0-----:R-:W-:-:S06]  /*5520*/  HADD2 R7, R6, R22 ;  /* 0x0000001606077230 */ /* 0x001fcc0000000000 */
[----:B------:R-:W0:Y:S02]  /*5530*/  ATOMS.CAST.SPIN R7, [R4], R6, R7 ;  /* 0x000000060407738d */ /* 0x000e240001800007 */
[----:B0-----:R-:W-:-:S13]  /*5540*/  ISETP.EQ.U32.AND P0, PT, R7, 0x1, PT ;  /* 0x000000010700780c */ /* 0x001fda0003f02070 */
[----:B------:R-:W-:Y:S05]  /*5550*/  @!P0 BRA `(.L_x_1249) ;  /* 0xfffffffc00ec8947 */ /* 0x000fea000383ffff */
[----:B------:R-:W-:Y:S05]  /*5560*/  BRA `(.L_x_1247) ;  /* 0x00000000000c7947 */ /* 0x000fea0003800000 */
.L_x_1248:
[----:B------:R-:W2:Y:S02]  /*5570*/  LD.E R0, desc[UR8][R2.64] ;  /* 0x0000000802007980 */ /* 0x000ea4000c101900 */
[----:B--2---:R-:W-:-:S05]  /*5580*/  IADD3 R5, R22, R0, RZ ;  /* 0x0000000016057210 */ /* 0x004fca0007ffe0ff */
[----:B------:R0:W-:Y:S02]  /*5590*/  ST.E desc[UR8][R2.64], R5 ;  /* 0x0000000502007985 */ /* 0x0001e4000c101908 */
.L_x_1247:
[----:B------:R-:W-:Y:S05]  /*55a0*/  BSYNC B0 ;  /* 0x0000000000007941 */ /* 0x000fea0003800000 */
.L_x_1246:
[----:B------:R1:W-:Y:S02]  /*55b0*/  ATOM.E.ADD.F16x2.RN.STRONG.GPU P0, RZ, desc[UR8][R2.64+0x4], R21 ;  /* 0x0000041502ff79a2 */ /* 0x0003e4000810e1c8 */
[----:B-1----:R-:W-:Y:S05]  /*55c0*/  @P0 EXIT ;  /* 0x000000000000094d */ /* 0x002fea0003800000 */
[----:B------:R-:W1:Y:S02]  /*55d0*/  QSPC.E.S P0, RZ, [R2+0x4] ;  /* 0x0000040002ff73aa */ /* 0x000e640000000500 */
[----:B-1----:R-:W-:Y:S05]  /*55e0*/  @!P0 BRA `(.L_x_1250) ;  /* 0x00000000001c8947 */ /* 0x002fea0003800000 */
[----:B0-----:R-:W-:-:S07]  /*55f0*/  MOV R2, R2 ;  /* 0x0000000200027202 */ /* 0x001fce0000000f00 */
.L_x_1251:
[----:B------:R-:W0:Y:S02]  /*5600*/  LDS R4, [R2+0x4] ;  /* 0x0000040002047984 */ /* 0x000e240000000800 */
[----:B0-----:R-:W-:-:S10]  /*5610*/  HFMA2.MMA R5, R4, 1, 1, R21 ;  /* 0x3c003c0004057835 */ /* 0x001fd40000000015 */
[----:B------:R-:W0:Y:S02]  /*5620*/  ATOMS.CAST.SPIN R5, [R2+0x4], R4, R5 ;  /* 0x000004040205738d */ /* 0x000e240001800005 */
[----:B0-----:R-:W-:-:S13]  /*5630*/  ISETP.EQ.U32.AND P0, PT, R5, 0x1, PT ;  /* 0x000000010500780c */ /* 0x001fda0003f02070 */
[----:B------:R-:W-:Y:S05]  /*5640*/  @!P0 BRA `(.L_x_1251) ;  /* 0xfffffffc00ec8947 */ /* 0x000fea000383ffff */
[----:B------:R-:W-:Y:S05]  /*5650*/  EXIT ;  /* 0x000000000000794d */ /* 0x000fea0003800000 */
.L_x_1250:
[----:B------:R-:W0:Y:S02]  /*5660*/  LD.E R0, desc[UR8][R2.64+0x4] ;  /* 0x0000040802007980 */ /* 0x000e24000c101900 */
[----:B0-----:R-:W-:-:S05]  /*5670*/  IADD3 R5, R21, R0, RZ ;  /* 0x0000000015057210 */ /* 0x001fca0007ffe0ff */
[----:B------:R-:W-:Y:S01]  /*5680*/  ST.E desc[UR8][R2.64+0x4], R5 ;  /* 0x0000040502007985 */ /* 0x000fe2000c101908 */
[----:B------:R-:W-:Y:S05]  /*5690*/  EXIT ;  /* 0x000000000000794d */ /* 0x000fea0003800000 */
.L_x_1252:
        /* <DEDUP_REMOVED lines=14> */
.L_x_3678:


//--------------------- .text._Z23gemm_half_q_half_kernelILi4ELi2ELb1ELb0ELi32EEvPK6__halfPKjS4_S2_PS0_iiiiPKtS7_iiiiiibS2_i --------------------------
	.section	.text._Z23gemm_half_q_half_kernelILi4ELi2ELb1ELb0ELi32EEvPK6__halfPKjS4_S2_PS0_iiiiPKtS7_iiiiiibS2_i,"ax",@progbits
	.align	128
        .global         _Z23gemm_half_q_half_kernelILi4ELi2ELb1ELb0ELi32EEvPK6__halfPKjS4_S2_PS0_iiiiPKtS7_iiiiiibS2_i
        .type           _Z23gemm_half_q_half_kernelILi4ELi2ELb1ELb0ELi32EEvPK6__halfPKjS4_S2_PS0_iiiiPKtS7_iiiiiibS2_i,@function
        .size           _Z23gemm_half_q_half_kernelILi4ELi2ELb1ELb0ELi32EEvPK6__halfPKjS4_S2_PS0_iiiiPKtS7_iiiiiibS2_i,(.L_x_3679 - _Z23gemm_half_q_half_kernelILi4ELi2ELb1ELb0ELi32EEvPK6__halfPKjS4_S2_PS0_iiiiPKtS7_iiiiiibS2_i)
        .other          _Z23gemm_half_q_half_kernelILi4ELi2ELb1ELb0ELi32EEvPK6__halfPKjS4_S2_PS0_iiiiPKtS7_iiiiiibS2_i,@"STO_CUDA_ENTRY STV_DEFAULT"
_Z23gemm_half_q_half_kernelILi4ELi2ELb1ELb0ELi32EEvPK6__halfPKjS4_S2_PS0_iiiiPKtS7_iiiiiibS2_i:
.text._Z23gemm_half_q_half_kernelILi4ELi2ELb1ELb0ELi32EEvPK6__halfPKjS4_S2_PS0_iiiiPKtS7_iiiiiibS2_i:
        /* <DEDUP_REMOVED lines=14> */
[----:B------:R-:W-:Y:S01]  /*00e0*/  PRMT R3, RZ, 0x7610, R3 ;  /* 0x00007610ff037816 */ /* 0x000fe20000000003 */
[----:B-1----:R-:W-:Y:S02]  /*00f0*/  IMAD.SHL.U32 R57, R5, 0x20, RZ ;  /* 0x0000002005397824 */ /* 0x002fe400078e00ff */
[C---:B------:R-:W-:Y:S02]  /*0100*/  ISETP.GE.AND P1, PT, R0.reuse, 0x1, PT ;  /* 0x000000010000780c */ /* 0x040fe40003f26270 */
[----:B------:R-:W-:Y:S02]  /*0110*/  VIMNMX R59, R0, 0x4, PT ;  /* 0x00000004003b7848 */ /* 0x000fe40003fe0100 */
[----:B--2---:R-:W-:-:S02]  /*0120*/  LEA R6, R10, UR4, 0x2 ;  /* 0x000000040a067c11 */ /* 0x004fc4000f8e10ff */
        /* <DEDUP_REMOVED lines=29> */
.L_x_1253:
        /* <DEDUP_REMOVED lines=20> */
[----:B------:R-:W-:-:S03]  /*0440*/  IMAD.MOV.U32 R22, RZ, RZ, RZ ;  /* 0x000000ffff167224 */ /* 0x000fc600078e00ff */
        /* <DEDUP_REMOVED lines=11> */
.L_x_1258:
        /* <DEDUP_REMOVED lines=16> */
.L_x_1257:
[----:B------:R-:W-:-:S05]  /*0600*/  IMAD.IADD R11, R59, 0x1, -R22 ;  /* 0x000000013b0b7824 */ /* 0x000fca00078e0a16 */
        /* <DEDUP_REMOVED lines=10> */
[----:B0-----:R-:W-:-:S06]  /*06b0*/  @P2 VIADD R9, R9, 0x80 ;  /* 0x0000008009092836 */ /* 0x001fcc0000000000 */
[----:B------:R-:W-:Y:S05]  /*06c0*/  @!P0 BRA `(.L_x_1255) ;  /* 0x0000000000c88947 */ /* 0x000fea0003800000 */
[----:B------:R-:W2:Y:S04]  /*06d0*/  LDG.E.U16.CONSTANT R14, desc[UR8][R14.64] ;  /* 0x000000080e0e7981 */ /* 0x000ea8000c1e9500 */
[----:B--2---:R0:W-:Y:S01]  /*06e0*/  STS.U16 [R9], R14 ;  /* 0x0000000e09007388 */ /* 0x0041e20000000400 */
[----:B------:R-:W-:Y:S05]  /*06f0*/  BRA `(.L_x_1255) ;  /* 0x0000000000bc7947 */ /* 0x000fea0003800000 */
.L_x_1256:
        /* <DEDUP_REMOVED lines=17> */
.L_x_1260:
        /* <DEDUP_REMOVED lines=16> */
.L_x_1259:
[----:B------:R-:W-:-:S05]  /*0910*/  IMAD.IADD R11, R59, 0x1, -R22 ;  /* 0x000000013b0b7824 */ /* 0x000fca00078e0a16 */
[----:B------:R-:W-:-:S13]  /*0920*/  ISETP.GT.AND P2, PT, R11, 0x1, PT ;  /* 0x000000010b00780c */ /* 0x000fda0003f44270 */
[----:B------:R-:W-:Y:S01]  /*0930*/  @P2 VIADD R22, R22, 0x2 ;  /* 0x0000000216162836 */ /* 0x000fe20000000000 */
[----:B------:R-:W-:Y:S01]  /*0940*/  @P2 PLOP3.LUT P0, PT, PT, PT, PT, 0x8, 0x0 ;  /* 0x000000000000281c */ /* 0x000fe20003f0e170 */
[C---:B------:R-:W-:Y:S01]  /*0950*/  @P2 IMAD.WIDE R16, R7.reuse, 0x2, R14 ;  /* 0x0000000207102825 */ /* 0x040fe200078e020e */
        /* <DEDUP_REMOVED lines=9> */
.L_x_1255:
[----:B------:R-:W-:Y:S05]  /*09f0*/  BSYNC B0 ;  /* 0x0000000000007941 */ /* 0x000fea0003800000 */
.L_x_1254:
[----:B------:R-:W2:Y:S02]  /*0a00*/  LDC R53, c[0x0][0x23c] ;  /* 0x00008f00ff357b82 */ /* 0x000ea40000000800 */
[----:B--2---:R-:W-:-:S13]  /*0a10*/  ISETP.GE.AND P0, PT, R6, R53, PT ;  /* 0x000000350600720c */ /* 0x004fda0003f06270 */
        /* <DEDUP_REMOVED lines=12> */
[----:B------:R-:W-:-:S05]  /*0ae0*/  LEA R7, R12, UR4, 0x2 ;  /* 0x000000040c077c11 */ /* 0x000fca000f8e10ff */
[----:B------:R-:W-:-:S04]  /*0af0*/  IMAD R7, R10, 0x4, R7 ;  /* 0x000000040a077824 */ /* 0x000fc800078e0207 */
[----:B0-----:R-:W-:Y:S01]  /*0b00*/  IMAD.WIDE R10, R7, 0x2, R14 ;  /* 0x00000002070a7825 */ /* 0x001fe200078e020e */
[----:B------:R-:W-:Y:S06]  /*0b10*/  @!P2 BRA `(.L_x_1262) ;  /* 0x000000000034a947 */ /* 0x000fec0003800000 */
[----:B------:R-:W-:Y:S02]  /*0b20*/  PLOP3.LUT P0, PT, PT, PT, PT, 0x8, 0x0 ;  /* 0x000000000000781c */ /* 0x000fe40003f0e170 */
[----:B------:R-:W-:-:S11]  /*0b30*/  IADD3 R7, R59, -0x3, RZ ;  /* 0xfffffffd3b077810 */ /* 0x000fd60007ffe0ff */
.L_x_1263:
        /* <DEDUP_REMOVED lines=11> */
.L_x_1262:
[----:B------:R-:W-:-:S05]  /*0bf0*/  IMAD.IADD R7, R59, 0x1, -R18 ;  /* 0x000000013b077824 */ /* 0x000fca00078e0a12 */
        /* <DEDUP_REMOVED lines=9> */
.L_x_1261:
[----:B0-----:R-:W0:Y:S08]  /*0c90*/  LDC R14, c[0x0][0x25c] ;  /* 0x00009700ff0e7b82 */ /* 0x001e300000000800 */
[----:B------:R-:W-:Y:S01]  /*0ca0*/  BAR.SYNC.DEFER_BLOCKING 0x0 ;  /* 0x0000000000007b1d */ /* 0x000fe20000010000 */
[----:B------:R-:W-:-:S07]  /*0cb0*/  ISETP.GE.AND P0, PT, R57, R58, PT ;  /* 0x0000003a3900720c */ /* 0x000fce0003f06270 */
[----:B------:R-:W3:Y:S06]  /*0cc0*/  LDC R16, c[0x0][0x264] ;  /* 0x00009900ff107b82 */ /* 0x000eec0000000800 */
[----:B------:R-:W-:Y:S05]  /*0cd0*/  @P0 BRA `(.L_x_1264) ;  /* 0x0000000000d40947 */ /* 0x000fea0003800000 */
[----:B--2---:R-:W1:Y:S01]  /*0ce0*/  LDC.64 R10, c[0x0][0x248] ;  /* 0x00009200ff0a7b82 */ /* 0x004e620000000a00 */
[----:B------:R-:W-:-:S07]  /*0cf0*/  IMAD.SHL.U32 R19, R5, 0x40, RZ ;  /* 0x0000004005137824 */ /* 0x000fce00078e00ff */
[----:B------:R-:W2:Y:S01]  /*0d00*/  LDC.64 R12, c[0x0][0x220] ;  /* 0x00008800ff0c7b82 */ /* 0x000ea20000000a00 */
[----:B-1----:R-:W-:-:S05]  /*0d10*/  IMAD.WIDE R18, R19, 0x2, R10 ;  /* 0x0000000213127825 */ /* 0x002fca00078e020a */
[----:B------:R1:W5:Y:S01]  /*0d20*/  LDG.E.U16.CONSTANT R5, desc[UR8][R18.64] ;  /* 0x0000000812057981 */ /* 0x000362000c1e9500 */
[----:B------:R-:W-:Y:S01]  /*0d30*/  SHF.R.S32.HI R7, RZ, 0x1f, R6 ;  /* 0x0000001fff077819 */ /* 0x000fe20000011406 */
[----:B------:R-:W-:Y:S01]  /*0d40*/  IMAD.SHL.U32 R9, R6, 0x4, RZ ;  /* 0x0000000406097824 */ /* 0x000fe200078e00ff */
[----:B------:R-:W-:Y:S02]  /*0d50*/  UMOV UR4, URZ ;  /* 0x0000003f00047c82 */ /* 0x000fe40008000000 */
[----:B------:R-:W-:Y:S02]  /*0d60*/  LEA.HI R15, R7, R6, RZ, 0x3 ;  /* 0x00000006070f7211 */ /* 0x000fe400078f18ff */
[----:B------:R-:W-:Y:S02]  /*0d70*/  MOV R7, R57 ;  /* 0x0000003900077202 */ /* 0x000fe40000000f00 */
[----:B------:R-:W-:Y:S02]  /*0d80*/  LOP3.LUT R9, R9, 0x10, RZ, 0xc0, !PT ;  /* 0x0000001009097812 */ /* 0x000fe400078ec0ff */
[----:B-12---:R-:W-:-:S07]  /*0d90*/  SHF.R.S32.HI R15, RZ, 0x3, R15 ;  /* 0x00000003ff0f7819 */ /* 0x006fce000001140f */
.L_x_1265:
[----:B-----5:R-:W-:Y:S01]  /*0da0*/  VIADD R17, R5, UR4 ;  /* 0x0000000405117c36 */ /* 0x020fe20008000000 */
[----:B------:R-:W1:Y:S03]  /*0db0*/  LDC.64 R20, c[0x0][0x228] ;  /* 0x00008a00ff147b82 */ /* 0x000e660000000a00 */
        /* <DEDUP_REMOVED lines=8> */
[----:B------:R-:W4:Y:S01]  /*0e40*/  LDG.E.U16.CONSTANT R22, desc[UR8][R22.64] ;  /* 0x0000000816167981 */ /* 0x000f22000c1e9500 */
[----:B-1----:R-:W-:-:S06]  /*0e50*/  IMAD.WIDE R20, R17, 0x2, R20 ;  /* 0x0000000211147825 */ /* 0x002fcc00078e0214 */
[----:B------:R-:W3:Y:S01]  /*0e60*/  LDG.E.U16.CONSTANT R20, desc[UR8][R20.64] ;  /* 0x0000000814147981 */ /* 0x000ee2000c1e9500 */
[----:B------:R-:W-:Y:S01]  /*0e70*/  UIADD3 UR4, UR4, 0x1, URZ ;  /* 0x0000000104047890 */ /* 0x000fe2000fffe03f */
[----:B--2---:R-:W-:-:S04]  /*0e80*/  SHF.R.U32.HI R17, RZ, R9, R18 ;  /* 0x00000009ff117219 */ /* 0x004fc80000011612 */
        /* <DEDUP_REMOVED lines=9> */
[----:B------:R-:W3:Y:S01]  /*0f20*/  I2F.F16 R19, R24 ;  /* 0x0000001800137306 */ /* 0x000ee20000200c00 */
[----:B------:R-:W-:Y:S01]  /*0f30*/  IADD3 R25, R25, 0x1, RZ ;  /* 0x0000000119197810 */ /* 0x000fe20007ffe0ff */
[----:B------:R-:W-:Y:S01]  /*0f40*/  VIADD R18, R18, 0x1 ;  /* 0x0000000112127836 */ /* 0x000fe20000000000 */
[----:B----4-:R-:W-:Y:S01]  /*0f50*/  IADD3 R7, R22, R7, RZ ;  /* 0x0000000716077210 */ /* 0x010fe20007ffe0ff */
[----:B------:R-:W-:Y:S02]  /*0f60*/  VIADD R17, R17, 0x1 ;  /* 0x0000000111117836 */ /* 0x000fe40000000000 */
[----:B------:R-:W-:Y:S01]  /*0f70*/  IMAD R25, R25, R25, RZ ;  /* 0x0000001919197224 */ /* 0x000fe200078e02ff */
[----:B------:R-:W-:Y:S01]  /*0f80*/  ISETP.GE.AND P2, PT, R7, R58, PT ;  /* 0x0000003a0700720c */ /* 0x000fe20003f46270 */
[----:B------:R-:W-:Y:S02]  /*0f90*/  IMAD R18, R18, R18, RZ ;  /* 0x0000001212127224 */ /* 0x000fe400078e02ff */
[----:B------:R-:W-:Y:S01]  /*0fa0*/  IMAD R17, R17, R17, RZ ;  /* 0x0000001111117224 */ /* 0x000fe200078e02ff */
[----:B------:R-:W1:Y:S01]  /*0fb0*/  I2F.F16 R43, R25 ;  /* 0x00000019002b7306 */ /* 0x000e620000200c00 */
[----:B---3--:R-:W-:-:S07]  /*0fc0*/  HMUL2 R44, R19.H0_H0, R20.H0_H0 ;  /* 0x20000014132c7232 */ /* 0x008fce0000000800 */
[----:B------:R-:W2:Y:S01]  /*0fd0*/  I2F.F16 R21, R18 ;  /* 0x0000001200157306 */ /* 0x000ea20000200c00 */
[----:B-1----:R-:W-:-:S07]  /*0fe0*/  HMUL2 R43, R43.H0_H0, R20.H0_H0 ;  /* 0x200000142b2b7232 */ /* 0x002fce0000000800 */
[----:B------:R-:W1:Y:S01]  /*0ff0*/  I2F.F16 R41, R17 ;  /* 0x0000001100297306 */ /* 0x000e620000200c00 */
[-C--:B--2---:R-:W-:Y:S02]  /*1000*/  HMUL2 R42, R21.H0_H0, R20.reuse.H0_H0 ;  /* 0x20000014152a7232 */ /* 0x084fe40000000800 */
[----:B-1----:R-:W-:Y:S01]  /*1010*/  HMUL2 R41, R41.H0_H0, R20.H0_H0 ;  /* 0x2000001429297232 */ /* 0x002fe20000000800 */
[----:B------:R-:W-:Y:S06]  /*1020*/  @!P2 BRA `(.L_x_1265) ;  /* 0xfffffffc005ca947 */ /* 0x000fec000383ffff */
.L_x_1264:
[----:B------:R-:W-:Y:S01]  /*1030*/  ULDC UR4, c[0x0][0x258] ;  /* 0x0000960000047ab9 */ /* 0x000fe20000000800 */
[----:B------:R-:W-:Y:S01]  /*1040*/  ULDC UR5, c[0x0][0x260] ;  /* 0x0000980000057ab9 */ /* 0x000fe20000000800 */
[C---:B------:R-:W-:Y:S01]  /*1050*/  ISETP.GT.AND P2, PT, R57.reuse, UR4, PT ;  /* 0x0000000439007c0c */ /* 0x040fe2000bf44270 */
[----:B------:R-:W-:Y:S01]  /*1060*/  ULDC UR6, c[0x0][0x268] ;  /* 0x00009a0000067ab9 */ /* 0x000fe20000000800 */
[C---:B------:R-:W-:Y:S01]  /*1070*/  VIMNMX R5, R57.reuse, UR4, PT ;  /* 0x0000000439057c48 */ /* 0x040fe2000bfe0100 */
[----:B------:R-:W-:Y:S01]  /*1080*/  HFMA2.MMA R7, -RZ, RZ, 0, 0 ;  /* 0x00000000ff077435 */ /* 0x000fe200000001ff */
[C---:B------:R-:W-:Y:S02]  /*1090*/  ISETP.GT.AND P4, PT, R57.reuse, UR5, PT ;  /* 0x0000000539007c0c */ /* 0x040fe4000bf84270 */
[----:B--2---:R-:W-:Y:S02]  /*10a0*/  SHF.R.S32.HI R10, RZ, 0x1f, R5 ;  /* 0x0000001fff0a7819 */ /* 0x004fe40000011405 */
[----:B------:R-:W-:-:S02]  /*10b0*/  ISETP.GT.AND P6, PT, R57, UR6, PT ;  /* 0x0000000639007c0c */ /* 0x000fc4000bfc4270 */
[----:B------:R-:W-:Y:S01]  /*10c0*/  LEA.HI R11, R10, R5, RZ, 0x5 ;  /* 0x000000050a0b7211 */ /* 0x000fe200078f28ff */
[----:B------:R-:W-:Y:S01]  /*10d0*/  IMAD.MOV.U32 R5, RZ, RZ, RZ ;  /* 0x000000ffff057224 */ /* 0x000fe200078e00ff */
[C---:B0-----:R-:W-:Y:S02]  /*10e0*/  ISETP.GT.AND P3, PT, R57.reuse, R14, PT ;  /* 0x0000000e3900720c */ /* 0x041fe40003f64270 */
        /* <DEDUP_REMOVED lines=9> */
.L_x_1266:
        /* <DEDUP_REMOVED lines=8> */
.L_x_1267:
[----:B-1----:R-:W-:Y:S01]  /*1200*/  IMAD.MOV.U32 R9, RZ, RZ, RZ ;  /* 0x000000ffff097224 */ /* 0x002fe200078e00ff */
[----:B------:R-:W-:Y:S02]  /*1210*/  SHF.R.S32.HI R14, RZ, 0x5, R11 ;  /* 0x00000005ff0e7819 */ /* 0x000fe4000001140b */
        /* <DEDUP_REMOVED lines=9> */
.L_x_1268:
        /* <DEDUP_REMOVED lines=8> */
.L_x_1269:
        /* <DEDUP_REMOVED lines=9> */
.L_x_1270:
[----:B------:R-:W-:Y:S01]  /*13c0*/  ULDC UR4, c[0x0][0x26c] ;  /* 0x00009b0000047ab9 */ /* 0x000fe20000000800 */
[----:B------:R-:W-:Y:S01]  /*13d0*/  IMAD R7, R14, 0x8, R7 ;  /* 0x000000080e077824 */ /* 0x000fe200078e0207 */
[----:B------:R-:W-:Y:S02]  /*13e0*/  ISETP.GE.OR P0, PT, R57, UR4, P0 ;  /* 0x0000000439007c0c */ /* 0x000fe40008706670 */
        /* <DEDUP_REMOVED lines=25> */
[----:B------:R-:W-:-:S02]  /*1580*/  SHF.R.S32.HI R54, RZ, 0x1f, R53 ;  /* 0x0000001fff367819 */ /* 0x000fc40000011435 */
[----:B------:R-:W-:Y:S01]  /*1590*/  ISETP.NE.AND P4, PT, R2, RZ, PT ;  /* 0x000000ff0200720c */ /* 0x000fe20003f85270 */
[----:B0-----:R-:W-:Y:S01]  /*15a0*/  ULEA UR4, UR5, UR4, 0x18 ;  /* 0x0000000405047291 */ /* 0x001fe2000f8ec03f */
[----:B------:R-:W-:Y:S02]  /*15b0*/  ISETP.NE.AND P3, PT, R3, RZ, PT ;  /* 0x000000ff0300720c */ /* 0x000fe40003f65270 */
[----:B------:R-:W-:Y:S01]  /*15c0*/  ISETP.NE.AND P2, PT, R4, RZ, PT ;  /* 0x000000ff0400720c */ /* 0x000fe20003f45270 */
[----:B------:R-:W-:Y:S01]  /*15d0*/  ULDC UR5, c[0x0][0x26c] ;  /* 0x00009b0000057ab9 */ /* 0x000fe20000000800 */
[----:B------:R-:W-:Y:S02]  /*15e0*/  ISETP.LT.OR P0, PT, R0, 0x4, !P0 ;  /* 0x000000040000780c */ /* 0x000fe40004701670 */
[----:B------:R-:W-:Y:S02]  /*15f0*/  LEA.HI.X R55, R5, UR7, R6, 0x2, P5 ;  /* 0x0000000705377c11 */ /* 0x000fe4000a8f1406 */
[----:B------:R-:W-:-:S02]  /*1600*/  PRMT R52, RZ, 0x7610, R52 ;  /* 0x00007610ff347816 */ /* 0x000fc40000000034 */
[----:B------:R-:W-:-:S07]  /*1610*/  SHF.L.U64.HI R54, R53, 0x2, R54 ;  /* 0x0000000235367819 */ /* 0x000fce0000010236 */
.L_x_1276:
[----:B------:R-:W-:Y:S05]  /*1620*/  @!P1 BRA `(.L_x_1272) ;  /* 0x0000001000889947 */ /* 0x000fea0003800000 */
[----:B------:R-:W-:Y:S01]  /*1630*/  IMAD.MOV.U32 R2, RZ, RZ, R56 ;  /* 0x000000ffff027224 */ /* 0x000fe200078e0038 */
[----:B------:R-:W-:-:S05]  /*1640*/  MOV R3, R55 ;  /* 0x0000003700037202 */ /* 0x000fca0000000f00 */
[----:B------:R-:W2:Y:S01]  /*1650*/  LDG.E.128.CONSTANT R4, desc[UR8][R2.64] ;  /* 0x0000000802047981 */ /* 0x000ea2000c1e9d00 */
[----:B------:R-:W-:Y:S01]  /*1660*/  IMAD.MOV.U32 R0, RZ, RZ, 0x3400 ;  /* 0x00003400ff007424 */ /* 0x000fe200078e00ff */
[----:B------:R-:W-:Y:S01]  /*1670*/  HFMA2.MMA R14, -RZ, RZ, 0, 0.0625 ;  /* 0x00002c00ff0e7435 */ /* 0x000fe200000001ff */
[----:B------:R-:W-:Y:S01]  /*1680*/  IMAD.MOV.U32 R30, RZ, RZ, 0x2400 ;  /* 0x00002400ff1e7424 */ /* 0x000fe200078e00ff */
[----:B------:R-:W-:Y:S02]  /*1690*/  ISETP.GE.AND P5, PT, R59, 0x2, PT ;  /* 0x000000023b00780c */ /* 0x000fe40003fa6270 */
[C---:B--2---:R-:W-:Y:S02]  /*16a0*/  LOP3.LUT R12, R4.reuse, 0xc000c, RZ, 0xc0, !PT ;  /* 0x000c000c040c7812 */ /* 0x044fe400078ec0ff */
[----:B------:R-:W-:Y:S02]  /*16b0*/  SHF.R.U32.HI R16, RZ, 0x8, R4 ;  /* 0x00000008ff107819 */ /* 0x000fe40000011604 */
[----:B------:R-:W-:-:S02]  /*16c0*/  LOP3.LUT R9, R4, 0x300030, RZ, 0xc0, !PT ;  /* 0x0030003004097812 */ /* 0x000fc400078ec0ff */
[C---:B------:R-:W-:Y:S02]  /*16d0*/  LOP3.LUT R24, R4.reuse, 0xc000c0, RZ, 0xc0, !PT ;  /* 0x00c000c004187812 */ /* 0x040fe400078ec0ff */
[----:B------:R-:W-:Y:S02]  /*16e0*/  LOP3.LUT R17, R4, 0x30003, RZ, 0xc0, !PT ;  /* 0x0003000304117812 */ /* 0x000fe400078ec0ff */
[----:B------:R-:W-:Y:S02]  /*16f0*/  LOP3.LUT R2, R5, 0xc000c, RZ, 0xc0, !PT ;  /* 0x000c000c05027812 */ /* 0x000fe400078ec0ff */
[----:B------:R-:W-:Y:S02]  /*1700*/  LOP3.LUT R4, R7, 0xc000c, RZ, 0xc0, !PT ;  /* 0x000c000c07047812 */ /* 0x000fe400078ec0ff */
[----:B------:R-:W-:Y:S02]  /*1710*/  SHF.R.U32.HI R18, RZ, 0x8, R5 ;  /* 0x00000008ff127819 */ /* 0x000fe40000011605 */
[----:B------:R-:W-:-:S02]  /*1720*/  LOP3.LUT R3, R6, 0xc000c, RZ, 0xc0, !PT ;  /* 0x000c000c06037812 */ /* 0x000fc400078ec0ff */
[----:B------:R-:W-:Y:S02]  /*1730*/  SHF.R.U32.HI R20, RZ, 0x8, R6 ;  /* 0x00000008ff147819 */ /* 0x000fe40000011606 */
[----:B------:R-:W-:Y:S02]  /*1740*/  SHF.R.U32.HI R22, RZ, 0x8, R7 ;  /* 0x00000008ff167819 */ /* 0x000fe40000011607 */
[C---:B------:R-:W-:Y:S02]  /*1750*/  LOP3.LUT R11, R7.reuse, 0x300030, RZ, 0xc0, !PT ;  /* 0x00300030070b7812 */ /* 0x040fe400078ec0ff */
[C---:B------:R-:W-:Y:S02]  /*1760*/  LOP3.LUT R26, R7.reuse, 0xc000c0, RZ, 0xc0, !PT ;  /* 0x00c000c0071a7812 */ /* 0x040fe400078ec0ff */
[----:B------:R-:W-:Y:S02]  /*1770*/  LOP3.LUT R23, R7, 0x30003, RZ, 0xc0, !PT ;  /* 0x0003000307177812 */ /* 0x000fe400078ec0ff */
[----:B------:R-:W-:-:S02]  /*1780*/  LOP3.LUT R7, R2, 0x64006400, RZ, 0xfc, !PT ;  /* 0x6400640002077812 */ /* 0x000fc400078efcff */
[----:B------:R-:W-:Y:S02]  /*1790*/  LOP3.LUT R29, R4, 0x64006400, RZ, 0xfc, !PT ;  /* 0x64006400041d7812 */ /* 0x000fe400078efcff */
[----:B------:R-:W-:Y:S01]  /*17a0*/  LOP3.LUT R2, R16, 0xc000c, RZ, 0xc0, !PT ;  /* 0x000c000c10027812 */ /* 0x000fe200078ec0ff */
[----:B------:R-:W-:Y:S01]  /*17b0*/  HFMA2 R7, R7, R0.H0_H0, -258, -258 ;  /* 0xdc08dc0807077431 */ /* 0x000fe20000040000 */
[C---:B------:R-:W-:Y:S02]  /*17c0*/  LOP3.LUT R8, R5.reuse, 0x300030, RZ, 0xc0, !PT ;  /* 0x0030003005087812 */ /* 0x040fe400078ec0ff */
[C---:B------:R-:W-:Y:S02]  /*17d0*/  LOP3.LUT R15, R5.reuse, 0xc000c0, RZ, 0xc0, !PT ;  /* 0x00c000c0050f7812 */ /* 0x040fe400078ec0ff */
[----:B------:R-:W-:Y:S02]  /*17e0*/  LOP3.LUT R19, R5, 0x30003, RZ, 0xc0, !PT ;  /* 0x0003000305137812 */ /* 0x000fe400078ec0ff */
[----:B------:R-:W-:-:S02]  /*17f0*/  LOP3.LUT R10, R6, 0x300030, RZ, 0xc0, !PT ;  /* 0x00300030060a7812 */ /* 0x000fc400078ec0ff */
[C---:B------:R-:W-:Y:S02]  /*1800*/  LOP3.LUT R25, R6.reuse, 0xc000c0, RZ, 0xc0, !PT ;  /* 0x00c000c006197812 */ /* 0x040fe400078ec0ff */
        /* <DEDUP_REMOVED lines=122> */
.L_x_1273:
[----:B------:R-:W-:Y:S05]  /*1fb0*/  @!P5 BRA `(.L_x_1272) ;  /* 0x000000080024d947 */ /* 0x000fea0003800000 */
[----:B------:R-:W-:Y:S01]  /*1fc0*/  ISETP.GE.AND P5, PT, R59, 0x3, PT ;  /* 0x000000033b00780c */ /* 0x000fe20003fa6270 */
[----:B------:R-:W-:-:S12]  /*1fd0*/  @!P3 BRA `(.L_x_1274) ;  /* 0x0000000000b0b947 */ /* 0x000fd80003800000 */
[----:B------:R-:W0:Y:S01]  /*1fe0*/  LDS.128 R16, [UR4+0x40] ;  /* 0x00004004ff107984 */ /* 0x000e220008000c00 */
        /* <DEDUP_REMOVED lines=43> */
.L_x_1274:
[----:B------:R-:W-:Y:S05]  /*22a0*/  @!P5 BRA `(.L_x_1272) ;  /* 0x000000040068d947 */ /* 0x000fea0003800000 */
[----:B------:R-:W-:Y:S05]  /*22b0*/  @!P2 BRA `(.L_x_1275) ;  /* 0x0000000000b0a947 */ /* 0x000fea0003800000 */
        /* <DEDUP_REMOVED lines=44> */
.L_x_1275:
        /* <DEDUP_REMOVED lines=45> */
.L_x_1272:
[----:B------:R-:W-:Y:S01]  /*2850*/  LEA R56, P6, R53, R56, 0x2 ;  /* 0x0000003835387211 */ /* 0x000fe200078c10ff */
[----:B------:R-:W-:Y:S01]  /*2860*/  UIADD3 UR4, UR4, 0x20, URZ ;  /* 0x0000002004047890 */ /* 0x000fe2000fffe03f */
[----:B------:R-:W-:-:S03]  /*2870*/  IADD3 R57, R57, 0x10, RZ ;  /* 0x0000001039397810 */ /* 0x000fc60007ffe0ff */
[----:B------:R-:W-:Y:S01]  /*2880*/  IMAD.X R55, R55, 0x1, R54, P6 ;  /* 0x0000000137377824 */ /* 0x000fe200030e0636 */
[C---:B------:R-:W-:Y:S02]  /*2890*/  ISETP.GE.AND P5, PT, R57.reuse, UR5, PT ;  /* 0x0000000539007c0c */ /* 0x040fe4000bfa6270 */
[----:B------:R-:W-:-:S13]  /*28a0*/  ISETP.LT.AND P6, PT, R57, R58, PT ;  /* 0x0000003a3900720c */ /* 0x000fda0003fc1270 */
[----:B------:R-:W-:Y:S05]  /*28b0*/  @!P5 BRA P6, `(.L_x_1276) ;  /* 0xffffffec0058d947 */ /* 0x000fea000303ffff */
.L_x_1271:
[----:B------:R-:W-:Y:S05]  /*28c0*/  @!P1 EXIT ;  /* 0x000000000000994d */ /* 0x000fea0003800000 */
[----:B------:R-:W0:Y:S01]  /*28d0*/  S2R R5, SR_CTAID.X ;  /* 0x0000000000057919 */ /* 0x000e220000002500 */
[----:B------:R-:W1:Y:S01]  /*28e0*/  S2UR UR4, SR_CTAID.Y ;  /* 0x00000000000479c3 */ /* 0x000e620000002600 */
[----:B------:R-:W0:Y:S07]  /*28f0*/  S2R R4, SR_TID.X ;  /* 0x0000000000047919 */ /* 0x000e2e0000002100 */
[----:B------:R-:W2:Y:S08]  /*2900*/  LDC R0, c[0x0][0x23c] ;  /* 0x00008f00ff007b82 */ /* 0x000eb00000000800 */
[----:B------:R-:W3:Y:S01]  /*2910*/  LDC.64 R2, c[0x0][0x230] ;  /* 0x00008c00ff027b82 */ /* 0x000ee20000000a00 */
[----:B-1----:R-:W-:Y:S01]  /*2920*/  USHF.L.U32 UR4, UR4, 0x2, URZ ;  /* 0x0000000204047899 */ /* 0x002fe2000800063f */
[----:B0-----:R-:W-:-:S05]  /*2930*/  LEA R5, R5, R4, 0x5 ;  /* 0x0000000405057211 */ /* 0x001fca00078e28ff */
[----:B------:R-:W-:-:S04]  /*2940*/  IMAD.SHL.U32 R5, R5, 0x4, RZ ;  /* 0x0000000405057824 */ /* 0x000fc800078e00ff */
        /* <DEDUP_REMOVED lines=9> */
.L_x_1280:
[----:B------:R-:W0:Y:S02]  /*29e0*/  LDS R6, [R4] ;  /* 0x0000000004067984 */ /* 0x000e240000000800 */
[----:B0-----:R-:W-:-:S06]  /*29f0*/  HADD2 R7, R6, R52 ;  /* 0x0000003406077230 */ /* 0x001fcc0000000000 */
[----:B------:R-:W0:Y:S02]  /*2a00*/  ATOMS.CAST.SPIN R7, [R4], R6, R7 ;  /* 0x000000060407738d */ /* 0x000e240001800007 */
[----:B0-----:R-:W-:-:S13]  /*2a10*/  ISETP.EQ.U32.AND P0, PT, R7, 0x1, PT ;  /* 0x000000010700780c */ /* 0x001fda0003f02070 */
[----:B------:R-:W-:Y:S05]  /*2a20*/  @!P0 BRA `(.L_x_1280) ;  /* 0xfffffffc00ec8947 */ /* 0x000fea000383ffff */
[----:B------:R-:W-:Y:S05]  /*2a30*/  BRA `(.L_x_1278) ;  /* 0x00000000000c7947 */ /* 0x000fea0003800000 */
.L_x_1279:
[----:B------:R-:W2:Y:S02]  /*2a40*/  LD.E R4, desc[UR8][R2.64] ;  /* 0x0000000802047980 */ /* 0x000ea4000c101900 */
[----:B--2---:R-:W-:-:S05]  /*2a50*/  IMAD.IADD R5, R52, 0x1, R4 ;  /* 0x0000000134057824 */ /* 0x004fca00078e0204 */
[----:B------:R0:W-:Y:S02]  /*2a60*/  ST.E desc[UR8][R2.64], R5 ;  /* 0x0000000502007985 */ /* 0x0001e4000c101908 */
.L_x_1278:
[----:B------:R-:W-:Y:S05]  /*2a70*/  BSYNC B0 ;  /* 0x0000000000007941 */ /* 0x000fea0003800000 */
.L_x_1277:
[----:B------:R1:W-:Y:S01]  /*2a80*/  ATOM.E.ADD.F16x2.RN.STRONG.GPU P0, RZ, desc[UR8][R2.64+0x4], R51 ;  /* 0x0000043302ff79a2 */ /* 0x0003e2000810e1c8 */
[----:B------:R-:W-:Y:S04]  /*2a90*/  BSSY B0, `(.L_x_1281) ;  /* 0x000000f000007945 */ /* 0x000fe80003800000 */
[----:B-1----:R-:W-:Y:S05]  /*2aa0*/  @P0 BRA `(.L_x_1282) ;  /* 0x0000000000340947 */ /* 0x002fea0003800000 */
[----:B------:R-:W1:Y:S02]  /*2ab0*/  QSPC.E.S P0, RZ, [R2+0x4] ;  /* 0x0000040002ff73aa */ /* 0x000e640000000500 */
[----:B-1----:R-:W-:Y:S05]  /*2ac0*/  @!P0 BRA `(.L_x_1283) ;  /* 0x0000000000208947 */ /* 0x002fea0003800000 */
[----:B------:R-:W-:-:S04]  /*2ad0*/  MOV R4, R2 ;  /* 0x0000000200047202 */ /* 0x000fc80000000f00 */
[----:B------:R-:W-:-:S07]  /*2ae0*/  MOV R4, R4 ;  /* 0x0000000400047202 */ /* 0x000fce0000000f00 */
.L_x_1284:
[----:B------:R-:W1:Y:S02]  /*2af0*/  LDS R6, [R4+0x4] ;  /* 0x0000040004067984 */ /* 0x000e640000000800 */
[----:B-1----:R-:W-:-:S10]  /*2b00*/  HFMA2.MMA R7, R6, 1, 1, R51 ;  /* 0x3c003c0006077835 */ /* 0x002fd40000000033 */
[----:B------:R-:W1:Y:S02]  /*2b10*/  ATOMS.CAST.SPIN R7, [R4+0x4], R6, R7 ;  /* 0x000004060407738d */ /* 0x000e640001800007 */
[----:B-1----:R-:W-:-:S13]  /*2b20*/  ISETP.EQ.U32.AND P0, PT, R7, 0x1, PT ;  /* 0x000000010700780c */ /* 0x002fda0003f02070 */
[----:B------:R-:W-:Y:S05]  /*2b30*/  @!P0 BRA `(.L_x_1284) ;  /* 0xfffffffc00ec8947 */ /* 0x000fea000383ffff */
[----:B------:R-:W-:Y:S05]  /*2b40*/  BRA `(.L_x_1282) ;  /* 0x00000000000c7947 */ /* 0x000fea0003800000 */
.L_x_1283:
[----:B------:R-:W0:Y:S02]  /*2b50*/  LD.E R4, desc[UR8][R2.64+0x4] ;  /* 0x0000040802047980 */ /* 0x000e24000c101900 */
[----:B0-----:R-:W-:-:S05]  /*2b60*/  IMAD.IADD R5, R51, 0x1, R4 ;  /* 0x0000000133057824 */ /* 0x001fca00078e0204 */
[----:B------:R1:W-:Y:S02]  /*2b70*/  ST.E desc[UR8][R2.64+0x4], R5 ;  /* 0x0000040502007985 */ /* 0x0003e4000c101908 */
.L_x_1282:
[----:B------:R-:W-:Y:S05]  /*2b80*/  BSYNC B0 ;  /* 0x0000000000007941 */ /* 0x000fea0003800000 */
.L_x_1281:
        /* <DEDUP_REMOVED lines=10> */
.L_x_1288:
[----:B------:R-:W0:Y:S02]  /*2c30*/  LDS R6, [R4] ;  /* 0x0000000004067984 */ /* 0x000e240000000800 */
[----:B0-----:R-:W-:-:S06]  /*2c40*/  HADD2 R7, R6, R50 ;  /* 0x0000003206077230 */ /* 0x001fcc0000000000 */
[----:B------:R-:W0:Y:S02]  /*2c50*/  ATOMS.CAST.SPIN R7, [R4], R6, R7 ;  /* 0x000000060407738d */ /* 0x000e240001800007 */
[----:B0-----:R-:W-:-:S13]  /*2c60*/  ISETP.EQ.U32.AND P0, PT, R7, 0x1, PT ;  /* 0x000000010700780c */ /* 0x001fda0003f02070 */
[----:B------:R-:W-:Y:S05]  /*2c70*/  @!P0 BRA `(.L_x_1288) ;  /* 0xfffffffc00ec8947 */ /* 0x000fea000383ffff */
[----:B------:R-:W-:Y:S05]  /*2c80*/  BRA `(.L_x_1286) ;  /* 0x00000000000c7947 */ /* 0x000fea0003800000 */
.L_x_1287:
[----:B------:R-:W2:Y:S02]  /*2c90*/  LD.E R4, desc[UR8][R2.64] ;  /* 0x0000000802047980 */ /* 0x000ea4000c101900 */
[----:B--2---:R-:W-:-:S05]  /*2ca0*/  IMAD.IADD R5, R50, 0x1, R4 ;  /* 0x0000000132057824 */ /* 0x004fca00078e0204 */
[----:B------:R0:W-:Y:S02]  /*2cb0*/  ST.E desc[UR8][R2.64], R5 ;  /* 0x0000000502007985 */ /* 0x0001e4000c101908 */
.L_x_1286:
[----:B------:R-:W-:Y:S05]  /*2cc0*/  BSYNC B0 ;  /* 0x0000000000007941 */ /* 0x000fea0003800000 */
.L_x_1285:
[----:B------:R1:W-:Y:S01]  /*2cd0*/  ATOM.E.ADD.F16x2.RN.STRONG.GPU P0, RZ, desc[UR8][R2.64+0x4], R49 ;  /* 0x0000043102ff79a2 */ /* 0x0003e2000810e1c8 */
[----:B------:R-:W-:Y:S04]  /*2ce0*/  BSSY B0, `(.L_x_1289) ;  /* 0x000000f000007945 */ /* 0x000fe80003800000 */
[----:B-1----:R-:W-:Y:S05]  /*2cf0*/  @P0 BRA `(.L_x_1290) ;  /* 0x0000000000340947 */ /* 0x002fea0003800000 */
[----:B------:R-:W1:Y:S02]  /*2d00*/  QSPC.E.S P0, RZ, [R2+0x4] ;  /* 0x0000040002ff73aa */ /* 0x000e640000000500 */
[----:B-1----:R-:W-:Y:S05]  /*2d10*/  @!P0 BRA `(.L_x_1291) ;  /* 0x0000000000208947 */ /* 0x002fea0003800000 */
[----:B------:R-:W-:-:S04]  /*2d20*/  MOV R4, R2 ;  /* 0x0000000200047202 */ /* 0x000fc80000000f00 */
[----:B------:R-:W-:-:S07]  /*2d30*/  MOV R4, R4 ;  /* 0x0000000400047202 */ /* 0x000fce0000000f00 */
.L_x_1292:
[----:B------:R-:W1:Y:S02]  /*2d40*/  LDS R6, [R4+0x4] ;  /* 0x0000040004067984 */ /* 0x000e640000000800 */
[----:B-1----:R-:W-:-:S10]  /*2d50*/  HFMA2.MMA R7, R6, 1, 1, R49 ;  /* 0x3c003c0006077835 */ /* 0x002fd40000000031 */
[----:B------:R-:W1:Y:S02]  /*2d60*/  ATOMS.CAST.SPIN R7, [R4+0x4], R6, R7 ;  /* 0x000004060407738d */ /* 0x000e640001800007 */
[----:B-1----:R-:W-:-:S13]  /*2d70*/  ISETP.EQ.U32.AND P0, PT, R7, 0x1, PT ;  /* 0x000000010700780c */ /* 0x002fda0003f02070 */
[----:B------:R-:W-:Y:S05]  /*2d80*/  @!P0 BRA `(.L_x_1292) ;  /* 0xfffffffc00ec8947 */ /* 0x000fea000383ffff */
[----:B------:R-:W-:Y:S05]  /*2d90*/  BRA `(.L_x_1290) ;  /* 0x00000000000c7947 */ /* 0x000fea0003800000 */
.L_x_1291:
[----:B------:R-:W0:Y:S02]  /*2da0*/  LD.E R4, desc[UR8][R2.64+0x4] ;  /* 0x0000040802047980 */ /* 0x000e24000c101900 */
[----:B0-----:R-:W-:-:S05]  /*2db0*/  IMAD.IADD R5, R49, 0x1, R4 ;  /* 0x0000000131057824 */ /* 0x001fca00078e0204 */
[----:B------:R1:W-:Y:S02]  /*2dc0*/  ST.E desc[UR8][R2.64+0x4], R5 ;  /* 0x0000040502007985 */ /* 0x0003e4000c101908 */
.L_x_1290:
[----:B------:R-:W-:Y:S05]  /*2dd0*/  BSYNC B0 ;  /* 0x0000000000007941 */ /* 0x000fea0003800000 */
.L_x_1289:
        /* <DEDUP_REMOVED lines=10> */
.L_x_1296:
[----:B------:R-:W0:Y:S02]  /*2e80*/  LDS R6, [R4] ;  /* 0x0000000004067984 */ /* 0x000e240000000800 */
[----:B0-----:R-:W-:-:S06]  /*2e90*/  HADD2 R7, R6, R48 ;  /* 0x0000003006077230 */ /* 0x001fcc0000000000 */
[----:B------:R-:W0:Y:S02]  /*2ea0*/  ATOMS.CAST.SPIN R7, [R4], R6, R7 ;  /* 0x000000060407738d */ /* 0x000e240001800007 */
[----:B0-----:R-:W-:-:S13]  /*2eb0*/  ISETP.EQ.U32.AND P0, PT, R7, 0x1, PT ;  /* 0x000000010700780c */ /* 0x001fda0003f02070 */
[----:B------:R-:W-:Y:S05]  /*2ec0*/  @!P0 BRA `(.L_x_1296) ;  /* 0xfffffffc00ec8947 */ /* 0x000fea000383ffff */
[----:B------:R-:W-:Y:S05]  /*2ed0*/  BRA `(.L_x_1294) ;  /* 0x00000000000c7947 */ /* 0x000fea0003800000 */
.L_x_1295:
[----:B------:R-:W2:Y:S02]  /*2ee0*/  LD.E R4, desc[UR8][R2.64] ;  /* 0x0000000802047980 */ /* 0x000ea4000c101900 */
[----:B--2---:R-:W-:-:S05]  /*2ef0*/  IMAD.IADD R5, R48, 0x1, R4 ;  /* 0x0000000130057824 */ /* 0x004fca00078e0204 */
[----:B------:R0:W-:Y:S02]  /*2f00*/  ST.E desc[UR8][R2.64], R5 ;  /* 0x0000000502007985 */ /* 0x0001e4000c101908 */
.L_x_1294:
[----:B------:R-:W-:Y:S05]  /*2f10*/  BSYNC B0 ;  /* 0x0000000000007941 */ /* 0x000fea0003800000 */
.L_x_1293:
[----:B------:R1:W-:Y:S01]  /*2f20*/  ATOM.E.ADD.F16x2.RN.STRONG.GPU P0, RZ, desc[UR8][R2.64+0x4], R47 ;  /* 0x0000042f02ff79a2 */ /* 0x0003e2000810e1c8 */
[----:B------:R-:W-:Y:S04]  /*2f30*/  BSSY B0, `(.L_x_1297) ;  /* 0x000000f000007945 */ /* 0x000fe80003800000 */
[----:B-1----:R-:W-:Y:S05]  /*2f40*/  @P0 BRA `(.L_x_1298) ;  /* 0x0000000000340947 */ /* 0x002fea0003800000 */
[----:B------:R-:W1:Y:S02]  /*2f50*/  QSPC.E.S P0, RZ, [R2+0x4] ;  /* 0x0000040002ff73aa */ /* 0x000e640000000500 */
[----:B-1----:R-:W-:Y:S05]  /*2f60*/  @!P0 BRA `(.L_x_1299) ;  /* 0x0000000000208947 */ /* 0x002fea0003800000 */
[----:B------:R-:W-:-:S04]  /*2f70*/  MOV R4, R2 ;  /* 0x0000000200047202 */ /* 0x000fc80000000f00 */
[----:B------:R-:W-:-:S07]  /*2f80*/  MOV R4, R4 ;  /* 0x0000000400047202 */ /* 0x000fce0000000f00 */
.L_x_1300:
[----:B------:R-:W1:Y:S02]  /*2f90*/  LDS R6, [R4+0x4] ;  /* 0x0000040004067984 */ /* 0x000e640000000800 */
[----:B-1----:R-:W-:-:S10]  /*2fa0*/  HFMA2.MMA R7, R6, 1, 1, R47 ;  /* 0x3c003c0006077835 */ /* 0x002fd4000000002f */
[----:B------:R-:W1:Y:S02]  /*2fb0*/  ATOMS.CAST.SPIN R7, [R4+0x4], R6, R7 ;  /* 0x000004060407738d */ /* 0x000e640001800007 */
[----:B-1----:R-:W-:-:S13]  /*2fc0*/  ISETP.EQ.U32.AND P0, PT, R7, 0x1, PT ;  /* 0x000000010700780c */ /* 0x002fda0003f02070 */
[----:B------:R-:W-:Y:S05]  /*2fd0*/  @!P0 BRA `(.L_x_1300) ;  /* 0xfffffffc00ec8947 */ /* 0x000fea000383ffff */
[----:B------:R-:W-:Y:S05]  /*2fe0*/  BRA `(.L_x_1298) ;  /* 0x00000000000c7947 */ /* 0x000fea0003800000 */
.L_x_1299:
[----:B------:R-:W0:Y:S02]  /*2ff0*/  LD.E R4, desc[UR8][R2.64+0x4] ;  /* 0x0000040802047980 */ /* 0x000e24000c101900 */
[----:B0-----:R-:W-:-:S05]  /*3000*/  IMAD.IADD R5, R47, 0x1, R4 ;  /* 0x000000012f057824 */ /* 0x001fca00078e0204 */
[----:B------:R1:W-:Y:S02]  /*3010*/  ST.E desc[UR8][R2.64+0x4], R5 ;  /* 0x0000040502007985 */ /* 0x0003e4000c101908 */
.L_x_1298:
[----:B------:R-:W-:Y:S05]  /*3020*/  BSYNC B0 ;  /* 0x0000000000007941 */ /* 0x000fea0003800000 */
.L_x_1297:
        /* <DEDUP_REMOVED lines=10> */
.L_x_1304:
[----:B------:R-:W0:Y:S02]  /*30d0*/  LDS R6, [R4] ;  /* 0x0000000004067984 */ /* 0x000e240000000800 */
[----:B0-----:R-:W-:-:S06]  /*30e0*/  HADD2 R7, R6, R46 ;  /* 0x0000002e06077230 */ /* 0x001fcc0000000000 */
[----:B------:R-:W0:Y:S02]  /*30f0*/  ATOMS.CAST.SPIN R7, [R4], R6, R7 ;  /* 0x000000060407738d */ /* 0x000e240001800007 */
[----:B0-----:R-:W-:-:S13]  /*3100*/  ISETP.EQ.U32.AND P0, PT, R7, 0x1, PT ;  /* 0x000000010700780c */ /* 0x001fda0003f02070 */
[----:B------:R-:W-:Y:S05]  /*3110*/  @!P0 BRA `(.L_x_1304) ;  /* 0xfffffffc00ec8947 */ /* 0x000fea000383ffff */
[----:B------:R-:W-:Y:S05]  /*3120*/  BRA `(.L_x_1302) ;  /* 0x00000000000c7947 */ /* 0x000fea0003800000 */
.L_x_1303:
[----:B------:R-:W2:Y:S02]  /*3130*/  LD.E R0, desc[UR8][R2.64] ;  /* 0x0000000802007980 */ /* 0x000ea4000c101900 */
[----:B--2---:R-:W-:-:S05]  /*3140*/  IMAD.IADD R5, R46, 0x1, R0 ;  /* 0x000000012e057824 */ /* 0x004fca00078e0200 */
[----:B------:R0:W-:Y:S02]  /*3150*/  ST.E desc[UR8][R2.64], R5 ;  /* 0x0000000502007985 */ /* 0x0001e4000c101908 */
.L_x_1302:
[----:B------:R-:W-:Y:S05]  /*3160*/  BSYNC B0 ;  /* 0x0000000000007941 */ /* 0x000fea0003800000 */
.L_x_1301:
[----:B------:R1:W-:Y:S02]  /*3170*/  ATOM.E.ADD.F16x2.RN.STRONG.GPU P0, RZ, desc[UR8][R2.64+0x4], R45 ;  /* 0x0000042d02ff79a2 */ /* 0x0003e4000810e1c8 */
[----:B-1----:R-:W-:Y:S05]  /*3180*/  @P0 EXIT ;  /* 0x000000000000094d */ /* 0x002fea0003800000 */
[----:B------:R-:W1:Y:S02]  /*3190*/  QSPC.E.S P0, RZ, [R2+0x4] ;  /* 0x0000040002ff73aa */ /* 0x000e640000000500 */
[----:B-1----:R-:W-:Y:S05]  /*31a0*/  @!P0 BRA `(.L_x_1305) ;  /* 0x00000000001c8947 */ /* 0x002fea0003800000 */
[----:B0-----:R-:W-:-:S07]  /*31b0*/  MOV R2, R2 ;  /* 0x0000000200027202 */ /* 0x001fce0000000f00 */
.L_x_1306:
[----:B------:R-:W0:Y:S02]  /*31c0*/  LDS R4, [R2+0x4] ;  /* 0x0000040002047984 */ /* 0x000e240000000800 */
[----:B0-----:R-:W-:-:S10]  /*31d0*/  HFMA2.MMA R5, R4, 1, 1, R45 ;  /* 0x3c003c0004057835 */ /* 0x001fd4000000002d */
[----:B------:R-:W0:Y:S02]  /*31e0*/  ATOMS.CAST.SPIN R5, [R2+0x4], R4, R5 ;  /* 0x000004040205738d */ /* 0x000e240001800005 */
[----:B0-----:R-:W-:-:S13]  /*31f0*/  ISETP.EQ.U32.AND P0, PT, R5, 0x1, PT ;  /* 0x000000010500780c */ /* 0x001fda0003f02070 */
[----:B------:R-:W-:Y:S05]  /*3200*/  @!P0 BRA `(.L_x_1306) ;  /* 0xfffffffc00ec8947 */ /* 0x000fea000383ffff */
[----:B------:R-:W-:Y:S05]  /*3210*/  EXIT ;  /* 0x000000000000794d */ /* 0x000fea0003800000 */
.L_x_1305:
[----:B------:R-:W0:Y:S02]  /*3220*/  LD.E R0, desc[UR8][R2.64+0x4] ;  /* 0x0000040802007980 */ /* 0x000e24000c101900 */
[----:B0-----:R-:W-:-:S05]  /*3230*/  IADD3 R5, R45, R0, RZ ;  /* 0x000000002d057210 */ /* 0x001fca0007ffe0ff */
[----:B------:R-:W-:Y:S01]  /*3240*/  ST.E desc[UR8][R2.64+0x4], R5 ;  /* 0x0000040502007985 */ /* 0x000fe2000c101908 */
[----:B------:R-:W-:Y:S05]  /*3250*/  EXIT ;  /* 0x000000000000794d */ /* 0x000fea0003800000 */
.L_x_1307:
        /* <DEDUP_REMOVED lines=10> */
.L_x_3679:


//--------------------- .text._Z23gemm_half_q_half_kernelILi3ELi32ELb1ELb0ELi64EEvPK6__halfPKjS4_S2_PS0_iiiiPKtS7_iiiiiibS2_i --------------------------
	.section	.text._Z23gemm_half_q_half_kernelILi3ELi32ELb1ELb0ELi64EEvPK6__halfPKjS4_S2_PS0_iiiiPKtS7_iiiiiibS2_i,"ax",@progbits
	.align	128
        .global         _Z23gemm_half_q_half_kernelILi3ELi32ELb1ELb0ELi64EEvPK6__halfPKjS4_S2_PS0_iiiiPKtS7_iiiiiibS2_i
        .type           _Z23gemm_half_q_half_kernelILi3ELi32ELb1ELb0ELi64EEvPK6__halfPKjS4_S2_PS0_iiiiPKtS7_iiiiiibS2_i,@function
        .size           _Z23gemm_half_q_half_kernelILi3ELi32ELb1ELb0ELi64EEvPK6__halfPKjS4_S2_PS0_iiiiPKtS7_iiiiiibS2_i,(.L_x_3680 - _Z23gemm_half_q_half_kernelILi3ELi32ELb1ELb0ELi64EEvPK6__halfPKjS4_S2_PS0_iiiiPKtS7_iiiiiibS2_i)
        .other          _Z23gemm_half_q_half_kernelILi3ELi32ELb1ELb0ELi64EEvPK6__halfPKjS4_S2_PS0_iiiiPKtS7_iiiiiibS2_i,@"STO_CUDA_ENTRY STV_DEFAULT"
_Z23gemm_half_q_half_kernelILi3ELi32ELb1ELb0ELi64EEvPK6__halfPKjS4_S2_PS0_iiiiPKtS7_iiiiiibS2_i:
.text._Z23gemm_half_q_half_kernelILi3ELi32ELb1ELb0ELi64EEvPK6__halfPKjS4_S2_PS0_iiiiPKtS7_iiiiiibS2_i:
[----:B------:R-:W0:Y:S01]  /*0000*/  LDC R1, c[0x0][0x28] ;  /* 0x00000a00ff017b82 */ /* 0x000e220000000800 */
[----:B------:R-:W1:Y:S07]  /*0010*/  S2R R6, SR_CTAID.Y ;  /* 0x0000000000067919 */ /* 0x000e6e0000002600 */
[----:B------:R-:W1:Y:S01]  /*0020*/  LDC R5, c[0x0][0x238] ;  /* 0x00008e00ff057b82 */ /* 0x000e620000000800 */
[----:B------:R-:W-:Y:S01]  /*0030*/  ULDC.64 UR6, c[0x0][0x208] ;  /* 0x0000820000067ab9 */ /* 0x000fe20000000a00 */
[----:B0-----:R-:W-:Y:S01]  /*0040*/  VIADD R1, R1, 0xfffffff0 ;  /* 0xfffffff001017836 */ /* 0x001fe20000000000 */
[----:B------:R-:W0:Y:S01]  /*0050*/  S2R R13, SR_CTAID.X ;  /* 0x00000000000d7919 */ /* 0x000e220000002500 */
[----:B------:R-:W-:-:S02]  /*0060*/  PRMT R2, RZ, 0x7610, R2 ;  /* 0x00007610ff027816 */ /* 0x000fc40000000002 */
[----:B------:R-:W-:Y:S01]  /*0070*/  PRMT R55, RZ, 0x7610, R55 ;  /* 0x00007610ff377816 */ /* 0x000fe20000000037 */
[----:B------:R-:W2:Y:S01]  /*0080*/  S2R R4, SR_TID.X ;  /* 0x0000000000047919 */ /* 0x000ea20000002100 */
[----:B------:R-:W3:Y:S01]  /*0090*/  LDC R3, c[0x0][0x240] ;  /* 0x00009000ff037b82 */ /* 0x000ee20000000800 */
[----:B------:R-:W-:Y:S01]  /*00a0*/  PRMT R54, RZ, 0x7610, R54 ;  /* 0x00007610ff367816 */ /* 0x000fe20000000036 */
[----:B------:R-:W4:Y:S01]  /*00b0*/  S2R R0, SR_CTAID.Z ;  /* 0x0000000000007919 */ /* 0x000f220000002700 */
[--C-:B-1----:R-:W-:Y:S01]  /*00c0*/  IMAD R12, R6, -0x3, R5.reuse ;  /* 0xfffffffd060c7824 */ /* 0x102fe200078e0205 */
[----:B------:R-:W-:-:S04]  /*00d0*/  PRMT R5, RZ, 0x7610, R5 ;  /* 0x00007610ff057816 */ /* 0x000fc80000000005 */
[C---:B------:R-:W-:Y:S02]  /*00e0*/  ISETP.GE.AND P1, PT, R12.reuse, 0x1, PT ;  /* 0x000000010c00780c */ /* 0x040fe40003f26270 */
[----:B------:R-:W-:-:S11]  /*00f0*/  VIMNMX R58, R12, 0x3, PT ;  /* 0x000000030c3a7848 */ /* 0x000fd60003fe0100 */
[----:B------:R-:W-:Y:S05]  /*0100*/  @!P1 BRA `(.L_x_1308) ;  /* 0x0000000000509947 */ /* 0x000fea0003800000 */
[----:B------:R-:W1:Y:S02]  /*0110*/  LDC.64 R8, c[0x0][0x278] ;  /* 0x00009e00ff087b82 */ /* 0x000e640000000a00 */
[----:B-1----:R-:W5:Y:S01]  /*0120*/  LDG.E.U16 R54, desc[UR6][R8.64] ;  /* 0x0000000608367981 */ /* 0x002f62000c1e1500 */
[----:B------:R-:W-:Y:S02]  /*0130*/  ISETP.GE.AND P0, PT, R58, 0x2, PT ;  /* 0x000000023a00780c */ /* 0x000fe40003f06270 */
[----:B-----5:R-:W-:-:S11]  /*0140*/  PRMT R5, R54, 0x7610, R5 ;  /* 0x0000761036057816 */ /* 0x020fd60000000005 */
[----:B------:R-:W-:Y:S05]  /*0150*/  @!P0 BRA `(.L_x_1308) ;  /* 0x00000000003c8947 */ /* 0x000fea0003800000 */
[----:B------:R-:W1:Y:S01]  /*0160*/  LDC R8, c[0x0][0x280] ;  /* 0x0000a000ff087b82 */ /* 0x000e620000000800 */
[----:B------:R-:W-:-:S07]  /*0170*/  ISETP.NE.AND P0, PT, R58, 0x2, PT ;  /* 0x000000023a00780c */ /* 0x000fce0003f05270 */
[----:B------:R-:W5:Y:S01]  /*0180*/  LDC.64 R14, c[0x0][0x278] ;  /* 0x00009e00ff0e7b82 */ /* 0x000f620000000a00 */
[----:B-1----:R-:W-:Y:S01]  /*0190*/  SHF.R.S32.HI R5, RZ, 0x1f, R8 ;  /* 0x0000001fff057819 */ /* 0x002fe20000011408 */
[----:B------:R-:W-:-:S03]  /*01a0*/  IMAD.SHL.U32 R11, R8, 0x2, RZ ;  /* 0x00000002080b7824 */ /* 0x000fc600078e00ff */
[----:B------:R-:W-:Y:S02]  /*01b0*/  SHF.L.U64.HI R5, R8, 0x1, R5 ;  /* 0x0000000108057819 */ /* 0x000fe40000010205 */
[----:B-----5:R-:W-:-:S04]  /*01c0*/  IADD3 R8, P2, R11, R14, RZ ;  /* 0x0000000e0b087210 */ /* 0x020fc80007f5e0ff */
[----:B------:R-:W-:Y:S02]  /*01d0*/  IADD3.X R9, R5, R15, RZ, P2, !PT ;  /* 0x0000000f05097210 */ /* 0x000fe400017fe4ff */
[----:B------:R-:W-:-:S03]  /*01e0*/  @P0 IADD3 R10, P2, R8, R11, RZ ;  /* 0x0000000b080a0210 */ /* 0x000fc60007f5e0ff */
[----:B------:R-:W5:Y:S02]  /*01f0*/  LDG.E.U16 R55, desc[UR6][R8.64] ;  /* 0x0000000608377981 */ /* 0x000f64000c1e1500 */
[----:B------:R-:W-:-:S05]  /*0200*/  @P0 IMAD.X R11, R9, 0x1, R5, P2 ;  /* 0x00000001090b0824 */ /* 0x000fca00010e0605 */
[----:B------:R-:W2:Y:S01]  /*0210*/  @P0 LDG.E.U16 R2, desc[UR6][R10.64] ;  /* 0x000000060a020981 */ /* 0x000ea2000c1e1500 */
[----:B-----5:R-:W-:-:S04]  /*0220*/  LOP3.LUT R5, R55, R54, RZ, 0xfc, !PT ;  /* 0x0000003637057212 */ /* 0x020fc800078efcff */
[----:B--2---:R-:W-:-:S04]  /*0230*/  @P0 LOP3.LUT R7, R2, R5, RZ, 0xfc, !PT ;  /* 0x0000000502070212 */ /* 0x004fc800078efcff */
[----:B------:R-:W-:-:S07]  /*0240*/  @P0 PRMT R5, R7, 0x7610, R5 ;  /* 0x0000761007050816 */ /* 0x000fce0000000005 */
.L_x_1308:
[----:B------:R-:W-:Y:S01]  /*0250*/  PRMT R5, R5, 0x9910, RZ ;  /* 0x0000991005057816 */ /* 0x000fe200000000ff */
[----:B----4-:R-:W-:-:S03]  /*0260*/  IMAD.SHL.U32 R57, R0, 0x40, RZ ;  /* 0x0000004000397824 */ /* 0x010fc600078e00ff */
[----:B------:R-:W-:Y:S02]  /*0270*/  ISETP.NE.AND P0, PT, R5, RZ, PT ;  /* 0x000000ff0500720c */ /* 0x000fe40003f05270 */
[----:B---3--:R-:W-:-:S11]  /*0280*/  VIADDMNMX R56, R57, 0x40, R3, PT ;  /* 0x0000004039387846 */ /* 0x008fd60003800103 */
[----:B------:R-:W-:Y:S05]  /*0290*/  @!P0 EXIT ;  /* 0x000000000000894d */ /* 0x000fea0003800000 */
[----:B--2---:R-:W-:Y:S01]  /*02a0*/  IADD3 R7, R57, R4, RZ ;  /* 0x0000000439077210 */ /* 0x004fe20007ffe0ff */
[----:B0-----:R-:W-:Y:S01]  /*02b0*/  IMAD.SHL.U32 R5, R13, 0x100, RZ ;  /* 0x000001000d057824 */ /* 0x001fe200078e00ff */
[----:B------:R-:W-:Y:S02]  /*02c0*/  BSSY B0, `(.L_x_1309) ;  /* 0x000006c000007945 */ /* 0x000fe40003800000 */
[----:B------:R-:W-:Y:S01]  /*02d0*/  ISETP.GE.OR P0, PT, R7, R56, !P1 ;  /* 0x000000380700720c */ /* 0x000fe20004f06670 */
[----:B------:R-:W-:-:S12]  /*02e0*/  IMAD R14, R4, 0x4, R5 ;  /* 0x00000004040e7824 */ /* 0x000fd800078e0205 */
        /* <DEDUP_REMOVED lines=14> */
[----:B------:R-:W-:Y:S01]  /*03d0*/  HFMA2.MMA R13, -RZ, RZ, 0, 0 ;  /* 0x00000000ff0d7435 */ /* 0x000fe200000001ff */
[----:B------:R-:W-:Y:S01]  /*03e0*/  IMAD R7, R7, 0x3, RZ ;  /* 0x0000000307077824 */ /* 0x000fe200078e02ff */
        /* <DEDUP_REMOVED lines=10> */
.L_x_1313:
        /* <DEDUP_REMOVED lines=16> */
.L_x_1312:
[----:B------:R-:W-:-:S05]  /*0590*/  IMAD.IADD R10, R58, 0x1, -R13 ;  /* 0x000000013a0a7824 */ /* 0x000fca00078e0a0d */
        /* <DEDUP_REMOVED lines=15> */
.L_x_1311:
[----:B------:R-:W0:Y:S01]  /*0690*/  S2UR UR5, SR_CgaCtaId ;  /* 0x00000000000579c3 */ /* 0x000e220000008800 */
[----:B------:R-:W-:Y:S01]  /*06a0*/  IMAD R9, R6, R3, RZ ;  /* 0x0000000306097224 */ /* 0x000fe200078e02ff */
[----:B------:R-:W-:Y:S01]  /*06b0*/  ISETP.GT.AND P2, PT, R58, 0x3, PT ;  /* 0x000000033a00780c */ /* 0x000fe20003f44270 */
[----:B------:R-:W-:Y:S01]  /*06c0*/  UMOV UR4, 0x400 ;  /* 0x0000040000047882 */ /* 0x000fe20000000000 */
[----:B------:R-:W-:Y:S01]  /*06d0*/  ULDC.64 UR8, c[0x0][0x210] ;  /* 0x0000840000087ab9 */ /* 0x000fe20000000a00 */
[----:B------:R-:W-:Y:S02]  /*06e0*/  IMAD R9, R9, 0x3, RZ ;  /* 0x0000000309097824 */ /* 0x000fe400078e02ff */
[----:B------:R-:W-:-:S03]  /*06f0*/  IMAD.MOV.U32 R13, RZ, RZ, RZ ;  /* 0x000000ffff0d7224 */ /* 0x000fc600078e00ff */
        /* <DEDUP_REMOVED lines=10> */
.L_x_1315:
        /* <DEDUP_REMOVED lines=16> */
.L_x_1314:
        /* <DEDUP_REMOVED lines=14> */
.L_x_1310:
[----:B------:R-:W-:Y:S05]  /*0980*/  BSYNC B0 ;  /* 0x0000000000007941 */ /* 0x000fea0003800000 */
.L_x_1309:
        /* <DEDUP_REMOVED lines=9> */
[----:B-1----:R-:W1:Y:S01]  /*0a20*/  LDC.64 R8, c[0x0][0x230] ;  /* 0x00008c00ff087b82 */ /* 0x002e620000000a00 */
[----:B------:R-:W-:Y:S01]  /*0a30*/  ISETP.GT.AND P2, PT, R58, 0x3, PT ;  /* 0x000000033a00780c */ /* 0x000fe20003f44270 */
[----:B------:R-:W-:Y:S01]  /*0a40*/  IMAD R6, R6, R11, RZ ;  /* 0x0000000b06067224 */ /* 0x000fe200078e02ff */
[----:B------:R-:W-:Y:S01]  /*0a50*/  HFMA2.MMA R3, -RZ, RZ, 0, 0 ;  /* 0x00000000ff037435 */ /* 0x000fe200000001ff */
[----:B------:R-:W-:Y:S02]  /*0a60*/  PLOP3.LUT P0, PT, PT, PT, PT, 0x80, 0x0 ;  /* 0x000000000000781c */ /* 0x000fe40003f0f070 */
[----:B------:R-:W-:-:S04]  /*0a70*/  IMAD R5, R6, 0x3, R5 ;  /* 0x0000000306057824 */ /* 0x000fc800078e0205 */
[----:B------:R-:W-:-:S04]  /*0a80*/  IMAD R5, R4, 0x4, R5 ;  /* 0x0000000404057824 */ /* 0x000fc800078e0205 */
[----:B-1----:R-:W-:Y:S01]  /*0a90*/  IMAD.WIDE R4, R5, 0x2, R8 ;  /* 0x0000000205047825 */ /* 0x002fe200078e0208 */
[----:B------:R-:W-:Y:S06]  /*0aa0*/  @!P2 BRA `(.L_x_1317) ;  /* 0x000000000034a947 */ /* 0x000fec0003800000 */
[----:B------:R-:W-:Y:S01]  /*0ab0*/  PLOP3.LUT P0, PT, PT, PT, PT, 0x8, 0x0 ;  /* 0x000000000000781c */ /* 0x000fe20003f0e170 */
[----:B------:R-:W-:-:S12]  /*0ac0*/  VIADD R10, R58, 0xfffffffd ;  /* 0xfffffffd3a0a7836 */ /* 0x000fd80000000000 */
.L_x_1318:
[----:B01----:R-:W-:Y:S01]  /*0ad0*/  IMAD.WIDE R6, R11, 0x2, R4 ;  /* 0x000000020b067825 */ /* 0x003fe200078e0204 */
        /* <DEDUP_REMOVED lines=10> */
.L_x_1317:
[----:B-1----:R-:W-:-:S04]  /*0b80*/  IADD3 R6, R58, -R3, RZ ;  /* 0x800000033a067210 */ /* 0x002fc80007ffe0ff */
[----:B------:R-:W-:-:S13]  /*0b90*/  ISETP.GT.AND P2, PT, R6, 0x1, PT ;  /* 0x000000010600780c */ /* 0x000fda0003f44270 */
[----:B------:R-:W-:Y:S01]  /*0ba0*/  @P2 VIADD R3, R3, 0x2 ;  /* 0x0000000203032836 */ /* 0x000fe20000000000 */
[----:B------:R-:W-:Y:S01]  /*0bb0*/  @P2 PLOP3.LUT P0, PT, PT, PT, PT, 0x8, 0x0 ;  /* 0x000000000000281c */ /* 0x000fe20003f0e170 */
[----:B0-----:R-:W-:Y:S01]  /*0bc0*/  @P2 IMAD.WIDE R6, R11, 0x2, R4 ;  /* 0x000000020b062825 */ /* 0x001fe200078e0204 */
[----:B------:R0:W-:Y:S02]  /*0bd0*/  @P2 STG.E.64 desc[UR6][R4.64], RZ ;  /* 0x000000ff04002986 */ /* 0x0001e4000c101b06 */
[----:B------:R-:W-:Y:S02]  /*0be0*/  ISETP.LT.OR P0, PT, R3, R58, P0 ;  /* 0x0000003a0300720c */ /* 0x000fe40000701670 */
[----:B------:R2:W-:Y:S01]  /*0bf0*/  @P2 STG.E.64 desc[UR6][R6.64], RZ ;  /* 0x000000ff06002986 */ /* 0x0005e2000c101b06 */
[----:B0-----:R-:W-:-:S10]  /*0c00*/  @P2 IMAD.WIDE R4, R11, 0x2, R6 ;  /* 0x000000020b042825 */ /* 0x001fd400078e0206 */
[----:B------:R2:W-:Y:S02]  /*0c10*/  @P0 STG.E.64 desc[UR6][R4.64], RZ ;  /* 0x000000ff04000986 */ /* 0x0005e4000c101b06 */
.L_x_1316:
[----:B--2---:R-:W2:Y:S08]  /*0c20*/  LDC.64 R4, c[0x0][0x248] ;  /* 0x00009200ff047b82 */ /* 0x004eb00000000a00 */
[----:B------:R-:W-:Y:S01]  /*0c30*/  BAR.SYNC.DEFER_BLOCKING 0x0 ;  /* 0x0000000000007b1d */ /* 0x000fe20000010000 */
[----:B------:R-:W-:Y:S01]  /*0c40*/  ISETP.GE.AND P0, PT, R57, R56, PT ;  /* 0x000000383900720c */ /* 0x000fe20003f06270 */
[----:B------:R-:W-:-:S06]  /*0c50*/  IMAD.SHL.U32 R53, R0, 0x80, RZ ;  /* 0x0000008000357824 */ /* 0x000fcc00078e00ff */
[----:B------:R-:W3:Y:S08]  /*0c60*/  LDC R6, c[0x0][0x25c] ;  /* 0x00009700ff067b82 */ /* 0x000ef00000000800 */
[----:B-1----:R-:W1:Y:S01]  /*0c70*/  LDC R8, c[0x0][0x264] ;  /* 0x00009900ff087b82 */ /* 0x002e620000000800 */
[----:B--2---:R-:W-:Y:S01]  /*0c80*/  IMAD.WIDE R52, R53, 0x2, R4 ;  /* 0x0000000235347825 */ /* 0x004fe200078e0204 */
[----:B------:R-:W-:Y:S06]  /*0c90*/  @P0 BRA `(.L_x_1319) ;  /* 0x0000000000d00947 */ /* 0x000fec0003800000 */
[----:B------:R2:W5:Y:S01]  /*0ca0*/  LDG.E.U16.CONSTANT R0, desc[UR6][R52.64] ;  /* 0x0000000634007981 */ /* 0x000562000c1e9500 */
[----:B0-----:R-:W-:Y:S01]  /*0cb0*/  SHF.R.S32.HI R7, RZ, 0x1f, R14 ;  /* 0x0000001fff077819 */ /* 0x001fe2000001140e */
[----:B------:R-:W-:Y:S01]  /*0cc0*/  IMAD.MOV.U32 R9, RZ, RZ, RZ ;  /* 0x000000ffff097224 */ /* 0x000fe200078e00ff */
[----:B------:R-:W-:Y:S01]  /*0cd0*/  SHF.L.U32 R3, R14, 0x2, RZ ;  /* 0x000000020e037819 */ /* 0x000fe200000006ff */
[----:B------:R-:W-:Y:S01]  /*0ce0*/  IMAD.MOV.U32 R13, RZ, RZ, R57 ;  /* 0x000000ffff0d7224 */ /* 0x000fe200078e0039 */
[----:B------:R-:W-:Y:S02]  /*0cf0*/  LEA.HI R7, R7, R14, RZ, 0x3 ;  /* 0x0000000e07077211 */ /* 0x000fe400078f18ff */
[----:B------:R-:W-:Y:S02]  /*0d00*/  LOP3.LUT R3, R3, 0x10, RZ, 0xc0, !PT ;  /* 0x0000001003037812 */ /* 0x000fe400078ec0ff */
[----:B------:R-:W-:-:S07]  /*0d10*/  SHF.R.S32.HI R7, RZ, 0x3, R7 ;  /* 0x00000003ff077819 */ /* 0x000fce0000011407 */
.L_x_1320:
[----:B------:R-:W0:Y:S01]  /*0d20*/  LDC.64 R16, c[0x0][0x220] ;  /* 0x00008800ff107b82 */ /* 0x000e220000000a00 */
[----:B-----5:R-:W-:-:S05]  /*0d30*/  IADD3 R10, R0, R9, RZ ;  /* 0x00000009000a7210 */ /* 0x020fca0007ffe0ff */
[----:B------:R-:W-:-:S05]  /*0d40*/  IMAD R15, R10, R11, RZ ;  /* 0x0000000b0a0f7224 */ /* 0x000fca00078e02ff */
[----:B------:R-:W-:-:S04]  /*0d50*/  SHF.R.S32.HI R18, RZ, 0x1f, R15 ;  /* 0x0000001fff127819 */ /* 0x000fc8000001140f */
[----:B------:R-:W-:-:S04]  /*0d60*/  LEA.HI R18, R18, R15, RZ, 0x3 ;  /* 0x0000000f12127211 */ /* 0x000fc800078f18ff */
[----:B------:R-:W-:Y:S02]  /*0d70*/  LEA.HI.SX32 R15, R18, R7, 0x1d ;  /* 0x00000007120f7211 */ /* 0x000fe400078feaff */
[----:B------:R-:W4:Y:S03]  /*0d80*/  LDC.64 R18, c[0x0][0x228] ;  /* 0x00008a00ff127b82 */ /* 0x000f260000000a00 */
[----:B0-----:R-:W-:-:S06]  /*0d90*/  IMAD.WIDE R16, R15, 0x4, R16 ;  /* 0x000000040f107825 */ /* 0x001fcc00078e0210 */
[----:B------:R-:W2:Y:S01]  /*0da0*/  LDG.E.CONSTANT R16, desc[UR6][R16.64] ;  /* 0x0000000610107981 */ /* 0x000ea2000c1e9900 */
[----:B------:R-:W-:-:S05]  /*0db0*/  LEA R21, R13, 0x1, 0x1 ;  /* 0x000000010d157811 */ /* 0x000fca00078e08ff */
[----:B------:R-:W-:-:S05]  /*0dc0*/  IMAD.WIDE R20, R21, 0x2, R4 ;  /* 0x0000000215147825 */ /* 0x000fca00078e0204 */
[----:B------:R-:W3:Y:S01]  /*0dd0*/  LDG.E.U16.CONSTANT R24, desc[UR6][R20.64] ;  /* 0x0000000614187981 */ /* 0x000ee2000c1e9500 */
[----:B----4-:R-:W-:-:S06]  /*0de0*/  IMAD.WIDE R18, R10, 0x2, R18 ;  /* 0x000000020a127825 */ /* 0x010fcc00078e0212 */
[----:B------:R0:W4:Y:S01]  /*0df0*/  LDG.E.U16.CONSTANT R18, desc[UR6][R18.64] ;  /* 0x0000000612127981 */ /* 0x000122000c1e9500 */
[----:B--2---:R-:W-:-:S04]  /*0e00*/  SHF.R.U32.HI R10, RZ, R3, R16 ;  /* 0x00000003ff0a7219 */ /* 0x004fc80000011610 */
[----:B------:R-:W-:-:S05]  /*0e10*/  LOP3.LUT R15, R10, 0xf, RZ, 0xc0, !PT ;  /* 0x0000000f0a0f7812 */ /* 0x000fca00078ec0ff */
[----:B------:R-:W-:Y:S01]  /*0e20*/  VIADD R15, R15, 0x1 ;  /* 0x000000010f0f7836 */ /* 0x000fe20000000000 */
[----:B------:R-:W-:-:S03]  /*0e30*/  SHF.R.U32.HI R22, RZ, 0x4, R10 ;  /* 0x00000004ff167819 */ /* 0x000fc6000001160a */
[----:B------:R-:W-:Y:S01]  /*0e40*/  IMAD R16, R15, R15, RZ ;  /* 0x0000000f0f107224 */ /* 0x000fe200078e02ff */
[--C-:B------:R-:W-:Y:S02]  /*0e50*/  SHF.R.U32.HI R15, RZ, 0xc, R10.reuse ;  /* 0x0000000cff0f7819 */ /* 0x100fe4000001160a */
[----:B------:R-:W-:Y:S02]  /*0e60*/  SHF.R.U32.HI R10, RZ, 0x8, R10 ;  /* 0x00000008ff0a7819 */ /* 0x000fe4000001160a */
[----:B------:R-:W-:Y:S02]  /*0e70*/  LOP3.LUT R15, R15, 0xf, RZ, 0xc0, !PT ;  /* 0x0000000f0f0f7812 */ /* 0x000fe400078ec0ff */
[----:B------:R-:W-:Y:S02]  /*0e80*/  LOP3.LUT R10, R10, 0xf, RZ, 0xc0, !PT ;  /* 0x0000000f0a0a7812 */ /* 0x000fe400078ec0ff */
[----:B------:R-:W-:Y:S02]  /*0e90*/  LOP3.LUT R22, R22, 0xf, RZ, 0xc0, !PT ;  /* 0x0000000f16167812 */ /* 0x000fe400078ec0ff */
[----:B------:R-:W-:Y:S01]  /*0ea0*/  IADD3 R15, R15, 0x1, RZ ;  /* 0x000000010f0f7810 */ /* 0x000fe20007ffe0ff */
[----:B------:R-:W-:-:S02]  /*0eb0*/  VIADD R10, R10, 0x1 ;  /* 0x000000010a0a7836 */ /* 0x000fc40000000000 */
[----:B------:R-:W-:Y:S02]  /*0ec0*/  VIADD R22, R22, 0x1 ;  /* 0x0000000116167836 */ /* 0x000fe40000000000 */
[----:B0-----:R-:W-:Y:S02]  /*0ed0*/  IMAD R19, R15, R15, RZ ;  /* 0x0000000f0f137224 */ /* 0x001fe400078e02ff */
[----:B------:R-:W-:Y:S02]  /*0ee0*/  IMAD R15, R10, R10, RZ ;  /* 0x0000000a0a0f7224 */ /* 0x000fe400078e02ff */
[----:B------:R-:W-:Y:S01]  /*0ef0*/  IMAD R22, R22, R22, RZ ;  /* 0x0000001616167224 */ /* 0x000fe200078e02ff */
[----:B------:R-:W-:Y:S08]  /*0f00*/  I2F.F16 R16, R16 ;  /* 0x0000001000107306 */ /* 0x000ff00000200c00 */
[----:B------:R-:W0:Y:S08]  /*0f10*/  I2F.F16 R17, R22 ;  /* 0x0000001600117306 */ /* 0x000e300000200c00 */
[----:B------:R-:W-:Y:S08]  /*0f20*/  I2F.F16 R20, R19 ;  /* 0x0000001300147306 */ /* 0x000ff00000200c00 */
[----:B------:R-:W2:Y:S01]  /*0f30*/  I2F.F16 R15, R15 ;  /* 0x0000000f000f7306 */ /* 0x000ea20000200c00 */
[----:B0-----:R-:W-:Y:S01]  /*0f40*/  PRMT R17, R16, 0x5410, R17 ;  /* 0x0000541010117816 */ /* 0x001fe20000000011 */
[----:B------:R-:W-:-:S04]  /*0f50*/  IMAD R10, R9, 0x8, R1 ;  /* 0x00000008090a7824 */ /* 0x000fc800078e0201 */
[----:B----4-:R-:W-:Y:S01]  /*0f60*/  HMUL2 R16, R17, R18.H0_H0 ;  /* 0x2000001211107232 */ /* 0x010fe20000000000 */
[----:B--2---:R-:W-:-:S05]  /*0f70*/  PRMT R15, R15, 0x5410, R20 ;  /* 0x000054100f0f7816 */ /* 0x004fca0000000014 */
[----:B------:R-:W-:Y:S01]  /*0f80*/  HMUL2 R17, R15, R18.H0_H0 ;  /* 0x200000120f117232 */ /* 0x000fe20000000000 */
[----:B---3--:R-:W-:-:S04]  /*0f90*/  IADD3 R13, R24, R13, RZ ;  /* 0x0000000d180d7210 */ /* 0x008fc80007ffe0ff */
[----:B------:R4:W-:Y:S01]  /*0fa0*/  STL.64 [R10], R16 ;  /* 0x000000100a007387 */ /* 0x0009e20000100a00 */
[----:B------:R-:W-:Y:S01]  /*0fb0*/  ISETP.GE.AND P2, PT, R13, R56, PT ;  /* 0x000000380d00720c */ /* 0x000fe20003f46270 */
[----:B------:R-:W-:-:S12]  /*0fc0*/  VIADD R9, R9, 0x1 ;  /* 0x0000000109097836 */ /* 0x000fd80000000000 */
[----:B----4-:R-:W-:Y:S05]  /*0fd0*/  @!P2 BRA `(.L_x_1320) ;  /* 0xfffffffc0050a947 */ /* 0x010fea000383ffff */
.L_x_1319:
        /* <DEDUP_REMOVED lines=9> */
[----:B------:R-:W-:Y:S01]  /*1070*/  LEA.HI R3, R3, R0, RZ, 0x5 ;  /* 0x0000000003037211 */ /* 0x000fe200078f28ff */
[----:B------:R-:W-:Y:S01]  /*1080*/  IMAD.MOV.U32 R0, RZ, RZ, RZ ;  /* 0x000000ffff007224 */ /* 0x000fe200078e00ff */
[C---:B---3--:R-:W-:Y:S02]  /*1090*/  ISETP.GT.AND P3, PT, R57.reuse, R6, PT ;  /* 0x000000063900720c */ /* 0x048fe40003f64270 */
[----:B------:R-:W-:Y:S01]  /*10a0*/  SHF.R.S32.HI R10, RZ, 0x5, R3 ;  /* 0x00000005ff0a7819 */ /* 0x000fe20000011403 */
[----:B------:R-:W-:Y:S01]  /*10b0*/  IMAD.MOV.U32 R3, RZ, RZ, RZ ;  /* 0x000000ffff037224 */ /* 0x000fe200078e00ff */
[----:B-1----:R-:W-:Y:S02]  /*10c0*/  ISETP.GT.AND P5, PT, R57, R8, PT ;  /* 0x000000083900720c */ /* 0x002fe40003fa4270 */
[----:B0-----:R-:W-:Y:S01]  /*10d0*/  MOV R7, RZ ;  /* 0x000000ff00077202 */ /* 0x001fe20000000f00 */
        /* <DEDUP_REMOVED lines=8> */
.L_x_1321:
        /* <DEDUP_REMOVED lines=8> */
.L_x_1322:
[----:B------:R-:W-:Y:S05]  /*11e0*/  @!P4 BRA `(.L_x_1323) ;  /* 0x00000000001cc947 */ /* 0x000fea0003800000 */
[----:B------:R-:W0:Y:S02]  /*11f0*/  LDC R4, c[0x0][0x264] ;  /* 0x00009900ff047b82 */ /* 0x000e240000000800 */
[----:B0-----:R-:W-:-:S05]  /*1200*/  VIMNMX R4, R57, R4, PT ;  /* 0x0000000439047248 */ /* 0x001fca0003fe0100 */
[----:B------:R-:W-:-:S05]  /*1210*/  VIADD R4, R4, -UR5 ;  /* 0x8000000504047c36 */ /* 0x000fca0008000000 */
[----:B------:R-:W-:-:S04]  /*1220*/  SHF.R.S32.HI R5, RZ, 0x1f, R4 ;  /* 0x0000001fff057819 */ /* 0x000fc80000011404 */
[----:B------:R-:W-:-:S04]  /*1230*/  LEA.HI R5, R5, R4, RZ, 0x5 ;  /* 0x0000000405057211 */ /* 0x000fc800078f28ff */
[----:B------:R-:W-:-:S04]  /*1240*/  SHF.R.S32.HI R5, RZ, 0x5, R5 ;  /* 0x00000005ff057819 */ /* 0x000fc80000011405 */
[----:B------:R-:W-:-:S07]  /*1250*/  SHF.L.U32 R9, R5, 0x2, RZ ;  /* 0x0000000205097819 */ /* 0x000fce00000006ff */
.L_x_1323:
        /* <DEDUP_REMOVED lines=8> */
.L_x_1324:
[----:B------:R-:W-:Y:S01]  /*12e0*/  IMAD.MOV.U32 R4, RZ, RZ, RZ ;  /* 0x000000ffff047224 */ /* 0x000fe200078e00ff */
[----:B------:R-:W-:Y:S06]  /*12f0*/  @!P6 BRA `(.L_x_1325) ;  /* 0x00000000001ce947 */ /* 0x000fec0003800000 */
[----:B------:R-:W0:Y:S02]  /*1300*/  LDC R4, c[0x0][0x26c] ;  /* 0x00009b00ff047b82 */ /* 0x000e240000000800 */
[----:B0-----:R-:W-:-:S04]  /*1310*/  VIMNMX R4, R57, R4, PT ;  /* 0x0000000439047248 */ /* 0x001fc80003fe0100 */
[----:B------:R-:W-:-:S04]  /*1320*/  IADD3 R4, R4, -UR8, RZ ;  /* 0x8000000804047c10 */ /* 0x000fc8000fffe0ff */
[----:B------:R-:W-:-:S04]  /*1330*/  SHF.R.S32.HI R5, RZ, 0x1f, R4 ;  /* 0x0000001fff057819 */ /* 0x000fc80000011404 */
[----:B------:R-:W-:-:S04]  /*1340*/  LEA.HI R5, R5, R4, RZ, 0x5 ;  /* 0x0000000405057211 */ /* 0x000fc800078f28ff */
[----:B------:R-:W-:-:S05]  /*1350*/  SHF.R.S32.HI R5, RZ, 0x5, R5 ;  /* 0x00000005ff057819 */ /* 0x000fca0000011405 */
[----:B------:R-:W-:-:S07]  /*1360*/  IMAD.SHL.U32 R4, R5, 0x2, RZ ;  /* 0x0000000205047824 */ /* 0x000fce00078e00ff */
.L_x_1325:
[----:B------:R-:W-:Y:S01]  /*1370*/  ISETP.GE.OR P0, PT, R57, R6, P0 ;  /* 0x000000063900720c */ /* 0x000fe20000706670 */
        /* <DEDUP_REMOVED lines=8> */
[----:B------:R-:W-:Y:S01]  /*1400*/  PRMT R5, RZ, 0x5410, RZ ;  /* 0x00005410ff057816 */ /* 0x000fe200000000ff */
[----:B------:R-:W-:Y:S06]  /*1410*/  @P0 BRA `(.L_x_1326) ;  /* 0x0000002400480947 */ /* 0x000fec0003800000 */
[----:B------:R-:W2:Y:S04]  /*1420*/  LDL.64 R16, [R1] ;  /* 0x0000000001107983 */ /* 0x000ea80000100a00 */
[----:B------:R0:W3:Y:S01]  /*1430*/  LDG.E.U16.CONSTANT R52, desc[UR6][R52.64+0x2] ;  /* 0x0000020634347981 */ /* 0x0000e2000c1e9500 */
[----:B------:R-:W-:Y:S01]  /*1440*/  IMAD R0, R0, R11, RZ ;  /* 0x0000000b00007224 */ /* 0x000fe200078e02ff */
[----:B------:R-:W1:Y:S01]  /*1450*/  S2UR UR5, SR_CgaCtaId ;  /* 0x00000000000579c3 */ /* 0x000e620000008800 */
[----:B------:R-:W-:Y:S01]  /*1460*/  PRMT R2, R2, 0x9910, RZ ;  /* 0x0000991002027816 */ /* 0x000fe200000000ff */
[----:B------:R-:W-:Y:S01]  /*1470*/  ULDC.64 UR8, c[0x0][0x218] ;  /* 0x0000860000087ab9 */ /* 0x000fe20000000a00 */
[----:B------:R-:W-:Y:S01]  /*1480*/  UMOV UR4, 0x400 ;  /* 0x0000040000047882 */ /* 0x000fe20000000000 */
[----:B------:R-:W-:-:S02]  /*1490*/  SHF.R.S32.HI R3, RZ, 0x1f, R0 ;  /* 0x0000001fff037819 */ /* 0x000fc40000011400 */
[----:B------:R-:W-:Y:S02]  /*14a0*/  IADD3 R4, P2, R14, R0, RZ ;  /* 0x000000000e047210 */ /* 0x000fe40007f5e0ff */
[----:B------:R-:W4:Y:S01]  /*14b0*/  LDC R0, c[0x0][0x23c] ;  /* 0x00008f00ff007b82 */ /* 0x000f220000000800 */
[----:B------:R-:W-:Y:S01]  /*14c0*/  ISETP.NE.AND P0, PT, R2, RZ, PT ;  /* 0x000000ff0200720c */ /* 0x000fe20003f05270 */
[----:B0-----:R-:W-:Y:S01]  /*14d0*/  HFMA2.MMA R53, -RZ, RZ, 0, 0 ;  /* 0x00000000ff357435 */ /* 0x001fe200000001ff */
[----:B------:R-:W-:Y:S02]  /*14e0*/  LEA.HI.X.SX32 R3, R14, R3, 0x1, P2 ;  /* 0x000000030e037211 */ /* 0x000fe400010f0eff */
[----:B------:R-:W-:Y:S02]  /*14f0*/  LEA R60, P2, R4, UR8, 0x2 ;  /* 0x00000008043c7c11 */ /* 0x000fe4000f8410ff */
[----:B------:R-:W-:Y:S02]  /*1500*/  ISETP.LT.OR P0, PT, R12, 0x3, !P0 ;  /* 0x000000030c00780c */ /* 0x000fe40004701670 */
[----:B------:R-:W-:-:S02]  /*1510*/  LEA.HI.X R61, R4, UR9, R3, 0x2, P2 ;  /* 0x00000009043d7c11 */ /* 0x000fc400090f1403 */
[----:B------:R-:W-:Y:S02]  /*1520*/  SHF.R.S32.HI R4, RZ, 0x1f, R11 ;  /* 0x0000001fff047819 */ /* 0x000fe4000001140b */
[----:B------:R-:W-:Y:S01]  /*1530*/  PRMT R10, R10, 0x5410, RZ ;  /* 0x000054100a0a7816 */ /* 0x000fe200000000ff */
[----:B-1----:R-:W-:-:S03]  /*1540*/  ULEA UR4, UR5, UR4, 0x18 ;  /* 0x0000000405047291 */ /* 0x002fc6000f8ec03f */
[----:B------:R-:W-:Y:S01]  /*1550*/  ULDC UR5, c[0x0][0x25c] ;  /* 0x0000970000057ab9 */ /* 0x000fe20000000800 */
[----:B--2---:R-:W-:Y:S02]  /*1560*/  PRMT R3, R16, 0x7610, R16 ;  /* 0x0000761010037816 */ /* 0x004fe40000000010 */
[----:B------:R-:W-:Y:S01]  /*1570*/  PRMT R2, R17, 0x7610, R17 ;  /* 0x0000761011027816 */ /* 0x000fe20000000011 */
[----:B---34-:R-:W-:-:S07]  /*1580*/  IMAD.IADD R52, R57, 0x1, R52 ;  /* 0x0000000139347824 */ /* 0x018fce00078e0234 */
.L_x_1333:
[----:B------:R-:W-:Y:S01]  /*1590*/  ISETP.NE.AND P2, PT, R57, R52, PT ;  /* 0x000000343900720c */ /* 0x000fe20003f45270 */
[----:B------:R0:W5:-:S12]  /*15a0*/  LDG.E.128.CONSTANT R12, desc[UR6][R60.64] ;  /* 0x000000063c0c7981 */ /* 0x000158000c1e9d00 */
[----:B------:R-:W1:Y:S01]  /*15b0*/  @!P2 LDC.64 R16, c[0x0][0x248] ;  /* 0x00009200ff10ab82 */ /* 0x000e620000000a00 */
[----:B------:R-:W-:Y:S01]  /*15c0*/  @!P2 IADD3 R53, R53, 0x1, RZ ;  /* 0x000000013535a810 */ /* 0x000fe20007ffe0ff */
[----:B------:R-:W-:-:S04]  /*15d0*/  @!P2 IMAD.SHL.U32 R11, R57, 0x2, RZ ;  /* 0x00000002390ba824 */ /* 0x000fc800078e00ff */
[----:B------:R-:W-:-:S06]  /*15e0*/  @!P2 IMAD R18, R53, 0x8, R1 ;  /* 0x000000083512a824 */ /* 0x000fcc00078e0201 */
[----:B------:R-:W2:Y:S01]  /*15f0*/  @!P2 LDL.64 R18, [R18] ;  /* 0x000000001212a983 */ /* 0x000ea20000100a00 */
[----:B-1----:R-:W-:-:S06]  /*1600*/  @!P2 IMAD.WIDE R16, R11, 0x2, R16 ;  /* 0x000000020b10a825 */ /* 0x002fcc00078e0210 */
[----:B------:R-:W3:Y:S01]  /*1610*/  @!P2 LDG.E.U16.CONSTANT R16, desc[UR6][R16.64+0x2] ;  /* 0x000002061010a981 */ /* 0x000ee2000c1e9500 */
[----:B------:R-:W-:Y:S02]  /*1620*/  MOV R11, R0 ;  /* 0x00000000000b7202 */ /* 0x000fe40000000f00 */
[----:B--2---:R-:W-:Y:S02]  /*1630*/  @!P2 PRMT R3, R18, 0x7610, R3 ;  /* 0x000076101203a816 */ /* 0x004fe40000000003 */
[----:B------:R-:W-:Y:S02]  /*1640*/  @!P2 PRMT R2, R19, 0x7610, R2 ;  /* 0x000076101302a816 */ /* 0x000fe40000000002 */
[----:B------:R-:W-:Y:S02]  /*1650*/  @!P2 PRMT R3, R3, 0x7610, R18 ;  /* 0x000076100303a816 */ /* 0x000fe40000000012 */
[----:B------:R-:W-:Y:S01]  /*1660*/  @!P2 PRMT R2, R2, 0x7610, R19 ;  /* 0x000076100202a816 */ /* 0x000fe20000000013 */
[----:B---3--:R-:W-:Y:S01]  /*1670*/  @!P2 IMAD.IADD R52, R16, 0x1, R57 ;  /* 0x000000011034a824 */ /* 0x008fe200078e0239 */
[----:B0-----:R-:W-:Y:S06]  /*1680*/  @!P1 BRA `(.L_x_1327) ;  /* 0x00000010003c9947 */ /* 0x001fec0003800000 */
[----:B------:R-:W-:-:S04]  /*1690*/  IMAD.WIDE R20, R11, 0x4, R60 ;  /* 0x000000040b147825 */ /* 0x000fc800078e023c */
[----:B------:R-:W-:Y:S02]  /*16a0*/  IMAD.WIDE R16, R11, 0x4, R20 ;  /* 0x000000040b107825 */ /* 0x000fe400078e0214 */
[----:B------:R-:W2:Y:S04]  /*16b0*/  LDG.E.128.CONSTANT R20, desc[UR6][R20.64] ;  /* 0x0000000614147981 */ /* 0x000ea8000c1e9d00 */
[----:B------:R-:W3:Y:S01]  /*16c0*/  LDG.E.128.CONSTANT R16, desc[UR6][R16.64] ;  /* 0x0000000610107981 */ /* 0x000ee2000c1e9d00 */
[----:B-----5:R-:W-:Y:S02]  /*16d0*/  SHF.R.U32.HI R29, RZ, 0xc, R14 ;  /* 0x0000000cff1d7819 */ /* 0x020fe4000001160e */
[----:B------:R-:W-:Y:S02]  /*16e0*/  SHF.R.U32.HI R37, RZ, 0xc, R15 ;  /* 0x0000000cff257819 */ /* 0x000fe4000001160f */
[----:B------:R-:W-:-:S02]  /*16f0*/  LOP3.LUT R36, R29, 0xf000f, RZ, 0xc0, !PT ;  /* 0x000f000f1d247812 */ /* 0x000fc400078ec0ff */
[----:B------:R-:W-:Y:S02]  /*1700*/  PRMT R28, R54, 0x9910, RZ ;  /* 0x00009910361c7816 */ /* 0x000fe400000000ff */
[----:B------:R-:W-:Y:S02]  /*1710*/  LOP3.LUT R38, R37, 0xf000f, RZ, 0xc0, !PT ;  /* 0x000f000f25267812 */ /* 0x000fe400078ec0ff */
[--C-:B------:R-:W-:Y:S02]  /*1720*/  SHF.R.U32.HI R26, RZ, 0xc, R12.reuse ;  /* 0x0000000cff1a7819 */ /* 0x100fe4000001160c */
[----:B------:R-:W-:Y:S02]  /*1730*/  SHF.R.U32.HI R27, RZ, 0xc, R13 ;  /* 0x0000000cff1b7819 */ /* 0x000fe4000001160d */
[----:B------:R-:W-:Y:S02]  /*1740*/  LOP3.LUT R24, R12, 0x3f003f, RZ, 0xc0, !PT ;  /* 0x003f003f0c187812 */ /* 0x000fe400078ec0ff */
[----:B------:R-:W-:-:S02]  /*1750*/  SHF.R.U32.HI R25, RZ, 0x6, R12 ;  /* 0x00000006ff197819 */ /* 0x000fc4000001160c */
[----:B------:R-:W-:Y:S02]  /*1760*/  ISETP.NE.AND P2, PT, R28, RZ, PT ;  /* 0x000000ff1c00720c */ /* 0x000fe40003f45270 */
[----:B------:R-:W-:Y:S02]  /*1770*/  LOP3.LUT R12, R13, 0x3f003f, RZ, 0xc0, !PT ;  /* 0x003f003f0d0c7812 */ /* 0x000fe400078ec0ff */
[----:B------:R-:W-:Y:S02]  /*1780*/  LOP3.LUT R26, R26, 0xf000f, RZ, 0xc0, !PT ;  /* 0x000f000f1a1a7812 */ /* 0x000fe400078ec0ff */
[----:B------:R-:W-:Y:S02]  /*1790*/  LOP3.LUT R28, R27, 0xf000f, RZ, 0xc0, !PT ;  /* 0x000f000f1b1c7812 */ /* 0x000fe400078ec0ff */
        /* <DEDUP_REMOVED lines=8> */
[----:B------:R-:W-:Y:S02]  /*1820*/  ISETP.GE.AND P3, PT, R58, 0x2, PT ;  /* 0x000000023a00780c */ /* 0x000fe40003f66270 */
[----:B---3--:R-:W-:Y:S02]  /*1830*/  SHF.R.U32.HI R45, RZ, 0x8, R18 ;  /* 0x00000008ff2d7819 */ /* 0x008fe40000011612 */
[----:B------:R-:W-:Y:S02]  /*1840*/  SHF.R.U32.HI R47, RZ, 0x8, R19 ;  /* 0x00000008ff2f7819 */ /* 0x000fe40000011613 */
[----:B------:R-:W-:Y:S02]  /*1850*/  LOP3.LUT R45, R36, 0x300030, R45, 0xf8, !PT ;  /* 0x00300030242d7812 */ /* 0x000fe400078ef82d */
[----:B--2---:R-:W-:Y:S02]  /*1860*/  SHF.R.U32.HI R36, RZ, 0xc, R20 ;  /* 0x0000000cff247819 */ /* 0x004fe40000011614 */
[----:B------:R-:W-:-:S02]  /*1870*/  LOP3.LUT R47, R38, 0x300030, R47, 0xf8, !PT ;  /* 0x00300030262f7812 */ /* 0x000fc400078ef82f */
[--C-:B------:R-:W-:Y:S02]  /*1880*/  SHF.R.U32.HI R41, RZ, 0x8, R16.reuse ;  /* 0x00000008ff297819 */ /* 0x100fe40000011610 */
[----:B------:R-:W-:Y:S02]  /*1890*/  SHF.R.U32.HI R48, RZ, 0xa, R16 ;  /* 0x0000000aff307819 */ /* 0x000fe40000011610 */
[----:B------:R-:W-:Y:S02]  /*18a0*/  SHF.R.U32.HI R43, RZ, 0x8, R17 ;  /* 0x00000008ff2b7819 */ /* 0x000fe40000011611 */
[----:B------:R-:W-:Y:S02]  /*18b0*/  SHF.R.U32.HI R38, RZ, 0xc, R21 ;  /* 0x0000000cff267819 */ /* 0x000fe40000011615 */
[----:B------:R-:W-:Y:S02]  /*18c0*/  SHF.R.U32.HI R39, RZ, 0xc, R22 ;  /* 0x0000000cff277819 */ /* 0x000fe40000011616 */
[----:B------:R-:W-:-:S02]  /*18d0*/  LOP3.LUT R37, R36, 0xf000f, RZ, 0xc0, !PT ;  /* 0x000f000f24257812 */ /* 0x000fc400078ec0ff */
[----:B------:R-:W-:Y:S02]  /*18e0*/  SHF.R.U32.HI R40, RZ, 0xc, R23 ;  /* 0x0000000cff287819 */ /* 0x000fe40000011617 */
[----:B------:R-:W-:Y:S02]  /*18f0*/  SHF.R.U32.HI R49, RZ, 0xa, R17 ;  /* 0x0000000aff317819 */ /* 0x000fe40000011611 */
[----:B------:R-:W-:Y:S02]  /*1900*/  SHF.R.U32.HI R50, RZ, 0xa, R18 ;  /* 0x0000000aff327819 */ /* 0x000fe40000011612 */
[----:B------:R-:W-:Y:S02]  /*1910*/  LOP3.LUT R41, R26, 0x300030, R41, 0xf8, !PT ;  /* 0x003000301a297812 */ /* 0x000fe400078ef829 */
[----:B------:R-:W-:Y:S02]  /*1920*/  LOP3.LUT R43, R28, 0x300030, R43, 0xf8, !PT ;  /* 0x003000301c2b7812 */ /* 0x000fe400078ef82b */
[----:B------:R-:W-:-:S02]  /*1930*/  LOP3.LUT R38, R38, 0xf000f, RZ, 0xc0, !PT ;  /* 0x000f000f26267812 */ /* 0x000fc400078ec0ff */
[----:B------:R-:W-:Y:S02]  /*1940*/  LOP3.LUT R39, R39, 0xf000f, RZ, 0xc0, !PT ;  /* 0x000f000f27277812 */ /* 0x000fe400078ec0ff */
[----:B------:R-:W-:Y:S02]  /*1950*/  LOP3.LUT R48, R37, 0x300030, R48, 0xf8, !PT ;  /* 0x0030003025307812 */ /* 0x000fe400078ef830 */
        /* <DEDUP_REMOVED lines=9> */
[----:B------:R-:W-:-:S02]  /*19f0*/  SHF.R.U32.HI R51, RZ, 0xa, R19 ;  /* 0x0000000aff337819 */ /* 0x000fc40000011613 */
[----:B------:R-:W-:Y:S02]  /*1a00*/  LOP3.LUT R35, R19, 0x3f003f, RZ, 0xc0, !PT ;  /* 0x003f003f13237812 */ /* 0x000fe400078ec0ff */
[----:B------:R-:W-:Y:S02]  /*1a10*/  LOP3.LUT R21, R22, 0x3f003f, RZ, 0xc0, !PT ;  /* 0x003f003f16157812 */ /* 0x000fe400078ec0ff */
[----:B------:R-:W-:Y:S02]  /*1a20*/  LOP3.LUT R20, R23, 0x3f003f, RZ, 0xc0, !PT ;  /* 0x003f003f17147812 */ /* 0x000fe400078ec0ff */
[----:B------:R-:W-:Y:S02]  /*1a30*/  SHF.R.U32.HI R16, RZ, 0x6, R16 ;  /* 0x00000006ff107819 */ /* 0x000fe40000011610 */
[----:B------:R-:W-:Y:S02]  /*1a40*/  SHF.R.U32.HI R17, RZ, 0x6, R17 ;  /* 0x00000006ff117819 */ /* 0x000fe40000011611 */
[----:B------:R-:W-:-:S02]  /*1a50*/  SHF.R.U32.HI R18, RZ, 0x6, R18 ;  /* 0x00000006ff127819 */ /* 0x000fc40000011612 */
[----:B------:R-:W-:Y:S02]  /*1a60*/  SHF.R.U32.HI R19, RZ, 0x6, R19 ;  /* 0x00000006ff137819 */ /* 0x000fe40000011613 */
[----:B------:R-:W-:Y:S02]  /*1a70*/  SHF.R.U32.HI R22, RZ, 0x6, R22 ;  /* 0x00000006ff167819 */ /* 0x000fe40000011616 */
[----:B------:R-:W-:Y:S02]  /*1a80*/  SHF.R.U32.HI R23, RZ, 0x6, R23 ;  /* 0x00000006ff177819 */ /* 0x000fe40000011617 */
[----:B------:R-:W-:Y:S02]  /*1a90*/  LOP3.LUT R40, R40, 0xf000f, RZ, 0xc0, !PT ;  /* 0x000f000f28287812 */ /* 0x000fe400078ec0ff */
[----:B------:R-:W-:Y:S02]  /*1aa0*/  LOP3.LUT R49, R38, 0x300030, R49, 0xf8, !PT ;  /* 0x0030003026317812 */ /* 0x000fe400078ef831 */
[----:B------:R-:W-:-:S02]  /*1ab0*/  LOP3.LUT R50, R39, 0x300030, R50, 0xf8, !PT ;  /* 0x0030003027327812 */ /* 0x000fc400078ef832 */
[----:B------:R-:W-:Y:S01]  /*1ac0*/  LOP3.LUT R24, R25, 0x3f003f, RZ, 0xc0, !PT ;  /* 0x003f003f19187812 */ /* 0x000fe200078ec0ff */
[----:B------:R-:W-:Y:S01]  /*1ad0*/  HADD2 R12, R36, -1056, -1056 ;  /* 0xe420e420240c7430 */ /* 0x000fe20000000000 */
[----:B------:R-:W-:Y:S02]  /*1ae0*/  LOP3.LUT R38, R30, 0x64006400, RZ, 0xfc, !PT ;  /* 0x640064001e267812 */ /* 0x000fe400078efcff */
[----:B------:R-:W-:Y:S02]  /*1af0*/  LOP3.LUT R39, R31, 0x64006400, RZ, 0xfc, !PT ;  /* 0x640064001f277812 */ /* 0x000fe400078efcff */
[----:B------:R-:W-:Y:S01]  /*1b00*/  LOP3.LUT R25, R13, 0x64006400, RZ, 0xfc, !PT ;  /* 0x640064000d197812 */ /* 0x000fe200078efcff */
[----:B------:R-:W-:Y:S01]  /*1b10*/  HADD2 R13, R37, -1056, -1056 ;  /* 0xe420e420250d7430 */ /* 0x000fe20000000000 */
        /* <DEDUP_REMOVED lines=109> */
.L_x_1328:
        /* <DEDUP_REMOVED lines=46> */
.L_x_1329:
        /* <DEDUP_REMOVED lines=43> */
.L_x_1327:
        /* <DEDUP_REMOVED lines=15> */
[----:B------:R-:W-:-:S02]  /*2870*/  LOP3.LUT R28, R28, 0xf000f, RZ, 0xc0, !PT ;  /* 0x000f000f1c1c7812 */ /* 0x000fc400078ec0ff */
[--C-:B----4-:R-:W-:Y:S02]  /*2880*/  SHF.R.U32.HI R41, RZ, 0x8, R16.reuse ;  /* 0x00000008ff297819 */ /* 0x110fe40000011610 */
[--C-:B------:R-:W-:Y:S02]  /*2890*/  SHF.R.U32.HI R48, RZ, 0xa, R16.reuse ;  /* 0x0000000aff307819 */ /* 0x100fe40000011610 */
[----:B------:R-:W-:Y:S02]  /*28a0*/  LOP3.LUT R32, R16, 0x3f003f, RZ, 0xc0, !PT ;  /* 0x003f003f10207812 */ /* 0x000fe400078ec0ff */
[----:B------:R-:W-:Y:S02]  /*28b0*/  SHF.R.U32.HI R40, RZ, 0x6, R16 ;  /* 0x00000006ff287819 */ /* 0x000fe40000011610 */
[----:B------:R-:W-:Y:S02]  /*28c0*/  SHF.R.U32.HI R43, RZ, 0x8, R17 ;  /* 0x00000008ff2b7819 */ /* 0x000fe40000011611 */
[----:B------:R-:W-:-:S02]  /*28d0*/  SHF.R.U32.HI R45, RZ, 0x8, R18 ;  /* 0x00000008ff2d7819 */ /* 0x000fc40000011612 */
[--C-:B------:R-:W-:Y:S02]  /*28e0*/  SHF.R.U32.HI R50, RZ, 0xa, R18.reuse ;  /* 0x0000000aff327819 */ /* 0x100fe40000011612 */
[----:B------:R-:W-:Y:S02]  /*28f0*/  LOP3.LUT R34, R18, 0x3f003f, RZ, 0xc0, !PT ;  /* 0x003f003f12227812 */ /* 0x000fe400078ec0ff */
[----:B------:R-:W-:Y:S02]  /*2900*/  SHF.R.U32.HI R44, RZ, 0x6, R18 ;  /* 0x00000006ff2c7819 */ /* 0x000fe40000011612 */
[----:B------:R-:W-:Y:S02]  /*2910*/  LOP3.LUT R16, R29, 0xf000f, RZ, 0xc0, !PT ;  /* 0x000f000f1d107812 */ /* 0x000fe400078ec0ff */
[----:B------:R-:W-:Y:S02]  /*2920*/  SHF.R.U32.HI R47, RZ, 0x8, R19 ;  /* 0x00000008ff2f7819 */ /* 0x000fe40000011613 */
[----:B------:R-:W-:-:S02]  /*2930*/  LOP3.LUT R18, R31, 0xf000f, RZ, 0xc0, !PT ;  /* 0x000f000f1f127812 */ /* 0x000fc400078ec0ff */
[----:B------:R-:W-:Y:S02]  /*2940*/  LOP3.LUT R41, R28, 0x300030, R41, 0xf8, !PT ;  /* 0x003000301c297812 */ /* 0x000fe400078ef829 */
[----:B------:R-:W-:Y:S02]  /*2950*/  LOP3.LUT R43, R16, 0x300030, R43, 0xf8, !PT ;  /* 0x00300030102b7812 */ /* 0x000fe400078ef82b */
[----:B------:R-:W-:Y:S02]  /*2960*/  SHF.R.U32.HI R30, RZ, 0xc, R14 ;  /* 0x0000000cff1e7819 */ /* 0x000fe4000001160e */
[--C-:B------:R-:W-:Y:S02]  /*2970*/  SHF.R.U32.HI R51, RZ, 0xa, R19.reuse ;  /* 0x0000000aff337819 */ /* 0x100fe40000011613 */
[----:B------:R-:W-:Y:S02]  /*2980*/  LOP3.LUT R35, R19, 0x3f003f, RZ, 0xc0, !PT ;  /* 0x003f003f13237812 */ /* 0x000fe400078ec0ff */
[----:B------:R-:W-:-:S02]  /*2990*/  SHF.R.U32.HI R46, RZ, 0x6, R19 ;  /* 0x00000006ff2e7819 */ /* 0x000fc40000011613 */
[----:B------:R-:W-:Y:S02]  /*29a0*/  LOP3.LUT R47, R18, 0x300030, R47, 0xf8, !PT ;  /* 0x00300030122f7812 */ /* 0x000fe400078ef82f */
[--C-:B---3--:R-:W-:Y:S02]  /*29b0*/  SHF.R.U32.HI R16, RZ, 0xc, R20.reuse ;  /* 0x0000000cff107819 */ /* 0x108fe40000011614 */
        /* <DEDUP_REMOVED lines=14> */
[----:B------:R-:W-:Y:S02]  /*2aa0*/  SHF.R.U32.HI R12, RZ, 0x6, R12 ;  /* 0x00000006ff0c7819 */ /* 0x000fe4000001160c */
[----:B------:R-:W-:-:S02]  /*2ab0*/  SHF.R.U32.HI R13, RZ, 0x6, R13 ;  /* 0x00000006ff0d7819 */ /* 0x000fc4000001160d */
[----:B------:R-:W-:Y:S02]  /*2ac0*/  SHF.R.U32.HI R14, RZ, 0x6, R14 ;  /* 0x00000006ff0e7819 */ /* 0x000fe4000001160e */
        /* <DEDUP_REMOVED lines=13> */
[----:B------:R-:W-:Y:S02]  /*2ba0*/  LOP3.LUT R50, R19, 0x300030, R50, 0xf8, !PT ;  /* 0x0030003013327812 */ /* 0x000fe400078ef832 */
[----:B------:R-:W-:Y:S02]  /*2bb0*/  LOP3.LUT R51, R20, 0x300030, R51, 0xf8, !PT ;  /* 0x0030003014337812 */ /* 0x000fe400078ef833 */
        /* <DEDUP_REMOVED lines=119> */
.L_x_1331:
        /* <DEDUP_REMOVED lines=46> */
.L_x_1332:
        /* <DEDUP_REMOVED lines=43> */
.L_x_1330:
[----:B------:R-:W-:Y:S01]  /*38c0*/  IADD3 R57, R57, 0x20, RZ ;  /* 0x0000002039397810 */ /* 0x000fe20007ffe0ff */
[----:B------:R-:W-:Y:S01]  /*38d0*/  IMAD.WIDE.U32 R60, R11, 0x18, R60 ;  /* 0x000000180b3c7825 */ /* 0x000fe200078e003c */
[----:B------:R-:W-:Y:S02]  /*38e0*/  UIADD3 UR4, UR4, 0x40, URZ ;  /* 0x0000004004047890 */ /* 0x000fe4000fffe03f */
[C---:B------:R-:W-:Y:S01]  /*38f0*/  ISETP.GE.AND P2, PT, R57.reuse, UR5, PT ;  /* 0x0000000539007c0c */ /* 0x040fe2000bf46270 */
[----:B-----5:R-:W-:Y:S01]  /*3900*/  IMAD R13, R4, 0x18, RZ ;  /* 0x00000018040d7824 */ /* 0x020fe200078e02ff */
[----:B------:R-:W-:-:S03]  /*3910*/  ISETP.LT.AND P3, PT, R57, R56, PT ;  /* 0x000000383900720c */ /* 0x000fc60003f61270 */
[----:B------:R-:W-:-:S10]  /*3920*/  IMAD.IADD R61, R61, 0x1, R13 ;  /* 0x000000013d3d7824 */ /* 0x000fd400078e020d */
[----:B------:R-:W-:Y:S05]  /*3930*/  @!P2 BRA P3, `(.L_x_1333) ;  /* 0xffffffdc0014a947 */ /* 0x000fea000183ffff */
.L_x_1326:
[----:B------:R-:W-:Y:S05]  /*3940*/  @!P1 EXIT ;  /* 0x000000000000994d */ /* 0x000fea0003800000 */
[----:B------:R-:W0:Y:S01]  /*3950*/  S2R R0, SR_CTAID.X ;  /* 0x0000000000007919 */ /* 0x000e220000002500 */
[----:B------:R-:W1:Y:S01]  /*3960*/  S2UR UR4, SR_CTAID.Y ;  /* 0x00000000000479c3 */ /* 0x000e620000002600 */
[----:B------:R-:W0:Y:S07]  /*3970*/  S2R R13, SR_TID.X ;  /* 0x00000000000d7919 */ /* 0x000e2e0000002100 */
[----:B------:R-:W2:Y:S01]  /*3980*/  LDC.64 R2, c[0x0][0x230] ;  /* 0x00008c00ff027b82 */ /* 0x000ea20000000a00 */
[----:B-1----:R-:W-:Y:S01]  /*3990*/  UIMAD UR4, UR4, 0x3, URZ ;  /* 0x00000003040478a4 */ /* 0x002fe2000f8e023f */
[----:B0-----:R-:W-:-:S05]  /*39a0*/  LEA R0, R0, R13, 0x6 ;  /* 0x0000000d00007211 */ /* 0x001fca00078e30ff */
[----:B------:R-:W-:-:S04]  /*39b0*/  IMAD.SHL.U32 R0, R0, 0x4, RZ ;  /* 0x0000000400007824 */ /* 0x000fc800078e00ff */
        /* <DEDUP_REMOVED lines=8> */
[----:B------:R-:W-:Y:S01]  /*3a40*/  MOV R12, R12 ;  /* 0x0000000c000c7202 */ /* 0x000fe20000000f00 */
[----:B------:R-:W-:-:S07]  /*3a50*/  IMAD.MOV.U32 R13, RZ, RZ, R5 ;  /* 0x000000ffff0d7224 */ /* 0x000fce00078e0005 */
.L_x_1337:
[----:B------:R-:W0:Y:S02]  /*3a60*/  LDS R4, [R12] ;  /* 0x000000000c047984 */ /* 0x000e240000000800 */
[----:B0-----:R-:W-:-:S06]  /*3a70*/  HADD2 R5, R4, R13 ;  /* 0x0000000d04057230 */ /* 0x001fcc0000000000 */
[----:B------:R-:W0:Y:S02]  /*3a80*/  ATOMS.CAST.SPIN R5, [R12], R4, R5 ;  /* 0x000000040c05738d */ /* 0x000e240001800005 */
[----:B0-----:R-:W-:-:S13]  /*3a90*/  ISETP.EQ.U32.AND P0, PT, R5, 0x1, PT ;  /* 0x000000010500780c */ /* 0x001fda0003f02070 */
[----:B------:R-:W-:Y:S05]  /*3aa0*/  @!P0 BRA `(.L_x_1337) ;  /* 0xfffffffc00ec8947 */ /* 0x000fea000383ffff */
[----:B------:R-:W-:Y:S05]  /*3ab0*/  BRA `(.L_x_1335) ;  /* 0x00000000000c7947 */ /* 0x000fea0003800000 */
.L_x_1336:
[----:B------:R-:W2:Y:S02]  /*3ac0*/  LD.E R0, desc[UR6][R14.64] ;  /* 0x000000060e007980 */ /* 0x000ea4000c101900 */
[----:B--2---:R-:W-:-:S05]  /*3ad0*/  IADD3 R5, R5, R0, RZ ;  /* 0x0000000005057210 */ /* 0x004fca0007ffe0ff */
[----:B------:R0:W-:Y:S02]  /*3ae0*/  ST.E desc[UR6][R14.64], R5 ;  /* 0x000000050e007985 */ /* 0x0001e4000c101906 */
.L_x_1335:
[----:B------:R-:W-:Y:S05]  /*3af0*/  BSYNC B0 ;  /* 0x0000000000007941 */ /* 0x000fea0003800000 */
.L_x_1334:
[----:B------:R1:W-:Y:S01]  /*3b00*/  ATOM.E.ADD.F16x2.RN.STRONG.GPU P0, RZ, desc[UR6][R14.64+0x4], R6 ;  /* 0x000004060eff79a2 */ /* 0x0003e2000810e1c6 */
[----:B------:R-:W-:Y:S04]  /*3b10*/  BSSY B0, `(.L_x_1338) ;  /* 0x000000f000007945 */ /* 0x000fe80003800000 */
[----:B-1----:R-:W-:Y:S05]  /*3b20*/  @P0 BRA `(.L_x_1339) ;  /* 0x0000000000340947 */ /* 0x002fea0003800000 */
[----:B------:R-:W1:Y:S02]  /*3b30*/  QSPC.E.S P0, RZ, [R14+0x4] ;  /* 0x000004000eff73aa */ /* 0x000e640000000500 */
[----:B-1----:R-:W-:Y:S05]  /*3b40*/  @!P0 BRA `(.L_x_1340) ;  /* 0x0000000000208947 */ /* 0x002fea0003800000 */
[----:B------:R-:W-:-:S05]  /*3b50*/  IMAD.MOV.U32 R4, RZ, RZ, R14 ;  /* 0x000000ffff047224 */ /* 0x000fca00078e000e */
[----:B------:R-:W-:-:S07]  /*3b60*/  MOV R0, R4 ;  /* 0x0000000400007202 */ /* 0x000fce0000000f00 */
.L_x_1341:
[----:B------:R-:W0:Y:S02]  /*3b70*/  LDS R4, [R0+0x4] ;  /* 0x0000040000047984 */ /* 0x000e240000000800 */
[----:B0-----:R-:W-:-:S10]  /*3b80*/  HFMA2.MMA R5, R4, 1, 1, R6 ;  /* 0x3c003c0004057835 */ /* 0x001fd40000000006 */
[----:B------:R-:W0:Y:S02]  /*3b90*/  ATOMS.CAST.SPIN R5, [R0+0x4], R4, R5 ;  /* 0x000004040005738d */ /* 0x000e240001800005 */
[----:B0-----:R-:W-:-:S13]  /*3ba0*/  ISETP.EQ.U32.AND P0, PT, R5, 0x1, PT ;  /* 0x000000010500780c */ /* 0x001fda0003f02070 */
[----:B------:R-:W-:Y:S05]  /*3bb0*/  @!P0 BRA `(.L_x_1341) ;  /* 0xfffffffc00ec8947 */ /* 0x000fea000383ffff */
[----:B------:R-:W-:Y:S05]  /*3bc0*/  BRA `(.L_x_1339) ;  /* 0x00000000000c7947 */ /* 0x000fea0003800000 */
.L_x_1340:
[----:B------:R-:W0:Y:S02]  /*3bd0*/  LD.E R0, desc[UR6][R14.64+0x4] ;  /* 0x000004060e007980 */ /* 0x000e24000c101900 */
[----:B0-----:R-:W-:-:S05]  /*3be0*/  IADD3 R5, R6, R0, RZ ;  /* 0x0000000006057210 */ /* 0x001fca0007ffe0ff */
[----:B------:R1:W-:Y:S02]  /*3bf0*/  ST.E desc[UR6][R14.64+0x4], R5 ;  /* 0x000004050e007985 */ /* 0x0003e4000c101906 */
.L_x_1339:
[----:B------:R-:W-:Y:S05]  /*3c00*/  BSYNC B0 ;  /* 0x0000000000007941 */ /* 0x000fea0003800000 */
.L_x_1338:
[----:B------:R-:W-:-:S13]  /*3c10*/  ISETP.GE.AND P0, PT, R58, 0x2, PT ;  /* 0x000000023a00780c */ /* 0x000fda0003f06270 */
[----:B------:R-:W-:Y:S05]  /*3c20*/  @!P0 EXIT ;  /* 0x000000000000894d */ /* 0x000fea0003800000 */
[----:B------:R-:W-:-:S04]  /*3c30*/  IMAD.IADD R16, R16, 0x1, R11 ;  /* 0x0000000110107824 */ /* 0x000fc800078e020b */
[----:B------:R-:W-:-:S05]  /*3c40*/  IMAD.WIDE R12, R16, 0x2, R2 ;  /* 0x00000002100c7825 */ /* 0x000fca00078e0202 */
[----:B------:R2:W-:Y:S01]  /*3c50*/  ATOM.E.ADD.F16x2.RN.STRONG.GPU P0, RZ, desc[UR6][R12.64], R7 ;  /* 0x000000070cff79a2 */ /* 0x0005e2000810e1c6 */
[----:B------:R-:W-:Y:S04]  /*3c60*/  BSSY B0, `(.L_x_1342) ;  /* 0x000000f000007945 */ /* 0x000fe80003800000 */
[----:B--2---:R-:W-:Y:S05]  /*3c70*/  @P0 BRA `(.L_x_1343) ;  /* 0x0000000000340947 */ /* 0x004fea0003800000 */
[----:B------:R-:W2:Y:S02]  /*3c80*/  QSPC.E.S P0, RZ, [R12] ;  /* 0x000000000cff73aa */ /* 0x000ea40000000500 */
[----:B--2---:R-:W-:Y:S05]  /*3c90*/  @!P0 BRA `(.L_x_1344) ;  /* 0x0000000000208947 */ /* 0x004fea0003800000 */
[----:B------:R-:W-:-:S04]  /*3ca0*/  MOV R4, R12 ;  /* 0x0000000c00047202 */ /* 0x000fc80000000f00 */
[----:B------:R-:W-:-:S07]  /*3cb0*/  MOV R0, R4 ;  /* 0x0000000400007202 */ /* 0x000fce0000000f00 */
.L_x_1345:
[----:B------:R-:W0:Y:S02]  /*3cc0*/  LDS R4, [R0] ;  /* 0x0000000000047984 */ /* 0x000e240000000800 */
[----:B01----:R-:W-:-:S06]  /*3cd0*/  HADD2 R5, R4, R7 ;  /* 0x0000000704057230 */ /* 0x003fcc0000000000 */
[----:B------:R-:W0:Y:S02]  /*3ce0*/  ATOMS.CAST.SPIN R5, [R0], R4, R5 ;  /* 0x000000040005738d */ /* 0x000e240001800005 */
[----:B0-----:R-:W-:-:S13]  /*3cf0*/  ISETP.EQ.U32.AND P0, PT, R5, 0x1, PT ;  /* 0x000000010500780c */ /* 0x001fda0003f02070 */
[----:B------:R-:W-:Y:S05]  /*3d00*/  @!P0 BRA `(.L_x_1345) ;  /* 0xfffffffc00ec8947 */ /* 0x000fea000383ffff */
[----:B------:R-:W-:Y:S05]  /*3d10*/  BRA `(.L_x_1343) ;  /* 0x00000000000c7947 */ /* 0x000fea0003800000 */
.L_x_1344:
[----:B------:R-:W0:Y:S02]  /*3d20*/  LD.E R0, desc[UR6][R12.64] ;  /* 0x000000060c007980 */ /* 0x000e24000c101900 */
[----:B01----:R-:W-:-:S05]  /*3d30*/  IMAD.IADD R5, R7, 0x1, R0 ;  /* 0x0000000107057824 */ /* 0x003fca00078e0200 */
[----:B------:R2:W-:Y:S02]  /*3d40*/  ST.E desc[UR6][R12.64], R5 ;  /* 0x000000050c007985 */ /* 0x0005e4000c101906 */
.L_x_1343:
[----:B------:R-:W-:Y:S05]  /*3d50*/  BSYNC B0 ;  /* 0x0000000000007941 */ /* 0x000fea0003800000 */
.L_x_1342:
[----:B------:R3:W-:Y:S01]  /*3d60*/  ATOM.E.ADD.F16x2.RN.STRONG.GPU P0, RZ, desc[UR6][R12.64+0x4], R8 ;  /* 0x000004080cff79a2 */ /* 0x0007e2000810e1c6 */
[----:B------:R-:W-:Y:S04]  /*3d70*/  BSSY B0, `(.L_x_1346) ;  /* 0x000000f000007945 */ /* 0x000fe80003800000 */
[----:B---3--:R-:W-:Y:S05]  /*3d80*/  @P0 BRA `(.L_x_1347) ;  /* 0x0000000000340947 */ /* 0x008fea0003800000 */
[----:B------:R-:W3:Y:S02]  /*3d90*/  QSPC.E.S P0, RZ, [R12+0x4] ;  /* 0x000004000cff73aa */ /* 0x000ee40000000500 */
[----:B---3--:R-:W-:Y:S05]  /*3da0*/  @!P0 BRA `(.L_x_1348) ;  /* 0x0000000000208947 */ /* 0x008fea0003800000 */
[----:B------:R-:W-:-:S04]  /*3db0*/  MOV R4, R12 ;  /* 0x0000000c00047202 */ /* 0x000fc80000000f00 */
[----:B------:R-:W-:-:S07]  /*3dc0*/  MOV R0, R4 ;  /* 0x0000000400007202 */ /* 0x000fce0000000f00 */
.L_x_1349:
[----:B------:R-:W0:Y:S02]  /*3dd0*/  LDS R4, [R0+0x4] ;  /* 0x0000040000047984 */ /* 0x000e240000000800 */
[----:B012---:R-:W-:-:S10]  /*3de0*/  HFMA2.MMA R5, R4, 1, 1, R8 ;  /* 0x3c003c0004057835 */ /* 0x007fd40000000008 */
[----:B------:R-:W0:Y:S02]  /*3df0*/  ATOMS.CAST.SPIN R5, [R0+0x4], R4, R5 ;  /* 0x000004040005738d */ /* 0x000e240001800005 */
[----:B0-----:R-:W-:-:S13]  /*3e00*/  ISETP.EQ.U32.AND P0, PT, R5, 0x1, PT ;  /* 0x000000010500780c */ /* 0x001fda0003f02070 */
[----:B------:R-:W-:Y:S05]  /*3e10*/  @!P0 BRA `(.L_x_1349) ;  /* 0xfffffffc00ec8947 */ /* 0x000fea000383ffff */
[----:B------:R-:W-:Y:S05]  /*3e20*/  BRA `(.L_x_1347) ;  /* 0x00000000000c7947 */ /* 0x000fea0003800000 */
.L_x_1348:
[----:B------:R-:W0:Y:S02]  /*3e30*/  LD.E R0, desc[UR6][R12.64+0x4] ;  /* 0x000004060c007980 */ /* 0x000e24000c101900 */
[----:B012---:R-:W-:-:S05]  /*3e40*/  IMAD.IADD R5, R8, 0x1, R0 ;  /* 0x0000000108057824 */ /* 0x007fca00078e0200 */
[----:B------:R3:W-:Y:S02]  /*3e50*/  ST.E desc[UR6][R12.64+0x4], R5 ;  /* 0x000004050c007985 */ /* 0x0007e4000c101906 */
.L_x_1347:
[----:B------:R-:W-:Y:S05]  /*3e60*/  BSYNC B0 ;  /* 0x0000000000007941 */ /* 0x000fea0003800000 */
.L_x_1346:
[----:B------:R-:W-:-:S13]  /*3e70*/  ISETP.NE.AND P0, PT, R58, 0x2, PT ;  /* 0x000000023a00780c */ /* 0x000fda0003f05270 */
[----:B------:R-:W-:Y:S05]  /*3e80*/  @!P0 EXIT ;  /* 0x000000000000894d */ /* 0x000fea0003800000 */
[----:B0123--:R-:W-:-:S05]  /*3e90*/  IADD3 R5, R16, R11, RZ ;  /* 0x0000000b10057210 */ /* 0x00ffca0007ffe0ff */
[----:B------:R-:W-:-:S05]  /*3ea0*/  IMAD.WIDE R4, R5, 0x2, R2 ;  /* 0x0000000205047825 */ /* 0x000fca00078e0202 */
[----:B------:R0:W-:Y:S01]  /*3eb0*/  ATOM.E.ADD.F16x2.RN.STRONG.GPU P0, RZ, desc[UR6][R4.64], R9 ;  /* 0x0000000904ff79a2 */ /* 0x0001e2000810e1c6 */
[----:B------:R-:W-:Y:S04]  /*3ec0*/  BSSY B0, `(.L_x_1350) ;  /* 0x000000f000007945 */ /* 0x000fe80003800000 */
[----:B0-----:R-:W-:Y:S05]  /*3ed0*/  @P0 BRA `(.L_x_1351) ;  /* 0x0000000000340947 */ /* 0x001fea0003800000 */
[----:B------:R-:W0:Y:S02]  /*3ee0*/  QSPC.E.S P0, RZ, [R4] ;  /* 0x0000000004ff73aa */ /* 0x000e240000000500 */
[----:B0-----:R-:W-:Y:S05]  /*3ef0*/  @!P0 BRA `(.L_x_1352) ;  /* 0x0000000000208947 */ /* 0x001fea0003800000 */
[----:B------:R-:W-:-:S05]  /*3f00*/  IMAD.MOV.U32 R2, RZ, RZ, R4 ;  /* 0x000000ffff027224 */ /* 0x000fca00078e0004 */
[----:B------:R-:W-:-:S07]  /*3f10*/  MOV R0, R2 ;  /* 0x0000000200007202 */ /* 0x000fce0000000f00 */
.L_x_1353:
[----:B------:R-:W0:Y:S02]  /*3f20*/  LDS R2, [R0] ;  /* 0x0000000000027984 */ /* 0x000e240000000800 */
[----:B0-----:R-:W-:-:S06]  /*3f30*/  HADD2 R3, R2, R9 ;  /* 0x0000000902037230 */ /* 0x001fcc0000000000 */
[----:B------:R-:W0:Y:S02]  /*3f40*/  ATOMS.CAST.SPIN R3, [R0], R2, R3 ;  /* 0x000000020003738d */ /* 0x000e240001800003 */
[----:B0-----:R-:W-:-:S13]  /*3f50*/  ISETP.EQ.U32.AND P0, PT, R3, 0x1, PT ;  /* 0x000000010300780c */ /* 0x001fda0003f02070 */
[----:B------:R-:W-:Y:S05]  /*3f60*/  @!P0 BRA `(.L_x_1353) ;  /* 0xfffffffc00ec8947 */ /* 0x000fea000383ffff */
[----:B------:R-:W-:Y:S05]  /*3f70*/  BRA `(.L_x_1351) ;  /* 0x00000000000c7947 */ /* 0x000fea0003800000 */
.L_x_1352:
[----:B------:R-:W2:Y:S02]  /*3f80*/  LD.E R0, desc[UR6][R4.64] ;  /* 0x0000000604007980 */ /* 0x000ea4000c101900 */
[----:B--2---:R-:W-:-:S05]  /*3f90*/  IADD3 R3, R9, R0, RZ ;  /* 0x0000000009037210 */ /* 0x004fca0007ffe0ff */
[----:B------:R0:W-:Y:S02]  /*3fa0*/  ST.E desc[UR6][R4.64], R3 ;  /* 0x0000000304007985 */ /* 0x0001e4000c101906 */
.L_x_1351:
[----:B------:R-:W-:Y:S05]  /*3fb0*/  BSYNC B0 ;  /* 0x0000000000007941 */ /* 0x000fea0003800000 */
.L_x_1350:
[----:B------:R1:W-:Y:S02]  /*3fc0*/  ATOM.E.ADD.F16x2.RN.STRONG.GPU P0, RZ, desc[UR6][R4.64+0x4], R10 ;  /* 0x0000040a04ff79a2 */ /* 0x0003e4000810e1c6 */
[----:B-1----:R-:W-:Y:S05]  /*3fd0*/  @P0 EXIT ;  /* 0x000000000000094d */ /* 0x002fea0003800000 */
[----:B------:R-:W1:Y:S02]  /*3fe0*/  QSPC.E.S P0, RZ, [R4+0x4] ;  /* 0x0000040004ff73aa */ /* 0x000e640000000500 */
[----:B-1----:R-:W-:Y:S05]  /*3ff0*/  @!P0 BRA `(.L_x_1354) ;  /* 0x0000000000208947 */ /* 0x002fea0003800000 */
[----:B------:R-:W-:-:S05]  /*4000*/  IMAD.MOV.U32 R2, RZ, RZ, R4 ;  /* 0x000000ffff027224 */ /* 0x000fca00078e0004 */
[----:B------:R-:W-:-:S07]  /*4010*/  MOV R0, R2 ;  /* 0x0000000200007202 */ /* 0x000fce0000000f00 */
.L_x_1355:
[----:B------:R-:W0:Y:S02]  /*4020*/  LDS R2, [R0+0x4] ;  /* 0x0000040000027984 */ /* 0x000e240000000800 */
[----:B0-----:R-:W-:-:S10]  /*4030*/  HFMA2.MMA R3, R2, 1, 1, R10 ;  /* 0x3c003c0002037835 */ /* 0x001fd4000000000a */
[----:B------:R-:W0:Y:S02]  /*4040*/  ATOMS.CAST.SPIN R3, [R0+0x4], R2, R3 ;  /* 0x000004020003738d */ /* 0x000e240001800003 */
[----:B0-----:R-:W-:-:S13]  /*4050*/  ISETP.EQ.U32.AND P0, PT, R3, 0x1, PT ;  /* 0x000000010300780c */ /* 0x001fda0003f02070 */
[----:B------:R-:W-:Y:S05]  /*4060*/  @!P0 BRA `(.L_x_1355) ;  /* 0xfffffffc00ec8947 */ /* 0x000fea000383ffff */
[----:B------:R-:W-:Y:S05]  /*4070*/  EXIT ;  /* 0x000000000000794d */ /* 0x000fea0003800000 */
.L_x_1354:
[----:B------:R-:W0:Y:S02]  /*4080*/  LD.E R0, desc[UR6][R4.64+0x4] ;  /* 0x0000040604007980 */ /* 0x000e24000c101900 */
[----:B0-----:R-:W-:-:S05]  /*4090*/  IADD3 R3, R10, R0, RZ ;  /* 0x000000000a037210 */ /* 0x001fca0007ffe0ff */
[----:B------:R-:W-:Y:S01]  /*40a0*/  ST.E desc[UR6][R4.64+0x4], R3 ;  /* 0x0000040304007985 */ /* 0x000fe2000c101906 */
[----:B------:R-:W-:Y:S05]  /*40b0*/  EXIT ;  /* 0x000000000000794d */ /* 0x000fea0003800000 */
.L_x_1356:
        /* <DEDUP_REMOVED lines=12> */
.L_x_3680:


//--------------------- .text._Z23gemm_half_q_half_kernelILi3ELi48ELb1ELb0ELi64EEvPK6__halfPKjS4_S2_PS0_iiiiPKtS7_iiiiiibS2_i --------------------------
	.section	.text._Z23gemm_half_q_half_kernelILi3ELi48ELb1ELb0ELi64EEvPK6__halfPKjS4_S2_PS0_iiiiPKtS7_iiiiiibS2_i,"ax",@progbits
	.align	128
        .global         _Z23gemm_half_q_half_kernelILi3ELi48ELb1ELb0ELi64EEvPK6__halfPKjS4_S2_PS0_iiiiPKtS7_iiiiiibS2_i
        .type           _Z23gemm_half_q_half_kernelILi3ELi48ELb1ELb0ELi64EEvPK6__halfPKjS4_S2_PS0_iiiiPKtS7_iiiiiibS2_i,@function
        .size           _Z23gemm_half_q_half_kernelILi3ELi48ELb1ELb0ELi64EEvPK6__halfPKjS4_S2_PS0_iiiiPKtS7_iiiiiibS2_i,(.L_x_3681 - _Z23gemm_half_q_half_kernelILi3ELi48ELb1ELb0ELi64EEvPK6__halfPKjS4_S2_PS0_iiiiPKtS7_iiiiiibS2_i)
        .other          _Z23gemm_half_q_half_kernelILi3ELi48ELb1ELb0ELi64EEvPK6__halfPKjS4_S2_PS0_iiiiPKtS7_iiiiiibS2_i,@"STO_CUDA_ENTRY STV_DEFAULT"
_Z23gemm_half_q_half_kernelILi3ELi48ELb1ELb0ELi64EEvPK6__halfPKjS4_S2_PS0_iiiiPKtS7_iiiiiibS2_i:
.text._Z23gemm_half_q_half_kernelILi3ELi48ELb1ELb0ELi64EEvPK6__halfPKjS4_S2_PS0_iiiiPKtS7_iiiiiibS2_i:
[----:B------:R-:W0:Y:S01]  /*0000*/  LDC R1, c[0x0][0x28] ;  /* 0x00000a00ff017b82 */ /* 0x000e220000000800 */
[----:B------:R-:W1:Y:S07]  /*0010*/  S2R R16, SR_CTAID.Y ;  /* 0x0000000000107919 */ /* 0x000e6e0000002600 */
[----:B------:R-:W1:Y:S01]  /*0020*/  LDC R3, c[0x0][0x238] ;  /* 0x00008e00ff037b82 */ /* 0x000e620000000800 */
[----:B------:R-:W-:Y:S01]  /*0030*/  ULDC.64 UR6, c[0x0][0x208] ;  /* 0x0000820000067ab9 */ /* 0x000fe20000000a00 */
[----:B0-----:R-:W-:Y:S01]  /*0040*/  IADD3 R1, R1, -0x10, RZ ;  /* 0xfffffff001017810 */ /* 0x001fe20007ffe0ff */
[----:B------:R-:W0:Y:S01]  /*0050*/  S2R R8, SR_CTAID.X ;  /* 0x0000000000087919 */ /* 0x000e220000002500 */
[----:B------:R-:W-:-:S02]  /*0060*/  PRMT R12, RZ, 0x7610, R12 ;  /* 0x00007610ff0c7816 */ /* 0x000fc4000000000c */
[----:B------:R-:W-:Y:S01]  /*0070*/  PRMT R22, RZ, 0x7610, R22 ;  /* 0x00007610ff167816 */ /* 0x000fe20000000016 */
[----:B------:R-:W2:Y:S01]  /*0080*/  S2R R24, SR_TID.X ;  /* 0x0000000000187919 */ /* 0x000ea20000002100 */
[----:B------:R-:W3:Y:S01]  /*0090*/  LDC R17, c[0x0][0x240] ;  /* 0x00009000ff117b82 */ /* 0x000ee20000000800 */
[----:B------:R-:W-:Y:S01]  /*00a0*/  PRMT R21, RZ, 0x7610, R21 ;  /* 0x00007610ff157816 */ /* 0x000fe20000000015 */
[----:B------:R-:W4:Y:S01]  /*00b0*/  S2R R13, SR_CTAID.Z ;  /* 0x00000000000d7919 */ /* 0x000f220000002700 */
[----:B------:R-:W-:Y:S01]  /*00c0*/  PRMT R5, RZ, 0x7610, R5 ;  /* 0x00007610ff057816 */ /* 0x000fe20000000005 */
[----:B-1----:R-:W-:-:S05]  /*00d0*/  IMAD R4, R16, -0x3, R3 ;  /* 0xfffffffd10047824 */ /* 0x002fca00078e0203 */
        /* <DEDUP_REMOVED lines=11> */
[----:B-1----:R-:W-:Y:S02]  /*0190*/  SHF.R.S32.HI R0, RZ, 0x1f, R3 ;  /* 0x0000001fff007819 */ /* 0x002fe40000011403 */
[C---:B------:R-:W-:Y:S02]  /*01a0*/  SHF.L.U32 R7, R3.reuse, 0x1, RZ ;  /* 0x0000000103077819 */ /* 0x040fe400000006ff */
        /* <DEDUP_REMOVED lines=10> */
.L_x_1357:
[----:B------:R-:W-:Y:S02]  /*0250*/  PRMT R0, R5, 0x9910, RZ ;  /* 0x0000991005007816 */ /* 0x000fe400000000ff */
[----:B----4-:R-:W-:Y:S02]  /*0260*/  SHF.L.U32 R19, R13, 0x6, RZ ;  /* 0x000000060d137819 */ /* 0x010fe400000006ff */
[----:B------:R-:W-:Y:S02]  /*0270*/  ISETP.NE.AND P0, PT, R0, RZ, PT ;  /* 0x000000ff0000720c */ /* 0x000fe40003f05270 */
[----:B---3--:R-:W-:-:S11]  /*0280*/  VIADDMNMX R18, R19, 0x40, R17, PT ;  /* 0x0000004013127846 */ /* 0x008fd60003800111 */
[----:B------:R-:W-:Y:S05]  /*0290*/  @!P0 EXIT ;  /* 0x000000000000894d */ /* 0x000fea0003800000 */
[----:B--2---:R-:W-:Y:S01]  /*02a0*/  IADD3 R3, R19, R24, RZ ;  /* 0x0000001813037210 */ /* 0x004fe20007ffe0ff */
[----:B------:R-:W-:Y:S01]  /*02b0*/  BSSY B0, `(.L_x_1358) ;  /* 0x000006d000007945 */ /* 0x000fe20003800000 */
[----:B0-----:R-:W-:Y:S02]  /*02c0*/  SHF.L.U32 R0, R8, 0x8, RZ ;  /* 0x0000000808007819 */ /* 0x001fe400000006ff */
[----:B------:R-:W-:-:S03]  /*02d0*/  ISETP.GE.OR P0, PT, R3, R18, !P1 ;  /* 0x000000120300720c */ /* 0x000fc60004f06670 */
[----:B------:R-:W-:-:S10]  /*02e0*/  IMAD R6, R24, 0x4, R0 ;  /* 0x0000000418067824 */ /* 0x000fd400078e0200 */
        /* <DEDUP_REMOVED lines=26> */
.L_x_1362:
        /* <DEDUP_REMOVED lines=16> */
.L_x_1361:
        /* <DEDUP_REMOVED lines=16> */
.L_x_1360:
        /* <DEDUP_REMOVED lines=17> */
.L_x_1364:
        /* <DEDUP_REMOVED lines=16> */
.L_x_1363:
        /* <DEDUP_REMOVED lines=14> */
.L_x_1359:
[----:B------:R-:W-:Y:S05]  /*0980*/  BSYNC B0 ;  /* 0x0000000000007941 */ /* 0x000fea0003800000 */
.L_x_1358:
[----:B------:R-:W2:Y:S02]  /*0990*/  LDC R17, c[0x0][0x23c] ;  /* 0x00008f00ff117b82 */ /* 0x000ea40000000800 */
[----:B--2---:R-:W-:-:S13]  /*09a0*/  ISETP.GE.AND P0, PT, R6, R17, PT ;  /* 0x000000110600720c */ /* 0x004fda0003f06270 */
[----:B------:R-:W-:Y:S05]  /*09b0*/  @P0 EXIT ;  /* 0x000000000000094d */ /* 0x000fea0003800000 */
[----:B-1----:R-:W1:Y:S02]  /*09c0*/  LDC.U8 R2, c[0x0][0x270] ;  /* 0x00009c00ff027b82 */ /* 0x002e640000000000 */
[----:B-1----:R-:W-:-:S04]  /*09d0*/  PRMT R2, R2, 0x8880, RZ ;  /* 0x0000888002027816 */ /* 0x002fc800000000ff */
[----:B------:R-:W-:-:S04]  /*09e0*/  ISETP.NE.AND P0, PT, R2, RZ, PT ;  /* 0x000000ff0200720c */ /* 0x000fc80003f05270 */
[----:B------:R-:W-:-:S04]  /*09f0*/  ISETP.NE.OR P0, PT, R13, RZ, !P0 ;  /* 0x000000ff0d00720c */ /* 0x000fc80004705670 */
[----:B------:R-:W-:-:S13]  /*0a00*/  ISETP.LT.OR P0, PT, R4, 0x1, P0 ;  /* 0x000000010400780c */ /* 0x000fda0000701670 */
[----:B------:R-:W-:Y:S05]  /*0a10*/  @P0 BRA `(.L_x_1365) ;  /* 0x0000000000800947 */ /* 0x000fea0003800000 */
[----:B------:R-:W1:Y:S01]  /*0a20*/  LDC.64 R2, c[0x0][0x230] ;  /* 0x00008c00ff027b82 */ /* 0x000e620000000a00 */
[----:B0-----:R-:W-:Y:S01]  /*0a30*/  IMAD R5, R16, R17, RZ ;  /* 0x0000001110057224 */ /* 0x001fe200078e02ff */
[----:B------:R-:W-:Y:S02]  /*0a40*/  ISETP.GT.AND P2, PT, R20, 0x3, PT ;  /* 0x000000031400780c */ /* 0x000fe40003f44270 */
[----:B------:R-:W-:Y:S01]  /*0a50*/  PLOP3.LUT P0, PT, PT, PT, PT, 0x80, 0x0 ;  /* 0x000000000000781c */ /* 0x000fe20003f0f070 */
[----:B------:R-:W-:-:S05]  /*0a60*/  IMAD R5, R5, 0x3, R0 ;  /* 0x0000000305057824 */ /* 0x000fca00078e0200 */
[----:B------:R-:W-:-:S05]  /*0a70*/  LEA R5, R24, R5, 0x2 ;  /* 0x0000000518057211 */ /* 0x000fca00078e10ff */
[----:B-1----:R-:W-:-:S04]  /*0a80*/  IMAD.WIDE R2, R5, 0x2, R2 ;  /* 0x0000000205027825 */ /* 0x002fc800078e0202 */
[----:B------:R-:W-:Y:S01]  /*0a90*/  IMAD.MOV.U32 R5, RZ, RZ, RZ ;  /* 0x000000ffff057224 */ /* 0x000fe200078e00ff */
[----:B------:R-:W-:Y:S06]  /*0aa0*/  @!P2 BRA `(.L_x_1366) ;  /* 0x000000000034a947 */ /* 0x000fec0003800000 */
[----:B------:R-:W-:Y:S02]  /*0ab0*/  PLOP3.LUT P0, PT, PT, PT, PT, 0x8, 0x0 ;  /* 0x000000000000781c */ /* 0x000fe40003f0e170 */
[----:B------:R-:W-:-:S11]  /*0ac0*/  IADD3 R0, R20, -0x3, RZ ;  /* 0xfffffffd14007810 */ /* 0x000fd60007ffe0ff */
.L_x_1367:
        /* <DEDUP_REMOVED lines=11> */
.L_x_1366:
[----:B------:R-:W-:-:S04]  /*0b80*/  IADD3 R0, R20, -R5, RZ ;  /* 0x8000000514007210 */ /* 0x000fc80007ffe0ff */
[----:B------:R-:W-:-:S13]  /*0b90*/  ISETP.GT.AND P2, PT, R0, 0x1, PT ;  /* 0x000000010000780c */ /* 0x000fda0003f44270 */
[----:B------:R-:W-:Y:S01]  /*0ba0*/  @P2 VIADD R5, R5, 0x2 ;  /* 0x0000000205052836 */ /* 0x000fe20000000000 */
[----:B------:R-:W-:Y:S01]  /*0bb0*/  @P2 PLOP3.LUT P0, PT, PT, PT, PT, 0x8, 0x0 ;  /* 0x000000000000281c */ /* 0x000fe20003f0e170 */
[----:B-1----:R-:W-:Y:S01]  /*0bc0*/  @P2 IMAD.WIDE R8, R17, 0x2, R2 ;  /* 0x0000000211082825 */ /* 0x002fe200078e0202 */
[----:B------:R0:W-:Y:S02]  /*0bd0*/  @P2 STG.E.64 desc[UR6][R2.64], RZ ;  /* 0x000000ff02002986 */ /* 0x0001e4000c101b06 */
[----:B------:R-:W-:Y:S02]  /*0be0*/  ISETP.LT.OR P0, PT, R5, R20, P0 ;  /* 0x000000140500720c */ /* 0x000fe40000701670 */
[----:B------:R1:W-:Y:S01]  /*0bf0*/  @P2 STG.E.64 desc[UR6][R8.64], RZ ;  /* 0x000000ff08002986 */ /* 0x0003e2000c101b06 */
[----:B0-----:R-:W-:-:S10]  /*0c00*/  @P2 IMAD.WIDE R2, R17, 0x2, R8 ;  /* 0x0000000211022825 */ /* 0x001fd400078e0208 */
[----:B------:R1:W-:Y:S02]  /*0c10*/  @P0 STG.E.64 desc[UR6][R2.64], RZ ;  /* 0x000000ff02000986 */ /* 0x0003e4000c101b06 */
.L_x_1365:
[----:B------:R-:W2:Y:S01]  /*0c20*/  LDC.64 R14, c[0x0][0x248] ;  /* 0x00009200ff0e7b82 */ /* 0x000ea20000000a00 */
[----:B-1----:R-:W-:-:S05]  /*0c30*/  SHF.L.U32 R3, R13, 0x7, RZ ;  /* 0x000000070d037819 */ /* 0x002fca00000006ff */
[----:B--2---:R-:W-:-:S05]  /*0c40*/  IMAD.WIDE R2, R3, 0x2, R14 ;  /* 0x0000000203027825 */ /* 0x004fca00078e020e */
[----:B------:R1:W5:Y:S01]  /*0c50*/  LDG.E.U16.CONSTANT R36, desc[UR6][R2.64+0x2] ;  /* 0x0000020602247981 */ /* 0x000362000c1e9500 */
[----:B------:R-:W-:Y:S01]  /*0c60*/  BAR.SYNC.DEFER_BLOCKING 0x0 ;  /* 0x0000000000007b1d */ /* 0x000fe20000010000 */
[----:B------:R-:W-:-:S13]  /*0c70*/  ISETP.GE.AND P0, PT, R19, R18, PT ;  /* 0x000000121300720c */ /* 0x000fda0003f06270 */
[----:B-1----:R-:W-:Y:S05]  /*0c80*/  @P0 BRA `(.L_x_1368) ;  /* 0x0000000000d00947 */ /* 0x002fea0003800000 */
[----:B------:R1:W5:Y:S01]  /*0c90*/  LDG.E.U16.CONSTANT R0, desc[UR6][R2.64] ;  /* 0x0000000602007981 */ /* 0x000362000c1e9500 */
[----:B------:R-:W-:Y:S01]  /*0ca0*/  SHF.R.S32.HI R7, RZ, 0x1f, R6 ;  /* 0x0000001fff077819 */ /* 0x000fe20000011406 */
[----:B------:R-:W-:Y:S01]  /*0cb0*/  HFMA2.MMA R13, -RZ, RZ, 0, 0 ;  /* 0x00000000ff0d7435 */ /* 0x000fe200000001ff */
[----:B0-----:R-:W-:Y:S01]  /*0cc0*/  SHF.L.U32 R5, R6, 0x2, RZ ;  /* 0x0000000206057819 */ /* 0x001fe200000006ff */
[----:B------:R-:W-:Y:S01]  /*0cd0*/  IMAD.MOV.U32 R23, RZ, RZ, R19 ;  /* 0x000000ffff177224 */ /* 0x000fe200078e0013 */
[----:B------:R-:W-:Y:S02]  /*0ce0*/  LEA.HI R7, R7, R6, RZ, 0x3 ;  /* 0x0000000607077211 */ /* 0x000fe400078f18ff */
[----:B------:R-:W-:Y:S02]  /*0cf0*/  LOP3.LUT R5, R5, 0x10, RZ, 0xc0, !PT ;  /* 0x0000001005057812 */ /* 0x000fe400078ec0ff */
[----:B------:R-:W-:-:S07]  /*0d00*/  SHF.R.S32.HI R7, RZ, 0x3, R7 ;  /* 0x00000003ff077819 */ /* 0x000fce0000011407 */
.L_x_1369:
[----:B-12---:R-:W0:Y:S01]  /*0d10*/  LDC.64 R2, c[0x0][0x220] ;  /* 0x00008800ff027b82 */ /* 0x006e220000000a00 */
        /* <DEDUP_REMOVED lines=43> */
.L_x_1368:
[----:B--2---:R1:W5:Y:S01]  /*0fd0*/  LDL.64 R8, [R1] ;  /* 0x0000000001087983 */ /* 0x0043620000100a00 */
        /* <DEDUP_REMOVED lines=8> */
[----:B------:R-:W3:Y:S01]  /*1060*/  LDC R3, c[0x0][0x264] ;  /* 0x00009900ff037b82 */ /* 0x000ee20000000800 */
[----:B0-----:R-:W-:-:S02]  /*1070*/  SHF.R.S32.HI R5, RZ, 0x1f, R0 ;  /* 0x0000001fff057819 */ /* 0x001fc40000011400 */
[----:B------:R-:W-:Y:S02]  /*1080*/  ISETP.GT.AND P6, PT, R19, UR8, PT ;  /* 0x0000000813007c0c */ /* 0x000fe4000bfc4270 */
[----:B------:R-:W-:Y:S01]  /*1090*/  LEA.HI R14, R5, R0, RZ, 0x5 ;  /* 0x00000000050e7211 */ /* 0x000fe200078f28ff */
[----:B------:R-:W-:Y:S01]  /*10a0*/  IMAD.MOV.U32 R0, RZ, RZ, RZ ;  /* 0x000000ffff007224 */ /* 0x000fe200078e00ff */
[----:B------:R-:W-:Y:S02]  /*10b0*/  MOV R11, RZ ;  /* 0x000000ff000b7202 */ /* 0x000fe40000000f00 */
[----:B------:R-:W-:Y:S02]  /*10c0*/  MOV R5, RZ ;  /* 0x000000ff00057202 */ /* 0x000fe40000000f00 */
[C---:B--2---:R-:W-:Y:S02]  /*10d0*/  ISETP.GT.AND P3, PT, R19.reuse, R2, PT ;  /* 0x000000021300720c */ /* 0x044fe40003f64270 */
[----:B---3--:R-:W-:Y:S01]  /*10e0*/  ISETP.GT.AND P5, PT, R19, R3, PT ;  /* 0x000000031300720c */ /* 0x008fe20003fa4270 */
        /* <DEDUP_REMOVED lines=8> */
.L_x_1370:
        /* <DEDUP_REMOVED lines=8> */
.L_x_1371:
        /* <DEDUP_REMOVED lines=8> */
.L_x_1372:
        /* <DEDUP_REMOVED lines=8> */
.L_x_1373:
[----:B------:R-:W-:Y:S01]  /*12f0*/  HFMA2.MMA R10, -RZ, RZ, 0, 0 ;  /* 0x00000000ff0a7435 */ /* 0x000fe200000001ff */
[----:B------:R-:W-:Y:S01]  /*1300*/  SHF.R.S32.HI R14, RZ, 0x5, R14 ;  /* 0x00000005ff0e7819 */ /* 0x000fe2000001140e */
[----:B------:R-:W-:Y:S09]  /*1310*/  @!P6 BRA `(.L_x_1374) ;  /* 0x00000000001ce947 */ /* 0x000ff20003800000 */
[----:B------:R-:W0:Y:S02]  /*1320*/  LDC R10, c[0x0][0x26c] ;  /* 0x00009b00ff0a7b82 */ /* 0x000e240000000800 */
[----:B0-----:R-:W-:-:S05]  /*1330*/  VIMNMX R3, R19, R10, PT ;  /* 0x0000000a13037248 */ /* 0x001fca0003fe0100 */
[----:B------:R-:W-:-:S05]  /*1340*/  VIADD R3, R3, -UR8 ;  /* 0x8000000803037c36 */ /* 0x000fca0008000000 */
[----:B------:R-:W-:-:S04]  /*1350*/  SHF.R.S32.HI R10, RZ, 0x1f, R3 ;  /* 0x0000001fff0a7819 */ /* 0x000fc80000011403 */
[----:B------:R-:W-:-:S04]  /*1360*/  LEA.HI R10, R10, R3, RZ, 0x5 ;  /* 0x000000030a0a7211 */ /* 0x000fc800078f28ff */
[----:B------:R-:W-:-:S04]  /*1370*/  SHF.R.S32.HI R10, RZ, 0x5, R10 ;  /* 0x00000005ff0a7819 */ /* 0x000fc8000001140a */
[----:B------:R-:W-:-:S07]  /*1380*/  SHF.L.U32 R10, R10, 0x1, RZ ;  /* 0x000000010a0a7819 */ /* 0x000fce00000006ff */
.L_x_1374:
        /* <DEDUP_REMOVED lines=8> */
[----:B------:R-:W-:-:S02]  /*1410*/  MOV R42, RZ ;  /* 0x000000ff002a7202 */ /* 0x000fc40000000f00 */
        /* <DEDUP_REMOVED lines=9> */
[----:B------:R-:W-:Y:S02]  /*14b0*/  PRMT R0, R9, 0x7610, R9 ;  /* 0x0000761009007816 */ /* 0x000fe40000000009 */
[----:B------:R-:W-:Y:S02]  /*14c0*/  LEA.HI.X R29, R6, UR9, R3, 0x2, P2 ;  /* 0x00000009061d7c11 */ /* 0x000fe400090f1403 */
[----:B------:R-:W-:Y:S02]  /*14d0*/  PRMT R38, RZ, 0x5410, RZ ;  /* 0x00005410ff267816 */ /* 0x000fe400000000ff */
[----:B------:R-:W-:Y:S02]  /*14e0*/  PRMT R37, RZ, 0x5410, RZ ;  /* 0x00005410ff257816 */ /* 0x000fe400000000ff */
[----:B------:R-:W-:-:S02]  /*14f0*/  PRMT R35, RZ, 0x5410, RZ ;  /* 0x00005410ff237816 */ /* 0x000fc400000000ff */
[----:B------:R-:W-:Y:S01]  /*1500*/  IADD3 R36, R19, R36, RZ ;  /* 0x0000002413247210 */ /* 0x000fe20007ffe0ff */
[----:B------:R-:W-:Y:S06]  /*1510*/  @P0 BRA `(.L_x_1375) ;  /* 0x0000002400180947 */ /* 0x000fec0003800000 */
[----:B------:R-:W0:Y:S01]  /*1520*/  LDC R13, c[0x0][0x23c] ;  /* 0x00008f00ff0d7b82 */ /* 0x000e220000000800 */
[----:B------:R-:W-:Y:S01]  /*1530*/  PRMT R2, R12, 0x9910, RZ ;  /* 0x000099100c027816 */ /* 0x000fe200000000ff */
[----:B------:R-:W-:Y:S01]  /*1540*/  IMAD.MOV.U32 R42, RZ, RZ, RZ ;  /* 0x000000ffff2a7224 */ /* 0x000fe200078e00ff */
[----:B------:R-:W-:Y:S01]  /*1550*/  SHF.R.S32.HI R61, RZ, 0x1f, R17 ;  /* 0x0000001fff3d7819 */ /* 0x000fe20000011411 */
[----:B------:R-:W-:Y:S01]  /*1560*/  ULDC UR5, c[0x0][0x25c] ;  /* 0x0000970000057ab9 */ /* 0x000fe20000000800 */
[----:B------:R-:W-:Y:S02]  /*1570*/  ISETP.NE.AND P0, PT, R2, RZ, PT ;  /* 0x000000ff0200720c */ /* 0x000fe40003f05270 */
[----:B------:R-:W-:Y:S02]  /*1580*/  PRMT R41, RZ, 0x7610, R41 ;  /* 0x00007610ff297816 */ /* 0x000fe40000000029 */
[----:B------:R-:W-:-:S13]  /*1590*/  ISETP.LT.OR P0, PT, R4, 0x3, !P0 ;  /* 0x000000030400780c */ /* 0x000fda0004701670 */
.L_x_1382:
[----:B------:R-:W-:-:S13]  /*15a0*/  ISETP.NE.AND P2, PT, R19, R36, PT ;  /* 0x000000241300720c */ /* 0x000fda0003f45270 */
[----:B------:R-:W1:Y:S01]  /*15b0*/  @!P2 LDC.64 R2, c[0x0][0x248] ;  /* 0x00009200ff02ab82 */ /* 0x000e620000000a00 */
[----:B------:R-:W-:Y:S02]  /*15c0*/  @!P2 IADD3 R42, R42, 0x1, RZ ;  /* 0x000000012a2aa810 */ /* 0x000fe40007ffe0ff */
[----:B-----5:R-:W-:Y:S02]  /*15d0*/  @!P2 SHF.L.U32 R5, R19, 0x1, RZ ;  /* 0x000000011305a819 */ /* 0x020fe400000006ff */
[----:B------:R-:W-:-:S06]  /*15e0*/  @!P2 LEA R8, R42, R1, 0x3 ;  /* 0x000000012a08a211 */ /* 0x000fcc00078e18ff */
[----:B------:R-:W2:Y:S01]  /*15f0*/  @!P2 LDL.64 R8, [R8] ;  /* 0x000000000808a983 */ /* 0x000ea20000100a00 */
[----:B-1----:R-:W-:-:S05]  /*1600*/  @!P2 IMAD.WIDE R2, R5, 0x2, R2 ;  /* 0x000000020502a825 */ /* 0x002fca00078e0202 */
[----:B------:R1:W3:Y:S02]  /*1610*/  @!P2 LDG.E.U16.CONSTANT R10, desc[UR6][R2.64+0x2] ;  /* 0x00000206020aa981 */ /* 0x0002e4000c1e9500 */
[----:B-1----:R-:W-:Y:S01]  /*1620*/  MOV R2, R28 ;  /* 0x0000001c00027202 */ /* 0x002fe20000000f00 */
[----:B------:R-:W-:-:S05]  /*1630*/  IMAD.MOV.U32 R3, RZ, RZ, R29 ;  /* 0x000000ffff037224 */ /* 0x000fca00078e001d */
[----:B------:R1:W5:Y:S01]  /*1640*/  LDG.E.128.CONSTANT R4, desc[UR6][R2.64] ;  /* 0x0000000602047981 */ /* 0x000362000c1e9d00 */
[----:B0-----:R-:W-:Y:S02]  /*1650*/  MOV R17, R13 ;  /* 0x0000000d00117202 */ /* 0x001fe40000000f00 */
[----:B--2---:R-:W-:Y:S02]  /*1660*/  @!P2 PRMT R16, R8, 0x7610, R16 ;  /* 0x000076100810a816 */ /* 0x004fe40000000010 */
[----:B------:R-:W-:Y:S02]  /*1670*/  @!P2 PRMT R0, R9, 0x7610, R0 ;  /* 0x000076100900a816 */ /* 0x000fe40000000000 */
[----:B------:R-:W-:Y:S02]  /*1680*/  @!P2 PRMT R16, R16, 0x7610, R8 ;  /* 0x000076101010a816 */ /* 0x000fe40000000008 */
[----:B------:R-:W-:Y:S02]  /*1690*/  @!P2 PRMT R0, R0, 0x7610, R9 ;  /* 0x000076100000a816 */ /* 0x000fe40000000009 */
[----:B---3--:R-:W-:Y:S01]  /*16a0*/  @!P2 IADD3 R36, R10, R19, RZ ;  /* 0x000000130a24a210 */ /* 0x008fe20007ffe0ff */
[----:B-1----:R-:W-:Y:S06]  /*16b0*/  @!P1 BRA `(.L_x_1376) ;  /* 0x00000010003c9947 */ /* 0x002fec0003800000 */
[----:B------:R-:W-:-:S04]  /*16c0*/  IMAD.WIDE R8, R17, 0x4, R2 ;  /* 0x0000000411087825 */ /* 0x000fc800078e0202 */
[----:B------:R-:W-:Y:S02]  /*16d0*/  IMAD.WIDE R24, R17, 0x4, R8 ;  /* 0x0000000411187825 */ /* 0x000fe400078e0208 */
[----:B------:R-:W2:Y:S04]  /*16e0*/  LDG.E.128.CONSTANT R8, desc[UR6][R8.64] ;  /* 0x0000000608087981 */ /* 0x000ea8000c1e9d00 */
[----:B------:R-:W3:Y:S01]  /*16f0*/  LDG.E.128.CONSTANT R24, desc[UR6][R24.64] ;  /* 0x0000000618187981 */ /* 0x000ee2000c1e9d00 */
[--C-:B-----5:R-:W-:Y:S02]  /*1700*/  SHF.R.U32.HI R31, RZ, 0xc, R5.reuse ;  /* 0x0000000cff1f7819 */ /* 0x120fe40000011605 */
[----:B------:R-:W-:Y:S02]  /*1710*/  LOP3.LUT R28, R5, 0x3f003f, RZ, 0xc0, !PT ;  /* 0x003f003f051c7812 */ /* 0x000fe400078ec0ff */
[----:B------:R-:W-:-:S02]  /*1720*/  SHF.R.U32.HI R30, RZ, 0x6, R5 ;  /* 0x00000006ff1e7819 */ /* 0x000fc40000011605 */
[----:B------:R-:W-:Y:S02]  /*1730*/  PRMT R5, R22, 0x9910, RZ ;  /* 0x0000991016057816 */ /* 0x000fe400000000ff */
[--C-:B------:R-:W-:Y:S02]  /*1740*/  SHF.R.U32.HI R44, RZ, 0xc, R7.reuse ;  /* 0x0000000cff2c7819 */ /* 0x100fe40000011607 */
[----:B------:R-:W-:Y:S02]  /*1750*/  SHF.R.U32.HI R15, RZ, 0xc, R4 ;  /* 0x0000000cff0f7819 */ /* 0x000fe40000011604 */
[----:B------:R-:W-:Y:S02]  /*1760*/  LOP3.LUT R51, R7, 0x3f003f, RZ, 0xc0, !PT ;  /* 0x003f003f07337812 */ /* 0x000fe400078ec0ff */
[----:B------:R-:W-:Y:S02]  /*1770*/  SHF.R.U32.HI R52, RZ, 0x6, R7 ;  /* 0x00000006ff347819 */ /* 0x000fe40000011607 */
[----:B------:R-:W-:-:S02]  /*1780*/  ISETP.NE.AND P2, PT, R5, RZ, PT ;  /* 0x000000ff0500720c */ /* 0x000fc40003f45270 */
[----:B------:R-:W-:Y:S02]  /*1790*/  LOP3.LUT R14, R4, 0x3f003f, RZ, 0xc0, !PT ;  /* 0x003f003f040e7812 */ /* 0x000fe400078ec0ff */
[----:B------:R-:W-:Y:S02]  /*17a0*/  SHF.R.U32.HI R33, RZ, 0xc, R6 ;  /* 0x0000000cff217819 */ /* 0x000fe40000011606 */
[----:B------:R-:W-:Y:S02]  /*17b0*/  SHF.R.U32.HI R4, RZ, 0x6, R4 ;  /* 0x00000006ff047819 */ /* 0x000fe40000011604 */
        /* <DEDUP_REMOVED lines=22> */
[--C-:B------:R-:W-:Y:S02]  /*1920*/  SHF.R.U32.HI R25, RZ, 0x8, R26.reuse ;  /* 0x00000008ff197819 */ /* 0x100fe4000001161a */
[----:B------:R-:W-:Y:S02]  /*1930*/  SHF.R.U32.HI R50, RZ, 0xa, R26 ;  /* 0x0000000aff327819 */ /* 0x000fe4000001161a */
[----:B------:R-:W-:-:S02]  /*1940*/  LOP3.LUT R48, R26, 0x3f003f, RZ, 0xc0, !PT ;  /* 0x003f003f1a307812 */ /* 0x000fc400078ec0ff */
[----:B------:R-:W-:Y:S02]  /*1950*/  SHF.R.U32.HI R49, RZ, 0x6, R26 ;  /* 0x00000006ff317819 */ /* 0x000fe4000001161a */
[----:B------:R-:W-:Y:S02]  /*1960*/  LOP3.LUT R26, R33, 0xf000f, RZ, 0xc0, !PT ;  /* 0x000f000f211a7812 */ /* 0x000fe400078ec0ff */
[----:B------:R-:W-:Y:S02]  /*1970*/  LOP3.LUT R44, R31, 0x300030, R24, 0xf8, !PT ;  /* 0x003000301f2c7812 */ /* 0x000fe400078ef818 */
[----:B------:R-:W-:Y:S02]  /*1980*/  LOP3.LUT R58, R58, 0x300030, R47, 0xf8, !PT ;  /* 0x003000303a3a7812 */ /* 0x000fe400078ef82f */
[----:B------:R-:W-:Y:S02]  /*1990*/  LOP3.LUT R33, R6, 0x300030, R5, 0xf8, !PT ;  /* 0x0030003006217812 */ /* 0x000fe400078ef805 */
[----:B--2---:R-:W-:-:S02]  /*19a0*/  SHF.R.U32.HI R24, RZ, 0xc, R10 ;  /* 0x0000000cff187819 */ /* 0x004fc4000001160a */
[----:B------:R-:W-:Y:S02]  /*19b0*/  LOP3.LUT R31, R10, 0x3f003f, RZ, 0xc0, !PT ;  /* 0x003f003f0a1f7812 */ /* 0x000fe400078ec0ff */
[----:B------:R-:W-:Y:S02]  /*19c0*/  SHF.R.U32.HI R47, RZ, 0x6, R10 ;  /* 0x00000006ff2f7819 */ /* 0x000fe4000001160a */
[----:B------:R-:W-:Y:S02]  /*19d0*/  SHF.R.U32.HI R6, RZ, 0xc, R8 ;  /* 0x0000000cff067819 */ /* 0x000fe40000011608 */
[----:B------:R-:W-:Y:S02]  /*19e0*/  SHF.R.U32.HI R15, RZ, 0xc, R9 ;  /* 0x0000000cff0f7819 */ /* 0x000fe40000011609 */
[----:B------:R-:W-:Y:S02]  /*19f0*/  SHF.R.U32.HI R10, RZ, 0xc, R11 ;  /* 0x0000000cff0a7819 */ /* 0x000fe4000001160b */
[----:B------:R-:W-:-:S02]  /*1a00*/  LOP3.LUT R54, R26, 0x300030, R25, 0xf8, !PT ;  /* 0x003000301a367812 */ /* 0x000fc400078ef819 */
[----:B------:R-:W-:Y:S02]  /*1a10*/  LOP3.LUT R25, R9, 0x3f003f, RZ, 0xc0, !PT ;  /* 0x003f003f09197812 */ /* 0x000fe400078ec0ff */
[----:B------:R-:W-:Y:S02]  /*1a20*/  LOP3.LUT R53, R11, 0x3f003f, RZ, 0xc0, !PT ;  /* 0x003f003f0b357812 */ /* 0x000fe400078ec0ff */
[----:B------:R-:W-:Y:S02]  /*1a30*/  SHF.R.U32.HI R55, RZ, 0x6, R11 ;  /* 0x00000006ff377819 */ /* 0x000fe4000001160b */
[----:B------:R-:W-:Y:S02]  /*1a40*/  SHF.R.U32.HI R57, RZ, 0x6, R27 ;  /* 0x00000006ff397819 */ /* 0x000fe4000001161b */
[----:B------:R-:W-:Y:S02]  /*1a50*/  LOP3.LUT R5, R8, 0x3f003f, RZ, 0xc0, !PT ;  /* 0x003f003f08057812 */ /* 0x000fe400078ec0ff */
[----:B------:R-:W-:-:S02]  /*1a60*/  LOP3.LUT R11, R24, 0xf000f, RZ, 0xc0, !PT ;  /* 0x000f000f180b7812 */ /* 0x000fc400078ec0ff */
[----:B------:R-:W-:Y:S02]  /*1a70*/  SHF.R.U32.HI R59, RZ, 0xa, R27 ;  /* 0x0000000aff3b7819 */ /* 0x000fe4000001161b */
[----:B------:R-:W-:Y:S02]  /*1a80*/  SHF.R.U32.HI R8, RZ, 0x6, R8 ;  /* 0x00000006ff087819 */ /* 0x000fe40000011608 */
[----:B------:R-:W-:Y:S02]  /*1a90*/  SHF.R.U32.HI R9, RZ, 0x6, R9 ;  /* 0x00000006ff097819 */ /* 0x000fe40000011609 */
        /* <DEDUP_REMOVED lines=120> */
.L_x_1377:
        /* <DEDUP_REMOVED lines=46> */
.L_x_1378:
        /* <DEDUP_REMOVED lines=43> */
.L_x_1376:
        /* <DEDUP_REMOVED lines=62> */
[----:B------:R-:W-:Y:S02]  /*2b90*/  SHF.R.U32.HI R10, RZ, 0x6, R10 ;  /* 0x00000006ff0a7819 */ /* 0x000fe4000001160a */
[----:B------:R-:W-:-:S02]  /*2ba0*/  LOP3.LUT R11, R26, 0xf000f, RZ, 0xc0, !PT ;  /* 0x000f000f1a0b7812 */ /* 0x000fc400078ec0ff */
[----:B------:R-:W-:Y:S02]  /*2bb0*/  LOP3.LUT R27, R27, 0xf000f, RZ, 0xc0, !PT ;  /* 0x000f000f1b1b7812 */ /* 0x000fe400078ec0ff */
[----:B------:R-:W-:Y:S02]  /*2bc0*/  LOP3.LUT R30, R30, 0x3f003f, RZ, 0xc0, !PT ;  /* 0x003f003f1e1e7812 */ /* 0x000fe400078ec0ff */
[----:B------:R-:W-:Y:S02]  /*2bd0*/  LOP3.LUT R9, R9, 0x300030, R14, 0xf8, !PT ;  /* 0x0030003009097812 */ /* 0x000fe400078ef80e */
        /* <DEDUP_REMOVED lines=8> */
[----:B------:R-:W-:-:S02]  /*2c60*/  LOP3.LUT R11, R11, 0x300030, R34, 0xf8, !PT ;  /* 0x003000300b0b7812 */ /* 0x000fc400078ef822 */
[----:B------:R-:W-:Y:S02]  /*2c70*/  LOP3.LUT R55, R27, 0x300030, R50, 0xf8, !PT ;  /* 0x003000301b377812 */ /* 0x000fe400078ef832 */
        /* <DEDUP_REMOVED lines=110> */
.L_x_1380:
        /* <DEDUP_REMOVED lines=46> */
.L_x_1381:
        /* <DEDUP_REMOVED lines=43> */
.L_x_1379:
[----:B------:R-:W-:Y:S01]  /*38f0*/  IADD3 R19, R19, 0x20, RZ ;  /* 0x0000002013137810 */ /* 0x000fe20007ffe0ff */
[----:B------:R-:W-:Y:S01]  /*3900*/  IMAD.WIDE.U32 R2, R17, 0x18, R2 ;  /* 0x0000001811027825 */ /* 0x000fe200078e0002 */
[----:B------:R-:W-:Y:S02]  /*3910*/  UIADD3 UR4, UR4, 0x40, URZ ;  /* 0x0000004004047890 */ /* 0x000fe4000fffe03f */
[----:B------:R-:W-:Y:S01]  /*3920*/  ISETP.GE.AND P2, PT, R19, UR5, PT ;  /* 0x0000000513007c0c */ /* 0x000fe2000bf46270 */
[----:B------:R-:W-:Y:S01]  /*3930*/  IMAD R29, R61, 0x18, RZ ;  /* 0x000000183d1d7824 */ /* 0x000fe200078e02ff */
[----:B------:R-:W-:Y:S02]  /*3940*/  ISETP.LT.AND P3, PT, R19, R18, PT ;  /* 0x000000121300720c */ /* 0x000fe40003f61270 */
[----:B------:R-:W-:Y:S01]  /*3950*/  MOV R28, R2 ;  /* 0x00000002001c7202 */ /* 0x000fe20000000f00 */
[----:B------:R-:W-:-:S10]  /*3960*/  IMAD.IADD R29, R3, 0x1, R29 ;  /* 0x00000001031d7824 */ /* 0x000fd400078e021d */
[----:B------:R-:W-:Y:S05]  /*3970*/  @!P2 BRA P3, `(.L_x_1382) ;  /* 0xffffffdc0008a947 */ /* 0x000fea000183ffff */
.L_x_1375:
[----:B------:R-:W-:Y:S01]  /*3980*/  ISETP.GE.AND P0, PT, R19, R18, PT ;  /* 0x000000121300720c */ /* 0x000fe20003f06270 */
[----:B------:R-:W-:-:S03]  /*3990*/  ULDC UR5, c[0x0][0x260] ;  /* 0x0000980000057ab9 */ /* 0x000fc60000000800 */
[----:B------:R-:W-:-:S13]  /*39a0*/  ISETP.GE.OR P0, PT, R19, UR5, P0 ;  /* 0x0000000513007c0c */ /* 0x000fda0008706670 */
[----:B------:R-:W-:Y:S05]  /*39b0*/  @P0 BRA `(.L_x_1383) ;  /* 0x0000002000340947 */ /* 0x000fea0003800000 */
[----:B------:R-:W0:Y:S01]  /*39c0*/  S2R R2, SR_CTAID.Y ;  /* 0x0000000000027919 */ /* 0x000e220000002600 */
[----:B------:R-:W0:Y:S01]  /*39d0*/  LDC R3, c[0x0][0x238] ;  /* 0x00008e00ff037b82 */ /* 0x000e220000000800 */
[----:B-----5:R-:W-:Y:S01]  /*39e0*/  PRMT R4, R12, 0x9910, RZ ;  /* 0x000099100c047816 */ /* 0x020fe200000000ff */
[----:B------:R-:W-:-:S03]  /*39f0*/  ULDC UR5, c[0x0][0x260] ;  /* 0x0000980000057ab9 */ /* 0x000fc60000000800 */
[----:B------:R-:W-:Y:S01]  /*3a00*/  ISETP.NE.AND P0, PT, R4, RZ, PT ;  /* 0x000000ff0400720c */ /* 0x000fe20003f05270 */
[----:B0-----:R-:W-:-:S05]  /*3a10*/  IMAD R2, R2, -0x3, R3 ;  /* 0xfffffffd02027824 */ /* 0x001fca00078e0203 */
[----:B------:R-:W-:-:S13]  /*3a20*/  ISETP.LT.OR P0, PT, R2, 0x3, !P0 ;  /* 0x000000030200780c */ /* 0x000fda0004701670 */
.L_x_1387:
        /* <DEDUP_REMOVED lines=12> */
[----:B------:R-:W-:Y:S02]  /*3af0*/  IMAD.WIDE R4, R17, 0x4, R12 ;  /* 0x0000000411047825 */ /* 0x000fe400078e020c */
[----:B------:R-:W3:Y:S04]  /*3b00*/  @!P2 LDG.E.U16.CONSTANT R2, desc[UR6][R2.64] ;  /* 0x000000060202a981 */ /* 0x000ee8000c1e9500 */
[----:B------:R-:W5:Y:S04]  /*3b10*/  LDG.E.128.CONSTANT R12, desc[UR6][R12.64] ;  /* 0x000000060c0c7981 */ /* 0x000f68000c1e9d00 */
[----:B------:R0:W5:Y:S01]  /*3b20*/  LDG.E.128.CONSTANT R8, desc[UR6][R4.64] ;  /* 0x0000000604087981 */ /* 0x000162000c1e9d00 */
[----:B--2---:R-:W-:-:S02]  /*3b30*/  @!P2 PRMT R16, R6, 0x7610, R16 ;  /* 0x000076100610a816 */ /* 0x004fc40000000010 */
[----:B------:R-:W-:Y:S02]  /*3b40*/  @!P2 PRMT R0, R7, 0x7610, R0 ;  /* 0x000076100700a816 */ /* 0x000fe40000000000 */
[----:B------:R-:W-:Y:S02]  /*3b50*/  @!P2 PRMT R16, R16, 0x7610, R6 ;  /* 0x000076101010a816 */ /* 0x000fe40000000006 */
[----:B------:R-:W-:Y:S02]  /*3b60*/  @!P2 PRMT R0, R0, 0x7610, R7 ;  /* 0x000076100000a816 */ /* 0x000fe40000000007 */
[----:B---3--:R-:W-:Y:S01]  /*3b70*/  @!P2 IADD3 R36, R2, R19, RZ ;  /* 0x000000130224a210 */ /* 0x008fe20007ffe0ff */
[----:B------:R-:W-:Y:S01]  /*3b80*/  IMAD.WIDE R2, R17, 0x4, R4 ;  /* 0x0000000411027825 */ /* 0x000fe200078e0204 */
[----:B0-----:R-:W-:Y:S06]  /*3b90*/  @!P1 BRA `(.L_x_1384) ;  /* 0x0000001c009c9947 */ /* 0x001fec0003800000 */
[----:B------:R-:W2:Y:S01]  /*3ba0*/  LDG.E.128.CONSTANT R4, desc[UR6][R2.64] ;  /* 0x0000000602047981 */ /* 0x000ea2000c1e9d00 */
[--C-:B-----5:R-:W-:Y:S02]  /*3bb0*/  SHF.R.U32.HI R58, RZ, 0xf, R28.reuse ;  /* 0x0000000fff3a7819 */ /* 0x120fe4000001161c */
[----:B------:R-:W-:Y:S02]  /*3bc0*/  SHF.R.U32.HI R88, RZ, 0xf, R31 ;  /* 0x0000000fff587819 */ /* 0x000fe4000001161f */
[C---:B------:R-:W-:Y:S02]  /*3bd0*/  LOP3.LUT R33, R28.reuse, 0x3e003e0, RZ, 0xc0, !PT ;  /* 0x03e003e01c217812 */ /* 0x040fe400078ec0ff */
[----:B------:R-:W-:Y:S02]  /*3be0*/  LOP3.LUT R60, R28, 0x1f001f, RZ, 0xc0, !PT ;  /* 0x001f001f1c3c7812 */ /* 0x000fe400078ec0ff */
[----:B------:R-:W-:Y:S02]  /*3bf0*/  SHF.R.U32.HI R59, RZ, 0xa, R28 ;  /* 0x0000000aff3b7819 */ /* 0x000fe4000001161c */
        /* <DEDUP_REMOVED lines=18> */
[----:B------:R-:W-:-:S02]  /*3d20*/  SHF.R.U32.HI R89, RZ, 0xe, R27 ;  /* 0x0000000eff597819 */ /* 0x000fc4000001161b */
[----:B------:R-:W-:Y:S02]  /*3d30*/  LOP3.LUT R8, R58, 0x10001, RZ, 0xc0, !PT ;  /* 0x000100013a087812 */ /* 0x000fe400078ec0ff */
[----:B------:R-:W-:Y:S02]  /*3d40*/  LOP3.LUT R88, R88, 0x10001, RZ, 0xc0, !PT ;  /* 0x0001000158587812 */ /* 0x000fe400078ec0ff */
[--C-:B------:R-:W-:Y:S02]  /*3d50*/  SHF.R.U32.HI R86, RZ, 0xe, R26.reuse ;  /* 0x0000000eff567819 */ /* 0x100fe4000001161a */
[C---:B------:R-:W-:Y:S02]  /*3d60*/  LOP3.LUT R25, R26.reuse, 0x3e003e0, RZ, 0xc0, !PT ;  /* 0x03e003e01a197812 */ /* 0x040fe400078ec0ff */
[----:B------:R-:W-:Y:S02]  /*3d70*/  LOP3.LUT R50, R26, 0x1f001f, RZ, 0xc0, !PT ;  /* 0x001f001f1a327812 */ /* 0x000fe400078ec0ff */
[----:B------:R-:W-:-:S02]  /*3d80*/  SHF.R.U32.HI R52, RZ, 0xa, R26 ;  /* 0x0000000aff347819 */ /* 0x000fc4000001161a */
[C---:B------:R-:W-:Y:S02]  /*3d90*/  LOP3.LUT R26, R27.reuse, 0x3e003e0, RZ, 0xc0, !PT ;  /* 0x03e003e01b1a7812 */ /* 0x040fe400078ec0ff */
[----:B------:R-:W-:Y:S02]  /*3da0*/  LOP3.LUT R46, R27, 0x1f001f, RZ, 0xc0, !PT ;  /* 0x001f001f1b2e7812 */ /* 0x000fe400078ec0ff */
[----:B------:R-:W-:Y:S02]  /*3db0*/  SHF.R.U32.HI R47, RZ, 0xa, R27 ;  /* 0x0000000aff2f7819 */ /* 0x000fe4000001161b */
[----:B------:R-:W-:Y:S02]  /*3dc0*/  LOP3.LUT R82, R82, 0x10001, RZ, 0xc0, !PT ;  /* 0x0001000152527812 */ /* 0x000fe400078ec0ff */
[----:B------:R-:W-:Y:S02]  /*3dd0*/  SHF.R.U32.HI R87, RZ, 0xd, R14 ;  /* 0x0000000dff577819 */ /* 0x000fe4000001160e */
[----:B------:R-:W-:-:S02]  /*3de0*/  LOP3.LUT R27, R14, 0x3e003e0, RZ, 0xc0, !PT ;  /* 0x03e003e00e1b7812 */ /* 0x000fc400078ec0ff */
[----:B------:R-:W-:Y:S02]  /*3df0*/  LOP3.LUT R56, R14, 0x1f001f, RZ, 0xc0, !PT ;  /* 0x001f001f0e387812 */ /* 0x000fe400078ec0ff */
[----:B------:R-:W-:Y:S02]  /*3e00*/  SHF.R.U32.HI R55, RZ, 0xa, R14 ;  /* 0x0000000aff377819 */ /* 0x000fe4000001160e */
[----:B------:R-:W-:Y:S02]  /*3e10*/  SHF.R.U32.HI R14, RZ, 0xd, R15 ;  /* 0x0000000dff0e7819 */ /* 0x000fe4000001160f */
[----:B------:R-:W-:Y:S02]  /*3e20*/  LOP3.LUT R81, R8, 0x20002, R81, 0xf8, !PT ;  /* 0x0002000208517812 */ /* 0x000fe400078ef851 */
[----:B------:R-:W-:Y:S02]  /*3e30*/  LOP3.LUT R85, R85, 0x10001, RZ, 0xc0, !PT ;  /* 0x0001000155557812 */ /* 0x000fe400078ec0ff */
[----:B------:R-:W-:-:S02]  /*3e40*/  LOP3.LUT R89, R88, 0x20002, R89, 0xf8, !PT ;  /* 0x0002000258597812 */ /* 0x000fc400078ef859 */
        /* <DEDUP_REMOVED lines=8> */
[----:B------:R-:W-:Y:S02]  /*3ed0*/  LOP3.LUT R83, R82, 0x20002, R83, 0xf8, !PT ;  /* 0x0002000252537812 */ /* 0x000fe400078ef853 */
[----:B------:R-:W-:Y:S02]  /*3ee0*/  SHF.R.U32.HI R9, RZ, 0xc, R10 ;  /* 0x0000000cff097819 */ /* 0x000fe4000001160a */
[C---:B------:R-:W-:Y:S02]  /*3ef0*/  LOP3.LUT R66, R10.reuse, 0x3e003e0, RZ, 0xc0, !PT ;  /* 0x03e003e00a427812 */ /* 0x040fe400078ec0ff */
[----:B------:R-:W-:-:S02]  /*3f00*/  LOP3.LUT R64, R10, 0x1f001f, RZ, 0xc0, !PT ;  /* 0x001f001f0a407812 */ /* 0x000fc400078ec0ff */
[----:B------:R-:W-:Y:S02]  /*3f10*/  SHF.R.U32.HI R65, RZ, 0xa, R10 ;  /* 0x0000000aff417819 */ /* 0x000fe4000001160a */
[----:B------:R-:W-:Y:S02]  /*3f20*/  SHF.R.U32.HI R10, RZ, 0xc, R11 ;  /* 0x0000000cff0a7819 */ /* 0x000fe4000001160b */
[----:B------:R-:W-:Y:S02]  /*3f30*/  PRMT R8, R22, 0x9910, RZ ;  /* 0x0000991016087816 */ /* 0x000fe400000000ff */
[----:B------:R-:W-:Y:S02]  /*3f40*/  LOP3.LUT R86, R85, 0x20002, R86, 0xf8, !PT ;  /* 0x0002000255567812 */ /* 0x000fe400078ef856 */
[----:B------:R-:W-:Y:S02]  /*3f50*/  LOP3.LUT R81, R81, 0x40004, R80, 0xf8, !PT ;  /* 0x0004000451517812 */ /* 0x000fe400078ef850 */
[----:B------:R-:W-:-:S02]  /*3f60*/  LOP3.LUT R89, R89, 0x40004, R14, 0xf8, !PT ;  /* 0x0004000459597812 */ /* 0x000fc400078ef80e */
[----:B------:R-:W-:Y:S02]  /*3f70*/  LOP3.LUT R84, R83, 0x40004, R84, 0xf8, !PT ;  /* 0x0004000453547812 */ /* 0x000fe400078ef854 */
[----:B------:R-:W-:Y:S02]  /*3f80*/  ISETP.NE.AND P2, PT, R8, RZ, PT ;  /* 0x000000ff0800720c */ /* 0x000fe40003f45270 */
[----:B------:R-:W-:Y:S02]  /*3f90*/  LOP3.LUT R86, R86, 0x40004, R87, 0xf8, !PT ;  /* 0x0004000456567812 */ /* 0x000fe400078ef857 */
[----:B------:R-:W-:Y:S02]  /*3fa0*/  LOP3.LUT R82, R81, 0x80008, R12, 0xf8, !PT ;  /* 0x0008000851527812 */ /* 0x000fe400078ef80c */
[----:B------:R-:W-:Y:S02]  /*3fb0*/  LOP3.LUT R92, R89, 0x80008, R10, 0xf8, !PT ;  /* 0x00080008595c7812 */ /* 0x000fe400078ef80a */
[----:B------:R-:W-:-:S02]  /*3fc0*/  LOP3.LUT R83, R84, 0x80008, R13, 0xf8, !PT ;  /* 0x0008000854537812 */ /* 0x000fc400078ef80d */
[----:B------:R-:W-:Y:S02]  /*3fd0*/  LOP3.LUT R68, R24, 0x3e003e0, RZ, 0xc0, !PT ;  /* 0x03e003e018447812 */ /* 0x000fe400078ec0ff */
[C---:B------:R-:W-:Y:S02]  /*3fe0*/  LOP3.LUT R67, R11.reuse, 0x3e003e0, RZ, 0xc0, !PT ;  /* 0x03e003e00b437812 */ /* 0x040fe400078ec0ff */
[----:B------:R-:W-:Y:S02]  /*3ff0*/  LOP3.LUT R58, R11, 0x1f001f, RZ, 0xc0, !PT ;  /* 0x001f001f0b3a7812 */ /* 0x000fe400078ec0ff */
[----:B------:R-:W-:Y:S02]  /*4000*/  SHF.R.U32.HI R61, RZ, 0xa, R11 ;  /* 0x0000000aff3d7819 */ /* 0x000fe4000001160b */
[----:B------:R-:W-:Y:S02]  /*4010*/  LOP3.LUT R88, R86, 0x80008, R9, 0xf8, !PT ;  /* 0x0008000856587812 */ /* 0x000fe400078ef809 */
[----:B------:R-:W-:-:S02]  /*4020*/  SHF.R.U32.HI R51, RZ, 0xa, R29 ;  /* 0x0000000aff337819 */ /* 0x000fc4000001161d */
[C---:B------:R-:W-:Y:S02]  /*4030*/  LOP3.LUT R32, R29.reuse, 0x3e003e0, RZ, 0xc0, !PT ;  /* 0x03e003e01d207812 */ /* 0x040fe400078ec0ff */
[----:B------:R-:W-:Y:S02]  /*4040*/  LOP3.LUT R49, R29, 0x1f001f, RZ, 0xc0, !PT ;  /* 0x001f001f1d317812 */ /* 0x000fe400078ec0ff */
[----:B------:R-:W-:Y:S02]  /*4050*/  LOP3.LUT R71, R24, 0x1f001f, RZ, 0xc0, !PT ;  /* 0x001f001f18477812 */ /* 0x000fe400078ec0ff */
[----:B------:R-:W-:Y:S01]  /*4060*/  SHF.R.U32.HI R72, RZ, 0xa, R24 ;  /* 0x0000000aff487819 */ /* 0x000fe20000011618 */
[----:B------:R-:W-:Y:S01]  /*4070*/  IMAD.MOV.U32 R24, RZ, RZ, 0x2800 ;  /* 0x00002800ff187424 */ /* 0x000fe200078e00ff */
[C---:B------:R-:W-:Y:S02]  /*4080*/  LOP3.LUT R29, R31.reuse, 0x3e003e0, RZ, 0xc0, !PT ;  /* 0x03e003e01f1d7812 */ /* 0x040fe400078ec0ff */
[----:B------:R-:W-:-:S02]  /*4090*/  LOP3.LUT R44, R31, 0x1f001f, RZ, 0xc0, !PT ;  /* 0x001f001f1f2c7812 */ /* 0x000fc400078ec0ff */
[----:B------:R-:W-:Y:S02]  /*40a0*/  SHF.R.U32.HI R45, RZ, 0xa, R31 ;  /* 0x0000000aff2d7819 */ /* 0x000fe4000001161f */
[----:B------:R-:W-:Y:S02]  /*40b0*/  LOP3.LUT R95, R25, 0x64006400, RZ, 0xfc, !PT ;  /* 0x64006400195f7812 */ /* 0x000fe400078efcff */
[C---:B------:R-:W-:Y:S02]  /*40c0*/  LOP3.LUT R31, R15.reuse, 0x3e003e0, RZ, 0xc0, !PT ;  /* 0x03e003e00f1f7812 */ /* 0x040fe400078ec0ff */
        /* <DEDUP_REMOVED lines=52> */
[----:B------:R-:W-:Y:S02]  /*4410*/  ISETP.GE.AND P3, PT, R20, 0x2, PT ;  /* 0x000000021400780c */ /* 0x000fe40003f66270 */
[--C-:B--2---:R-:W-:Y:S02]  /*4420*/  SHF.R.U32.HI R81, RZ, 0xb, R4.reuse ;  /* 0x0000000bff517819 */ /* 0x104fe40000011604 */
        /* <DEDUP_REMOVED lines=12> */
[----:B------:R-:W-:Y:S02]  /*44f0*/  LOP3.LUT R6, R83, 0x100010, R4, 0xf8, !PT ;  /* 0x0010001053067812 */ /* 0x000fe400078ef804 */
[----:B------:R-:W-:Y:S02]  /*4500*/  SHF.R.U32.HI R87, RZ, 0xb, R7 ;  /* 0x0000000bff577819 */ /* 0x000fe40000011607 */
[----:B------:R-:W-:-:S02]  /*4510*/  LOP3.LUT R81, R68, 0x64006400, RZ, 0xfc, !PT ;  /* 0x6400640044517812 */ /* 0x000fc400078efcff */
[----:B------:R-:W-:Y:S02]  /*4520*/  LOP3.LUT R83, R69, 0x64006400, RZ, 0xfc, !PT ;  /* 0x6400640045537812 */ /* 0x000fe400078efcff */
[----:B------:R-:W-:Y:S01]  /*4530*/  SHF.R.U32.HI R15, RZ, 0xa, R7 ;  /* 0x0000000aff0f7819 */ /* 0x000fe20000011607 */
[-C--:B------:R-:W-:Y:S01]  /*4540*/  HFMA2 R69, R81, R24.reuse.H0_H0, -48, -48 ;  /* 0xd200d20051457431 */ /* 0x080fe20000040018 */
[C---:B------:R-:W-:Y:S01]  /*4550*/  LOP3.LUT R90, R7.reuse, 0x3e003e0, RZ, 0xc0, !PT ;  /* 0x03e003e0075a7812 */ /* 0x040fe200078ec0ff */
[----:B------:R-:W-:Y:S01]  /*4560*/  HFMA2 R68, R83, R24.H0_H0, -48, -48 ;  /* 0xd200d20053447431 */ /* 0x000fe20000040018 */
[----:B------:R-:W-:Y:S02]  /*4570*/  LOP3.LUT R14, R7, 0x1f001f, RZ, 0xc0, !PT ;  /* 0x001f001f070e7812 */ /* 0x000fe400078ec0ff */
[----:B------:R-:W-:Y:S01]  /*4580*/  LOP3.LUT R4, R88, 0x100010, R85, 0xf8, !PT ;  /* 0x0010001058047812 */ /* 0x000fe200078ef855 */
[----:B------:R-:W-:Y:S01]  /*4590*/  HADD2 R88, R49, -1040, -1040 ;  /* 0xe410e41031587430 */ /* 0x000fe20000000000 */
[----:B------:R-:W-:-:S02]  /*45a0*/  LOP3.LUT R101, R86, 0x64006400, RZ, 0xfc, !PT ;  /* 0x6400640056657812 */ /* 0x000fc400078efcff */
[----:B------:R-:W-:Y:S01]  /*45b0*/  LOP3.LUT R7, R92, 0x100010, R87, 0xf8, !PT ;  /* 0x001000105c077812 */ /* 0x000fe200078ef857 */
        /* <DEDUP_REMOVED lines=124> */
[-C--:B------:R-:W-:Y:S02]  /*4d80*/  HFMA2.MMA R4, R68, R7.reuse, R12 ;  /* 0x0000000744047235 */ /* 0x080fe4000000000c */
[----:B------:R-:W1:Y:S01]  /*4d90*/  LDS.128 R12, [UR4+0x30] ;  /* 0x00003004ff0c7984 */ /* 0x000e620008000c00 */
[----:B------:R-:W-:Y:S01]  /*4da0*/  HFMA2.MMA R95, R31, R7, R95 ;  /* 0x000000071f5f7235 */ /* 0x000fe2000000005f */
[----:B------:R-:W-:-:S04]  /*4db0*/  HFMA2 R7, R29, R7, R6 ;  /* 0x000000071d077231 */ /* 0x000fc80000000006 */
        /* <DEDUP_REMOVED lines=40> */
.L_x_1385:
        /* <DEDUP_REMOVED lines=80> */
.L_x_1386:
        /* <DEDUP_REMOVED lines=77> */
.L_x_1384:
[----:B------:R-:W-:Y:S01]  /*5a10*/  IADD3 R19, R19, 0x20, RZ ;  /* 0x0000002013137810 */ /* 0x000fe20007ffe0ff */
[----:B------:R-:W-:Y:S01]  /*5a20*/  IMAD.WIDE R2, R17, 0x4, R2 ;  /* 0x0000000411027825 */ /* 0x000fe200078e0202 */
[----:B------:R-:W-:Y:S02]  /*5a30*/  UIADD3 UR4, UR4, 0x40, URZ ;  /* 0x0000004004047890 */ /* 0x000fe4000fffe03f */
[C---:B------:R-:W-:Y:S02]  /*5a40*/  ISETP.GE.AND P2, PT, R19.reuse, UR5, PT ;  /* 0x0000000513007c0c */ /* 0x040fe4000bf46270 */
[----:B------:R-:W-:Y:S02]  /*5a50*/  ISETP.LT.AND P3, PT, R19, R18, PT ;  /* 0x000000121300720c */ /* 0x000fe40003f61270 */
[----:B-----5:R-:W-:Y:S02]  /*5a60*/  MOV R28, R2 ;  /* 0x00000002001c7202 */ /* 0x020fe40000000f00 */
[----:B------:R-:W-:-:S09]  /*5a70*/  MOV R29, R3 ;  /* 0x00000003001d7202 */ /* 0x000fd20000000f00 */
[----:B------:R-:W-:Y:S05]  /*5a80*/  @!P2 BRA P3, `(.L_x_1387) ;  /* 0xffffffdc00e8a947 */ /* 0x000fea000183ffff */
.L_x_1383:
[----:B------:R-:W-:Y:S05]  /*5a90*/  @!P1 EXIT ;  /* 0x000000000000994d */ /* 0x000fea0003800000 */
[----:B------:R-:W0:Y:S01]  /*5aa0*/  S2R R0, SR_CTAID.X ;  /* 0x0000000000007919 */ /* 0x000e220000002500 */
[----:B------:R-:W1:Y:S01]  /*5ab0*/  S2UR UR4, SR_CTAID.Y ;  /* 0x00000000000479c3 */ /* 0x000e620000002600 */
[----:B------:R-:W0:Y:S07]  /*5ac0*/  S2R R3, SR_TID.X ;  /* 0x0000000000037919 */ /* 0x000e2e0000002100 */
[----:B-----5:R-:W2:Y:S01]  /*5ad0*/  LDC.64 R6, c[0x0][0x230] ;  /* 0x00008c00ff067b82 */ /* 0x020ea20000000a00 */
        /* <DEDUP_REMOVED lines=12> */
.L_x_1391:
[----:B------:R-:W0:Y:S02]  /*5ba0*/  LDS R2, [R0] ;  /* 0x0000000000027984 */ /* 0x000e240000000800 */
[----:B0-----:R-:W-:-:S06]  /*5bb0*/  HADD2 R3, R2, R41 ;  /* 0x0000002902037230 */ /* 0x001fcc0000000000 */
[----:B------:R-:W0:Y:S02]  /*5bc0*/  ATOMS.CAST.SPIN R3, [R0], R2, R3 ;  /* 0x000000020003738d */ /* 0x000e240001800003 */
[----:B0-----:R-:W-:-:S13]  /*5bd0*/  ISETP.EQ.U32.AND P0, PT, R3, 0x1, PT ;  /* 0x000000010300780c */ /* 0x001fda0003f02070 */
[----:B------:R-:W-:Y:S05]  /*5be0*/  @!P0 BRA `(.L_x_1391) ;  /* 0xfffffffc00ec8947 */ /* 0x000fea000383ffff */
[----:B------:R-:W-:Y:S05]  /*5bf0*/  BRA `(.L_x_1389) ;  /* 0x00000000000c7947 */ /* 0x000fea0003800000 */
.L_x_1390:
[----:B------:R-:W2:Y:S02]  /*5c00*/  LD.E R0, desc[UR6][R4.64] ;  /* 0x0000000604007980 */ /* 0x000ea4000c101900 */
[----:B--2---:R-:W-:-:S05]  /*5c10*/  IADD3 R3, R41, R0, RZ ;  /* 0x0000000029037210 */ /* 0x004fca0007ffe0ff */
[----:B------:R0:W-:Y:S02]  /*5c20*/  ST.E desc[UR6][R4.64], R3 ;  /* 0x0000000304007985 */ /* 0x0001e4000c101906 */
.L_x_1389:
[----:B------:R-:W-:Y:S05]  /*5c30*/  BSYNC B0 ;  /* 0x0000000000007941 */ /* 0x000fea0003800000 */
.L_x_1388:
[----:B------:R1:W-:Y:S01]  /*5c40*/  ATOM.E.ADD.F16x2.RN.STRONG.GPU P0, RZ, desc[UR6][R4.64+0x4], R40 ;  /* 0x0000042804ff79a2 */ /* 0x0003e2000810e1c6 */
[----:B------:R-:W-:Y:S04]  /*5c50*/  BSSY B0, `(.L_x_1392) ;  /* 0x000000f000007945 */ /* 0x000fe80003800000 */
[----:B-1----:R-:W-:Y:S05]  /*5c60*/  @P0 BRA `(.L_x_1393) ;  /* 0x0000000000340947 */ /* 0x002fea0003800000 */
[----:B------:R-:W1:Y:S02]  /*5c70*/  QSPC.E.S P0, RZ, [R4+0x4] ;  /* 0x0000040004ff73aa */ /* 0x000e640000000500 */
[----:B-1----:R-:W-:Y:S05]  /*5c80*/  @!P0 BRA `(.L_x_1394) ;  /* 0x0000000000208947 */ /* 0x002fea0003800000 */
[----:B------:R-:W-:-:S04]  /*5c90*/  MOV R2, R4 ;  /* 0x0000000400027202 */ /* 0x000fc80000000f00 */
[----:B------:R-:W-:-:S07]  /*5ca0*/  MOV R0, R2 ;  /* 0x0000000200007202 */ /* 0x000fce0000000f00 */
.L_x_1395:
[----:B------:R-:W0:Y:S02]  /*5cb0*/  LDS R2, [R0+0x4] ;  /* 0x0000040000027984 */ /* 0x000e240000000800 */
[----:B0-----:R-:W-:-:S10]  /*5cc0*/  HFMA2.MMA R3, R2, 1, 1, R40 ;  /* 0x3c003c0002037835 */ /* 0x001fd40000000028 */
[----:B------:R-:W0:Y:S02]  /*5cd0*/  ATOMS.CAST.SPIN R3, [R0+0x4], R2, R3 ;  /* 0x000004020003738d */ /* 0x000e240001800003 */
[----:B0-----:R-:W-:-:S13]  /*5ce0*/  ISETP.EQ.U32.AND P0, PT, R3, 0x1, PT ;  /* 0x000000010300780c */ /* 0x001fda0003f02070 */
[----:B------:R-:W-:Y:S05]  /*5cf0*/  @!P0 BRA `(.L_x_1395) ;  /* 0xfffffffc00ec8947 */ /* 0x000fea000383ffff */
[----:B------:R-:W-:Y:S05]  /*5d00*/  BRA `(.L_x_1393) ;  /* 0x00000000000c7947 */ /* 0x000fea0003800000 */
.L_x_1394:
[----:B------:R-:W0:Y:S02]  /*5d10*/  LD.E R0, desc[UR6][R4.64+0x4] ;  /* 0x0000040604007980 */ /* 0x000e24000c101900 */
[----:B0-----:R-:W-:-:S05]  /*5d20*/  IADD3 R3, R40, R0, RZ ;  /* 0x0000000028037210 */ /* 0x001fca0007ffe0ff */
[----:B------:R1:W-:Y:S02]  /*5d30*/  ST.E desc[UR6][R4.64+0x4], R3 ;  /* 0x0000040304007985 */ /* 0x0003e4000c101906 */
.L_x_1393:
[----:B------:R-:W-:Y:S05]  /*5d40*/  BSYNC B0 ;  /* 0x0000000000007941 */ /* 0x000fea0003800000 */
.L_x_1392:
[----:B------:R-:W-:-:S13]  /*5d50*/  ISETP.GE.AND P0, PT, R20, 0x2, PT ;  /* 0x000000021400780c */ /* 0x000fda0003f06270 */
[----:B------:R-:W-:Y:S05]  /*5d60*/  @!P0 EXIT ;  /* 0x000000000000894d */ /* 0x000fea0003800000 */
[----:B------:R-:W-:-:S04]  /*5d70*/  IMAD.IADD R8, R8, 0x1, R17 ;  /* 0x0000000108087824 */ /* 0x000fc800078e0211 */
        /* <DEDUP_REMOVED lines=8> */
.L_x_1399:
[----:B------:R-:W0:Y:S02]  /*5e00*/  LDS R2, [R0] ;  /* 0x0000000000027984 */ /* 0x000e240000000800 */
[----:B0-----:R-:W-:-:S06]  /*5e10*/  HADD2 R3, R2, R39 ;  /* 0x0000002702037230 */ /* 0x001fcc0000000000 */
[----:B------:R-:W0:Y:S02]  /*5e20*/  ATOMS.CAST.SPIN R3, [R0], R2, R3 ;  /* 0x000000020003738d */ /* 0x000e240001800003 */
[----:B0-----:R-:W-:-:S13]  /*5e30*/  ISETP.EQ.U32.AND P0, PT, R3, 0x1, PT ;  /* 0x000000010300780c */ /* 0x001fda0003f02070 */
[----:B------:R-:W-:Y:S05]  /*5e40*/  @!P0 BRA `(.L_x_1399) ;  /* 0xfffffffc00ec8947 */ /* 0x000fea000383ffff */
[----:B------:R-:W-:Y:S05]  /*5e50*/  BRA `(.L_x_1397) ;  /* 0x00000000000c7947 */ /* 0x000fea0003800000 */
.L_x_1398:
[----:B------:R-:W2:Y:S02]  /*5e60*/  LD.E R0, desc[UR6][R4.64] ;  /* 0x0000000604007980 */ /* 0x000ea4000c101900 */
[----:B--2---:R-:W-:-:S05]  /*5e70*/  IADD3 R3, R39, R0, RZ ;  /* 0x0000000027037210 */ /* 0x004fca0007ffe0ff */
[----:B------:R0:W-:Y:S02]  /*5e80*/  ST.E desc[UR6][R4.64], R3 ;  /* 0x0000000304007985 */ /* 0x0001e4000c101906 */
.L_x_1397:
[----:B------:R-:W-:Y:S05]  /*5e90*/  BSYNC B0 ;  /* 0x0000000000007941 */ /* 0x000fea0003800000 */
.L_x_1396:
[----:B------:R1:W-:Y:S01]  /*5ea0*/  ATOM.E.ADD.F16x2.RN.STRONG.GPU P0, RZ, desc[UR6][R4.64+0x4], R38 ;  /* 0x0000042604ff79a2 */ /* 0x0003e2000810e1c6 */
[----:B------:R-:W-:Y:S04]  /*5eb0*/  BSSY B0, `(.L_x_1400) ;  /* 0x000000f000007945 */ /* 0x000fe80003800000 */
[----:B-1----:R-:W-:Y:S05]  /*5ec0*/  @P0 BRA `(.L_x_1401) ;  /* 0x0000000000340947 */ /* 0x002fea0003800000 */
[----:B------:R-:W1:Y:S02]  /*5ed0*/  QSPC.E.S P0, RZ, [R4+0x4] ;  /* 0x0000040004ff73aa */ /* 0x000e640000000500 */
[----:B-1----:R-:W-:Y:S05]  /*5ee0*/  @!P0 BRA `(.L_x_1402) ;  /* 0x0000000000208947 */ /* 0x002fea0003800000 */
[----:B------:R-:W-:-:S04]  /*5ef0*/  MOV R2, R4 ;  /* 0x0000000400027202 */ /* 0x000fc80000000f00 */
[----:B------:R-:W-:-:S07]  /*5f00*/  MOV R0, R2 ;  /* 0x0000000200007202 */ /* 0x000fce0000000f00 */
.L_x_1403:
[----:B------:R-:W0:Y:S02]  /*5f10*/  LDS R2, [R0+0x4] ;  /* 0x0000040000027984 */ /* 0x000e240000000800 */
[----:B0-----:R-:W-:-:S10]  /*5f20*/  HFMA2.MMA R3, R2, 1, 1, R38 ;  /* 0x3c003c0002037835 */ /* 0x001fd40000000026 */
[----:B------:R-:W0:Y:S02]  /*5f30*/  ATOMS.CAST.SPIN R3, [R0+0x4], R2, R3 ;  /* 0x000004020003738d */ /* 0x000e240001800003 */
[----:B0-----:R-:W-:-:S13]  /*5f40*/  ISETP.EQ.U32.AND P0, PT, R3, 0x1, PT ;  /* 0x000000010300780c */ /* 0x001fda0003f02070 */
[----:B------:R-:W-:Y:S05]  /*5f50*/  @!P0 BRA `(.L_x_1403) ;  /* 0xfffffffc00ec8947 */ /* 0x000fea000383ffff */
[----:B------:R-:W-:Y:S05]  /*5f60*/  BRA `(.L_x_1401) ;  /* 0x00000000000c7947 */ /* 0x000fea0003800000 */
.L_x_1402:
[----:B------:R-:W0:Y:S02]  /*5f70*/  LD.E R0, desc[UR6][R4.64+0x4] ;  /* 0x0000040604007980 */ /* 0x000e24000c101900 */
[----:B0-----:R-:W-:-:S05]  /*5f80*/  IADD3 R3, R38, R0, RZ ;  /* 0x0000000026037210 */ /* 0x001fca0007ffe0ff */
[----:B------:R1:W-:Y:S02]  /*5f90*/  ST.E desc[UR6][R4.64+0x4], R3 ;  /* 0x0000040304007985 */ /* 0x0003e4000c101906 */
.L_x_1401:
[----:B------:R-:W-:Y:S05]  /*5fa0*/  BSYNC B0 ;  /* 0x0000000000007941 */ /* 0x000fea0003800000 */
.L_x_1400:
[----:B------:R-:W-:-:S13]  /*5fb0*/  ISETP.NE.AND P0, PT, R20, 0x2, PT ;  /* 0x000000021400780c */ /* 0x000fda0003f05270 */
[----:B------:R-:W-:Y:S05]  /*5fc0*/  @!P0 EXIT ;  /* 0x000000000000894d */ /* 0x000fea0003800000 */
[----:B01----:R-:W-:-:S04]  /*5fd0*/  IMAD.IADD R5, R8, 0x1, R17 ;  /* 0x0000000108057824 */ /* 0x003fc800078e0211 */
[----:B------:R-:W-:-:S05]  /*5fe0*/  IMAD.WIDE R4, R5, 0x2, R6 ;  /* 0x0000000205047825 */ /* 0x000fca00078e0206 */
[----:B------:R0:W-:Y:S01]  /*5ff0*/  ATOM.E.ADD.F16x2.RN.STRONG.GPU P0, RZ, desc[UR6][R4.64], R37 ;  /* 0x0000002504ff79a2 */ /* 0x0001e2000810e1c6 */
[----:B------:R-:W-:Y:S04]  /*6000*/  BSSY B0, `(.L_x_1404) ;  /* 0x000000f000007945 */ /* 0x000fe80003800000 */
[----:B0-----:R-:W-:Y:S05]  /*6010*/  @P0 BRA `(.L_x_1405) ;  /* 0x0000000000340947 */ /* 0x001fea0003800000 */
[----:B------:R-:W0:Y:S02]  /*6020*/  QSPC.E.S P0, RZ, [R4] ;  /* 0x0000000004ff73aa */ /* 0x000e240000000500 */
[----:B0-----:R-:W-:Y:S05]  /*6030*/  @!P0 BRA `(.L_x_1406) ;  /* 0x0000000000208947 */ /* 0x001fea0003800000 */
[----:B------:R-:W-:-:S04]  /*6040*/  MOV R2, R4 ;  /* 0x0000000400027202 */ /* 0x000fc80000000f00 */
[----:B------:R-:W-:-:S07]  /*6050*/  MOV R0, R2 ;  /* 0x0000000200007202 */ /* 0x000fce0000000f00 */
.L_x_1407:
[----:B------:R-:W0:Y:S02]  /*6060*/  LDS R2, [R0] ;  /* 0x0000000000027984 */ /* 0x000e240000000800 */
[----:B0-----:R-:W-:-:S06]  /*6070*/  HADD2 R3, R2, R37 ;  /* 0x0000002502037230 */ /* 0x001fcc0000000000 */
[----:B------:R-:W0:Y:S02]  /*6080*/  ATOMS.CAST.SPIN R3, [R0], R2, R3 ;  /* 0x000000020003738d */ /* 0x000e240001800003 */
[----:B0-----:R-:W-:-:S13]  /*6090*/  ISETP.EQ.U32.AND P0, PT, R3, 0x1, PT ;  /* 0x000000010300780c */ /* 0x001fda0003f02070 */
[----:B------:R-:W-:Y:S05]  /*60a0*/  @!P0 BRA `(.L_x_1407) ;  /* 0xfffffffc00ec8947 */ /* 0x000fea000383ffff */
[----:B------:R-:W-:Y:S05]  /*60b0*/  BRA `(.L_x_1405) ;  /* 0x00000000000c7947 */ /* 0x000fea0003800000 */
.L_x_1406:
[----:B------:R-:W2:Y:S02]  /*60c0*/  LD.E R0, desc[UR6][R4.64] ;  /* 0x0000000604007980 */ /* 0x000ea4000c101900 */
[----:B--2---:R-:W-:-:S05]  /*60d0*/  IADD3 R3, R37, R0, RZ ;  /* 0x0000000025037210 */ /* 0x004fca0007ffe0ff */
[----:B------:R0:W-:Y:S02]  /*60e0*/  ST.E desc[UR6][R4.64], R3 ;  /* 0x0000000304007985 */ /* 0x0001e4000c101906 */
.L_x_1405:
[----:B------:R-:W-:Y:S05]  /*60f0*/  BSYNC B0 ;  /* 0x0000000000007941 */ /* 0x000fea0003800000 */
.L_x_1404:
[----:B------:R1:W-:Y:S02]  /*6100*/  ATOM.E.ADD.F16x2.RN.STRONG.GPU P0, RZ, desc[UR6][R4.64+0x4], R35 ;  /* 0x0000042304ff79a2 */ /* 0x0003e4000810e1c6 */
[----:B-1----:R-:W-:Y:S05]  /*6110*/  @P0 EXIT ;  /* 0x000000000000094d */ /* 0x002fea0003800000 */
[----:B------:R-:W1:Y:S02]  /*6120*/  QSPC.E.S P0, RZ, [R4+0x4] ;  /* 0x0000040004ff73aa */ /* 0x000e640000000500 */
[----:B-1----:R-:W-:Y:S05]  /*6130*/  @!P0 BRA `(.L_x_1408) ;  /* 0x0000000000208947 */ /* 0x002fea0003800000 */
[----:B------:R-:W-:-:S04]  /*6140*/  MOV R2, R4 ;  /* 0x0000000400027202 */ /* 0x000fc80000000f00 */
[----:B------:R-:W-:-:S07]  /*6150*/  MOV R0, R2 ;  /* 0x0000000200007202 */ /* 0x000fce0000000f00 */
.L_x_1409:
[----:B------:R-:W0:Y:S02]  /*6160*/  LDS R2, [R0+0x4] ;  /* 0x0000040000027984 */ /* 0x000e240000000800 */
[----:B0-----:R-:W-:-:S10]  /*6170*/  HFMA2.MMA R3, R2, 1, 1, R35 ;  /* 0x3c003c0002037835 */ /* 0x001fd40000000023 */
[----:B------:R-:W0:Y:S02]  /*6180*/  ATOMS.CAST.SPIN R3, [R0+0x4], R2, R3 ;  /* 0x000004020003738d */ /* 0x000e240001800003 */
[----:B0-----:R-:W-:-:S13]  /*6190*/  ISETP.EQ.U32.AND P0, PT, R3, 0x1, PT ;  /* 0x000000010300780c */ /* 0x001fda0003f02070 */
[----:B------:R-:W-:Y:S05]  /*61a0*/  @!P0 BRA `(.L_x_1409) ;  /* 0xfffffffc00ec8947 */ /* 0x000fea000383ffff */
[----:B------:R-:W-:Y:S05]  /*61b0*/  EXIT ;  /* 0x000000000000794d */ /* 0x000fea0003800000 */
.L_x_1408:
[----:B------:R-:W0:Y:S02]  /*61c0*/  LD.E R0, desc[UR6][R4.64+0x4] ;  /* 0x0000040604007980 */ /* 0x000e24000c101900 */
[----:B0-----:R-:W-:-:S05]  /*61d0*/  IADD3 R3, R35, R0, RZ ;  /* 0x0000000023037210 */ /* 0x001fca0007ffe0ff */
[----:B------:R-:W-:Y:S01]  /*61e0*/  ST.E desc[UR6][R4.64+0x4], R3 ;  /* 0x0000040304007985 */ /* 0x000fe2000c101906 */
[----:B------:R-:W-:Y:S05]  /*61f0*/  EXIT ;  /* 0x000000000000794d */ /* 0x000fea0003800000 */
.L_x_1410:
        /* <DEDUP_REMOVED lines=16> */
.L_x_3681:


//--------------------- .text._Z23gemm_half_q_half_kernelILi3ELi16ELb1ELb0ELi64EEvPK6__halfPKjS4_S2_PS0_iiiiPKtS7_iiiiiibS2_i --------------------------
	.section	.text._Z23gemm_half_q_half_kernelILi3ELi16ELb1ELb0ELi64EEvPK6__halfPKjS4_S2_PS0_iiiiPKtS7_iiiiiibS2_i,"ax",@progbits
	.align	128
        .global         _Z23gemm_half_q_half_kernelILi3ELi16ELb1ELb0ELi64EEvPK6__halfPKjS4_S2_PS0_iiiiPKtS7_iiiiiibS2_i
        .type           _Z23gemm_half_q_half_kernelILi3ELi16ELb1ELb0ELi64EEvPK6__halfPKjS4_S2_PS0_iiiiPKtS7_iiiiiibS2_i,@function
        .size           _Z23gemm_half_q_half_kernelILi3ELi16ELb1ELb0ELi64EEvPK6__halfPKjS4_S2_PS0_iiiiPKtS7_iiiiiibS2_i,(.L_x_3682 - _Z23gemm_half_q_half_kernelILi3ELi16ELb1ELb0ELi64EEvPK6__halfPKjS4_S2_PS0_iiiiPKtS7_iiiiiibS2_i)
        .other          _Z23gemm_half_q_half_kernelILi3ELi16ELb1ELb0ELi64EEvPK6__halfPKjS4_S2_PS0_iiiiPKtS7_iiiiiibS2_i,@"STO_CUDA_ENTRY STV_DEFAULT"
_Z23gemm_half_q_half_kernelILi3ELi16ELb1ELb0ELi64EEvPK6__halfPKjS4_S2_PS0_iiiiPKtS7_iiiiiibS2_i:
.text._Z23gemm_half_q_half_kernelILi3ELi16ELb1ELb0ELi64EEvPK6__halfPKjS4_S2_PS0_iiiiPKtS7_iiiiiibS2_i:
        /* <DEDUP_REMOVED lines=25> */
[----:B-1----:R-:W-:Y:S01]  /*0190*/  IMAD.SHL.U32 R11, R5, 0x2, RZ ;  /* 0x00000002050b7824 */ /* 0x002fe200078e00ff */
[----:B------:R-:W-:-:S04]  /*01a0*/  SHF.R.S32.HI R0, RZ, 0x1f, R5 ;  /* 0x0000001fff007819 */ /* 0x000fc80000011405 */
        /* <DEDUP_REMOVED lines=10> */
.L_x_1411:
        /* <DEDUP_REMOVED lines=16> */
[C---:B------:R-:W-:Y:S01]  /*0350*/  LEA R12, P0, R9.reuse, UR4, 0x1 ;  /* 0x00000004090c7c11 */ /* 0x040fe2000f8008ff */
[----:B------:R-:W-:Y:S01]  /*0360*/  IMAD R2, R18, R21, RZ ;  /* 0x0000001512027224 */ /* 0x000fe200078e02ff */
[----:B------:R-:W-:Y:S02]  /*0370*/  ULDC.64 UR8, c[0x0][0x210] ;  /* 0x0000840000087ab9 */ /* 0x000fe40000000a00 */
[----:B------:R-:W-:-:S05]  /*0380*/  LEA.HI.X R13, R9, UR5, R10, 0x1, P0 ;  /* 0x00000005090d7c11 */ /* 0x000fca00080f0c0a */
[----:B------:R-:W2:Y:S01]  /*0390*/  LDG.E.U16.CONSTANT R12, desc[UR6][R12.64] ;  /* 0x000000060c0c7981 */ /* 0x000ea2000c1e9500 */
[----:B------:R-:W0:Y:S01]  /*03a0*/  S2UR UR5, SR_CgaCtaId ;  /* 0x00000000000579c3 */ /* 0x000e220000008800 */
[----:B------:R-:W-:Y:S01]  /*03b0*/  IMAD R7, R2, 0x3, RZ ;  /* 0x0000000302077824 */ /* 0x000fe200078e02ff */
[----:B------:R-:W-:Y:S01]  /*03c0*/  ISETP.GT.AND P2, PT, R26, 0x3, PT ;  /* 0x000000031a00780c */ /* 0x000fe20003f44270 */
[----:B------:R-:W-:Y:S02]  /*03d0*/  UMOV UR4, 0x400 ;  /* 0x0000040000047882 */ /* 0x000fe40000000000 */
[----:B0-----:R-:W-:Y:S01]  /*03e0*/  ULEA UR4, UR5, UR4, 0x18 ;  /* 0x0000000405047291 */ /* 0x001fe2000f8ec03f */
[----:B--2---:R-:W-:-:S04]  /*03f0*/  IADD3 R2, P0, R12, R7, RZ ;  /* 0x000000070c027210 */ /* 0x004fc80007f1e0ff */
[----:B------:R-:W-:Y:S02]  /*0400*/  LEA.HI.X.SX32 R7, R7, RZ, 0x1, P0 ;  /* 0x000000ff07077211 */ /* 0x000fe400000f0eff */
[----:B------:R-:W-:-:S04]  /*0410*/  LEA R10, P0, R2, UR8, 0x1 ;  /* 0x00000008020a7c11 */ /* 0x000fc8000f8008ff */
[----:B------:R-:W-:Y:S01]  /*0420*/  LEA.HI.X R11, R2, UR9, R7, 0x1, P0 ;  /* 0x00000009020b7c11 */ /* 0x000fe200080f0c07 */
[----:B------:R-:W-:Y:S01]  /*0430*/  HFMA2.MMA R7, -RZ, RZ, 0, 0 ;  /* 0x00000000ff077435 */ /* 0x000fe200000001ff */
[----:B------:R-:W-:Y:S02]  /*0440*/  LEA R2, R22, UR4, 0x1 ;  /* 0x0000000416027c11 */ /* 0x000fe4000f8e08ff */
[----:B------:R-:W-:Y:S01]  /*0450*/  PLOP3.LUT P0, PT, PT, PT, PT, 0x80, 0x0 ;  /* 0x000000000000781c */ /* 0x000fe20003f0f070 */
[----:B------:R-:W-:-:S12]  /*0460*/  @!P2 BRA `(.L_x_1415) ;  /* 0x000000000048a947 */ /* 0x000fd80003800000 */
[----:B------:R-:W-:Y:S01]  /*0470*/  PLOP3.LUT P0, PT, PT, PT, PT, 0x8, 0x0 ;  /* 0x000000000000781c */ /* 0x000fe20003f0e170 */
[----:B------:R-:W-:-:S12]  /*0480*/  VIADD R28, R26, 0xfffffffd ;  /* 0xfffffffd1a1c7836 */ /* 0x000fd80000000000 */
.L_x_1416:
        /* <DEDUP_REMOVED lines=16> */
.L_x_1415:
        /* <DEDUP_REMOVED lines=16> */
.L_x_1414:
[----:B------:R-:W0:Y:S01]  /*0690*/  S2UR UR5, SR_CgaCtaId ;  /* 0x00000000000579c3 */ /* 0x000e220000008800 */
[----:B------:R-:W-:Y:S01]  /*06a0*/  IMAD R2, R18, R21, RZ ;  /* 0x0000001512027224 */ /* 0x000fe200078e02ff */
[----:B------:R-:W-:Y:S01]  /*06b0*/  ISETP.GT.AND P2, PT, R26, 0x3, PT ;  /* 0x000000031a00780c */ /* 0x000fe20003f44270 */
[----:B------:R-:W-:Y:S01]  /*06c0*/  UMOV UR4, 0x400 ;  /* 0x0000040000047882 */ /* 0x000fe20000000000 */
[----:B------:R-:W-:Y:S01]  /*06d0*/  ULDC.64 UR8, c[0x0][0x210] ;  /* 0x0000840000087ab9 */ /* 0x000fe20000000a00 */
[----:B------:R-:W-:-:S05]  /*06e0*/  IMAD R7, R2, 0x3, RZ ;  /* 0x0000000302077824 */ /* 0x000fca00078e02ff */
        /* <DEDUP_REMOVED lines=9> */
[----:B------:R-:W-:Y:S01]  /*0780*/  PLOP3.LUT P0, PT, PT, PT, PT, 0x8, 0x0 ;  /* 0x000000000000781c */ /* 0x000fe20003f0e170 */
[----:B------:R-:W-:-:S12]  /*0790*/  VIADD R28, R26, 0xfffffffd ;  /* 0xfffffffd1a1c7836 */ /* 0x000fd80000000000 */
.L_x_1418:
        /* <DEDUP_REMOVED lines=16> */
.L_x_1417:
        /* <DEDUP_REMOVED lines=14> */
.L_x_1413:
[----:B------:R-:W-:Y:S05]  /*0980*/  BSYNC B0 ;  /* 0x0000000000007941 */ /* 0x000fea0003800000 */
.L_x_1412:
        /* <DEDUP_REMOVED lines=12> */
[----:B------:R-:W-:Y:S01]  /*0a50*/  PLOP3.LUT P0, PT, PT, PT, PT, 0x80, 0x0 ;  /* 0x000000000000781c */ /* 0x000fe20003f0f070 */
[----:B------:R-:W-:-:S04]  /*0a60*/  IMAD R7, R7, 0x3, R0 ;  /* 0x0000000307077824 */ /* 0x000fc800078e0200 */
[----:B------:R-:W-:-:S04]  /*0a70*/  IMAD R7, R22, 0x4, R7 ;  /* 0x0000000416077824 */ /* 0x000fc800078e0207 */
[----:B0-----:R-:W-:Y:S01]  /*0a80*/  IMAD.WIDE R10, R7, 0x2, R10 ;  /* 0x00000002070a7825 */ /* 0x001fe200078e020a */
[----:B------:R-:W-:Y:S01]  /*0a90*/  HFMA2.MMA R7, -RZ, RZ, 0, 0 ;  /* 0x00000000ff077435 */ /* 0x000fe200000001ff */
[----:B------:R-:W-:Y:S10]  /*0aa0*/  @!P2 BRA `(.L_x_1420) ;  /* 0x000000000034a947 */ /* 0x000ff40003800000 */
[----:B------:R-:W-:Y:S01]  /*0ab0*/  PLOP3.LUT P0, PT, PT, PT, PT, 0x8, 0x0 ;  /* 0x000000000000781c */ /* 0x000fe20003f0e170 */
[----:B------:R-:W-:-:S12]  /*0ac0*/  VIADD R0, R26, 0xfffffffd ;  /* 0xfffffffd1a007836 */ /* 0x000fd80000000000 */
.L_x_1421:
        /* <DEDUP_REMOVED lines=11> */
.L_x_1420:
        /* <DEDUP_REMOVED lines=10> */
.L_x_1419:
[----:B------:R-:W0:Y:S08]  /*0c20*/  LDC.64 R18, c[0x0][0x248] ;  /* 0x00009200ff127b82 */ /* 0x000e300000000a00 */
[----:B------:R-:W-:Y:S01]  /*0c30*/  BAR.SYNC.DEFER_BLOCKING 0x0 ;  /* 0x0000000000007b1d */ /* 0x000fe20000010000 */
[----:B------:R-:W-:Y:S01]  /*0c40*/  ISETP.GE.AND P0, PT, R25, R24, PT ;  /* 0x000000181900720c */ /* 0x000fe20003f06270 */
[----:B-1----:R-:W-:-:S06]  /*0c50*/  IMAD.SHL.U32 R11, R20, 0x80, RZ ;  /* 0x00000080140b7824 */ /* 0x002fcc00078e00ff */
        /* <DEDUP_REMOVED lines=12> */
.L_x_1423:
        /* <DEDUP_REMOVED lines=44> */
.L_x_1422:
        /* <DEDUP_REMOVED lines=21> */
.L_x_1424:
        /* <DEDUP_REMOVED lines=8> */
.L_x_1425:
[----:B------:R-:W-:Y:S01]  /*11b0*/  HFMA2.MMA R7, -RZ, RZ, 0, 0 ;  /* 0x00000000ff077435 */ /* 0x000fe200000001ff */
[----:B------:R-:W-:Y:S01]  /*11c0*/  SHF.R.S32.HI R15, RZ, 0x5, R9 ;  /* 0x00000005ff0f7819 */ /* 0x000fe20000011409 */
[----:B------:R-:W-:Y:S01]  /*11d0*/  IMAD.MOV.U32 R9, RZ, RZ, RZ ;  /* 0x000000ffff097224 */ /* 0x000fe200078e00ff */
[----:B------:R-:W-:Y:S08]  /*11e0*/  @!P4 BRA `(.L_x_1426) ;  /* 0x00000000001cc947 */ /* 0x000ff00003800000 */
[----:B---3--:R-:W1:Y:S02]  /*11f0*/  LDC R12, c[0x0][0x264] ;  /* 0x00009900ff0c7b82 */ /* 0x008e640000000800 */
[----:B-1----:R-:W-:-:S04]  /*1200*/  VIMNMX R9, R25, R12, PT ;  /* 0x0000000c19097248 */ /* 0x002fc80003fe0100 */
[----:B------:R-:W-:-:S04]  /*1210*/  IADD3 R9, R9, -UR5, RZ ;  /* 0x8000000509097c10 */ /* 0x000fc8000fffe0ff */
[----:B------:R-:W-:-:S04]  /*1220*/  SHF.R.S32.HI R12, RZ, 0x1f, R9 ;  /* 0x0000001fff0c7819 */ /* 0x000fc80000011409 */
[----:B------:R-:W-:-:S04]  /*1230*/  LEA.HI R12, R12, R9, RZ, 0x5 ;  /* 0x000000090c0c7211 */ /* 0x000fc800078f28ff */
[----:B------:R-:W-:-:S05]  /*1240*/  SHF.R.S32.HI R12, RZ, 0x5, R12 ;  /* 0x00000005ff0c7819 */ /* 0x000fca000001140c */
[----:B------:R-:W-:-:S07]  /*1250*/  IMAD.SHL.U32 R9, R12, 0x4, RZ ;  /* 0x000000040c097824 */ /* 0x000fce00078e00ff */
.L_x_1426:
[----:B------:R-:W-:Y:S05]  /*1260*/  @!P5 BRA `(.L_x_1427) ;  /* 0x00000000001cd947 */ /* 0x000fea0003800000 */
[----:B---3--:R-:W1:Y:S02]  /*1270*/  LDC R12, c[0x0][0x268] ;  /* 0x00009a00ff0c7b82 */ /* 0x008e640000000800 */
[----:B-1----:R-:W-:-:S04]  /*1280*/  VIMNMX R7, R25, R12, PT ;  /* 0x0000000c19077248 */ /* 0x002fc80003fe0100 */
[----:B------:R-:W-:-:S04]  /*1290*/  IADD3 R7, R7, -R30, RZ ;  /* 0x8000001e07077210 */ /* 0x000fc80007ffe0ff */
[----:B------:R-:W-:-:S04]  /*12a0*/  SHF.R.S32.HI R12, RZ, 0x1f, R7 ;  /* 0x0000001fff0c7819 */ /* 0x000fc80000011407 */
[----:B------:R-:W-:-:S04]  /*12b0*/  LEA.HI R12, R12, R7, RZ, 0x5 ;  /* 0x000000070c0c7211 */ /* 0x000fc800078f28ff */
[----:B------:R-:W-:-:S05]  /*12c0*/  SHF.R.S32.HI R12, RZ, 0x5, R12 ;  /* 0x00000005ff0c7819 */ /* 0x000fca000001140c */
[----:B------:R-:W-:-:S07]  /*12d0*/  IMAD R7, R12, 0x3, RZ ;  /* 0x000000030c077824 */ /* 0x000fce00078e02ff */
.L_x_1427:
[----:B---3--:R-:W-:Y:S01]  /*12e0*/  IMAD.MOV.U32 R12, RZ, RZ, RZ ;  /* 0x000000ffff0c7224 */ /* 0x008fe200078e00ff */
        /* <DEDUP_REMOVED lines=8> */
.L_x_1428:
        /* <DEDUP_REMOVED lines=9> */
[----:B------:R-:W-:Y:S01]  /*1400*/  PRMT R18, RZ, 0x5410, RZ ;  /* 0x00005410ff127816 */ /* 0x000fe200000000ff */
[----:B------:R-:W-:Y:S06]  /*1410*/  @P0 BRA `(.L_x_1429) ;  /* 0x00000020006c0947 */ /* 0x000fec0003800000 */
[----:B------:R-:W2:Y:S04]  /*1420*/  LDL.64 R12, [R1] ;  /* 0x00000000010c7983 */ /* 0x000ea80000100a00 */
[----:B------:R-:W3:Y:S01]  /*1430*/  LDG.E.U16.CONSTANT R0, desc[UR6][R10.64+0x2] ;  /* 0x000002060a007981 */ /* 0x000ee2000c1e9500 */
[----:B------:R-:W1:Y:S01]  /*1440*/  S2UR UR5, SR_CgaCtaId ;  /* 0x00000000000579c3 */ /* 0x000e620000008800 */
[----:B------:R-:W-:Y:S01]  /*1450*/  PRMT R3, R3, 0x9910, RZ ;  /* 0x0000991003037816 */ /* 0x000fe200000000ff */
[----:B------:R-:W-:Y:S01]  /*1460*/  IMAD R2, R2, R27, RZ ;  /* 0x0000001b02027224 */ /* 0x000fe200078e02ff */
[----:B------:R-:W-:Y:S01]  /*1470*/  ULDC.64 UR8, c[0x0][0x218] ;  /* 0x0000860000087ab9 */ /* 0x000fe20000000a00 */
[----:B------:R-:W-:Y:S01]  /*1480*/  PRMT R4, R4, 0x9910, RZ ;  /* 0x0000991004047816 */ /* 0x000fe200000000ff */
[----:B------:R-:W-:Y:S01]  /*1490*/  UMOV UR4, 0x400 ;  /* 0x0000040000047882 */ /* 0x000fe20000000000 */
[----:B------:R-:W-:Y:S01]  /*14a0*/  ISETP.NE.AND P0, PT, R3, RZ, PT ;  /* 0x000000ff0300720c */ /* 0x000fe20003f05270 */
[----:B------:R-:W-:Y:S01]  /*14b0*/  IMAD.MOV.U32 R28, RZ, RZ, RZ ;  /* 0x000000ffff1c7224 */ /* 0x000fe200078e00ff */
[----:B------:R-:W-:-:S02]  /*14c0*/  SHF.R.S32.HI R3, RZ, 0x1f, R2 ;  /* 0x0000001fff037819 */ /* 0x000fc40000011402 */
[C---:B------:R-:W-:Y:S02]  /*14d0*/  IADD3 R2, P2, R8.reuse, R2, RZ ;  /* 0x0000000208027210 */ /* 0x040fe40007f5e0ff */
[----:B------:R-:W-:Y:S02]  /*14e0*/  PRMT R5, R5, 0x9910, RZ ;  /* 0x0000991005057816 */ /* 0x000fe400000000ff */
[----:B------:R-:W-:Y:S02]  /*14f0*/  LEA.HI.X.SX32 R3, R8, R3, 0x1, P2 ;  /* 0x0000000308037211 */ /* 0x000fe400010f0eff */
[----:B------:R-:W-:Y:S02]  /*1500*/  LEA R36, P4, R2, UR8, 0x2 ;  /* 0x0000000802247c11 */ /* 0x000fe4000f8810ff */
[----:B------:R-:W-:Y:S02]  /*1510*/  ISETP.NE.AND P3, PT, R4, RZ, PT ;  /* 0x000000ff0400720c */ /* 0x000fe40003f65270 */
[----:B------:R-:W-:-:S02]  /*1520*/  ISETP.NE.AND P2, PT, R5, RZ, PT ;  /* 0x000000ff0500720c */ /* 0x000fc40003f45270 */
[----:B------:R-:W-:Y:S02]  /*1530*/  ISETP.LT.OR P0, PT, R6, 0x3, !P0 ;  /* 0x000000030600780c */ /* 0x000fe40004701670 */
[----:B------:R-:W-:Y:S01]  /*1540*/  LEA.HI.X R37, R2, UR9, R3, 0x2, P4 ;  /* 0x0000000902257c11 */ /* 0x000fe2000a0f1403 */
[----:B-1----:R-:W-:Y:S01]  /*1550*/  ULEA UR4, UR5, UR4, 0x18 ;  /* 0x0000000405047291 */ /* 0x002fe2000f8ec03f */
[----:B------:R-:W-:Y:S02]  /*1560*/  PRMT R23, RZ, 0x7610, R23 ;  /* 0x00007610ff177816 */ /* 0x000fe40000000017 */
[----:B------:R-:W-:Y:S01]  /*1570*/  ULDC UR5, c[0x0][0x260] ;  /* 0x0000980000057ab9 */ /* 0x000fe20000000800 */
[----:B--2---:R-:W-:Y:S02]  /*1580*/  PRMT R17, R12, 0x7610, R12 ;  /* 0x000076100c117816 */ /* 0x004fe4000000000c */
[----:B------:R-:W-:Y:S02]  /*1590*/  PRMT R16, R13, 0x7610, R13 ;  /* 0x000076100d107816 */ /* 0x000fe4000000000d */
[----:B---3--:R-:W-:-:S07]  /*15a0*/  IADD3 R40, R25, R0, RZ ;  /* 0x0000000019287210 */ /* 0x008fce0007ffe0ff */
.L_x_1433:
[----:B------:R-:W-:Y:S01]  /*15b0*/  ISETP.NE.AND P4, PT, R25, R40, PT ;  /* 0x000000281900720c */ /* 0x000fe20003f85270 */
[----:B------:R-:W1:-:S12]  /*15c0*/  LDC R27, c[0x0][0x23c] ;  /* 0x00008f00ff1b7b82 */ /* 0x000e580000000800 */
[----:B------:R-:W2:Y:S01]  /*15d0*/  @!P4 LDC.64 R2, c[0x0][0x248] ;  /* 0x00009200ff02cb82 */ /* 0x000ea20000000a00 */
[----:B------:R-:W-:Y:S01]  /*15e0*/  @!P4 IADD3 R28, R28, 0x1, RZ ;  /* 0x000000011c1cc810 */ /* 0x000fe20007ffe0ff */
[----:B------:R-:W-:-:S04]  /*15f0*/  @!P4 IMAD.SHL.U32 R5, R25, 0x2, RZ ;  /* 0x000000021905c824 */ /* 0x000fc800078e00ff */
[----:B------:R-:W-:-:S05]  /*1600*/  @!P4 IMAD R0, R28, 0x8, R1 ;  /* 0x000000081c00c824 */ /* 0x000fca00078e0201 */
[----:B------:R-:W3:Y:S01]  /*1610*/  @!P4 LDL.64 R6, [R0] ;  /* 0x000000000006c983 */ /* 0x000ee20000100a00 */
[----:B-1----:R-:W-:-:S03]  /*1620*/  IMAD.WIDE R32, R27, 0x4, R36 ;  /* 0x000000041b207825 */ /* 0x002fc600078e0224 */
[----:B------:R-:W5:Y:S01]  /*1630*/  LDG.E.128.CONSTANT R36, desc[UR6][R36.64] ;  /* 0x0000000624247981 */ /* 0x000f62000c1e9d00 */
[----:B------:R-:W-:-:S03]  /*1640*/  IMAD.WIDE R12, R27, 0x4, R32 ;  /* 0x000000041b0c7825 */ /* 0x000fc600078e0220 */
[----:B------:R-:W5:Y:S01]  /*1650*/  LDG.E.128.CONSTANT R32, desc[UR6][R32.64] ;  /* 0x0000000620207981 */ /* 0x000f62000c1e9d00 */
[----:B--2---:R-:W-:-:S04]  /*1660*/  @!P4 IMAD.WIDE R2, R5, 0x2, R2 ;  /* 0x000000020502c825 */ /* 0x004fc800078e0202 */
[----:B------:R-:W-:Y:S02]  /*1670*/  IMAD.WIDE R4, R27, 0x4, R12 ;  /* 0x000000041b047825 */ /* 0x000fe400078e020c */
[----:B------:R-:W2:Y:S04]  /*1680*/  @!P4 LDG.E.U16.CONSTANT R2, desc[UR6][R2.64+0x2] ;  /* 0x000002060202c981 */ /* 0x000ea8000c1e9500 */
[----:B------:R-:W5:Y:S04]  /*1690*/  LDG.E.128.CONSTANT R12, desc[UR6][R12.64] ;  /* 0x000000060c0c7981 */ /* 0x000f68000c1e9d00 */
[----:B0-----:R0:W5:Y:S01]  /*16a0*/  LDG.E.128.CONSTANT R8, desc[UR6][R4.64] ;  /* 0x0000000604087981 */ /* 0x001162000c1e9d00 */
[----:B---3--:R-:W-:-:S02]  /*16b0*/  @!P4 PRMT R17, R6, 0x7610, R17 ;  /* 0x000076100611c816 */ /* 0x008fc40000000011 */
[----:B------:R-:W-:Y:S02]  /*16c0*/  @!P4 PRMT R16, R7, 0x7610, R16 ;  /* 0x000076100710c816 */ /* 0x000fe40000000010 */
[----:B------:R-:W-:Y:S02]  /*16d0*/  @!P4 PRMT R17, R17, 0x7610, R6 ;  /* 0x000076101111c816 */ /* 0x000fe40000000006 */
[----:B------:R-:W-:Y:S02]  /*16e0*/  @!P4 PRMT R16, R16, 0x7610, R7 ;  /* 0x000076101010c816 */ /* 0x000fe40000000007 */
[----:B--2---:R-:W-:Y:S01]  /*16f0*/  @!P4 IADD3 R40, R2, R25, RZ ;  /* 0x000000190228c210 */ /* 0x004fe20007ffe0ff */
[----:B------:R-:W-:Y:S01]  /*1700*/  IMAD.WIDE R2, R27, 0x4, R4 ;  /* 0x000000041b027825 */ /* 0x000fe200078e0204 */
[----:B0-----:R-:W-:Y:S06]  /*1710*/  @!P1 BRA `(.L_x_1430) ;  /* 0x0000001c008c9947 */ /* 0x001fec0003800000 */
[----:B------:R-:W2:Y:S01]  /*1720*/  LDG.E.128.CONSTANT R4, desc[UR6][R2.64] ;  /* 0x0000000602047981 */ /* 0x000ea2000c1e9d00 */
[----:B-----5:R-:W-:Y:S01]  /*1730*/  SHF.R.U32.HI R81, RZ, 0xf, R37 ;  /* 0x0000000fff517819 */ /* 0x020fe20000011625 */
[----:B------:R-:W-:Y:S01]  /*1740*/  IMAD.MOV.U32 R0, RZ, RZ, 0x2800 ;  /* 0x00002800ff007424 */ /* 0x000fe200078e00ff */
[----:B------:R-:W-:Y:S02]  /*1750*/  SHF.R.U32.HI R78, RZ, 0xf, R36 ;  /* 0x0000000fff4e7819 */ /* 0x000fe40000011624 */
[----:B------:R-:W-:Y:S02]  /*1760*/  SHF.R.U32.HI R84, RZ, 0xf, R38 ;  /* 0x0000000fff547819 */ /* 0x000fe40000011626 */
[----:B------:R-:W-:Y:S02]  /*1770*/  SHF.R.U32.HI R82, RZ, 0xe, R33 ;  /* 0x0000000eff527819 */ /* 0x000fe40000011621 */
[----:B------:R-:W-:Y:S02]  /*1780*/  LOP3.LUT R81, R81, 0x10001, RZ, 0xc0, !PT ;  /* 0x0001000151517812 */ /* 0x000fe400078ec0ff */
[----:B------:R-:W-:-:S02]  /*1790*/  SHF.R.U32.HI R79, RZ, 0xe, R32 ;  /* 0x0000000eff4f7819 */ /* 0x000fc40000011620 */
[----:B------:R-:W-:Y:S02]  /*17a0*/  LOP3.LUT R78, R78, 0x10001, RZ, 0xc0, !PT ;  /* 0x000100014e4e7812 */ /* 0x000fe400078ec0ff */
[----:B------:R-:W-:Y:S02]  /*17b0*/  SHF.R.U32.HI R86, RZ, 0xf, R39 ;  /* 0x0000000fff567819 */ /* 0x000fe40000011627 */
[----:B------:R-:W-:Y:S02]  /*17c0*/  SHF.R.U32.HI R85, RZ, 0xe, R34 ;  /* 0x0000000eff557819 */ /* 0x000fe40000011622 */
        /* <DEDUP_REMOVED lines=12> */
[----:B------:R-:W-:Y:S02]  /*1890*/  SHF.R.U32.HI R59, RZ, 0xa, R13 ;  /* 0x0000000aff3b7819 */ /* 0x000fe4000001160d */
[----:B------:R-:W-:Y:S02]  /*18a0*/  LOP3.LUT R79, R78, 0x20002, R79, 0xf8, !PT ;  /* 0x000200024e4f7812 */ /* 0x000fe400078ef84f */
        /* <DEDUP_REMOVED lines=8> */
[----:B------:R-:W-:Y:S02]  /*1930*/  SHF.R.U32.HI R76, RZ, 0xa, R8 ;  /* 0x0000000aff4c7819 */ /* 0x000fe40000011608 */
[----:B------:R-:W-:Y:S02]  /*1940*/  LOP3.LUT R86, R86, 0x10001, RZ, 0xc0, !PT ;  /* 0x0001000156567812 */ /* 0x000fe400078ec0ff */
[----:B------:R-:W-:Y:S02]  /*1950*/  LOP3.LUT R84, R84, 0x20002, R85, 0xf8, !PT ;  /* 0x0002000254547812 */ /* 0x000fe400078ef855 */
        /* <DEDUP_REMOVED lines=25> */
[----:B------:R-:W-:-:S02]  /*1af0*/  SHF.R.U32.HI R14, RZ, 0xd, R15 ;  /* 0x0000000dff0e7819 */ /* 0x000fc4000001160f */
        /* <DEDUP_REMOVED lines=14> */
[----:B------:R-:W-:Y:S02]  /*1be0*/  LOP3.LUT R14, R87, 0x40004, R14, 0xf8, !PT ;  /* 0x00040004570e7812 */ /* 0x000fe400078ef80e */
[----:B------:R-:W-:Y:S02]  /*1bf0*/  LOP3.LUT R93, R38, 0x64006400, RZ, 0xfc, !PT ;  /* 0x64006400265d7812 */ /* 0x000fe400078efcff */
[C---:B------:R-:W-:Y:S02]  /*1c00*/  LOP3.LUT R30, R39.reuse, 0x3e003e0, RZ, 0xc0, !PT ;  /* 0x03e003e0271e7812 */ /* 0x040fe400078ec0ff */
[----:B------:R-:W-:-:S02]  /*1c10*/  LOP3.LUT R41, R39, 0x1f001f, RZ, 0xc0, !PT ;  /* 0x001f001f27297812 */ /* 0x000fc400078ec0ff */
[----:B------:R-:W-:Y:S02]  /*1c20*/  LOP3.LUT R88, R10, 0x80008, R9, 0xf8, !PT ;  /* 0x000800080a587812 */ /* 0x000fe400078ef809 */
[----:B------:R-:W-:Y:S02]  /*1c30*/  SHF.R.U32.HI R39, RZ, 0xa, R39 ;  /* 0x0000000aff277819 */ /* 0x000fe40000011627 */
[----:B------:R-:W-:Y:S02]  /*1c40*/  LOP3.LUT R77, R77, 0x64006400, RZ, 0xfc, !PT ;  /* 0x640064004d4d7812 */ /* 0x000fe400078efcff */
[----:B------:R-:W-:Y:S02]  /*1c50*/  LOP3.LUT R87, R29, 0x64006400, RZ, 0xfc, !PT ;  /* 0x640064001d577812 */ /* 0x000fe400078efcff */
[----:B------:R-:W-:Y:S01]  /*1c60*/  LOP3.LUT R92, R14, 0x80008, R15, 0xf8, !PT ;  /* 0x000800080e5c7812 */ /* 0x000fe200078ef80f */
[----:B------:R-:W-:Y:S01]  /*1c70*/  HFMA2 R38, R77, R0.H0_H0, -48, -48 ;  /* 0xd200d2004d267431 */ /* 0x000fe20000040000 */
[----:B------:R-:W-:-:S02]  /*1c80*/  LOP3.LUT R70, R70, 0x1f001f, RZ, 0xc0, !PT ;  /* 0x001f001f46467812 */ /* 0x000fc400078ec0ff */
[----:B------:R-:W-:Y:S01]  /*1c90*/  LOP3.LUT R99, R34, 0x64006400, RZ, 0xfc, !PT ;  /* 0x6400640022637812 */ /* 0x000fe200078efcff */
[-C--:B------:R-:W-:Y:S01]  /*1ca0*/  HFMA2 R34, R93, R0.reuse.H0_H0, -48, -48 ;  /* 0xd200d2005d227431 */ /* 0x080fe20000040000 */
        /* <DEDUP_REMOVED lines=42> */
[----:B------:R-:W-:Y:S01]  /*1f50*/  LOP3.LUT R60, R60, 0x64006400, RZ, 0xfc, !PT ;  /* 0x640064003c3c7812 */ /* 0x000fe200078efcff */
[----:B------:R-:W-:Y:S01]  /*1f60*/  HADD2 R70, R63, -1040, -1040 ;  /* 0xe410e4103f467430 */ /* 0x000fe20000000000 */
[----:B------:R-:W-:Y:S02]  /*1f70*/  LOP3.LUT R77, R77, 0x64006400, RZ, 0xfc, !PT ;  /* 0x640064004d4d7812 */ /* 0x000fe400078efcff */
[----:B------:R-:W-:-:S03]  /*1f80*/  ISETP.GE.AND P4, PT, R26, 0x2, PT ;  /* 0x000000021a00780c */ /* 0x000fc60003f86270 */
[----:B------:R-:W-:Y:S01]  /*1f90*/  HADD2 R77, R77, -1040, -1040 ;  /* 0xe410e4104d4d7430 */ /* 0x000fe20000000000 */
[--C-:B--2---:R-:W-:Y:S02]  /*1fa0*/  SHF.R.U32.HI R81, RZ, 0xb, R5.reuse ;  /* 0x0000000bff517819 */ /* 0x104fe40000011605 */
[----:B------:R-:W-:Y:S02]  /*1fb0*/  SHF.R.U32.HI R79, RZ, 0xb, R4 ;  /* 0x0000000bff4f7819 */ /* 0x000fe40000011604 */
[C---:B------:R-:W-:Y:S02]  /*1fc0*/  LOP3.LUT R82, R5.reuse, 0x3e003e0, RZ, 0xc0, !PT ;  /* 0x03e003e005527812 */ /* 0x040fe400078ec0ff */
[----:B------:R-:W-:Y:S02]  /*1fd0*/  LOP3.LUT R8, R5, 0x1f001f, RZ, 0xc0, !PT ;  /* 0x001f001f05087812 */ /* 0x000fe400078ec0ff */
[----:B------:R-:W-:Y:S02]  /*1fe0*/  SHF.R.U32.HI R11, RZ, 0xa, R5 ;  /* 0x0000000aff0b7819 */ /* 0x000fe40000011605 */
[----:B------:R-:W-:-:S02]  /*1ff0*/  LOP3.LUT R86, R6, 0x3e003e0, RZ, 0xc0, !PT ;  /* 0x03e003e006567812 */ /* 0x000fc400078ec0ff */
[----:B------:R-:W-:Y:S01]  /*2000*/  LOP3.LUT R5, R84, 0x100010, R81, 0xf8, !PT ;  /* 0x0010001054057812 */ /* 0x000fe200078ef851 */
[----:B------:R-:W-:Y:S01]  /*2010*/  HADD2 R84, R42, -1040, -1040 ;  /* 0xe410e4102a547430 */ /* 0x000fe20000000000 */
[----:B------:R-:W-:Y:S01]  /*2020*/  SHF.R.U32.HI R83, RZ, 0xb, R6 ;  /* 0x0000000bff537819 */ /* 0x000fe20000011606 */
[----:B------:R-:W-:Y:S01]  /*2030*/  HADD2 R42, R60, -1040, -1040 ;  /* 0xe410e4103c2a7430 */ /* 0x000fe20000000000 */
[----:B------:R-:W-:Y:S02]  /*2040*/  LOP3.LUT R81, R66, 0x64006400, RZ, 0xfc, !PT ;  /* 0x6400640042517812 */ /* 0x000fe400078efcff */
[C---:B------:R-:W-:Y:S02]  /*2050*/  LOP3.LUT R78, R4.reuse, 0x3e003e0, RZ, 0xc0, !PT ;  /* 0x03e003e0044e7812 */ /* 0x040fe400078ec0ff */
[----:B------:R-:W-:Y:S01]  /*2060*/  LOP3.LUT R9, R4, 0x1f001f, RZ, 0xc0, !PT ;  /* 0x001f001f04097812 */ /* 0x000fe200078ec0ff */
[----:B------:R-:W-:Y:S01]  /*2070*/  HFMA2 R65, R81, R0.H0_H0, -48, -48 ;  /* 0xd200d20051417431 */ /* 0x000fe20000040000 */
[----:B------:R-:W-:-:S02]  /*2080*/  SHF.R.U32.HI R10, RZ, 0xa, R4 ;  /* 0x0000000aff0a7819 */ /* 0x000fc40000011604 */
[----:B------:R-:W-:Y:S02]  /*2090*/  LOP3.LUT R4, R80, 0x100010, R79, 0xf8, !PT ;  /* 0x0010001050047812 */ /* 0x000fe400078ef84f */
[----:B------:R-:W-:Y:S02]  /*20a0*/  LOP3.LUT R29, R82, 0x64006400, RZ, 0xfc, !PT ;  /* 0x64006400521d7812 */ /* 0x000fe400078efcff */
[----:B------:R-:W-:Y:S02]  /*20b0*/  LOP3.LUT R12, R6, 0x1f001f, RZ, 0xc0, !PT ;  /* 0x001f001f060c7812 */ /* 0x000fe400078ec0ff */
[----:B------:R-:W-:Y:S01]  /*20c0*/  SHF.R.U32.HI R13, RZ, 0xa, R6 ;  /* 0x0000000aff0d7819 */ /* 0x000fe20000011606 */
[----:B------:R-:W-:Y:S01]  /*20d0*/  HFMA2 R30, R29, R0.H0_H0, -48, -48 ;  /* 0xd200d2001d1e7431 */ /* 0x000fe20000040000 */
[--C-:B------:R-:W-:Y:S02]  /*20e0*/  SHF.R.U32.HI R85, RZ, 0xb, R7.reuse ;  /* 0x0000000bff557819 */ /* 0x100fe40000011607 */
[----:B------:R-:W-:-:S02]  /*20f0*/  SHF.R.U32.HI R15, RZ, 0xa, R7 ;  /* 0x0000000aff0f7819 */ /* 0x000fc40000011607 */
[----:B------:R-:W-:Y:S01]  /*2100*/  LOP3.LUT R79, R64, 0x64006400, RZ, 0xfc, !PT ;  /* 0x64006400404f7812 */ /* 0x000fe200078efcff */
[-C--:B------:R-:W-:Y:S01]  /*2110*/  HFMA2 R64, R67, R0.reuse.H0_H0, -48, -48 ;  /* 0xd200d20043407431 */ /* 0x080fe20000040000 */
[----:B------:R-:W-:Y:S01]  /*2120*/  LOP3.LUT R95, R86, 0x64006400, RZ, 0xfc, !PT ;  /* 0x64006400565f7812 */ /* 0x000fe200078efcff */
[----:B------:R-:W-:Y:S01]  /*2130*/  HADD2 R86, R46, -1040, -1040 ;  /* 0xe410e4102e567430 */ /* 0x000fe20000000000 */
[----:B------:R-:W-:Y:S01]  /*2140*/  LOP3.LUT R6, R88, 0x100010, R83, 0xf8, !PT ;  /* 0x0010001058067812 */ /* 0x000fe200078ef853 */
[-C--:B------:R-:W-:Y:S01]  /*2150*/  HFMA2 R67, R89, R0.reuse.H0_H0, -48, -48 ;  /* 0xd200d20059437431 */ /* 0x080fe20000040000 */
[----:B------:R-:W-:Y:S01]  /*2160*/  LOP3.LUT R83, R36, 0x64006400, RZ, 0xfc, !PT ;  /* 0x6400640024537812 */ /* 0x000fe200078efcff */
[-C--:B------:R-:W-:Y:S01]  /*2170*/  HFMA2 R29, R95, R0.reuse.H0_H0, -48, -48 ;  /* 0xd200d2005f1d7431 */ /* 0x080fe20000040000 */
[----:B------:R-:W-:Y:S01]  /*2180*/  LOP3.LUT R31, R78, 0x64006400, RZ, 0xfc, !PT ;  /* 0x640064004e1f7812 */ /* 0x000fe200078efcff */
[----:B------:R-:W-:Y:S01]  /*2190*/  HADD2 R46, R49, -1040, -1040 ;  /* 0xe410e410312e7430 */ /* 0x000fe20000000000 */
[C---:B------:R-:W-:Y:S01]  /*21a0*/  LOP3.LUT R90, R7.reuse, 0x3e003e0, RZ, 0xc0, !PT ;  /* 0x03e003e0075a7812 */ /* 0x040fe200078ec0ff */
[-C--:B------:R-:W-:Y:S01]  /*21b0*/  HFMA2 R66, R83, R0.reuse.H0_H0, -48, -48 ;  /* 0xd200d20053427431 */ /* 0x080fe20000040000 */
[----:B------:R-:W-:Y:S01]  /*21c0*/  LOP3.LUT R14, R7, 0x1f001f, RZ, 0xc0, !PT ;  /* 0x001f001f070e7812 */ /* 0x000fe200078ec0ff */
[-C--:B------:R-:W-:Y:S01]  /*21d0*/  HFMA2 R89, R97, R0.reuse.H0_H0, -48, -48 ;  /* 0xd200d20061597431 */ /* 0x080fe20000040000 */
[----:B------:R-:W-:Y:S01]  /*21e0*/  LOP3.LUT R81, R47, 0x1f001f, RZ, 0xc0, !PT ;  /* 0x001f001f2f517812 */ /* 0x000fe200078ec0ff */
[-C--:B------:R-:W-:Y:S01]  /*21f0*/  HFMA2 R31, R31, R0.reuse.H0_H0, -48, -48 ;  /* 0xd200d2001f1f7431 */ /* 0x080fe20000040000 */
[----:B------:R-:W-:Y:S01]  /*2200*/  LOP3.LUT R78, R45, 0x1f001f, RZ, 0xc0, !PT ;  /* 0x001f001f2d4e7812 */ /* 0x000fe200078ec0ff */
[----:B------:R-:W-:Y:S01]  /*2210*/  HADD2 R88, R58, -1040, -1040 ;  /* 0xe410e4103a587430 */ /* 0x000fe20000000000 */
[----:B------:R-:W-:Y:S01]  /*2220*/  LOP3.LUT R7, R92, 0x100010, R85, 0xf8, !PT ;  /* 0x001000105c077812 */ /* 0x000fe200078ef855 */
        /* <DEDUP_REMOVED lines=151> */
.L_x_1431:
        /* <DEDUP_REMOVED lines=78> */
.L_x_1432:
        /* <DEDUP_REMOVED lines=77> */
.L_x_1430:
        /* <DEDUP_REMOVED lines=8> */
.L_x_1429:
[----:B------:R-:W-:Y:S05]  /*35d0*/  @!P1 EXIT ;  /* 0x000000000000994d */ /* 0x000fea0003800000 */
[----:B------:R-:W1:Y:S01]  /*35e0*/  S2R R0, SR_CTAID.X ;  /* 0x0000000000007919 */ /* 0x000e620000002500 */
[----:B------:R-:W2:Y:S01]  /*35f0*/  S2UR UR4, SR_CTAID.Y ;  /* 0x00000000000479c3 */ /* 0x000ea20000002600 */
[----:B------:R-:W1:Y:S07]  /*3600*/  S2R R3, SR_TID.X ;  /* 0x0000000000037919 */ /* 0x000e6e0000002100 */
[----:B------:R-:W3:Y:S01]  /*3610*/  LDC.64 R6, c[0x0][0x230] ;  /* 0x00008c00ff067b82 */ /* 0x000ee20000000a00 */
[----:B--2---:R-:W-:Y:S01]  /*3620*/  UIMAD UR4, UR4, 0x3, URZ ;  /* 0x00000003040478a4 */ /* 0x004fe2000f8e023f */
[----:B-1----:R-:W-:-:S05]  /*3630*/  IMAD R0, R0, 0x40, R3 ;  /* 0x0000004000007824 */ /* 0x002fca00078e0203 */
[----:B------:R-:W-:-:S05]  /*3640*/  SHF.L.U32 R0, R0, 0x2, RZ ;  /* 0x0000000200007819 */ /* 0x000fca00000006ff */
[----:B------:R-:W-:-:S04]  /*3650*/  IMAD R8, R27, UR4, R0 ;  /* 0x000000041b087c24 */ /* 0x000fc8000f8e0200 */
[----:B---3--:R-:W-:-:S05]  /*3660*/  IMAD.WIDE R4, R8, 0x2, R6 ;  /* 0x0000000208047825 */ /* 0x008fca00078e0206 */
[----:B------:R1:W-:Y:S01]  /*3670*/  ATOM.E.ADD.F16x2.RN.STRONG.GPU P0, RZ, desc[UR6][R4.64], R23 ;  /* 0x0000001704ff79a2 */ /* 0x0003e2000810e1c6 */
[----:B------:R-:W-:Y:S04]  /*3680*/  BSSY B0, `(.L_x_1434) ;  /* 0x000000f000007945 */ /* 0x000fe80003800000 */
[----:B-1----:R-:W-:Y:S05]  /*3690*/  @P0 BRA `(.L_x_1435) ;  /* 0x0000000000340947 */ /* 0x002fea0003800000 */
[----:B------:R-:W1:Y:S02]  /*36a0*/  QSPC.E.S P0, RZ, [R4] ;  /* 0x0000000004ff73aa */ /* 0x000e640000000500 */
[----:B-1----:R-:W-:Y:S05]  /*36b0*/  @!P0 BRA `(.L_x_1436) ;  /* 0x0000000000208947 */ /* 0x002fea0003800000 */
[----:B------:R-:W-:-:S05]  /*36c0*/  IMAD.MOV.U32 R2, RZ, RZ, R4 ;  /* 0x000000ffff027224 */ /* 0x000fca00078e0004 */
[----:B------:R-:W-:-:S07]  /*36d0*/  MOV R0, R2 ;  /* 0x0000000200007202 */ /* 0x000fce0000000f00 */
.L_x_1437:
[----:B------:R-:W1:Y:S02]  /*36e0*/  LDS R2, [R0] ;  /* 0x0000000000027984 */ /* 0x000e640000000800 */
[----:B-1----:R-:W-:-:S06]  /*36f0*/  HADD2 R3, R2, R23 ;  /* 0x0000001702037230 */ /* 0x002fcc0000000000 */
[----:B------:R-:W1:Y:S02]  /*3700*/  ATOMS.CAST.SPIN R3, [R0], R2, R3 ;  /* 0x000000020003738d */ /* 0x000e640001800003 */
[----:B-1----:R-:W-:-:S13]  /*3710*/  ISETP.EQ.U32.AND P0, PT, R3, 0x1, PT ;  /* 0x000000010300780c */ /* 0x002fda0003f02070 */
[----:B------:R-:W-:Y:S05]  /*3720*/  @!P0 BRA `(.L_x_1437) ;  /* 0xfffffffc00ec8947 */ /* 0x000fea000383ffff */
[----:B------:R-:W-:Y:S05]  /*3730*/  BRA `(.L_x_1435) ;  /* 0x00000000000c7947 */ /* 0x000fea0003800000 */
.L_x_1436:
[----:B------:R-:W2:Y:S02]  /*3740*/  LD.E R0, desc[UR6][R4.64] ;  /* 0x0000000604007980 */ /* 0x000ea4000c101900 */
[----:B--2---:R-:W-:-:S05]  /*3750*/  IADD3 R3, R23, R0, RZ ;  /* 0x0000000017037210 */ /* 0x004fca0007ffe0ff */
[----:B------:R1:W-:Y:S02]  /*3760*/  ST.E desc[UR6][R4.64], R3 ;  /* 0x0000000304007985 */ /* 0x0003e4000c101906 */
.L_x_1435:
[----:B------:R-:W-:Y:S05]  /*3770*/  BSYNC B0 ;  /* 0x0000000000007941 */ /* 0x000fea0003800000 */
.L_x_1434:
[----:B------:R2:W-:Y:S01]  /*3780*/  ATOM.E.ADD.F16x2.RN.STRONG.GPU P0, RZ, desc[UR6][R4.64+0x4], R22 ;  /* 0x0000041604ff79a2 */ /* 0x0005e2000810e1c6 */
[----:B------:R-:W-:Y:S04]  /*3790*/  BSSY B0, `(.L_x_1438) ;  /* 0x000000f000007945 */ /* 0x000fe80003800000 */
[----:B--2---:R-:W-:Y:S05]  /*37a0*/  @P0 BRA `(.L_x_1439) ;  /* 0x0000000000340947 */ /* 0x004fea0003800000 */
[----:B------:R-:W2:Y:S02]  /*37b0*/  QSPC.E.S P0, RZ, [R4+0x4] ;  /* 0x0000040004ff73aa */ /* 0x000ea40000000500 */
[----:B--2---:R-:W-:Y:S05]  /*37c0*/  @!P0 BRA `(.L_x_1440) ;  /* 0x0000000000208947 */ /* 0x004fea0003800000 */
[----:B------:R-:W-:-:S05]  /*37d0*/  IMAD.MOV.U32 R2, RZ, RZ, R4 ;  /* 0x000000ffff027224 */ /* 0x000fca00078e0004 */
[----:B------:R-:W-:-:S07]  /*37e0*/  MOV R0, R2 ;  /* 0x0000000200007202 */ /* 0x000fce0000000f00 */
.L_x_1441:
[----:B------:R-:W1:Y:S02]  /*37f0*/  LDS R2, [R0+0x4] ;  /* 0x0000040000027984 */ /* 0x000e640000000800 */
[----:B-1----:R-:W-:-:S10]  /*3800*/  HFMA2.MMA R3, R2, 1, 1, R22 ;  /* 0x3c003c0002037835 */ /* 0x002fd40000000016 */
[----:B------:R-:W1:Y:S02]  /*3810*/  ATOMS.CAST.SPIN R3, [R0+0x4], R2, R3 ;  /* 0x000004020003738d */ /* 0x000e640001800003 */
[----:B-1----:R-:W-:-:S13]  /*3820*/  ISETP.EQ.U32.AND P0, PT, R3, 0x1, PT ;  /* 0x000000010300780c */ /* 0x002fda0003f02070 */
[----:B------:R-:W-:Y:S05]  /*3830*/  @!P0 BRA `(.L_x_1441) ;  /* 0xfffffffc00ec8947 */ /* 0x000fea000383ffff */
[----:B------:R-:W-:Y:S05]  /*3840*/  BRA `(.L_x_1439) ;  /* 0x00000000000c7947 */ /* 0x000fea0003800000 */
.L_x_1440:
[----:B------:R-:W1:Y:S02]  /*3850*/  LD.E R0, desc[UR6][R4.64+0x4] ;  /* 0x0000040604007980 */ /* 0x000e64000c101900 */
[----:B-1----:R-:W-:-:S05]  /*3860*/  IADD3 R3, R22, R0, RZ ;  /* 0x0000000016037210 */ /* 0x002fca0007ffe0ff */
[----:B------:R2:W-:Y:S02]  /*3870*/  ST.E desc[UR6][R4.64+0x4], R3 ;  /* 0x0000040304007985 */ /* 0x0005e4000c101906 */
.L_x_1439:
[----:B------:R-:W-:Y:S05]  /*3880*/  BSYNC B0 ;  /* 0x0000000000007941 */ /* 0x000fea0003800000 */
.L_x_1438:
[----:B------:R-:W-:-:S13]  /*3890*/  ISETP.GE.AND P0, PT, R26, 0x2, PT ;  /* 0x000000021a00780c */ /* 0x000fda0003f06270 */
[----:B------:R-:W-:Y:S05]  /*38a0*/  @!P0 EXIT ;  /* 0x000000000000894d */ /* 0x000fea0003800000 */
[----:B------:R-:W-:-:S04]  /*38b0*/  IMAD.IADD R8, R8, 0x1, R27 ;  /* 0x0000000108087824 */ /* 0x000fc800078e021b */
[----:B-12---:R-:W-:-:S05]  /*38c0*/  IMAD.WIDE R4, R8, 0x2, R6 ;  /* 0x0000000208047825 */ /* 0x006fca00078e0206 */
[----:B------:R1:W-:Y:S01]  /*38d0*/  ATOM.E.ADD.F16x2.RN.STRONG.GPU P0, RZ, desc[UR6][R4.64], R21 ;  /* 0x0000001504ff79a2 */ /* 0x0003e2000810e1c6 */
[----:B------:R-:W-:Y:S04]  /*38e0*/  BSSY B0, `(.L_x_1442) ;  /* 0x000000f000007945 */ /* 0x000fe80003800000 */
[----:B-1----:R-:W-:Y:S05]  /*38f0*/  @P0 BRA `(.L_x_1443) ;  /* 0x0000000000340947 */ /* 0x002fea0003800000 */
[----:B------:R-:W1:Y:S02]  /*3900*/  QSPC.E.S P0, RZ, [R4] ;  /* 0x0000000004ff73aa */ /* 0x000e640000000500 */
[----:B-1----:R-:W-:Y:S05]  /*3910*/  @!P0 BRA `(.L_x_1444) ;  /* 0x0000000000208947 */ /* 0x002fea0003800000 */
[----:B------:R-:W-:-:S04]  /*3920*/  MOV R2, R4 ;  /* 0x0000000400027202 */ /* 0x000fc80000000f00 */
[----:B------:R-:W-:-:S07]  /*3930*/  MOV R0, R2 ;  /* 0x0000000200007202 */ /* 0x000fce0000000f00 */
.L_x_1445:
[----:B------:R-:W1:Y:S02]  /*3940*/  LDS R2, [R0] ;  /* 0x0000000000027984 */ /* 0x000e640000000800 */
[----:B-1----:R-:W-:-:S06]  /*3950*/  HADD2 R3, R2, R21 ;  /* 0x0000001502037230 */ /* 0x002fcc0000000000 */
[----:B------:R-:W1:Y:S02]  /*3960*/  ATOMS.CAST.SPIN R3, [R0], R2, R3 ;  /* 0x000000020003738d */ /* 0x000e640001800003 */
[----:B-1----:R-:W-:-:S13]  /*3970*/  ISETP.EQ.U32.AND P0, PT, R3, 0x1, PT ;  /* 0x000000010300780c */ /* 0x002fda0003f02070 */
[----:B------:R-:W-:Y:S05]  /*3980*/  @!P0 BRA `(.L_x_1445) ;  /* 0xfffffffc00ec8947 */ /* 0x000fea000383ffff */
[----:B------:R-:W-:Y:S05]  /*3990*/  BRA `(.L_x_1443) ;  /* 0x00000000000c7947 */ /* 0x000fea0003800000 */
.L_x_1444:
[----:B------:R-:W2:Y:S02]  /*39a0*/  LD.E R0, desc[UR6][R4.64] ;  /* 0x0000000604007980 */ /* 0x000ea4000c101900 */
[----:B--2---:R-:W-:-:S05]  /*39b0*/  IMAD.IADD R3, R21, 0x1, R0 ;  /* 0x0000000115037824 */ /* 0x004fca00078e0200 */
[----:B------:R1:W-:Y:S02]  /*39c0*/  ST.E desc[UR6][R4.64], R3 ;  /* 0x0000000304007985 */ /* 0x0003e4000c101906 */
.L_x_1443:
[----:B------:R-:W-:Y:S05]  /*39d0*/  BSYNC B0 ;  /* 0x0000000000007941 */ /* 0x000fea0003800000 */
.L_x_1442:
[----:B------:R2:W-:Y:S01]  /*39e0*/  ATOM.E.ADD.F16x2.RN.STRONG.GPU P0, RZ, desc[UR6][R4.64+0x4], R20 ;  /* 0x0000041404ff79a2 */ /* 0x0005e2000810e1c6 */
[----:B------:R-:W-:Y:S04]  /*39f0*/  BSSY B0, `(.L_x_1446) ;  /* 0x000000f000007945 */ /* 0x000fe80003800000 */
[----:B--2---:R-:W-:Y:S05]  /*3a00*/  @P0 BRA `(.L_x_1447) ;  /* 0x0000000000340947 */ /* 0x004fea0003800000 */
[----:B------:R-:W2:Y:S02]  /*3a10*/  QSPC.E.S P0, RZ, [R4+0x4] ;  /* 0x0000040004ff73aa */ /* 0x000ea40000000500 */
[----:B--2---:R-:W-:Y:S05]  /*3a20*/  @!P0 BRA `(.L_x_1448) ;  /* 0x0000000000208947 */ /* 0x004fea0003800000 */
[----:B------:R-:W-:-:S04]  /*3a30*/  MOV R2, R4 ;  /* 0x0000000400027202 */ /* 0x000fc80000000f00 */
[----:B------:R-:W-:-:S07]  /*3a40*/  MOV R0, R2 ;  /* 0x0000000200007202 */ /* 0x000fce0000000f00 */
.L_x_1449:
[----:B------:R-:W1:Y:S02]  /*3a50*/  LDS R2, [R0+0x4] ;  /* 0x0000040000027984 */ /* 0x000e640000000800 */
[----:B-1----:R-:W-:-:S10]  /*3a60*/  HFMA2.MMA R3, R2, 1, 1, R20 ;  /* 0x3c003c0002037835 */ /* 0x002fd40000000014 */
[----:B------:R-:W1:Y:S02]  /*3a70*/  ATOMS.CAST.SPIN R3, [R0+0x4], R2, R3 ;  /* 0x000004020003738d */ /* 0x000e640001800003 */
[----:B-1----:R-:W-:-:S13]  /*3a80*/  ISETP.EQ.U32.AND P0, PT, R3, 0x1, PT ;  /* 0x000000010300780c */ /* 0x002fda0003f02070 */
[----:B------:R-:W-:Y:S05]  /*3a90*/  @!P0 BRA `(.L_x_1449) ;  /* 0xfffffffc00ec8947 */ /* 0x000fea000383ffff */
[----:B------:R-:W-:Y:S05]  /*3aa0*/  BRA `(.L_x_1447) ;  /* 0x00000000000c7947 */ /* 0x000fea0003800000 */
.L_x_1448:
[----:B------:R-:W1:Y:S02]  /*3ab0*/  LD.E R0, desc[UR6][R4.64+0x4] ;  /* 0x0000040604007980 */ /* 0x000e64000c101900 */
[----:B-1----:R-:W-:-:S05]  /*3ac0*/  IMAD.IADD R3, R20, 0x1, R0 ;  /* 0x0000000114037824 */ /* 0x002fca00078e0200 */
[----:B------:R2:W-:Y:S02]  /*3ad0*/  ST.E desc[UR6][R4.64+0x4], R3 ;  /* 0x0000040304007985 */ /* 0x0005e4000c101906 */
.L_x_1447:
[----:B------:R-:W-:Y:S05]  /*3ae0*/  BSYNC B0 ;  /* 0x0000000000007941 */ /* 0x000fea0003800000 */
.L_x_1446:
[----:B------:R-:W-:-:S13]  /*3af0*/  ISETP.NE.AND P0, PT, R26, 0x2, PT ;  /* 0x000000021a00780c */ /* 0x000fda0003f05270 */
[----:B------:R-:W-:Y:S05]  /*3b00*/  @!P0 EXIT ;  /* 0x000000000000894d */ /* 0x000fea0003800000 */
[----:B-12---:R-:W-:-:S05]  /*3b10*/  IADD3 R5, R8, R27, RZ ;  /* 0x0000001b08057210 */ /* 0x006fca0007ffe0ff */
[----:B------:R-:W-:-:S05]  /*3b20*/  IMAD.WIDE R4, R5, 0x2, R6 ;  /* 0x0000000205047825 */ /* 0x000fca00078e0206 */
[----:B------:R1:W-:Y:S01]  /*3b30*/  ATOM.E.ADD.F16x2.RN.STRONG.GPU P0, RZ, desc[UR6][R4.64], R19 ;  /* 0x0000001304ff79a2 */ /* 0x0003e2000810e1c6 */
[----:B------:R-:W-:Y:S04]  /*3b40*/  BSSY B0, `(.L_x_1450) ;  /* 0x000000f000007945 */ /* 0x000fe80003800000 */
[----:B-1----:R-:W-:Y:S05]  /*3b50*/  @P0 BRA `(.L_x_1451) ;  /* 0x0000000000340947 */ /* 0x002fea0003800000 */
[----:B------:R-:W1:Y:S02]  /*3b60*/  QSPC.E.S P0, RZ, [R4] ;  /* 0x0000000004ff73aa */ /* 0x000e640000000500 */
[----:B-1----:R-:W-:Y:S05]  /*3b70*/  @!P0 BRA `(.L_x_1452) ;  /* 0x0000000000208947 */ /* 0x002fea0003800000 */
[----:B------:R-:W-:-:S05]  /*3b80*/  IMAD.MOV.U32 R2, RZ, RZ, R4 ;  /* 0x000000ffff027224 */ /* 0x000fca00078e0004 */
[----:B------:R-:W-:-:S07]  /*3b90*/  MOV R0, R2 ;  /* 0x0000000200007202 */ /* 0x000fce0000000f00 */
.L_x_1453:
[----:B------:R-:W1:Y:S02]  /*3ba0*/  LDS R2, [R0] ;  /* 0x0000000000027984 */ /* 0x000e640000000800 */
[----:B-1----:R-:W-:-:S06]  /*3bb0*/  HADD2 R3, R2, R19 ;  /* 0x0000001302037230 */ /* 0x002fcc0000000000 */
[----:B------:R-:W1:Y:S02]  /*3bc0*/  ATOMS.CAST.SPIN R3, [R0], R2, R3 ;  /* 0x000000020003738d */ /* 0x000e640001800003 */
[----:B-1----:R-:W-:-:S13]  /*3bd0*/  ISETP.EQ.U32.AND P0, PT, R3, 0x1, PT ;  /* 0x000000010300780c */ /* 0x002fda0003f02070 */
[----:B------:R-:W-:Y:S05]  /*3be0*/  @!P0 BRA `(.L_x_1453) ;  /* 0xfffffffc00ec8947 */ /* 0x000fea000383ffff */
[----:B------:R-:W-:Y:S05]  /*3bf0*/  BRA `(.L_x_1451) ;  /* 0x00000000000c7947 */ /* 0x000fea0003800000 */
.L_x_1452:
[----:B------:R-:W2:Y:S02]  /*3c00*/  LD.E R0, desc[UR6][R4.64] ;  /* 0x0000000604007980 */ /* 0x000ea4000c101900 */
[----:B--2---:R-:W-:-:S05]  /*3c10*/  IADD3 R3, R19, R0, RZ ;  /* 0x0000000013037210 */ /* 0x004fca0007ffe0ff */
[----:B------:R1:W-:Y:S02]  /*3c20*/  ST.E desc[UR6][R4.64], R3 ;  /* 0x0000000304007985 */ /* 0x0003e4000c101906 */
.L_x_1451:
[----:B------:R-:W-:Y:S05]  /*3c30*/  BSYNC B0 ;  /* 0x0000000000007941 */ /* 0x000fea0003800000 */
.L_x_1450:
[----:B------:R2:W-:Y:S02]  /*3c40*/  ATOM.E.ADD.F16x2.RN.STRONG.GPU P0, RZ, desc[UR6][R4.64+0x4], R18 ;  /* 0x0000041204ff79a2 */ /* 0x0005e4000810e1c6 */
[----:B--2---:R-:W-:Y:S05]  /*3c50*/  @P0 EXIT ;  /* 0x000000000000094d */ /* 0x004fea0003800000 */
[----:B------:R-:W2:Y:S02]  /*3c60*/  QSPC.E.S P0, RZ, [R4+0x4] ;  /* 0x0000040004ff73aa */ /* 0x000ea40000000500 */
[----:B--2---:R-:W-:Y:S05]  /*3c70*/  @!P0 BRA `(.L_x_1454) ;  /* 0x0000000000208947 */ /* 0x004fea0003800000 */
[----:B------:R-:W-:-:S05]  /*3c80*/  IMAD.MOV.U32 R2, RZ, RZ, R4 ;  /* 0x000000ffff027224 */ /* 0x000fca00078e0004 */
[----:B------:R-:W-:-:S07]  /*3c90*/  MOV R0, R2 ;  /* 0x0000000200007202 */ /* 0x000fce0000000f00 */
.L_x_1455:
[----:B------:R-:W1:Y:S02]  /*3ca0*/  LDS R2, [R0+0x4] ;  /* 0x0000040000027984 */ /* 0x000e640000000800 */
[----:B-1----:R-:W-:-:S10]  /*3cb0*/  HFMA2.MMA R3, R2, 1, 1, R18 ;  /* 0x3c003c0002037835 */ /* 0x002fd40000000012 */
[----:B------:R-:W1:Y:S02]  /*3cc0*/  ATOMS.CAST.SPIN R3, [R0+0x4], R2, R3 ;  /* 0x000004020003738d */ /* 0x000e640001800003 */
[----:B-1----:R-:W-:-:S13]  /*3cd0*/  ISETP.EQ.U32.AND P0, PT, R3, 0x1, PT ;  /* 0x000000010300780c */ /* 0x002fda0003f02070 */
[----:B------:R-:W-:Y:S05]  /*3ce0*/  @!P0 BRA `(.L_x_1455) ;  /* 0xfffffffc00ec8947 */ /* 0x000fea000383ffff */
[----:B------:R-:W-:Y:S05]  /*3cf0*/  EXIT ;  /* 0x000000000000794d */ /* 0x000fea0003800000 */
.L_x_1454:
[----:B------:R-:W1:Y:S02]  /*3d00*/  LD.E R0, desc[UR6][R4.64+0x4] ;  /* 0x0000040604007980 */ /* 0x000e64000c101900 */
[----:B-1----:R-:W-:-:S05]  /*3d10*/  IADD3 R3, R18, R0, RZ ;  /* 0x0000000012037210 */ /* 0x002fca0007ffe0ff */
[----:B------:R-:W-:Y:S01]  /*3d20*/  ST.E desc[UR6][R4.64+0x4], R3 ;  /* 0x0000040304007985 */ /* 0x000fe2000c101906 */
[----:B------:R-:W-:Y:S05]  /*3d30*/  EXIT ;  /* 0x000000000000794d */ /* 0x000fea0003800000 */
.L_x_1456:
        /* <DEDUP_REMOVED lines=12> */
.L_x_3682:


//--------------------- .text._Z23gemm_half_q_half_kernelILi3ELi24ELb1ELb0ELi64EEvPK6__halfPKjS4_S2_PS0_iiiiPKtS7_iiiiiibS2_i --------------------------
	.section	.text._Z23gemm_half_q_half_kernelILi3ELi24ELb1ELb0ELi64EEvPK6__halfPKjS4_S2_PS0_iiiiPKtS7_iiiiiibS2_i,"ax",@progbits
	.align	128
        .global         _Z23gemm_half_q_half_kernelILi3ELi24ELb1ELb0ELi64EEvPK6__halfPKjS4_S2_PS0_iiiiPKtS7_iiiiiibS2_i
        .type           _Z23gemm_half_q_half_kernelILi3ELi24ELb1ELb0ELi64EEvPK6__halfPKjS4_S2_PS0_iiiiPKtS7_iiiiiibS2_i,@function
        .size           _Z23gemm_half_q_half_kernelILi3ELi24ELb1ELb0ELi64EEvPK6__halfPKjS4_S2_PS0_iiiiPKtS7_iiiiiibS2_i,(.L_x_3683 - _Z23gemm_half_q_half_kernelILi3ELi24ELb1ELb0ELi64EEvPK6__halfPKjS4_S2_PS0_iiiiPKtS7_iiiiiibS2_i)
        .other          _Z23gemm_half_q_half_kernelILi3ELi24ELb1ELb0ELi64EEvPK6__halfPKjS4_S2_PS0_iiiiPKtS7_iiiiiibS2_i,@"STO_CUDA_ENTRY STV_DEFAULT"
_Z23gemm_half_q_half_kernelILi3ELi24ELb1ELb0ELi64EEvPK6__halfPKjS4_S2_PS0_iiiiPKtS7_iiiiiibS2_i:
.text._Z23gemm_half_q_half_kernelILi3ELi24ELb1ELb0ELi64EEvPK6__halfPKjS4_S2_PS0_iiiiPKtS7_iiiiiibS2_i:
        /* <DEDUP_REMOVED lines=31> */
[----:B------:R-:W5:Y:S01]  /*01f0*/  LDG.E.U16 R40, desc[UR6][R2.64] ;  /* 0x0000000602287981 */ /* 0x000f62000c1e1500 */
[----:B------:R-:W-:-:S05]  /*0200*/  @P0 IADD3.X R5, R3, R0, RZ, P2, !PT ;  /* 0x0000000003050210 */ /* 0x000fca00017fe4ff */
[----:B------:R-:W2:Y:S01]  /*0210*/  @P0 LDG.E.U16 R42, desc[UR6][R4.64] ;  /* 0x00000006042a0981 */ /* 0x000ea2000c1e1500 */
[----:B-----5:R-:W-:-:S04]  /*0220*/  LOP3.LUT R7, R40, R41, RZ, 0xfc, !PT ;  /* 0x0000002928077212 */ /* 0x020fc800078efcff */
[----:B--2---:R-:W-:-:S04]  /*0230*/  @P0 LOP3.LUT R0, R42, R7, RZ, 0xfc, !PT ;  /* 0x000000072a000212 */ /* 0x004fc800078efcff */
[----:B------:R-:W-:-:S07]  /*0240*/  @P0 PRMT R7, R0, 0x7610, R7 ;  /* 0x0000761000070816 */ /* 0x000fce0000000007 */
.L_x_1457:
        /* <DEDUP_REMOVED lines=8> */
[----:B------:R-:W-:Y:S02]  /*02d0*/  ISETP.GE.OR P0, PT, R4, R37, !P1 ;  /* 0x000000250400720c */ /* 0x000fe40004f06670 */
[----:B------:R-:W-:-:S11]  /*02e0*/  LEA R2, R13, R0, 0x2 ;  /* 0x000000000d027211 */ /* 0x000fd600078e10ff */
        /* <DEDUP_REMOVED lines=12> */
[----:B------:R-:W-:Y:S01]  /*03b0*/  LEA R3, R3, R3, 0x1 ;  /* 0x0000000303037211 */ /* 0x000fe200078e08ff */
        /* <DEDUP_REMOVED lines=13> */
.L_x_1462:
        /* <DEDUP_REMOVED lines=16> */
.L_x_1461:
        /* <DEDUP_REMOVED lines=16> */
.L_x_1460:
[----:B------:R-:W0:Y:S01]  /*0690*/  S2UR UR5, SR_CgaCtaId ;  /* 0x00000000000579c3 */ /* 0x000e220000008800 */
[----:B------:R-:W-:Y:S01]  /*06a0*/  IMAD R3, R14, R17, RZ ;  /* 0x000000110e037224 */ /* 0x000fe200078e02ff */
[----:B------:R-:W-:Y:S01]  /*06b0*/  ISETP.GT.AND P2, PT, R39, 0x3, PT ;  /* 0x000000032700780c */ /* 0x000fe20003f44270 */
[----:B------:R-:W-:Y:S01]  /*06c0*/  UMOV UR4, 0x400 ;  /* 0x0000040000047882 */ /* 0x000fe20000000000 */
[----:B------:R-:W-:Y:S01]  /*06d0*/  ULDC.64 UR8, c[0x0][0x210] ;  /* 0x0000840000087ab9 */ /* 0x000fe20000000a00 */
[----:B------:R-:W-:Y:S01]  /*06e0*/  HFMA2.MMA R12, -RZ, RZ, 0, 0 ;  /* 0x00000000ff0c7435 */ /* 0x000fe200000001ff */
[----:B------:R-:W-:-:S04]  /*06f0*/  LEA R6, R3, R3, 0x1 ;  /* 0x0000000303067211 */ /* 0x000fc800078e08ff */
        /* <DEDUP_REMOVED lines=10> */
.L_x_1464:
        /* <DEDUP_REMOVED lines=16> */
.L_x_1463:
        /* <DEDUP_REMOVED lines=14> */
.L_x_1459:
[----:B------:R-:W-:Y:S05]  /*0980*/  BSYNC B0 ;  /* 0x0000000000007941 */ /* 0x000fea0003800000 */
.L_x_1458:
        /* <DEDUP_REMOVED lines=12> */
[----:B------:R-:W-:-:S03]  /*0a50*/  PLOP3.LUT P0, PT, PT, PT, PT, 0x80, 0x0 ;  /* 0x000000000000781c */ /* 0x000fc60003f0f070 */
[----:B------:R-:W-:Y:S01]  /*0a60*/  IMAD R3, R3, 0x3, R0 ;  /* 0x0000000303037824 */ /* 0x000fe200078e0200 */
[----:B------:R-:W-:-:S04]  /*0a70*/  HFMA2.MMA R0, -RZ, RZ, 0, 0 ;  /* 0x00000000ff007435 */ /* 0x000fc800000001ff */
[----:B------:R-:W-:-:S05]  /*0a80*/  LEA R3, R13, R3, 0x2 ;  /* 0x000000030d037211 */ /* 0x000fca00078e10ff */
[----:B0-----:R-:W-:Y:S01]  /*0a90*/  IMAD.WIDE R4, R3, 0x2, R4 ;  /* 0x0000000203047825 */ /* 0x001fe200078e0204 */
[----:B------:R-:W-:Y:S06]  /*0aa0*/  @!P2 BRA `(.L_x_1466) ;  /* 0x000000000034a947 */ /* 0x000fec0003800000 */
[----:B------:R-:W-:Y:S02]  /*0ab0*/  PLOP3.LUT P0, PT, PT, PT, PT, 0x8, 0x0 ;  /* 0x000000000000781c */ /* 0x000fe40003f0e170 */
[----:B------:R-:W-:-:S11]  /*0ac0*/  IADD3 R3, R39, -0x3, RZ ;  /* 0xfffffffd27037810 */ /* 0x000fd60007ffe0ff */
.L_x_1467:
        /* <DEDUP_REMOVED lines=11> */
.L_x_1466:
        /* <DEDUP_REMOVED lines=10> */
.L_x_1465:
        /* <DEDUP_REMOVED lines=15> */
.L_x_1469:
        /* <DEDUP_REMOVED lines=44> */
.L_x_1468:
        /* <DEDUP_REMOVED lines=24> */
.L_x_1470:
        /* <DEDUP_REMOVED lines=8> */
.L_x_1471:
        /* <DEDUP_REMOVED lines=10> */
.L_x_1472:
        /* <DEDUP_REMOVED lines=8> */
.L_x_1473:
        /* <DEDUP_REMOVED lines=10> */
.L_x_1474:
[----:B------:R-:W-:Y:S01]  /*1390*/  LEA R4, R11, R4, 0x3 ;  /* 0x000000040b047211 */ /* 0x000fe200078e18ff */
[----:B------:R-:W0:Y:S01]  /*13a0*/  S2UR UR5, SR_CgaCtaId ;  /* 0x00000000000579c3 */ /* 0x000e220000008800 */
[----:B------:R-:W-:Y:S01]  /*13b0*/  ISETP.GE.OR P0, PT, R38, UR10, P0 ;  /* 0x0000000a26007c0c */ /* 0x000fe20008706670 */
        /* <DEDUP_REMOVED lines=13> */
[----:B------:R-:W-:Y:S01]  /*1490*/  LEA R8, P2, R2, UR8, 0x2 ;  /* 0x0000000802087c11 */ /* 0x000fe2000f8410ff */
[----:B0-----:R-:W-:Y:S01]  /*14a0*/  ULEA UR4, UR5, UR4, 0x18 ;  /* 0x0000000405047291 */ /* 0x001fe2000f8ec03f */
[----:B-----5:R-:W-:Y:S02]  /*14b0*/  PRMT R0, R96, 0x7610, R96 ;  /* 0x0000761060007816 */ /* 0x020fe40000000060 */
[----:B------:R-:W-:Y:S02]  /*14c0*/  LEA.HI.X R9, R2, UR9, R3, 0x2, P2 ;  /* 0x0000000902097c11 */ /* 0x000fe400090f1403 */
        /* <DEDUP_REMOVED lines=8> */
.L_x_1479:
[----:B------:R-:W-:Y:S01]  /*1550*/  ISETP.NE.AND P0, PT, R38, R28, PT ;  /* 0x0000001c2600720c */ /* 0x000fe20003f05270 */
[----:B------:R-:W0:-:S12]  /*1560*/  LDC R35, c[0x0][0x23c] ;  /* 0x00008f00ff237b82 */ /* 0x000e180000000800 */
[----:B------:R-:W1:Y:S01]  /*1570*/  @!P0 LDC.64 R2, c[0x0][0x248] ;  /* 0x00009200ff028b82 */ /* 0x000e620000000a00 */
[----:B------:R-:W-:Y:S02]  /*1580*/  @!P0 IADD3 R36, R36, 0x1, RZ ;  /* 0x0000000124248810 */ /* 0x000fe40007ffe0ff */
[----:B------:R-:W-:Y:S02]  /*1590*/  @!P0 SHF.L.U32 R5, R38, 0x1, RZ ;  /* 0x0000000126058819 */ /* 0x000fe400000006ff */
        /* <DEDUP_REMOVED lines=25> */
[----:B------:R-:W-:Y:S02]  /*1730*/  SHF.R.U32.HI R90, RZ, 0xe, R23 ;  /* 0x0000000eff5a7819 */ /* 0x000fe40000011617 */
[----:B------:R-:W-:Y:S02]  /*1740*/  LOP3.LUT R87, R87, 0x10001, RZ, 0xc0, !PT ;  /* 0x0001000157577812 */ /* 0x000fe400078ec0ff */
[--C-:B------:R-:W-:Y:S02]  /*1750*/  SHF.R.U32.HI R52, RZ, 0xe, R20.reuse ;  /* 0x0000000eff347819 */ /* 0x100fe40000011614 */
[C---:B------:R-:W-:Y:S02]  /*1760*/  LOP3.LUT R74, R20.reuse, 0x3e003e0, RZ, 0xc0, !PT ;  /* 0x03e003e0144a7812 */ /* 0x040fe400078ec0ff */
[----:B------:R-:W-:Y:S02]  /*1770*/  LOP3.LUT R63, R20, 0x1f001f, RZ, 0xc0, !PT ;  /* 0x001f001f143f7812 */ /* 0x000fe400078ec0ff */
[----:B------:R-:W-:-:S02]  /*1780*/  SHF.R.U32.HI R65, RZ, 0xa, R20 ;  /* 0x0000000aff417819 */ /* 0x000fc40000011614 */
[----:B------:R-:W-:Y:S02]  /*1790*/  LOP3.LUT R51, R51, 0x10001, RZ, 0xc0, !PT ;  /* 0x0001000133337812 */ /* 0x000fe400078ec0ff */
[C---:B------:R-:W-:Y:S02]  /*17a0*/  LOP3.LUT R20, R22.reuse, 0x3e003e0, RZ, 0xc0, !PT ;  /* 0x03e003e016147812 */ /* 0x040fe400078ec0ff */
[----:B------:R-:W-:Y:S02]  /*17b0*/  LOP3.LUT R49, R22, 0x1f001f, RZ, 0xc0, !PT ;  /* 0x001f001f16317812 */ /* 0x000fe400078ec0ff */
[----:B------:R-:W-:Y:S02]  /*17c0*/  SHF.R.U32.HI R47, RZ, 0xa, R22 ;  /* 0x0000000aff2f7819 */ /* 0x000fe40000011616 */
[----:B------:R-:W-:Y:S02]  /*17d0*/  SHF.R.U32.HI R86, RZ, 0xd, R18 ;  /* 0x0000000dff567819 */ /* 0x000fe40000011612 */
[----:B------:R-:W-:-:S02]  /*17e0*/  LOP3.LUT R85, R84, 0x20002, R85, 0xf8, !PT ;  /* 0x0002000254557812 */ /* 0x000fc400078ef855 */
[----:B------:R-:W-:Y:S02]  /*17f0*/  SHF.R.U32.HI R82, RZ, 0xe, R21 ;  /* 0x0000000eff527819 */ /* 0x000fe40000011615 */
[--C-:B------:R-:W-:Y:S02]  /*1800*/  SHF.R.U32.HI R53, RZ, 0xd, R16.reuse ;  /* 0x0000000dff357819 */ /* 0x100fe40000011610 */
        /* <DEDUP_REMOVED lines=40> */
[----:B------:R-:W-:-:S02]  /*1a90*/  PRMT R13, R41, 0x9910, RZ ;  /* 0x00009910290d7816 */ /* 0x000fc400000000ff */
[----:B------:R-:W-:Y:S02]  /*1aa0*/  LOP3.LUT R86, R85, 0x40004, R86, 0xf8, !PT ;  /* 0x0004000455567812 */ /* 0x000fe400078ef856 */
[----:B------:R-:W-:Y:S02]  /*1ab0*/  LOP3.LUT R82, R81, 0x20002, R82, 0xf8, !PT ;  /* 0x0002000251527812 */ /* 0x000fe400078ef852 */
[----:B------:R-:W-:Y:S02]  /*1ac0*/  LOP3.LUT R15, R90, 0x40004, R91, 0xf8, !PT ;  /* 0x000400045a0f7812 */ /* 0x000fe400078ef85b */
[----:B------:R-:W-:Y:S02]  /*1ad0*/  LOP3.LUT R53, R52, 0x40004, R53, 0xf8, !PT ;  /* 0x0004000434357812 */ /* 0x000fe400078ef835 */
[----:B------:R-:W-:Y:S02]  /*1ae0*/  ISETP.NE.AND P0, PT, R13, RZ, PT ;  /* 0x000000ff0d00720c */ /* 0x000fe40003f05270 */
[----:B------:R-:W-:-:S02]  /*1af0*/  LOP3.LUT R91, R86, 0x80008, R89, 0xf8, !PT ;  /* 0x00080008565b7812 */ /* 0x000fc400078ef859 */
[----:B------:R-:W-:Y:S02]  /*1b00*/  LOP3.LUT R13, R82, 0x40004, R83, 0xf8, !PT ;  /* 0x00040004520d7812 */ /* 0x000fe400078ef853 */
[----:B------:R-:W-:Y:S02]  /*1b10*/  LOP3.LUT R95, R15, 0x80008, R14, 0xf8, !PT ;  /* 0x000800080f5f7812 */ /* 0x000fe400078ef80e */
[----:B------:R-:W-:Y:S02]  /*1b20*/  LOP3.LUT R74, R74, 0x64006400, RZ, 0xfc, !PT ;  /* 0x640064004a4a7812 */ /* 0x000fe400078efcff */
[----:B------:R-:W-:Y:S02]  /*1b30*/  LOP3.LUT R94, R19, 0x64006400, RZ, 0xfc, !PT ;  /* 0x64006400135e7812 */ /* 0x000fe400078efcff */
[----:B------:R-:W-:Y:S02]  /*1b40*/  LOP3.LUT R83, R53, 0x80008, R54, 0xf8, !PT ;  /* 0x0008000835537812 */ /* 0x000fe400078ef836 */
[----:B------:R-:W-:-:S02]  /*1b50*/  LOP3.LUT R92, R20, 0x64006400, RZ, 0xfc, !PT ;  /* 0x64006400145c7812 */ /* 0x000fc400078efcff */
[C---:B------:R-:W-:Y:S02]  /*1b60*/  LOP3.LUT R27, R8.reuse, 0x3e003e0, RZ, 0xc0, !PT ;  /* 0x03e003e0081b7812 */ /* 0x040fe400078ec0ff */
[----:B------:R-:W-:Y:S02]  /*1b70*/  LOP3.LUT R59, R8, 0x1f001f, RZ, 0xc0, !PT ;  /* 0x001f001f083b7812 */ /* 0x000fe400078ec0ff */
[----:B------:R-:W-:Y:S02]  /*1b80*/  SHF.R.U32.HI R58, RZ, 0xa, R8 ;  /* 0x0000000aff3a7819 */ /* 0x000fe40000011608 */
[----:B------:R-:W-:Y:S02]  /*1b90*/  SHF.R.U32.HI R48, RZ, 0xa, R9 ;  /* 0x0000000aff307819 */ /* 0x000fe40000011609 */
[----:B------:R-:W-:Y:S02]  /*1ba0*/  LOP3.LUT R80, R80, 0x64006400, RZ, 0xfc, !PT ;  /* 0x6400640050507812 */ /* 0x000fe400078efcff */
[----:B------:R-:W-:-:S02]  /*1bb0*/  LOP3.LUT R26, R9, 0x3e003e0, RZ, 0xc0, !PT ;  /* 0x03e003e0091a7812 */ /* 0x000fc400078ec0ff */
[----:B------:R-:W-:Y:S02]  /*1bc0*/  LOP3.LUT R46, R9, 0x1f001f, RZ, 0xc0, !PT ;  /* 0x001f001f092e7812 */ /* 0x000fe400078ec0ff */
[----:B------:R-:W-:Y:S02]  /*1bd0*/  LOP3.LUT R8, R11, 0x1f001f, RZ, 0xc0, !PT ;  /* 0x001f001f0b087812 */ /* 0x000fe400078ec0ff */
[----:B------:R-:W-:Y:S02]  /*1be0*/  LOP3.LUT R87, R13, 0x80008, R12, 0xf8, !PT ;  /* 0x000800080d577812 */ /* 0x000fe400078ef80c */
[----:B------:R-:W-:Y:S02]  /*1bf0*/  LOP3.LUT R102, R18, 0x64006400, RZ, 0xfc, !PT ;  /* 0x6400640012667812 */ /* 0x000fe400078efcff */
[C---:B------:R-:W-:Y:S02]  /*1c00*/  LOP3.LUT R9, R10.reuse, 0x1f001f, RZ, 0xc0, !PT ;  /* 0x001f001f0a097812 */ /* 0x040fe400078ec0ff */
[----:B------:R-:W-:-:S02]  /*1c10*/  LOP3.LUT R24, R10, 0x3e003e0, RZ, 0xc0, !PT ;  /* 0x03e003e00a187812 */ /* 0x000fc400078ec0ff */
[----:B------:R-:W-:Y:S02]  /*1c20*/  LOP3.LUT R79, R79, 0x1f001f, RZ, 0xc0, !PT ;  /* 0x001f001f4f4f7812 */ /* 0x000fe400078ec0ff */
[----:B------:R-:W-:Y:S02]  /*1c30*/  SHF.R.U32.HI R10, RZ, 0xa, R10 ;  /* 0x0000000aff0a7819 */ /* 0x000fe4000001160a */
[----:B------:R-:W-:Y:S02]  /*1c40*/  LOP3.LUT R25, R11, 0x3e003e0, RZ, 0xc0, !PT ;  /* 0x03e003e00b197812 */ /* 0x000fe400078ec0ff */
        /* <DEDUP_REMOVED lines=27> */
[----:B------:R-:W-:Y:S02]  /*1e00*/  ISETP.GE.AND P2, PT, R39, 0x2, PT ;  /* 0x000000022700780c */ /* 0x000fe40003f46270 */
[----:B--2---:R-:W-:-:S02]  /*1e10*/  SHF.R.U32.HI R86, RZ, 0xb, R6 ;  /* 0x0000000bff567819 */ /* 0x004fc40000011606 */
[----:B------:R-:W-:Y:S02]  /*1e20*/  SHF.R.U32.HI R90, RZ, 0xb, R7 ;  /* 0x0000000bff5a7819 */ /* 0x000fe40000011607 */
        /* <DEDUP_REMOVED lines=8> */
[----:B------:R-:W-:Y:S02]  /*1eb0*/  LOP3.LUT R6, R91, 0x100010, R86, 0xf8, !PT ;  /* 0x001000105b067812 */ /* 0x000fe400078ef856 */
[----:B------:R-:W-:Y:S02]  /*1ec0*/  LOP3.LUT R7, R95, 0x100010, R90, 0xf8, !PT ;  /* 0x001000105f077812 */ /* 0x000fe400078ef85a */
[----:B------:R-:W-:-:S02]  /*1ed0*/  LOP3.LUT R81, R4, 0x3e003e0, RZ, 0xc0, !PT ;  /* 0x03e003e004517812 */ /* 0x000fc400078ec0ff */
[----:B------:R-:W-:Y:S02]  /*1ee0*/  LOP3.LUT R12, R4, 0x1f001f, RZ, 0xc0, !PT ;  /* 0x001f001f040c7812 */ /* 0x000fe400078ec0ff */
[----:B------:R-:W-:Y:S02]  /*1ef0*/  SHF.R.U32.HI R13, RZ, 0xa, R4 ;  /* 0x0000000aff0d7819 */ /* 0x000fe40000011604 */
[----:B------:R-:W-:Y:S01]  /*1f00*/  LOP3.LUT R86, R23, 0x64006400, RZ, 0xfc, !PT ;  /* 0x6400640017567812 */ /* 0x000fe200078efcff */
[-C--:B------:R-:W-:Y:S01]  /*1f10*/  HFMA2 R23, R94, R17.reuse.H0_H0, -48, -48 ;  /* 0xd200d2005e177431 */ /* 0x080fe20000040011 */
        /* <DEDUP_REMOVED lines=8> */
[--C-:B------:R-:W-:Y:S01]  /*1fa0*/  SHF.R.U32.HI R84, RZ, 0xb, R5.reuse ;  /* 0x0000000bff547819 */ /* 0x100fe20000011605 */
[-C--:B------:R-:W-:Y:S01]  /*1fb0*/  HFMA2 R26, R86, R17.reuse.H0_H0, -48, -48 ;  /* 0xd200d200561a7431 */ /* 0x080fe20000040011 */
[----:B------:R-:W-:Y:S01]  /*1fc0*/  LOP3.LUT R82, R27, 0x64006400, RZ, 0xfc, !PT ;  /* 0x640064001b527812 */ /* 0x000fe200078efcff */
[-C--:B------:R-:W-:Y:S01]  /*1fd0*/  HFMA2 R27, R80, R17.reuse.H0_H0, -48, -48 ;  /* 0xd200d200501b7431 */ /* 0x080fe20000040011 */
[----:B------:R-:W-:Y:S01]  /*1fe0*/  LOP3.LUT R94, R48, 0x1f001f, RZ, 0xc0, !PT ;  /* 0x001f001f305e7812 */ /* 0x000fe200078ec0ff */
[-C--:B------:R-:W-:Y:S01]  /*1ff0*/  HFMA2 R18, R96, R17.reuse.H0_H0, -48, -48 ;  /* 0xd200d20060127431 */ /* 0x080fe20000040011 */
[----:B------:R-:W-:Y:S01]  /*2000*/  SHF.R.U32.HI R15, RZ, 0xa, R5 ;  /* 0x0000000aff0f7819 */ /* 0x000fe20000011605 */
        /* <DEDUP_REMOVED lines=17> */
[----:B------:R-:W-:Y:S01]  /*2120*/  LOP3.LUT R50, R79, 0x64006400, RZ, 0xfc, !PT ;  /* 0x640064004f327812 */ /* 0x000fe200078efcff */
[----:B------:R-:W-:Y:S01]  /*2130*/  HFMA2 R20, R20, R17.H0_H0, -48, -48 ;  /* 0xd200d20014147431 */ /* 0x000fe20000040011 */
[----:B------:R-:W-:Y:S01]  /*2140*/  LOP3.LUT R5, R87, 0x100010, R84, 0xf8, !PT ;  /* 0x0010001057057812 */ /* 0x000fe200078ef854 */
[----:B------:R-:W-:Y:S01]  /*2150*/  HADD2 R87, R63, -1040, -1040 ;  /* 0xe410e4103f577430 */ /* 0x000fe20000000000 */
[----:B------:R-:W-:Y:S02]  /*2160*/  LOP3.LUT R81, R66, 0x1f001f, RZ, 0xc0, !PT ;  /* 0x001f001f42517812 */ /* 0x000fe400078ec0ff */
[----:B------:R-:W-:Y:S02]  /*2170*/  LOP3.LUT R65, R16, 0x64006400, RZ, 0xfc, !PT ;  /* 0x6400640010417812 */ /* 0x000fe400078efcff */
[----:B------:R-:W-:-:S02]  /*2180*/  LOP3.LUT R79, R61, 0x64006400, RZ, 0xfc, !PT ;  /* 0x640064003d4f7812 */ /* 0x000fc400078efcff */
[----:B------:R-:W-:Y:S02]  /*2190*/  LOP3.LUT R52, R52, 0x1f001f, RZ, 0xc0, !PT ;  /* 0x001f001f34347812 */ /* 0x000fe400078ec0ff */
[----:B------:R-:W-:Y:S01]  /*21a0*/  LOP3.LUT R54, R54, 0x1f001f, RZ, 0xc0, !PT ;  /* 0x001f001f36367812 */ /* 0x000fe200078ec0ff */
[----:B------:R-:W-:Y:S01]  /*21b0*/  HADD2 R79, R79, -1040, -1040 ;  /* 0xe410e4104f4f7430 */ /* 0x000fe20000000000 */
        /* <DEDUP_REMOVED lines=154> */
.L_x_1477:
        /* <DEDUP_REMOVED lines=83> */
.L_x_1478:
        /* <DEDUP_REMOVED lines=77> */
.L_x_1476:
        /* <DEDUP_REMOVED lines=8> */
.L_x_1475:
        /* <DEDUP_REMOVED lines=8> */
.L_x_1493:
        /* <DEDUP_REMOVED lines=25> */
[----:B------:R-:W-:Y:S02]  /*37f0*/  LOP3.LUT R3, R12, 0xf000f0, RZ, 0xc0, !PT ;  /* 0x00f000f00c037812 */ /* 0x000fe400078ec0ff */
[----:B------:R-:W-:-:S02]  /*3800*/  SHF.R.U32.HI R4, RZ, 0x8, R12 ;  /* 0x00000008ff047819 */ /* 0x000fc4000001160c */
[----:B------:R-:W-:Y:S02]  /*3810*/  SHF.R.U32.HI R21, RZ, 0x8, R15 ;  /* 0x00000008ff157819 */ /* 0x000fe4000001160f */
[----:B------:R-:W-:Y:S02]  /*3820*/  LOP3.LUT R10, R13, 0xf000f, RZ, 0xc0, !PT ;  /* 0x000f000f0d0a7812 */ /* 0x000fe400078ec0ff */
[C---:B------:R-:W-:Y:S02]  /*3830*/  LOP3.LUT R17, R15.reuse, 0xf000f, RZ, 0xc0, !PT ;  /* 0x000f000f0f117812 */ /* 0x040fe400078ec0ff */
[----:B------:R-:W-:Y:S02]  /*3840*/  LOP3.LUT R20, R15, 0xf000f0, RZ, 0xc0, !PT ;  /* 0x00f000f00f147812 */ /* 0x000fe400078ec0ff */
[----:B------:R-:W-:Y:S02]  /*3850*/  LOP3.LUT R13, R13, 0xf000f0, RZ, 0xc0, !PT ;  /* 0x00f000f00d0d7812 */ /* 0x000fe400078ec0ff */
        /* <DEDUP_REMOVED lines=38> */
[----:B------:R-:W-:Y:S01]  /*3ac0*/  HFMA2 R27, R42, R7.H0_H0, -72, -72 ;  /* 0xd480d4802a1b7431 */ /* 0x000fe20000040007 */
[----:B------:R-:W-:Y:S06]  /*3ad0*/  @!P2 BRA `(.L_x_1482) ;  /* 0x000000040068a947 */ /* 0x000fec0003800000 */
[----:B------:R-:W0:Y:S01]  /*3ae0*/  LDS.64 R4, [UR4] ;  /* 0x00000004ff047984 */ /* 0x000e220008000a00 */
[--C-:B------:R-:W-:Y:S02]  /*3af0*/  HADD2.F32 R44, -RZ, R13.reuse.H0_H0 ;  /* 0x2000000dff2c7230 */ /* 0x100fe40000004100 */
[----:B------:R-:W-:Y:S01]  /*3b00*/  HADD2.F32 R2, -RZ, R14.H0_H0 ;  /* 0x2000000eff027230 */ /* 0x000fe20000004100 */
[----:B------:R-:W1:Y:S01]  /*3b10*/  LDS.64 R10, [UR4+0x8] ;  /* 0x00000804ff0a7984 */ /* 0x000e620008000a00 */
[----:B------:R-:W-:Y:S02]  /*3b20*/  HADD2.F32 R45, -RZ, R13.H1_H1 ;  /* 0x3000000dff2d7230 */ /* 0x000fe40000004100 */
[--C-:B------:R-:W-:Y:S02]  /*3b30*/  HADD2.F32 R6, -RZ, R18.reuse.H0_H0 ;  /* 0x20000012ff067230 */ /* 0x100fe40000004100 */
[----:B------:R-:W-:Y:S02]  /*3b40*/  HADD2.F32 R51, -RZ, R18.H1_H1 ;  /* 0x30000012ff337230 */ /* 0x000fe40000004100 */
[----:B------:R-:W-:-:S02]  /*3b50*/  HADD2.F32 R46, -RZ, R19.H1_H1 ;  /* 0x30000013ff2e7230 */ /* 0x000fc40000004100 */
[--C-:B0-----:R-:W-:Y:S02]  /*3b60*/  HADD2.F32 R3, -RZ, R4.reuse.H0_H0 ;  /* 0x20000004ff037230 */ /* 0x101fe40000004100 */
[----:B------:R-:W-:Y:S02]  /*3b70*/  HADD2.F32 R42, -RZ, R4.H1_H1 ;  /* 0x30000004ff2a7230 */ /* 0x000fe40000004100 */
[----:B------:R-:W-:Y:S02]  /*3b80*/  HADD2.F32 R4, -RZ, R16.H0_H0 ;  /* 0x20000010ff047230 */ /* 0x000fe40000004100 */
[----:B------:R-:W-:Y:S01]  /*3b90*/  FFMA.FTZ R47, R3, R44, RZ ;  /* 0x0000002c032f7223 */ /* 0x000fe200000100ff */
[--C-:B------:R-:W-:Y:S02]  /*3ba0*/  HADD2.F32 R35, -RZ, R5.reuse.H0_H0 ;  /* 0x20000005ff237230 */ /* 0x100fe40000004100 */
[----:B------:R-:W-:Y:S01]  /*3bb0*/  FFMA.FTZ R2, R2, R3, RZ ;  /* 0x0000000302027223 */ /* 0x000fe200000100ff */
[----:B------:R-:W-:-:S02]  /*3bc0*/  HADD2.F32 R43, -RZ, R5.H1_H1 ;  /* 0x30000005ff2b7230 */ /* 0x000fc40000004100 */
[C---:B------:R-:W-:Y:S01]  /*3bd0*/  FFMA.FTZ R49, R3.reuse, R4, RZ ;  /* 0x0000000403317223 */ /* 0x040fe200000100ff */
[----:B------:R-:W-:Y:S02]  /*3be0*/  HADD2.F32 R5, -RZ, R14.H1_H1 ;  /* 0x3000000eff057230 */ /* 0x000fe40000004100 */
[----:B------:R-:W-:Y:S01]  /*3bf0*/  FFMA.FTZ R4, R42, R45, R47 ;  /* 0x0000002d2a047223 */ /* 0x000fe2000001002f */
[----:B------:R-:W-:Y:S02]  /*3c00*/  HADD2.F32 R45, -RZ, R16.H1_H1 ;  /* 0x30000010ff2d7230 */ /* 0x000fe40000004100 */
[----:B------:R-:W-:Y:S01]  /*3c10*/  FFMA.FTZ R6, R3, R6, RZ ;  /* 0x0000000603067223 */ /* 0x000fe200000100ff */
[----:B------:R-:W-:Y:S02]  /*3c20*/  HADD2.F32 R3, -RZ, R12.H0_H0 ;  /* 0x2000000cff037230 */ /* 0x000fe40000004100 */
[----:B------:R-:W-:Y:S01]  /*3c30*/  FFMA.FTZ R2, R5, R42, R2 ;  /* 0x0000002a05027223 */ /* 0x000fe20000010002 */
[----:B------:R-:W-:-:S02]  /*3c40*/  HADD2.F32 R5, -RZ, R15.H0_H0 ;  /* 0x2000000fff057230 */ /* 0x000fc40000004100 */
[C---:B------:R-:W-:Y:S01]  /*3c50*/  FFMA.FTZ R44, R42.reuse, R45, R49 ;  /* 0x0000002d2a2c7223 */ /* 0x040fe20000010031 */
[----:B------:R-:W-:Y:S01]  /*3c60*/  FFMA.FTZ R42, R42, R51, R6 ;  /* 0x000000332a2a7223 */ /* 0x000fe20000010006 */
[----:B------:R-:W-:Y:S01]  /*3c70*/  FFMA.FTZ R3, R3, R35, R2 ;  /* 0x0000002303037223 */ /* 0x000fe20000010002 */
[----:B------:R-:W-:Y:S02]  /*3c80*/  HADD2.F32 R2, -RZ, R12.H1_H1 ;  /* 0x3000000cff027230 */ /* 0x000fe40000004100 */
[----:B------:R-:W-:Y:S01]  /*3c90*/  FFMA.FTZ R6, R35, R5, R4 ;  /* 0x0000000523067223 */ /* 0x000fe20000010004 */
[----:B------:R-:W-:Y:S02]  /*3ca0*/  HADD2.F32 R5, -RZ, R19.H0_H0 ;  /* 0x20000013ff057230 */ /* 0x000fe40000004100 */
[----:B------:R-:W-:Y:S02]  /*3cb0*/  HADD2.F32 R47, -RZ, R17.H0_H0 ;  /* 0x20000011ff2f7230 */ /* 0x000fe40000004100 */
[----:B------:R-:W-:Y:S01]  /*3cc0*/  FFMA.FTZ R2, R2, R43, R3 ;  /* 0x0000002b02027223 */ /* 0x000fe20000010003 */
[----:B------:R-:W-:-:S02]  /*3cd0*/  HADD2.F32 R4, -RZ, R15.H1_H1 ;  /* 0x3000000fff047230 */ /* 0x000fc40000004100 */
[C---:B------:R-:W-:Y:S01]  /*3ce0*/  FFMA.FTZ R5, R35.reuse, R5, R42 ;  /* 0x0000000523057223 */ /* 0x040fe2000001002a */
[----:B------:R-:W-:Y:S02]  /*3cf0*/  HADD2.F32 R3, -RZ, R20.H0_H0 ;  /* 0x20000014ff037230 */ /* 0x000fe40000004100 */
[----:B------:R-:W-:Y:S01]  /*3d00*/  FFMA.FTZ R47, R35, R47, R44 ;  /* 0x0000002f232f7223 */ /* 0x000fe2000001002c */
[----:B------:R-:W-:Y:S02]  /*3d10*/  HADD2.F32 R44, -RZ, R17.H1_H1 ;  /* 0x30000011ff2c7230 */ /* 0x000fe40000004100 */
[C---:B------:R-:W-:Y:S01]  /*3d20*/  FFMA.FTZ R46, R43.reuse, R46, R5 ;  /* 0x0000002e2b2e7223 */ /* 0x040fe20000010005 */
[--C-:B-1----:R-:W-:Y:S02]  /*3d30*/  HADD2.F32 R5, -RZ, R10.reuse.H0_H0 ;  /* 0x2000000aff057230 */ /* 0x102fe40000004100 */
[----:B------:R-:W-:Y:S01]  /*3d40*/  FFMA.FTZ R42, R43, R4, R6 ;  /* 0x000000042b2a7223 */ /* 0x000fe20000010006 */
[----:B------:R-:W-:-:S02]  /*3d50*/  HADD2.F32 R35, -RZ, R10.H1_H1 ;  /* 0x3000000aff237230 */ /* 0x000fc40000004100 */
[----:B------:R-:W-:Y:S01]  /*3d60*/  FFMA.FTZ R44, R43, R44, R47 ;  /* 0x0000002c2b2c7223 */ /* 0x000fe2000001002f */
[----:B------:R-:W-:Y:S02]  /*3d70*/  HADD2.F32 R4, -RZ, R20.H1_H1 ;  /* 0x30000014ff047230 */ /* 0x000fe40000004100 */
[----:B------:R-:W-:Y:S01]  /*3d80*/  FFMA.FTZ R3, R3, R5, R2 ;  /* 0x0000000503037223 */ /* 0x000fe20000010002 */
[----:B------:R-:W-:Y:S02]  /*3d90*/  HADD2.F32 R10, -RZ, R22.H0_H0 ;  /* 0x20000016ff0a7230 */ /* 0x000fe40000004100 */
        /* <DEDUP_REMOVED lines=46> */
.L_x_1482:
[----:B------:R-:W-:Y:S05]  /*4080*/  @!P3 BRA `(.L_x_1483) ;  /* 0x0000000800e0b947 */ /* 0x000fea0003800000 */
[----:B------:R-:W-:-:S04]  /*4090*/  PRMT R2, R40, 0x9910, RZ ;  /* 0x0000991028027816 */ /* 0x000fc800000000ff */
[----:B------:R-:W-:-:S13]  /*40a0*/  ISETP.NE.AND P4, PT, R2, RZ, PT ;  /* 0x000000ff0200720c */ /* 0x000fda0003f85270 */
[----:B------:R-:W-:Y:S05]  /*40b0*/  @!P4 BRA `(.L_x_1484) ;  /* 0x000000040068c947 */ /* 0x000fea0003800000 */
[----:B------:R-:W0:Y:S01]  /*40c0*/  LDS.64 R2, [UR4+0x80] ;  /* 0x00008004ff027984 */ /* 0x000e220008000a00 */
[----:B------:R-:W-:Y:S02]  /*40d0*/  HADD2.F32 R45, -RZ, R14.H1_H1 ;  /* 0x3000000eff2d7230 */ /* 0x000fe40000004100 */
[----:B------:R-:W-:Y:S01]  /*40e0*/  HADD2.F32 R4, -RZ, R16.H0_H0 ;  /* 0x20000010ff047230 */ /* 0x000fe20000004100 */
[----:B------:R-:W1:Y:S01]  /*40f0*/  LDS.64 R10, [UR4+0x88] ;  /* 0x00008804ff0a7984 */ /* 0x000e620008000a00 */
[--C-:B------:R-:W-:Y:S02]  /*4100*/  HADD2.F32 R5, -RZ, R18.reuse.H0_H0 ;  /* 0x20000012ff057230 */ /* 0x100fe40000004100 */
[----:B------:R-:W-:Y:S02]  /*4110*/  HADD2.F32 R47, -RZ, R13.H1_H1 ;  /* 0x3000000dff2f7230 */ /* 0x000fe40000004100 */
[----:B------:R-:W-:Y:S02]  /*4120*/  HADD2.F32 R49, -RZ, R18.H1_H1 ;  /* 0x30000012ff317230 */ /* 0x000fe40000004100 */
[----:B------:R-:W-:-:S02]  /*4130*/  HADD2.F32 R46, -RZ, R19.H1_H1 ;  /* 0x30000013ff2e7230 */ /* 0x000fc40000004100 */
[----:B------:R-:W-:Y:S02]  /*4140*/  HADD2.F32 R48, -RZ, R26.H0_H0 ;  /* 0x2000001aff307230 */ /* 0x000fe40000004100 */
[--C-:B0-----:R-:W-:Y:S02]  /*4150*/  HADD2.F32 R6, -RZ, R2.reuse.H0_H0 ;  /* 0x20000002ff067230 */ /* 0x101fe40000004100 */
[----:B------:R-:W-:Y:S02]  /*4160*/  HADD2.F32 R35, -RZ, R2.H1_H1 ;  /* 0x30000002ff237230 */ /* 0x000fe40000004100 */
[----:B------:R-:W-:Y:S02]  /*4170*/  HADD2.F32 R2, -RZ, R14.H0_H0 ;  /* 0x2000000eff027230 */ /* 0x000fe40000004100 */
[----:B------:R-:W-:Y:S01]  /*4180*/  FFMA.FTZ R4, R4, R6, RZ ;  /* 0x0000000604047223 */ /* 0x000fe200000100ff */
[--C-:B------:R-:W-:Y:S02]  /*4190*/  HADD2.F32 R43, -RZ, R3.reuse.H0_H0 ;  /* 0x20000003ff2b7230 */ /* 0x100fe40000004100 */
[----:B------:R-:W-:-:S02]  /*41a0*/  HADD2.F32 R42, -RZ, R3.H1_H1 ;  /* 0x30000003ff2a7230 */ /* 0x000fc40000004100 */
[----:B------:R-:W-:Y:S01]  /*41b0*/  FFMA.FTZ R2, R2, R6, RZ ;  /* 0x0000000602027223 */ /* 0x000fe200000100ff */
[----:B------:R-:W-:-:S03]  /*41c0*/  HADD2.F32 R3, -RZ, R13.H0_H0 ;  /* 0x2000000dff037230 */ /* 0x000fc60000004100 */
[-C--:B------:R-:W-:Y:S01]  /*41d0*/  FFMA.FTZ R2, R45, R35.reuse, R2 ;  /* 0x000000232d027223 */ /* 0x080fe20000010002 */
[----:B------:R-:W-:Y:S02]  /*41e0*/  HADD2.F32 R45, -RZ, R16.H1_H1 ;  /* 0x30000010ff2d7230 */ /* 0x000fe40000004100 */
[-C--:B------:R-:W-:Y:S01]  /*41f0*/  FFMA.FTZ R44, R3, R6.reuse, RZ ;  /* 0x00000006032c7223 */ /* 0x080fe200000100ff */
[----:B------:R-:W-:Y:S02]  /*4200*/  HADD2.F32 R3, -RZ, R12.H0_H0 ;  /* 0x2000000cff037230 */ /* 0x000fe40000004100 */
[----:B------:R-:W-:Y:S01]  /*4210*/  FFMA.FTZ R6, R5, R6, RZ ;  /* 0x0000000605067223 */ /* 0x000fe200000100ff */
[----:B------:R-:W-:Y:S02]  /*4220*/  HADD2.F32 R5, -RZ, R15.H0_H0 ;  /* 0x2000000fff057230 */ /* 0x000fe40000004100 */
[----:B------:R-:W-:Y:S01]  /*4230*/  FFMA.FTZ R44, R47, R35, R44 ;  /* 0x000000232f2c7223 */ /* 0x000fe2000001002c */
[----:B------:R-:W-:-:S02]  /*4240*/  HADD2.F32 R47, -RZ, R17.H0_H0 ;  /* 0x20000011ff2f7230 */ /* 0x000fc40000004100 */
[----:B------:R-:W-:Y:S01]  /*4250*/  FFMA.FTZ R4, R45, R35, R4 ;  /* 0x000000232d047223 */ /* 0x000fe20000010004 */
        /* <DEDUP_REMOVED lines=8> */
[----:B------:R-:W-:Y:S01]  /*42e0*/  FFMA.FTZ R43, R45, R43, R6 ;  /* 0x0000002b2d2b7223 */ /* 0x000fe20000010006 */
[-C--:B------:R-:W-:Y:S01]  /*42f0*/  FFMA.FTZ R3, R2, R42.reuse, R3 ;  /* 0x0000002a02037223 */ /* 0x080fe20000010003 */
[----:B-1----:R-:W-:Y:S02]  /*4300*/  HADD2.F32 R2, -RZ, R10.H0_H0 ;  /* 0x2000000aff027230 */ /* 0x002fe40000004100 */
[-C--:B------:R-:W-:Y:S01]  /*4310*/  FFMA.FTZ R35, R44, R42.reuse, R35 ;  /* 0x0000002a2c237223 */ /* 0x080fe20000010023 */
[----:B------:R-:W-:Y:S02]  /*4320*/  HADD2.F32 R6, -RZ, R20.H0_H0 ;  /* 0x20000014ff067230 */ /* 0x000fe40000004100 */
[-C--:B------:R-:W-:Y:S01]  /*4330*/  FFMA.FTZ R43, R46, R42.reuse, R43 ;  /* 0x0000002a2e2b7223 */ /* 0x080fe2000001002b */
        /* <DEDUP_REMOVED lines=50> */
.L_x_1484:
[----:B------:R-:W-:Y:S05]  /*4660*/  @P0 BRA `(.L_x_1483) ;  /* 0x0000000400680947 */ /* 0x000fea0003800000 */
[----:B------:R-:W0:Y:S01]  /*4670*/  LDS.64 R2, [UR4+0x100] ;  /* 0x00010004ff027984 */ /* 0x000e220008000a00 */
[----:B------:R-:W-:Y:S02]  /*4680*/  HADD2.F32 R45, -RZ, R14.H1_H1 ;  /* 0x3000000eff2d7230 */ /* 0x000fe40000004100 */
[----:B------:R-:W-:Y:S01]  /*4690*/  HADD2.F32 R4, -RZ, R16.H0_H0 ;  /* 0x20000010ff047230 */ /* 0x000fe20000004100 */
[----:B------:R-:W1:Y:S01]  /*46a0*/  LDS.64 R10, [UR4+0x108] ;  /* 0x00010804ff0a7984 */ /* 0x000e620008000a00 */
[--C-:B------:R-:W-:Y:S02]  /*46b0*/  HADD2.F32 R5, -RZ, R18.reuse.H0_H0 ;  /* 0x20000012ff057230 */ /* 0x100fe40000004100 */
[----:B------:R-:W-:Y:S02]  /*46c0*/  HADD2.F32 R47, -RZ, R18.H1_H1 ;  /* 0x30000012ff2f7230 */ /* 0x000fe40000004100 */
[--C-:B0-----:R-:W-:Y:S02]  /*46d0*/  HADD2.F32 R43, -RZ, R3.reuse.H0_H0 ;  /* 0x20000003ff2b7230 */ /* 0x101fe40000004100 */
[----:B------:R-:W-:-:S02]  /*46e0*/  HADD2.F32 R42, -RZ, R3.H1_H1 ;  /* 0x30000003ff2a7230 */ /* 0x000fc40000004100 */
[--C-:B------:R-:W-:Y:S02]  /*46f0*/  HADD2.F32 R6, -RZ, R2.reuse.H0_H0 ;  /* 0x20000002ff067230 */ /* 0x100fe40000004100 */
[--C-:B------:R-:W-:Y:S02]  /*4700*/  HADD2.F32 R3, -RZ, R13.reuse.H0_H0 ;  /* 0x2000000dff037230 */ /* 0x100fe40000004100 */
[----:B------:R-:W-:Y:S02]  /*4710*/  HADD2.F32 R35, -RZ, R2.H1_H1 ;  /* 0x30000002ff237230 */ /* 0x000fe40000004100 */
[-C--:B------:R-:W-:Y:S01]  /*4720*/  FFMA.FTZ R4, R4, R6.reuse, RZ ;  /* 0x0000000604047223 */ /* 0x080fe200000100ff */
[----:B------:R-:W-:Y:S02]  /*4730*/  HADD2.F32 R2, -RZ, R14.H0_H0 ;  /* 0x2000000eff027230 */ /* 0x000fe40000004100 */
[----:B------:R-:W-:Y:S01]  /*4740*/  FFMA.FTZ R14, R3, R6, RZ ;  /* 0x00000006030e7223 */ /* 0x000fe200000100ff */
[----:B------:R-:W-:-:S02]  /*4750*/  HADD2.F32 R13, -RZ, R13.H1_H1 ;  /* 0x3000000dff0d7230 */ /* 0x000fc40000004100 */
[----:B------:R-:W-:Y:S02]  /*4760*/  HADD2.F32 R3, -RZ, R12.H0_H0 ;  /* 0x2000000cff037230 */ /* 0x000fe40000004100 */
[-C--:B------:R-:W-:Y:S01]  /*4770*/  FFMA.FTZ R2, R2, R6.reuse, RZ ;  /* 0x0000000602027223 */ /* 0x080fe200000100ff */
[----:B------:R-:W-:Y:S01]  /*4780*/  FFMA.FTZ R6, R5, R6, RZ ;  /* 0x0000000605067223 */ /* 0x000fe200000100ff */
        /* <DEDUP_REMOVED lines=10> */
[-C--:B------:R-:W-:Y:S01]  /*4830*/  FFMA.FTZ R13, R45, R43.reuse, R4 ;  /* 0x0000002b2d0d7223 */ /* 0x080fe20000010004 */
[----:B------:R-:W-:Y:S02]  /*4840*/  HADD2.F32 R12, -RZ, R12.H1_H1 ;  /* 0x3000000cff0c7230 */ /* 0x000fe40000004100 */
[----:B------:R-:W-:Y:S01]  /*4850*/  FFMA.FTZ R43, R35, R43, R6 ;  /* 0x0000002b232b7223 */ /* 0x000fe20000010006 */
[----:B------:R-:W-:Y:S02]  /*4860*/  HADD2.F32 R2, -RZ, R15.H1_H1 ;  /* 0x3000000fff027230 */ /* 0x000fe40000004100 */
        /* <DEDUP_REMOVED lines=58> */
.L_x_1483:
        /* <DEDUP_REMOVED lines=20> */
[----:B------:R-:W-:Y:S01]  /*4d50*/  HFMA2 R14, R14, R7.H0_H0, -72, -72 ;  /* 0xd480d4800e0e7431 */ /* 0x000fe20000040007 */
[----:B------:R-:W-:-:S02]  /*4d60*/  LOP3.LUT R15, R19, 0xf000f, RZ, 0xc0, !PT ;  /* 0x000f000f130f7812 */ /* 0x000fc400078ec0ff */
[C---:B------:R-:W-:Y:S01]  /*4d70*/  LOP3.LUT R3, R12.reuse, 0xf000f, RZ, 0xc0, !PT ;  /* 0x000f000f0c037812 */ /* 0x040fe200078ec0ff */
        /* <DEDUP_REMOVED lines=14> */
[----:B------:R-:W-:Y:S01]  /*4e60*/  LOP3.LUT R22, R22, 0x64006400, RZ, 0xfc, !PT ;  /* 0x6400640016167812 */ /* 0x000fe200078efcff */
[----:B------:R-:W-:Y:S01]  /*4e70*/  HADD2 R19, R6, -1032, -1032 ;  /* 0xe408e40806137430 */ /* 0x000fe20000000000 */
[----:B------:R-:W-:Y:S01]  /*4e80*/  LOP3.LUT R3, R3, 0x64006400, RZ, 0xfc, !PT ;  /* 0x6400640003037812 */ /* 0x000fe200078efcff */
[----:B------:R-:W-:Y:S01]  /*4e90*/  HADD2 R21, R21, -1032, -1032 ;  /* 0xe408e40815157430 */ /* 0x000fe20000000000 */
[----:B------:R-:W-:Y:S01]  /*4ea0*/  LOP3.LUT R12, R12, 0x64006400, RZ, 0xfc, !PT ;  /* 0x640064000c0c7812 */ /* 0x000fe200078efcff */
[----:B------:R-:W-:Y:S01]  /*4eb0*/  HFMA2 R22, R22, R7.H0_H0, -72, -72 ;  /* 0xd480d48016167431 */ /* 0x000fe20000040007 */
[----:B------:R-:W-:Y:S02]  /*4ec0*/  LOP3.LUT R5, R5, 0x64006400, RZ, 0xfc, !PT ;  /* 0x6400640005057812 */ /* 0x000fe400078efcff */
[----:B------:R-:W-:Y:S01]  /*4ed0*/  LOP3.LUT R27, R15, 0x64006400, RZ, 0xfc, !PT ;  /* 0x640064000f1b7812 */ /* 0x000fe200078efcff */
[----:B------:R-:W-:Y:S01]  /*4ee0*/  HADD2 R15, R4, -1032, -1032 ;  /* 0xe408e408040f7430 */ /* 0x000fe20000000000 */
[----:B------:R-:W-:Y:S01]  /*4ef0*/  LOP3.LUT R13, R16, 0x64006400, RZ, 0xfc, !PT ;  /* 0x64006400100d7812 */ /* 0x000fe200078efcff */
[----:B------:R-:W-:Y:S01]  /*4f00*/  HADD2 R16, R2, -1032, -1032 ;  /* 0xe408e40802107430 */ /* 0x000fe20000000000 */
[----:B------:R-:W-:Y:S01]  /*4f10*/  LOP3.LUT R44, R23, 0x64006400, RZ, 0xfc, !PT ;  /* 0x64006400172c7812 */ /* 0x000fe200078efcff */
[----:B------:R-:W-:-:S02]  /*4f20*/  HADD2 R23, R3, -1032, -1032 ;  /* 0xe408e40803177430 */ /* 0x000fc40000000000 */
[-C--:B------:R-:W-:Y:S02]  /*4f30*/  HFMA2 R24, R12, R7.reuse.H0_H0, -72, -72 ;  /* 0xd480d4800c187431 */ /* 0x080fe40000040007 */
[----:B------:R-:W-:Y:S02]  /*4f40*/  HADD2 R25, R5, -1032, -1032 ;  /* 0xe408e40805197430 */ /* 0x000fe40000000000 */
[----:B------:R-:W-:Y:S02]  /*4f50*/  HADD2 R27, R27, -1032, -1032 ;  /* 0xe408e4081b1b7430 */ /* 0x000fe40000000000 */
        /* <DEDUP_REMOVED lines=57> */
[----:B------:R-:W-:Y:S02]  /*52f0*/  HADD2.F32 R44, -RZ, R26.H0_H0 ;  /* 0x2000001aff2c7230 */ /* 0x000fe40000004100 */
        /* <DEDUP_REMOVED lines=35> */
.L_x_1485:
        /* <DEDUP_REMOVED lines=14> */
[----:B------:R-:W-:Y:S02]  /*5610*/  HADD2.F32 R3, -RZ, R15.H0_H0 ;  /* 0x2000000fff037230 */ /* 0x000fe40000004100 */
[----:B------:R-:W-:Y:S02]  /*5620*/  HADD2.F32 R44, -RZ, R2.H1_H1 ;  /* 0x30000002ff2c7230 */ /* 0x000fe40000004100 */
[-C--:B------:R-:W-:Y:S01]  /*5630*/  FFMA.FTZ R49, R4, R6.reuse, RZ ;  /* 0x0000000604317223 */ /* 0x080fe200000100ff */
[----:B------:R-:W-:Y:S02]  /*5640*/  HADD2.F32 R2, -RZ, R16.H0_H0 ;  /* 0x20000010ff027230 */ /* 0x000fe40000004100 */
[-C--:B------:R-:W-:Y:S01]  /*5650*/  FFMA.FTZ R3, R3, R6.reuse, RZ ;  /* 0x0000000603037223 */ /* 0x080fe200000100ff */
[----:B------:R-:W-:Y:S01]  /*5660*/  FFMA.FTZ R5, R5, R6, RZ ;  /* 0x0000000605057223 */ /* 0x000fe200000100ff */
[----:B------:R-:W-:-:S02]  /*5670*/  HADD2.F32 R4, -RZ, R18.H0_H0 ;  /* 0x20000012ff047230 */ /* 0x000fc40000004100 */
[----:B------:R-:W-:Y:S01]  /*5680*/  FFMA.FTZ R45, R2, R6, RZ ;  /* 0x00000006022d7223 */ /* 0x000fe200000100ff */
        /* <DEDUP_REMOVED lines=9> */
[----:B------:R-:W-:Y:S01]  /*5720*/  FFMA.FTZ R5, R50, R44, R5 ;  /* 0x0000002c32057223 */ /* 0x000fe20000010005 */
[-C--:B------:R-:W-:Y:S01]  /*5730*/  FFMA.FTZ R2, R2, R46.reuse, R45 ;  /* 0x0000002e02027223 */ /* 0x080fe2000001002d */
[----:B------:R-:W-:Y:S02]  /*5740*/  HADD2.F32 R3, -RZ, R14.H1_H1 ;  /* 0x3000000eff037230 */ /* 0x000fe40000004100 */
[-C--:B------:R-:W-:Y:S01]  /*5750*/  FFMA.FTZ R44, R48, R46.reuse, R49 ;  /* 0x0000002e302c7223 */ /* 0x080fe20000010031 */
[----:B------:R-:W-:Y:S02]  /*5760*/  HADD2.F32 R45, -RZ, R18.H1_H1 ;  /* 0x30000012ff2d7230 */ /* 0x000fe40000004100 */
[----:B------:R-:W-:Y:S01]  /*5770*/  FFMA.FTZ R46, R6, R46, R5 ;  /* 0x0000002e062e7223 */ /* 0x000fe20000010005 */
[----:B------:R-:W-:-:S02]  /*5780*/  HADD2.F32 R49, -RZ, R20.H1_H1 ;  /* 0x30000014ff317230 */ /* 0x000fc40000004100 */
        /* <DEDUP_REMOVED lines=27> */
[----:B------:R-:W-:Y:S02]  /*5940*/  HADD2.F32 R13, -RZ, R13.H1_H1 ;  /* 0x3000000dff0d7230 */ /* 0x000fe40000004100 */
[-C--:B------:R-:W-:Y:S01]  /*5950*/  FFMA.FTZ R6, R44, R4.reuse, R45 ;  /* 0x000000042c067223 */ /* 0x080fe2000001002d */
[----:B------:R-:W-:Y:S02]  /*5960*/  HADD2.F32 R44, -RZ, R43.H0_H0 ;  /* 0x2000002bff2c7230 */ /* 0x000fe40000004100 */
[----:B------:R-:W-:Y:S01]  /*5970*/  FFMA.FTZ R12, R12, R4, R47 ;  /* 0x000000040c0c7223 */ /* 0x000fe2000001002f */
[----:B------:R-:W-:Y:S02]  /*5980*/  HADD2.F32 R5, -RZ, R24.H1_H1 ;  /* 0x30000018ff057230 */ /* 0x000fe40000004100 */
        /* <DEDUP_REMOVED lines=24> */
.L_x_1487:
        /* <DEDUP_REMOVED lines=9> */
[----:B------:R-:W-:Y:S02]  /*5ba0*/  HADD2.F32 R44, -RZ, R2.H1_H1 ;  /* 0x30000002ff2c7230 */ /* 0x000fe40000004100 */
[----:B------:R-:W-:Y:S02]  /*5bb0*/  HADD2.F32 R3, -RZ, R15.H0_H0 ;  /* 0x2000000fff037230 */ /* 0x000fe40000004100 */
[-C--:B------:R-:W-:Y:S01]  /*5bc0*/  FFMA.FTZ R47, R4, R6.reuse, RZ ;  /* 0x00000006042f7223 */ /* 0x080fe200000100ff */
[--C-:B------:R-:W-:Y:S02]  /*5bd0*/  HADD2.F32 R2, -RZ, R16.reuse.H0_H0 ;  /* 0x20000010ff027230 */ /* 0x100fe40000004100 */
[-C--:B------:R-:W-:Y:S01]  /*5be0*/  FFMA.FTZ R5, R5, R6.reuse, RZ ;  /* 0x0000000605057223 */ /* 0x080fe200000100ff */
[----:B------:R-:W-:Y:S02]  /*5bf0*/  HADD2.F32 R16, -RZ, R16.H1_H1 ;  /* 0x30000010ff107230 */ /* 0x000fe40000004100 */
[----:B------:R-:W-:Y:S01]  /*5c00*/  FFMA.FTZ R3, R3, R6, RZ ;  /* 0x0000000603037223 */ /* 0x000fe200000100ff */
[----:B------:R-:W-:-:S02]  /*5c10*/  HADD2.F32 R4, -RZ, R18.H0_H0 ;  /* 0x20000012ff047230 */ /* 0x000fc40000004100 */
[----:B------:R-:W-:Y:S01]  /*5c20*/  FFMA.FTZ R15, R2, R6, RZ ;  /* 0x00000006020f7223 */ /* 0x000fe200000100ff */
[----:B------:R-:W-:Y:S02]  /*5c30*/  HADD2.F32 R6, -RZ, R19.H1_H1 ;  /* 0x30000013ff067230 */ /* 0x000fe40000004100 */
[-C--:B------:R-:W-:Y:S01]  /*5c40*/  FFMA.FTZ R3, R48, R44.reuse, R3 ;  /* 0x0000002c30037223 */ /* 0x080fe20000010003 */
[----:B------:R-:W-:Y:S02]  /*5c50*/  HADD2.F32 R2, -RZ, R14.H0_H0 ;  /* 0x2000000eff027230 */ /* 0x000fe40000004100 */
[-C--:B------:R-:W-:Y:S01]  /*5c60*/  FFMA.FTZ R15, R16, R44.reuse, R15 ;  /* 0x0000002c100f7223 */ /* 0x080fe2000001000f */
[----:B------:R-:W-:Y:S02]  /*5c70*/  HADD2.F32 R48, -RZ, R21.H1_H1 ;  /* 0x30000015ff307230 */ /* 0x000fe40000004100 */
[----:B------:R-:W-:Y:S01]  /*5c80*/  FFMA.FTZ R47, R6, R44, R47 ;  /* 0x0000002c062f7223 */ /* 0x000fe2000001002f */
[----:B------:R-:W-:-:S02]  /*5c90*/  HADD2.F32 R16, -RZ, R20.H0_H0 ;  /* 0x20000014ff107230 */ /* 0x000fc40000004100 */
[-C--:B------:R-:W-:Y:S01]  /*5ca0*/  FFMA.FTZ R2, R2, R46.reuse, R15 ;  /* 0x0000002e02027223 */ /* 0x080fe2000001000f */
        /* <DEDUP_REMOVED lines=65> */
.L_x_1486:
        /* <DEDUP_REMOVED lines=145> */
.L_x_1488:
        /* <DEDUP_REMOVED lines=94> */
.L_x_1490:
        /* <DEDUP_REMOVED lines=91> */
.L_x_1489:
[----:B------:R-:W-:-:S06]  /*7560*/  IMAD.WIDE R12, R17, 0x4, R10 ;  /* 0x00000004110c7825 */ /* 0x000fcc00078e020a */
[----:B------:R-:W2:Y:S02]  /*7570*/  LDG.E.128.CONSTANT R12, desc[UR6][R12.64] ;  /* 0x000000060c0c7981 */ /* 0x000ea4000c1e9d00 */
[C---:B--2---:R-:W-:Y:S02]  /*7580*/  LOP3.LUT R5, R13.reuse, 0xf000f, RZ, 0xc0, !PT ;  /* 0x000f000f0d057812 */ /* 0x044fe400078ec0ff */
[----:B------:R-:W-:Y:S02]  /*7590*/  LOP3.LUT R6, R13, 0xf000f0, RZ, 0xc0, !PT ;  /* 0x00f000f00d067812 */ /* 0x000fe400078ec0ff */
[----:B------:R-:W-:Y:S02]  /*75a0*/  SHF.R.U32.HI R10, RZ, 0x8, R13 ;  /* 0x00000008ff0a7819 */ /* 0x000fe4000001160d */
[----:B------:R-:W-:Y:S02]  /*75b0*/  LOP3.LUT R11, R14, 0xf000f0, RZ, 0xc0, !PT ;  /* 0x00f000f00e0b7812 */ /* 0x000fe400078ec0ff */
        /* <DEDUP_REMOVED lines=113> */
[----:B------:R-:W-:Y:S02]  /*7cd0*/  HADD2.F32 R2, -RZ, R16.H1_H1 ;  /* 0x30000010ff027230 */ /* 0x000fe40000004100 */
[----:B------:R-:W-:Y:S01]  /*7ce0*/  FFMA.FTZ R5, R6, R5, R43 ;  /* 0x0000000506057223 */ /* 0x000fe2000001002b */
[----:B------:R-:W-:-:S02]  /*7cf0*/  HADD2.F32 R4, -RZ, R17.H1_H1 ;  /* 0x30000011ff047230 */ /* 0x000fc40000004100 */
[----:B------:R-:W-:Y:S01]  /*7d00*/  FFMA.FTZ R44, R6, R44, R45 ;  /* 0x0000002c062c7223 */ /* 0x000fe2000001002d */
        /* <DEDUP_REMOVED lines=22> */
.L_x_1491:
        /* <DEDUP_REMOVED lines=94> */
.L_x_1492:
[----:B------:R-:W-:Y:S05]  /*8450*/  @P0 BRA `(.L_x_1481) ;  /* 0x0000000400680947 */ /* 0x000fea0003800000 */
[----:B------:R-:W0:Y:S01]  /*8460*/  LDS.64 R2, [UR4+0x130] ;  /* 0x00013004ff027984 */ /* 0x000e220008000a00 */
[----:B------:R-:W-:Y:S02]  /*8470*/  HADD2.F32 R4, -RZ, R20.H0_H0 ;  /* 0x20000014ff047230 */ /* 0x000fe40000004100 */
[--C-:B------:R-:W-:Y:S01]  /*8480*/  HADD2.F32 R5, -RZ, R22.reuse.H0_H0 ;  /* 0x20000016ff057230 */ /* 0x100fe20000004100 */
[----:B------:R-:W1:Y:S01]  /*8490*/  LDS.64 R10, [UR4+0x138] ;  /* 0x00013804ff0a7984 */ /* 0x000e620008000a00 */
[----:B------:R-:W-:Y:S02]  /*84a0*/  HADD2.F32 R43, -RZ, R22.H1_H1 ;  /* 0x30000016ff2b7230 */ /* 0x000fe40000004100 */
[--C-:B------:R-:W-:Y:S02]  /*84b0*/  HADD2.F32 R22, -RZ, R26.reuse.H0_H0 ;  /* 0x2000001aff167230 */ /* 0x100fe40000004100 */
        /* <DEDUP_REMOVED lines=8> */
[----:B------:R-:W-:Y:S01]  /*8540*/  FFMA.FTZ R44, R3, R6, RZ ;  /* 0x00000006032c7223 */ /* 0x000fe200000100ff */
[----:B------:R-:W-:-:S02]  /*8550*/  HADD2.F32 R19, -RZ, R19.H1_H1 ;  /* 0x30000013ff137230 */ /* 0x000fc40000004100 */
[----:B------:R-:W-:Y:S02]  /*8560*/  HADD2.F32 R21, -RZ, R21.H1_H1 ;  /* 0x30000015ff157230 */ /* 0x000fe40000004100 */
[-C--:B------:R-:W-:Y:S01]  /*8570*/  FFMA.FTZ R2, R2, R6.reuse, RZ ;  /* 0x0000000602027223 */ /* 0x080fe200000100ff */
[----:B------:R-:W-:Y:S02]  /*8580*/  HADD2.F32 R3, -RZ, R12.H0_H0 ;  /* 0x2000000cff037230 */ /* 0x000fe40000004100 */
[-C--:B------:R-:W-:Y:S01]  /*8590*/  FFMA.FTZ R44, R19, R27.reuse, R44 ;  /* 0x0000001b132c7223 */ /* 0x080fe2000001002c */
[----:B------:R-:W-:Y:S02]  /*85a0*/  HADD2.F32 R19, -RZ, R20.H1_H1 ;  /* 0x30000014ff137230 */ /* 0x000fe40000004100 */
[----:B------:R-:W-:Y:S01]  /*85b0*/  FFMA.FTZ R2, R21, R27, R2 ;  /* 0x0000001b15027223 */ /* 0x000fe20000010002 */
[----:B------:R-:W-:Y:S02]  /*85c0*/  HADD2.F32 R21, -RZ, R14.H0_H0 ;  /* 0x2000000eff157230 */ /* 0x000fe40000004100 */
[----:B------:R-:W-:Y:S01]  /*85d0*/  FFMA.FTZ R6, R5, R6, RZ ;  /* 0x0000000605067223 */ /* 0x000fe200000100ff */
[----:B------:R-:W-:-:S02]  /*85e0*/  HADD2.F32 R5, -RZ, R13.H0_H0 ;  /* 0x2000000dff057230 */ /* 0x000fc40000004100 */
[----:B------:R-:W-:Y:S01]  /*85f0*/  FFMA.FTZ R4, R19, R27, R4 ;  /* 0x0000001b13047223 */ /* 0x000fe20000010004 */
[----:B------:R-:W-:Y:S01]  /*8600*/  FFMA.FTZ R3, R3, R35, R2 ;  /* 0x0000002303037223 */ /* 0x000fe20000010002 */
[----:B------:R-:W-:Y:S02]  /*8610*/  HADD2.F32 R2, -RZ, R13.H1_H1 ;  /* 0x3000000dff027230 */ /* 0x000fe40000004100 */
[----:B------:R-:W-:Y:S01]  /*8620*/  FFMA.FTZ R6, R43, R27, R6 ;  /* 0x0000001b2b067223 */ /* 0x000fe20000010006 */
[-C--:B------:R-:W-:Y:S01]  /*8630*/  FFMA.FTZ R19, R21, R35.reuse, R4 ;  /* 0x0000002315137223 */ /* 0x080fe20000010004 */
[----:B------:R-:W-:Y:S02]  /*8640*/  HADD2.F32 R21, -RZ, R15.H0_H0 ;  /* 0x2000000fff157230 */ /* 0x000fe40000004100 */
[----:B------:R-:W-:Y:S01]  /*8650*/  FFMA.FTZ R5, R5, R35, R44 ;  /* 0x0000002305057223 */ /* 0x000fe2000001002c */
[----:B------:R-:W-:Y:S02]  /*8660*/  HADD2.F32 R12, -RZ, R12.H1_H1 ;  /* 0x3000000cff0c7230 */ /* 0x000fe40000004100 */
[----:B------:R-:W-:-:S02]  /*8670*/  HADD2.F32 R14, -RZ, R14.H1_H1 ;  /* 0x3000000eff0e7230 */ /* 0x000fc40000004100 */
[----:B------:R-:W-:Y:S01]  /*8680*/  FFMA.FTZ R35, R21, R35, R6 ;  /* 0x0000002315237223 */ /* 0x000fe20000010006 */
[-C--:B------:R-:W-:Y:S01]  /*8690*/  FFMA.FTZ R5, R2, R42.reuse, R5 ;  /* 0x0000002a02057223 */ /* 0x080fe20000010005 */
[--C-:B-1----:R-:W-:Y:S02]  /*86a0*/  HADD2.F32 R2, -RZ, R10.reuse.H0_H0 ;  /* 0x2000000aff027230 */ /* 0x102fe40000004100 */
[-C--:B------:R-:W-:Y:S01]  /*86b0*/  FFMA.FTZ R3, R12, R42.reuse, R3 ;  /* 0x0000002a0c037223 */ /* 0x080fe20000010003 */
[----:B------:R-:W-:Y:S02]  /*86c0*/  HADD2.F32 R6, -RZ, R23.H0_H0 ;  /* 0x20000017ff067230 */ /* 0x000fe40000004100 */
[----:B------:R-:W-:Y:S01]  /*86d0*/  FFMA.FTZ R19, R14, R42, R19 ;  /* 0x0000002a0e137223 */ /* 0x000fe20000010013 */
[----:B------:R-:W-:Y:S02]  /*86e0*/  HADD2.F32 R4, -RZ, R15.H1_H1 ;  /* 0x3000000fff047230 */ /* 0x000fe40000004100 */
[----:B------:R-:W-:-:S02]  /*86f0*/  HADD2.F32 R10, -RZ, R10.H1_H1 ;  /* 0x3000000aff0a7230 */ /* 0x000fc40000004100 */
[----:B------:R-:W-:Y:S01]  /*8700*/  FFMA.FTZ R3, R6, R2, R3 ;  /* 0x0000000206037223 */ /* 0x000fe20000010003 */
[----:B------:R-:W-:Y:S02]  /*8710*/  HADD2.F32 R12, -RZ, R23.H1_H1 ;  /* 0x30000017ff0c7230 */ /* 0x000fe40000004100 */
[----:B------:R-:W-:Y:S01]  /*8720*/  FFMA.FTZ R35, R4, R42, R35 ;  /* 0x0000002a04237223 */ /* 0x000fe20000010023 */
[--C-:B------:R-:W-:Y:S02]  /*8730*/  HADD2.F32 R14, -RZ, R24.reuse.H0_H0 ;  /* 0x20000018ff0e7230 */ /* 0x100fe40000004100 */
[--C-:B------:R-:W-:Y:S02]  /*8740*/  HADD2.F32 R20, -RZ, R25.reuse.H0_H0 ;  /* 0x20000019ff147230 */ /* 0x100fe40000004100 */
[----:B------:R-:W-:Y:S01]  /*8750*/  FFMA.FTZ R3, R12, R10, R3 ;  /* 0x0000000a0c037223 */ /* 0x000fe20000010003 */
[----:B------:R-:W-:Y:S02]  /*8760*/  HADD2.F32 R24, -RZ, R24.H1_H1 ;  /* 0x30000018ff187230 */ /* 0x000fe40000004100 */
[----:B------:R-:W-:Y:S01]  /*8770*/  FFMA.FTZ R5, R14, R2, R5 ;  /* 0x000000020e057223 */ /* 0x000fe20000010005 */
[----:B------:R-:W-:-:S02]  /*8780*/  HADD2.F32 R12, -RZ, R25.H1_H1 ;  /* 0x30000019ff0c7230 */ /* 0x000fc40000004100 */
[-C--:B------:R-:W-:Y:S01]  /*8790*/  FFMA.FTZ R19, R20, R2.reuse, R19 ;  /* 0x0000000214137223 */ /* 0x080fe20000010013 */
[----:B------:R-:W-:Y:S01]  /*87a0*/  FFMA.FTZ R35, R22, R2, R35 ;  /* 0x0000000216237223 */ /* 0x000fe20000010023 */
[----:B------:R-:W-:Y:S02]  /*87b0*/  HADD2.F32 R4, -RZ, R11.H0_H0 ;  /* 0x2000000bff047230 */ /* 0x000fe40000004100 */
        /* <DEDUP_REMOVED lines=36> */
.L_x_1481:
[----:B------:R-:W0:Y:S01]  /*8a00*/  LDC R35, c[0x0][0x23c] ;  /* 0x00008f00ff237b82 */ /* 0x000e220000000800 */
[----:B------:R-:W-:Y:S01]  /*8a10*/  IADD3 R38, R38, 0x20, RZ ;  /* 0x0000002026267810 */ /* 0x000fe20007ffe0ff */
[----:B------:R-:W-:-:S03]  /*8a20*/  UIADD3 UR4, UR4, 0x40, URZ ;  /* 0x0000004004047890 */ /* 0x000fc6000fffe03f */
[C---:B------:R-:W-:Y:S02]  /*8a30*/  ISETP.GE.AND P2, PT, R38.reuse, UR5, PT ;  /* 0x0000000526007c0c */ /* 0x040fe4000bf46270 */
[----:B------:R-:W-:Y:S01]  /*8a40*/  ISETP.LT.AND P3, PT, R38, R37, PT ;  /* 0x000000252600720c */ /* 0x000fe20003f61270 */
[----:B0-----:R-:W-:-:S12]  /*8a50*/  IMAD.WIDE R8, R35, 0x10, R8 ;  /* 0x0000001023087825 */ /* 0x001fd800078e0208 */
[----:B------:R-:W-:Y:S05]  /*8a60*/  @!P2 BRA P3, `(.L_x_1493) ;  /* 0xffffffa800fca947 */ /* 0x000fea000183ffff */
.L_x_1480:
[----:B------:R-:W-:Y:S05]  /*8a70*/  @!P1 EXIT ;  /* 0x000000000000994d */ /* 0x000fea0003800000 */
[----:B------:R-:W0:Y:S01]  /*8a80*/  S2R R0, SR_CTAID.X ;  /* 0x0000000000007919 */ /* 0x000e220000002500 */
[----:B------:R-:W1:Y:S01]  /*8a90*/  S2UR UR4, SR_CTAID.Y ;  /* 0x00000000000479c3 */ /* 0x000e620000002600 */
[----:B------:R-:W0:Y:S07]  /*8aa0*/  S2R R3, SR_TID.X ;  /* 0x0000000000037919 */ /* 0x000e2e0000002100 */
[----:B------:R-:W2:Y:S01]  /*8ab0*/  LDC.64 R6, c[0x0][0x230] ;  /* 0x00008c00ff067b82 */ /* 0x000ea20000000a00 */
[----:B-1----:R-:W-:Y:S01]  /*8ac0*/  UIMAD UR4, UR4, 0x3, URZ ;  /* 0x00000003040478a4 */ /* 0x002fe2000f8e023f */
        /* <DEDUP_REMOVED lines=11> */
.L_x_1497:
[----:B------:R-:W0:Y:S02]  /*8b80*/  LDS R2, [R0] ;  /* 0x0000000000027984 */ /* 0x000e240000000800 */
[----:B0-----:R-:W-:-:S10]  /*8b90*/  HFMA2.MMA R3, R2, 1, 1, R34 ;  /* 0x3c003c0002037835 */ /* 0x001fd40000000022 */
[----:B------:R-:W0:Y:S02]  /*8ba0*/  ATOMS.CAST.SPIN R3, [R0], R2, R3 ;  /* 0x000000020003738d */ /* 0x000e240001800003 */
[----:B0-----:R-:W-:-:S13]  /*8bb0*/  ISETP.EQ.U32.AND P0, PT, R3, 0x1, PT ;  /* 0x000000010300780c */ /* 0x001fda0003f02070 */
[----:B------:R-:W-:Y:S05]  /*8bc0*/  @!P0 BRA `(.L_x_1497) ;  /* 0xfffffffc00ec8947 */ /* 0x000fea000383ffff */
[----:B------:R-:W-:Y:S05]  /*8bd0*/  BRA `(.L_x_1495) ;  /* 0x00000000000c7947 */ /* 0x000fea0003800000 */
.L_x_1496:
[----:B------:R-:W2:Y:S02]  /*8be0*/  LD.E R0, desc[UR6][R4.64] ;  /* 0x0000000604007980 */ /* 0x000ea4000c101900 */
[----:B--2---:R-:W-:-:S05]  /*8bf0*/  IADD3 R3, R34, R0, RZ ;  /* 0x0000000022037210 */ /* 0x004fca0007ffe0ff */
[----:B------:R0:W-:Y:S02]  /*8c00*/  ST.E desc[UR6][R4.64], R3 ;  /* 0x0000000304007985 */ /* 0x0001e4000c101906 */
.L_x_1495:
[----:B------:R-:W-:Y:S05]  /*8c10*/  BSYNC B0 ;  /* 0x0000000000007941 */ /* 0x000fea0003800000 */
.L_x_1494:
[----:B------:R1:W-:Y:S01]  /*8c20*/  ATOM.E.ADD.F16x2.RN.STRONG.GPU P0, RZ, desc[UR6][R4.64+0x4], R33 ;  /* 0x0000042104ff79a2 */ /* 0x0003e2000810e1c6 */
[----:B------:R-:W-:Y:S04]  /*8c30*/  BSSY B0, `(.L_x_1498) ;  /* 0x000000f000007945 */ /* 0x000fe80003800000 */
[----:B-1----:R-:W-:Y:S05]  /*8c40*/  @P0 BRA `(.L_x_1499) ;  /* 0x0000000000340947 */ /* 0x002fea0003800000 */
[----:B------:R-:W1:Y:S02]  /*8c50*/  QSPC.E.S P0, RZ, [R4+0x4] ;  /* 0x0000040004ff73aa */ /* 0x000e640000000500 */
[----:B-1----:R-:W-:Y:S05]  /*8c60*/  @!P0 BRA `(.L_x_1500) ;  /* 0x0000000000208947 */ /* 0x002fea0003800000 */
[----:B------:R-:W-:-:S04]  /*8c70*/  MOV R2, R4 ;  /* 0x0000000400027202 */ /* 0x000fc80000000f00 */
[----:B------:R-:W-:-:S07]  /*8c80*/  MOV R0, R2 ;  /* 0x0000000200007202 */ /* 0x000fce0000000f00 */
.L_x_1501:
[----:B------:R-:W0:Y:S02]  /*8c90*/  LDS R2, [R0+0x4] ;  /* 0x0000040000027984 */ /* 0x000e240000000800 */
[----:B0-----:R-:W-:-:S06]  /*8ca0*/  HADD2 R3, R2, R33 ;  /* 0x0000002102037230 */ /* 0x001fcc0000000000 */
[----:B------:R-:W0:Y:S02]  /*8cb0*/  ATOMS.CAST.SPIN R3, [R0+0x4], R2, R3 ;  /* 0x000004020003738d */ /* 0x000e240001800003 */
[----:B0-----:R-:W-:-:S13]  /*8cc0*/  ISETP.EQ.U32.AND P0, PT, R3, 0x1, PT ;  /* 0x000000010300780c */ /* 0x001fda0003f02070 */
[----:B------:R-:W-:Y:S05]  /*8cd0*/  @!P0 BRA `(.L_x_1501) ;  /* 0xfffffffc00ec8947 */ /* 0x000fea000383ffff */
[----:B------:R-:W-:Y:S05]  /*8ce0*/  BRA `(.L_x_1499) ;  /* 0x00000000000c7947 */ /* 0x000fea0003800000 */
.L_x_1500:
[----:B------:R-:W0:Y:S02]  /*8cf0*/  LD.E R0, desc[UR6][R4.64+0x4] ;  /* 0x0000040604007980 */ /* 0x000e24000c101900 */
[----:B0-----:R-:W-:-:S05]  /*8d00*/  IADD3 R3, R33, R0, RZ ;  /* 0x0000000021037210 */ /* 0x001fca0007ffe0ff */
[----:B------:R1:W-:Y:S02]  /*8d10*/  ST.E desc[UR6][R4.64+0x4], R3 ;  /* 0x0000040304007985 */ /* 0x0003e4000c101906 */
.L_x_1499:
[----:B------:R-:W-:Y:S05]  /*8d20*/  BSYNC B0 ;  /* 0x0000000000007941 */ /* 0x000fea0003800000 */
.L_x_1498:
[----:B------:R-:W-:-:S13]  /*8d30*/  ISETP.GE.AND P0, PT, R39, 0x2, PT ;  /* 0x000000022700780c */ /* 0x000fda0003f06270 */
[----:B------:R-:W-:Y:S05]  /*8d40*/  @!P0 EXIT ;  /* 0x000000000000894d */ /* 0x000fea0003800000 */
[----:B------:R-:W-:-:S05]  /*8d50*/  IADD3 R8, R8, R35, RZ ;  /* 0x0000002308087210 */ /* 0x000fca0007ffe0ff */
        /* <DEDUP_REMOVED lines=8> */
.L_x_1505:
[----:B------:R-:W0:Y:S02]  /*8de0*/  LDS R2, [R0] ;  /* 0x0000000000027984 */ /* 0x000e240000000800 */
[----:B0-----:R-:W-:-:S10]  /*8df0*/  HFMA2.MMA R3, R2, 1, 1, R32 ;  /* 0x3c003c0002037835 */ /* 0x001fd40000000020 */
[----:B------:R-:W0:Y:S02]  /*8e00*/  ATOMS.CAST.SPIN R3, [R0], R2, R3 ;  /* 0x000000020003738d */ /* 0x000e240001800003 */
[----:B0-----:R-:W-:-:S13]  /*8e10*/  ISETP.EQ.U32.AND P0, PT, R3, 0x1, PT ;  /* 0x000000010300780c */ /* 0x001fda0003f02070 */
[----:B------:R-:W-:Y:S05]  /*8e20*/  @!P0 BRA `(.L_x_1505) ;  /* 0xfffffffc00ec8947 */ /* 0x000fea000383ffff */
[----:B------:R-:W-:Y:S05]  /*8e30*/  BRA `(.L_x_1503) ;  /* 0x00000000000c7947 */ /* 0x000fea0003800000 */
.L_x_1504:
[----:B------:R-:W2:Y:S02]  /*8e40*/  LD.E R0, desc[UR6][R4.64] ;  /* 0x0000000604007980 */ /* 0x000ea4000c101900 */
[----:B--2---:R-:W-:-:S05]  /*8e50*/  IADD3 R3, R32, R0, RZ ;  /* 0x0000000020037210 */ /* 0x004fca0007ffe0ff */
[----:B------:R0:W-:Y:S02]  /*8e60*/  ST.E desc[UR6][R4.64], R3 ;  /* 0x0000000304007985 */ /* 0x0001e4000c101906 */
.L_x_1503:
[----:B------:R-:W-:Y:S05]  /*8e70*/  BSYNC B0 ;  /* 0x0000000000007941 */ /* 0x000fea0003800000 */
.L_x_1502:
[----:B------:R1:W-:Y:S01]  /*8e80*/  ATOM.E.ADD.F16x2.RN.STRONG.GPU P0, RZ, desc[UR6][R4.64+0x4], R31 ;  /* 0x0000041f04ff79a2 */ /* 0x0003e2000810e1c6 */
[----:B------:R-:W-:Y:S04]  /*8e90*/  BSSY B0, `(.L_x_1506) ;  /* 0x000000f000007945 */ /* 0x000fe80003800000 */
[----:B-1----:R-:W-:Y:S05]  /*8ea0*/  @P0 BRA `(.L_x_1507) ;  /* 0x0000000000340947 */ /* 0x002fea0003800000 */
[----:B------:R-:W1:Y:S02]  /*8eb0*/  QSPC.E.S P0, RZ, [R4+0x4] ;  /* 0x0000040004ff73aa */ /* 0x000e640000000500 */
[----:B-1----:R-:W-:Y:S05]  /*8ec0*/  @!P0 BRA `(.L_x_1508) ;  /* 0x0000000000208947 */ /* 0x002fea0003800000 */
[----:B------:R-:W-:-:S04]  /*8ed0*/  MOV R2, R4 ;  /* 0x0000000400027202 */ /* 0x000fc80000000f00 */
[----:B------:R-:W-:-:S07]  /*8ee0*/  MOV R0, R2 ;  /* 0x0000000200007202 */ /* 0x000fce0000000f00 */
.L_x_1509:
[----:B------:R-:W0:Y:S02]  /*8ef0*/  LDS R2, [R0+0x4] ;  /* 0x0000040000027984 */ /* 0x000e240000000800 */
[----:B0-----:R-:W-:-:S06]  /*8f00*/  HADD2 R3, R2, R31 ;  /* 0x0000001f02037230 */ /* 0x001fcc0000000000 */
[----:B------:R-:W0:Y:S02]  /*8f10*/  ATOMS.CAST.SPIN R3, [R0+0x4], R2, R3 ;  /* 0x000004020003738d */ /* 0x000e240001800003 */
[----:B0-----:R-:W-:-:S13]  /*8f20*/  ISETP.EQ.U32.AND P0, PT, R3, 0x1, PT ;  /* 0x000000010300780c */ /* 0x001fda0003f02070 */
[----:B------:R-:W-:Y:S05]  /*8f30*/  @!P0 BRA `(.L_x_1509) ;  /* 0xfffffffc00ec8947 */ /* 0x000fea000383ffff */
[----:B------:R-:W-:Y:S05]  /*8f40*/  BRA `(.L_x_1507) ;  /* 0x00000000000c7947 */ /* 0x000fea0003800000 */
.L_x_1508:
[----:B------:R-:W0:Y:S02]  /*8f50*/  LD.E R0, desc[UR6][R4.64+0x4] ;  /* 0x0000040604007980 */ /* 0x000e24000c101900 */
[----:B0-----:R-:W-:-:S05]  /*8f60*/  IADD3 R3, R31, R0, RZ ;  /* 0x000000001f037210 */ /* 0x001fca0007ffe0ff */
[----:B------:R1:W-:Y:S02]  /*8f70*/  ST.E desc[UR6][R4.64+0x4], R3 ;  /* 0x0000040304007985 */ /* 0x0003e4000c101906 */
.L_x_1507:
[----:B------:R-:W-:Y:S05]  /*8f80*/  BSYNC B0 ;  /* 0x0000000000007941 */ /* 0x000fea0003800000 */
.L_x_1506:
[----:B------:R-:W-:-:S13]  /*8f90*/  ISETP.NE.AND P0, PT, R39, 0x2, PT ;  /* 0x000000022700780c */ /* 0x000fda0003f05270 */
[----:B------:R-:W-:Y:S05]  /*8fa0*/  @!P0 EXIT ;  /* 0x000000000000894d */ /* 0x000fea0003800000 */
[----:B01----:R-:W-:-:S05]  /*8fb0*/  IADD3 R5, R8, R35, RZ ;  /* 0x0000002308057210 */ /* 0x003fca0007ffe0ff */
        /* <DEDUP_REMOVED lines=8> */
.L_x_1513:
[----:B------:R-:W0:Y:S02]  /*9040*/  LDS R2, [R0] ;  /* 0x0000000000027984 */ /* 0x000e240000000800 */
[----:B0-----:R-:W-:-:S10]  /*9050*/  HFMA2.MMA R3, R2, 1, 1, R30 ;  /* 0x3c003c0002037835 */ /* 0x001fd4000000001e */
[----:B------:R-:W0:Y:S02]  /*9060*/  ATOMS.CAST.SPIN R3, [R0], R2, R3 ;  /* 0x000000020003738d */ /* 0x000e240001800003 */
[----:B0-----:R-:W-:-:S13]  /*9070*/  ISETP.EQ.U32.AND P0, PT, R3, 0x1, PT ;  /* 0x000000010300780c */ /* 0x001fda0003f02070 */
[----:B------:R-:W-:Y:S05]  /*9080*/  @!P0 BRA `(.L_x_1513) ;  /* 0xfffffffc00ec8947 */ /* 0x000fea000383ffff */
[----:B------:R-:W-:Y:S05]  /*9090*/  BRA `(.L_x_1511) ;  /* 0x00000000000c7947 */ /* 0x000fea0003800000 */
.L_x_1512:
[----:B------:R-:W2:Y:S02]  /*90a0*/  LD.E R0, desc[UR6][R4.64] ;  /* 0x0000000604007980 */ /* 0x000ea4000c101900 */
[----:B--2---:R-:W-:-:S05]  /*90b0*/  IADD3 R3, R30, R0, RZ ;  /* 0x000000001e037210 */ /* 0x004fca0007ffe0ff */
[----:B------:R0:W-:Y:S02]  /*90c0*/  ST.E desc[UR6][R4.64], R3 ;  /* 0x0000000304007985 */ /* 0x0001e4000c101906 */
.L_x_1511:
[----:B------:R-:W-:Y:S05]  /*90d0*/  BSYNC B0 ;  /* 0x0000000000007941 */ /* 0x000fea0003800000 */
.L_x_1510:
[----:B------:R1:W-:Y:S02]  /*90e0*/  ATOM.E.ADD.F16x2.RN.STRONG.GPU P0, RZ, desc[UR6][R4.64+0x4], R29 ;  /* 0x0000041d04ff79a2 */ /* 0x0003e4000810e1c6 */
[----:B-1----:R-:W-:Y:S05]  /*90f0*/  @P0 EXIT ;  /* 0x000000000000094d */ /* 0x002fea0003800000 */
[----:B------:R-:W1:Y:S02]  /*9100*/  QSPC.E.S P0, RZ, [R4+0x4] ;  /* 0x0000040004ff73aa */ /* 0x000e640000000500 */
[----:B-1----:R-:W-:Y:S05]  /*9110*/  @!P0 BRA `(.L_x_1514) ;  /* 0x0000000000208947 */ /* 0x002fea0003800000 */
[----:B------:R-:W-:-:S04]  /*9120*/  MOV R2, R4 ;  /* 0x0000000400027202 */ /* 0x000fc80000000f00 */
[----:B------:R-:W-:-:S07]  /*9130*/  MOV R0, R2 ;  /* 0x0000000200007202 */ /* 0x000fce0000000f00 */
.L_x_1515:
[----:B------:R-:W0:Y:S02]  /*9140*/  LDS R2, [R0+0x4] ;  /* 0x0000040000027984 */ /* 0x000e240000000800 */
[----:B0-----:R-:W-:-:S06]  /*9150*/  HADD2 R3, R2, R29 ;  /* 0x0000001d02037230 */ /* 0x001fcc0000000000 */
[----:B------:R-:W0:Y:S02]  /*9160*/  ATOMS.CAST.SPIN R3, [R0+0x4], R2, R3 ;  /* 0x000004020003738d */ /* 0x000e240001800003 */
[----:B0-----:R-:W-:-:S13]  /*9170*/  ISETP.EQ.U32.AND P0, PT, R3, 0x1, PT ;  /* 0x000000010300780c */ /* 0x001fda0003f02070 */
[----:B------:R-:W-:Y:S05]  /*9180*/  @!P0 BRA `(.L_x_1515) ;  /* 0xfffffffc00ec8947 */ /* 0x000fea000383ffff */
[----:B------:R-:W-:Y:S05]  /*9190*/  EXIT ;  /* 0x000000000000794d */ /* 0x000fea0003800000 */
.L_x_1514:
[----:B------:R-:W0:Y:S02]  /*91a0*/  LD.E R0, desc[UR6][R4.64+0x4] ;  /* 0x0000040604007980 */ /* 0x000e24000c101900 */
[----:B0-----:R-:W-:-:S05]  /*91b0*/  IADD3 R3, R29, R0, RZ ;  /* 0x000000001d037210 */ /* 0x001fca0007ffe0ff */
[----:B------:R-:W-:Y:S01]  /*91c0*/  ST.E desc[UR6][R4.64+0x4], R3 ;  /* 0x0000040304007985 */ /* 0x000fe2000c101906 */
[----:B------:R-:W-:Y:S05]  /*91d0*/  EXIT ;  /* 0x000000000000794d */ /* 0x000fea0003800000 */
.L_x_1516:
        /* <DEDUP_REMOVED lines=10> */
.L_x_3683:


//--------------------- .text._Z23gemm_half_q_half_kernelILi3ELi8ELb1ELb0ELi64EEvPK6__halfPKjS4_S2_PS0_iiiiPKtS7_iiiiiibS2_i --------------------------
	.section	.text._Z23gemm_half_q_half_kernelILi3ELi8ELb1ELb0ELi64EEvPK6__halfPKjS4_S2_PS0_iiiiPKtS7_iiiiiibS2_i,"ax",@progbits
	.align	128
        .global         _Z23gemm_half_q_half_kernelILi3ELi8ELb1ELb0ELi64EEvPK6__halfPKjS4_S2_PS0_iiiiPKtS7_iiiiiibS2_i
        .type           _Z23gemm_half_q_half_kernelILi3ELi8ELb1ELb0ELi64EEvPK6__halfPKjS4_S2_PS0_iiiiPKtS7_iiiiiibS2_i,@function
        .size           _Z23gemm_half_q_half_kernelILi3ELi8ELb1ELb0ELi64EEvPK6__halfPKjS4_S2_PS0_iiiiPKtS7_iiiiiibS2_i,(.L_x_3684 - _Z23gemm_half_q_half_kernelILi3ELi8ELb1ELb0ELi64EEvPK6__halfPKjS4_S2_PS0_iiiiPKtS7_iiiiiibS2_i)
        .other          _Z23gemm_half_q_half_kernelILi3ELi8ELb1ELb0ELi64EEvPK6__halfPKjS4_S2_PS0_iiiiPKtS7_iiiiiibS2_i,@"STO_CUDA_ENTRY STV_DEFAULT"
_Z23gemm_half_q_half_kernelILi3ELi8ELb1ELb0ELi64EEvPK6__halfPKjS4_S2_PS0_iiiiPKtS7_iiiiiibS2_i:
.text._Z23gemm_half_q_half_kernelILi3ELi8ELb1ELb0ELi64EEvPK6__halfPKjS4_S2_PS0_iiiiPKtS7_iiiiiibS2_i:
        /* <DEDUP_REMOVED lines=8> */
[----:B------:R-:W2:Y:S01]  /*0080*/  S2R R2, SR_CTAID.X ;  /* 0x0000000000027919 */ /* 0x000ea20000002500 */
        /* <DEDUP_REMOVED lines=28> */
.L_x_1517:
[----:B------:R-:W-:Y:S02]  /*0250*/  PRMT R7, R7, 0x9910, RZ ;  /* 0x0000991007077816 */ /* 0x000fe400000000ff */
[----:B----4-:R-:W-:Y:S02]  /*0260*/  SHF.L.U32 R17, R0, 0x6, RZ ;  /* 0x0000000600117819 */ /* 0x010fe400000006ff */
[----:B------:R-:W-:Y:S02]  /*0270*/  ISETP.NE.AND P0, PT, R7, RZ, PT ;  /* 0x000000ff0700720c */ /* 0x000fe40003f05270 */
[----:B---3--:R-:W-:-:S11]  /*0280*/  VIADDMNMX R16, R17, 0x40, R3, PT ;  /* 0x0000004011107846 */ /* 0x008fd60003800103 */
[----:B------:R-:W-:Y:S05]  /*0290*/  @!P0 EXIT ;  /* 0x000000000000894d */ /* 0x000fea0003800000 */
[-C--:B0-----:R-:W-:Y:S01]  /*02a0*/  IADD3 R7, R17, R6.reuse, RZ ;  /* 0x0000000611077210 */ /* 0x081fe20007ffe0ff */
[----:B------:R-:W-:Y:S01]  /*02b0*/  BSSY B0, `(.L_x_1518) ;  /* 0x000006d000007945 */ /* 0x000fe20003800000 */
[----:B--2---:R-:W-:Y:S02]  /*02c0*/  LEA R13, R2, R6, 0x6 ;  /* 0x00000006020d7211 */ /* 0x004fe400078e30ff */
[----:B------:R-:W-:Y:S02]  /*02d0*/  ISETP.GE.OR P0, PT, R7, R16, !P1 ;  /* 0x000000100700720c */ /* 0x000fe40004f06670 */
[----:B------:R-:W-:-:S11]  /*02e0*/  SHF.L.U32 R13, R13, 0x2, RZ ;  /* 0x000000020d0d7819 */ /* 0x000fd600000006ff */
        /* <DEDUP_REMOVED lines=13> */
[----:B------:R-:W-:-:S03]  /*03c0*/  UMOV UR4, 0x400 ;  /* 0x0000040000047882 */ /* 0x000fc60000000000 */
[----:B------:R-:W-:Y:S01]  /*03d0*/  LEA R7, R7, R7, 0x1 ;  /* 0x0000000707077211 */ /* 0x000fe200078e08ff */
[----:B0-----:R-:W-:-:S03]  /*03e0*/  ULEA UR4, UR5, UR4, 0x18 ;  /* 0x0000000405047291 */ /* 0x001fc6000f8ec03f */
[----:B--2---:R-:W-:-:S04]  /*03f0*/  IADD3 R9, P0, R20, R7, RZ ;  /* 0x0000000714097210 */ /* 0x004fc80007f1e0ff */
[----:B------:R-:W-:Y:S02]  /*0400*/  LEA.HI.X.SX32 R10, R7, RZ, 0x1, P0 ;  /* 0x000000ff070a7211 */ /* 0x000fe400000f0eff */
[C---:B------:R-:W-:Y:S02]  /*0410*/  LEA R18, P0, R9.reuse, UR8, 0x1 ;  /* 0x0000000809127c11 */ /* 0x040fe4000f8008ff */
[----:B------:R-:W-:Y:S02]  /*0420*/  LEA R7, R6, UR4, 0x1 ;  /* 0x0000000406077c11 */ /* 0x000fe4000f8e08ff */
[----:B------:R-:W-:Y:S01]  /*0430*/  LEA.HI.X R19, R9, UR9, R10, 0x1, P0 ;  /* 0x0000000909137c11 */ /* 0x000fe200080f0c0a */
[----:B------:R-:W-:Y:S01]  /*0440*/  HFMA2.MMA R10, -RZ, RZ, 0, 0 ;  /* 0x00000000ff0a7435 */ /* 0x000fe200000001ff */
[----:B------:R-:W-:Y:S01]  /*0450*/  PLOP3.LUT P0, PT, PT, PT, PT, 0x80, 0x0 ;  /* 0x000000000000781c */ /* 0x000fe20003f0f070 */
[----:B------:R-:W-:-:S12]  /*0460*/  @!P2 BRA `(.L_x_1521) ;  /* 0x000000000048a947 */ /* 0x000fd80003800000 */
[----:B------:R-:W-:Y:S02]  /*0470*/  PLOP3.LUT P0, PT, PT, PT, PT, 0x8, 0x0 ;  /* 0x000000000000781c */ /* 0x000fe40003f0e170 */
[----:B------:R-:W-:-:S11]  /*0480*/  IADD3 R9, R15, -0x3, RZ ;  /* 0xfffffffd0f097810 */ /* 0x000fd60007ffe0ff */
.L_x_1522:
        /* <DEDUP_REMOVED lines=16> */
.L_x_1521:
        /* <DEDUP_REMOVED lines=16> */
.L_x_1520:
[----:B------:R-:W0:Y:S01]  /*0690*/  S2UR UR5, SR_CgaCtaId ;  /* 0x00000000000579c3 */ /* 0x000e220000008800 */
[----:B------:R-:W-:Y:S01]  /*06a0*/  IMAD R9, R8, R3, RZ ;  /* 0x0000000308097224 */ /* 0x000fe200078e02ff */
[----:B------:R-:W-:Y:S01]  /*06b0*/  ISETP.GT.AND P2, PT, R15, 0x3, PT ;  /* 0x000000030f00780c */ /* 0x000fe20003f44270 */
[----:B------:R-:W-:Y:S01]  /*06c0*/  UMOV UR4, 0x400 ;  /* 0x0000040000047882 */ /* 0x000fe20000000000 */
[----:B------:R-:W-:Y:S02]  /*06d0*/  ULDC.64 UR8, c[0x0][0x210] ;  /* 0x0000840000087ab9 */ /* 0x000fe40000000a00 */
[----:B------:R-:W-:-:S04]  /*06e0*/  LEA R9, R9, R9, 0x1 ;  /* 0x0000000909097211 */ /* 0x000fc800078e08ff */
[----:B------:R-:W-:-:S04]  /*06f0*/  IADD3 R7, P0, R7, R9, RZ ;  /* 0x0000000907077210 */ /* 0x000fc80007f1e0ff */
[----:B------:R-:W-:Y:S02]  /*0700*/  LEA.HI.X.SX32 R10, R9, R10, 0x1, P0 ;  /* 0x0000000a090a7211 */ /* 0x000fe400000f0eff */
[----:B------:R-:W-:-:S04]  /*0710*/  LEA R18, P0, R7, UR8, 0x1 ;  /* 0x0000000807127c11 */ /* 0x000fc8000f8008ff */
[----:B------:R-:W-:Y:S01]  /*0720*/  LEA.HI.X R19, R7, UR9, R10, 0x1, P0 ;  /* 0x0000000907137c11 */ /* 0x000fe200080f0c0a */
[----:B------:R-:W-:Y:S01]  /*0730*/  HFMA2.MMA R10, -RZ, RZ, 0, 0 ;  /* 0x00000000ff0a7435 */ /* 0x000fe200000001ff */
[----:B------:R-:W-:Y:S01]  /*0740*/  PLOP3.LUT P0, PT, PT, PT, PT, 0x80, 0x0 ;  /* 0x000000000000781c */ /* 0x000fe20003f0f070 */
[----:B0-----:R-:W-:-:S06]  /*0750*/  ULEA UR4, UR5, UR4, 0x18 ;  /* 0x0000000405047291 */ /* 0x001fcc000f8ec03f */
[----:B------:R-:W-:Y:S01]  /*0760*/  LEA R7, R6, UR4, 0x1 ;  /* 0x0000000406077c11 */ /* 0x000fe2000f8e08ff */
[----:B------:R-:W-:Y:S06]  /*0770*/  @!P2 BRA `(.L_x_1523) ;  /* 0x000000000048a947 */ /* 0x000fec0003800000 */
[----:B------:R-:W-:Y:S02]  /*0780*/  PLOP3.LUT P0, PT, PT, PT, PT, 0x8, 0x0 ;  /* 0x000000000000781c */ /* 0x000fe40003f0e170 */
[----:B------:R-:W-:-:S11]  /*0790*/  IADD3 R9, R15, -0x3, RZ ;  /* 0xfffffffd0f097810 */ /* 0x000fd60007ffe0ff */
.L_x_1524:
        /* <DEDUP_REMOVED lines=16> */
.L_x_1523:
        /* <DEDUP_REMOVED lines=14> */
.L_x_1519:
[----:B------:R-:W-:Y:S05]  /*0980*/  BSYNC B0 ;  /* 0x0000000000007941 */ /* 0x000fea0003800000 */
.L_x_1518:
        /* <DEDUP_REMOVED lines=10> */
[----:B------:R-:W-:Y:S01]  /*0a30*/  SHF.L.U32 R2, R2, 0x8, RZ ;  /* 0x0000000802027819 */ /* 0x000fe200000006ff */
[----:B------:R-:W-:Y:S01]  /*0a40*/  IMAD R7, R8, R3, RZ ;  /* 0x0000000308077224 */ /* 0x000fe200078e02ff */
[----:B------:R-:W-:Y:S02]  /*0a50*/  ISETP.GT.AND P2, PT, R15, 0x3, PT ;  /* 0x000000030f00780c */ /* 0x000fe40003f44270 */
[----:B------:R-:W-:Y:S01]  /*0a60*/  PLOP3.LUT P0, PT, PT, PT, PT, 0x80, 0x0 ;  /* 0x000000000000781c */ /* 0x000fe20003f0f070 */
[----:B------:R-:W-:Y:S01]  /*0a70*/  IMAD R7, R7, 0x3, R2 ;  /* 0x0000000307077824 */ /* 0x000fe200078e0202 */
[----:B------:R-:W-:-:S04]  /*0a80*/  HFMA2.MMA R2, -RZ, RZ, 0, 0 ;  /* 0x00000000ff027435 */ /* 0x000fc800000001ff */
[----:B------:R-:W-:-:S05]  /*0a90*/  LEA R7, R6, R7, 0x2 ;  /* 0x0000000706077211 */ /* 0x000fca00078e10ff */
[----:B0-----:R-:W-:Y:S01]  /*0aa0*/  IMAD.WIDE R6, R7, 0x2, R18 ;  /* 0x0000000207067825 */ /* 0x001fe200078e0212 */
[----:B------:R-:W-:Y:S06]  /*0ab0*/  @!P2 BRA `(.L_x_1526) ;  /* 0x000000000034a947 */ /* 0x000fec0003800000 */
[----:B------:R-:W-:Y:S02]  /*0ac0*/  PLOP3.LUT P0, PT, PT, PT, PT, 0x8, 0x0 ;  /* 0x000000000000781c */ /* 0x000fe40003f0e170 */
[----:B------:R-:W-:-:S11]  /*0ad0*/  IADD3 R23, R15, -0x3, RZ ;  /* 0xfffffffd0f177810 */ /* 0x000fd60007ffe0ff */
.L_x_1527:
        /* <DEDUP_REMOVED lines=11> */
.L_x_1526:
        /* <DEDUP_REMOVED lines=10> */
.L_x_1525:
[----:B-1----:R-:W0:Y:S08]  /*0c30*/  LDC.64 R6, c[0x0][0x248] ;  /* 0x00009200ff067b82 */ /* 0x002e300000000a00 */
[----:B------:R-:W-:Y:S01]  /*0c40*/  BAR.SYNC.DEFER_BLOCKING 0x0 ;  /* 0x0000000000007b1d */ /* 0x000fe20000010000 */
[----:B------:R-:W-:Y:S02]  /*0c50*/  ISETP.GE.AND P0, PT, R17, R16, PT ;  /* 0x000000101100720c */ /* 0x000fe40003f06270 */
[----:B------:R-:W-:-:S05]  /*0c60*/  SHF.L.U32 R9, R0, 0x7, RZ ;  /* 0x0000000700097819 */ /* 0x000fca00000006ff */
[----:B------:R-:W1:Y:S08]  /*0c70*/  LDC R10, c[0x0][0x25c] ;  /* 0x00009700ff0a7b82 */ /* 0x000e700000000800 */
[----:B------:R-:W2:Y:S01]  /*0c80*/  LDC R2, c[0x0][0x264] ;  /* 0x00009900ff027b82 */ /* 0x000ea20000000800 */
[----:B0-----:R-:W-:Y:S01]  /*0c90*/  IMAD.WIDE R8, R9, 0x2, R6 ;  /* 0x0000000209087825 */ /* 0x001fe200078e0206 */
        /* <DEDUP_REMOVED lines=9> */
.L_x_1529:
[----:B------:R-:W0:Y:S01]  /*0d30*/  LDC.64 R22, c[0x0][0x220] ;  /* 0x00008800ff167b82 */ /* 0x000e220000000a00 */
        /* <DEDUP_REMOVED lines=8> */
[----:B------:R-:W-:-:S05]  /*0dc0*/  LEA R27, R19, 0x1, 0x1 ;  /* 0x00000001131b7811 */ /* 0x000fca00078e08ff */
[----:B------:R-:W-:-:S05]  /*0dd0*/  IMAD.WIDE R26, R27, 0x2, R6 ;  /* 0x000000021b1a7825 */ /* 0x000fca00078e0206 */
[----:B------:R4:W2:Y:S01]  /*0de0*/  LDG.E.U16.CONSTANT R30, desc[UR6][R26.64] ;  /* 0x000000061a1e7981 */ /* 0x0008a2000c1e9500 */
[----:B0-----:R-:W-:-:S06]  /*0df0*/  IMAD.WIDE R24, R21, 0x2, R24 ;  /* 0x0000000215187825 */ /* 0x001fcc00078e0218 */
[----:B------:R0:W2:Y:S01]  /*0e00*/  LDG.E.U16.CONSTANT R24, desc[UR6][R24.64] ;  /* 0x0000000618187981 */ /* 0x0000a2000c1e9500 */
[----:B---3--:R-:W-:-:S04]  /*0e10*/  SHF.R.U32.HI R21, RZ, R18, R23 ;  /* 0x00000012ff157219 */ /* 0x008fc80000011617 */
        /* <DEDUP_REMOVED lines=9> */
[----:B------:R-:W-:Y:S02]  /*0eb0*/  IADD3 R22, R22, 0x1, RZ ;  /* 0x0000000116167810 */ /* 0x000fe40007ffe0ff */
[----:B------:R-:W-:Y:S01]  /*0ec0*/  IADD3 R21, R21, 0x1, RZ ;  /* 0x0000000115157810 */ /* 0x000fe20007ffe0ff */
[----:B------:R-:W-:Y:S02]  /*0ed0*/  IMAD R28, R28, R28, RZ ;  /* 0x0000001c1c1c7224 */ /* 0x000fe400078e02ff */
[----:B------:R-:W-:-:S02]  /*0ee0*/  IMAD R29, R29, R29, RZ ;  /* 0x0000001d1d1d7224 */ /* 0x000fc400078e02ff */
[----:B----4-:R-:W-:Y:S02]  /*0ef0*/  IMAD R26, R22, R22, RZ ;  /* 0x00000016161a7224 */ /* 0x010fe400078e02ff */
[----:B0-----:R-:W-:Y:S01]  /*0f00*/  IMAD R25, R21, R21, RZ ;  /* 0x0000001515197224 */ /* 0x001fe200078e02ff */
[----:B------:R-:W-:Y:S08]  /*0f10*/  I2F.F16 R28, R28 ;  /* 0x0000001c001c7306 */ /* 0x000ff00000200c00 */
[----:B------:R-:W0:Y:S08]  /*0f20*/  I2F.F16 R29, R29 ;  /* 0x0000001d001d7306 */ /* 0x000e300000200c00 */
[----:B------:R-:W-:Y:S08]  /*0f30*/  I2F.F16 R26, R26 ;  /* 0x0000001a001a7306 */ /* 0x000ff00000200c00 */
[----:B------:R-:W3:Y:S01]  /*0f40*/  I2F.F16 R25, R25 ;  /* 0x0000001900197306 */ /* 0x000ee20000200c00 */
[----:B0-----:R-:W-:-:S02]  /*0f50*/  PRMT R29, R28, 0x5410, R29 ;  /* 0x000054101c1d7816 */ /* 0x001fc4000000001d */
[----:B------:R-:W-:-:S03]  /*0f60*/  LEA R21, R12, R1, 0x3 ;  /* 0x000000010c157211 */ /* 0x000fc600078e18ff */
[----:B--2---:R-:W-:Y:S01]  /*0f70*/  HMUL2 R22, R29, R24.H0_H0 ;  /* 0x200000181d167232 */ /* 0x004fe20000000000 */
[----:B---3--:R-:W-:-:S05]  /*0f80*/  PRMT R23, R25, 0x5410, R26 ;  /* 0x0000541019177816 */ /* 0x008fca000000001a */
[----:B------:R-:W-:Y:S01]  /*0f90*/  HMUL2 R23, R23, R24.H0_H0 ;  /* 0x2000001817177232 */ /* 0x000fe20000000000 */
[----:B------:R-:W-:-:S04]  /*0fa0*/  IADD3 R19, R30, R19, RZ ;  /* 0x000000131e137210 */ /* 0x000fc80007ffe0ff */
[----:B------:R0:W-:Y:S01]  /*0fb0*/  STL.64 [R21], R22 ;  /* 0x0000001615007387 */ /* 0x0001e20000100a00 */
[----:B------:R-:W-:Y:S02]  /*0fc0*/  ISETP.GE.AND P2, PT, R19, R16, PT ;  /* 0x000000101300720c */ /* 0x000fe40003f46270 */
[----:B------:R-:W-:-:S11]  /*0fd0*/  IADD3 R12, R12, 0x1, RZ ;  /* 0x000000010c0c7810 */ /* 0x000fd60007ffe0ff */
[----:B0-----:R-:W-:Y:S05]  /*0fe0*/  @!P2 BRA `(.L_x_1529) ;  /* 0xfffffffc0050a947 */ /* 0x001fea000383ffff */
.L_x_1528:
        /* <DEDUP_REMOVED lines=10> */
[C---:B-1----:R-:W-:Y:S02]  /*1090*/  ISETP.GT.AND P3, PT, R17.reuse, R10, PT ;  /* 0x0000000a1100720c */ /* 0x042fe40003f64270 */
        /* <DEDUP_REMOVED lines=10> */
.L_x_1530:
        /* <DEDUP_REMOVED lines=8> */
.L_x_1531:
        /* <DEDUP_REMOVED lines=12> */
.L_x_1532:
        /* <DEDUP_REMOVED lines=8> */
.L_x_1533:
        /* <DEDUP_REMOVED lines=8> */
.L_x_1534:
        /* <DEDUP_REMOVED lines=18> */
[----:B------:R-:W-:-:S02]  /*14a0*/  PRMT R25, R11, 0x9910, RZ ;  /* 0x000099100b197816 */ /* 0x000fc400000000ff */
[----:B------:R-:W-:Y:S02]  /*14b0*/  SHF.R.S32.HI R4, RZ, 0x1f, R2 ;  /* 0x0000001fff047819 */ /* 0x000fe40000011402 */
[----:B------:R-:W-:Y:S02]  /*14c0*/  IADD3 R2, P2, R13, R2, RZ ;  /* 0x000000020d027210 */ /* 0x000fe40007f5e0ff */
[----:B------:R-:W-:Y:S02]  /*14d0*/  ISETP.NE.AND P0, PT, R3, RZ, PT ;  /* 0x000000ff0300720c */ /* 0x000fe40003f05270 */
[----:B------:R-:W-:Y:S02]  /*14e0*/  LEA.HI.X.SX32 R3, R13, R4, 0x1, P2 ;  /* 0x000000040d037211 */ /* 0x000fe400010f0eff */
[----:B------:R-:W-:Y:S02]  /*14f0*/  LEA R4, P2, R2, UR8, 0x2 ;  /* 0x0000000802047c11 */ /* 0x000fe4000f8410ff */
[----:B------:R-:W-:-:S02]  /*1500*/  ISETP.LT.OR P0, PT, R5, 0x3, !P0 ;  /* 0x000000030500780c */ /* 0x000fc40004701670 */
[----:B0-----:R-:W-:Y:S02]  /*1510*/  LEA.HI.X R9, R2, UR9, R3, 0x2, P2 ;  /* 0x0000000902097c11 */ /* 0x001fe400090f1403 */
[----:B------:R-:W-:Y:S02]  /*1520*/  MOV R24, RZ ;  /* 0x000000ff00187202 */ /* 0x000fe40000000f00 */
[----:B------:R-:W-:Y:S01]  /*1530*/  PRMT R18, R18, 0x5410, RZ ;  /* 0x0000541012127816 */ /* 0x000fe200000000ff */
[----:B-1----:R-:W-:-:S03]  /*1540*/  ULEA UR4, UR5, UR4, 0x18 ;  /* 0x0000000405047291 */ /* 0x002fc6000f8ec03f */
[----:B------:R-:W-:Y:S01]  /*1550*/  ULDC UR5, c[0x0][0x264] ;  /* 0x0000990000057ab9 */ /* 0x000fe20000000800 */
[----:B--2---:R-:W-:Y:S02]  /*1560*/  PRMT R5, R6, 0x7610, R6 ;  /* 0x0000761006057816 */ /* 0x004fe40000000006 */
[----:B------:R-:W-:Y:S02]  /*1570*/  PRMT R12, R7, 0x7610, R7 ;  /* 0x00007610070c7816 */ /* 0x000fe40000000007 */
[----:B---3--:R-:W-:-:S07]  /*1580*/  IADD3 R26, R17, R0, RZ ;  /* 0x00000000111a7210 */ /* 0x008fce0007ffe0ff */
.L_x_1548:
        /* <DEDUP_REMOVED lines=17> */
[----:B------:R-:W-:Y:S01]  /*16a0*/  ISETP.NE.AND P3, PT, R25, RZ, PT ;  /* 0x000000ff1900720c */ /* 0x000fe20003f65270 */
[----:B------:R-:W-:Y:S01]  /*16b0*/  HFMA2.MMA R13, -RZ, RZ, 0, 0.0625 ;  /* 0x00002c00ff0d7435 */ /* 0x000fe200000001ff */
[----:B------:R-:W-:Y:S02]  /*16c0*/  ISETP.GE.AND P4, PT, R15, 0x2, PT ;  /* 0x000000020f00780c */ /* 0x000fe40003f86270 */
[C---:B--2---:R-:W-:Y:S02]  /*16d0*/  LOP3.LUT R30, R9.reuse, 0xf000f, RZ, 0xc0, !PT ;  /* 0x000f000f091e7812 */ /* 0x044fe400078ec0ff */
[----:B------:R-:W-:Y:S02]  /*16e0*/  LOP3.LUT R2, R9, 0xf000f0, RZ, 0xc0, !PT ;  /* 0x00f000f009027812 */ /* 0x000fe400078ec0ff */
[C---:B------:R-:W-:Y:S02]  /*16f0*/  LOP3.LUT R28, R8.reuse, 0xf000f, RZ, 0xc0, !PT ;  /* 0x000f000f081c7812 */ /* 0x040fe400078ec0ff */
[----:B------:R-:W-:-:S02]  /*1700*/  LOP3.LUT R0, R8, 0xf000f0, RZ, 0xc0, !PT ;  /* 0x00f000f008007812 */ /* 0x000fc400078ec0ff */
[----:B------:R-:W-:Y:S02]  /*1710*/  SHF.R.U32.HI R9, RZ, 0x8, R9 ;  /* 0x00000008ff097819 */ /* 0x000fe40000011609 */
[----:B------:R-:W-:Y:S02]  /*1720*/  SHF.R.U32.HI R27, RZ, 0x8, R10 ;  /* 0x00000008ff1b7819 */ /* 0x000fe4000001160a */
[----:B------:R-:W-:Y:S02]  /*1730*/  LOP3.LUT R29, R11, 0xf000f, RZ, 0xc0, !PT ;  /* 0x000f000f0b1d7812 */ /* 0x000fe400078ec0ff */
[----:B------:R-:W-:Y:S02]  /*1740*/  SHF.R.U32.HI R8, RZ, 0x8, R8 ;  /* 0x00000008ff087819 */ /* 0x000fe40000011608 */
        /* <DEDUP_REMOVED lines=11> */
[C---:B------:R-:W-:Y:S02]  /*1800*/  LOP3.LUT R29, R33.reuse, 0xf000f, RZ, 0xc0, !PT ;  /* 0x000f000f211d7812 */ /* 0x040fe400078ec0ff */
        /* <DEDUP_REMOVED lines=14> */
[----:B------:R-:W-:Y:S01]  /*18f0*/  HADD2 R30, R30, -1032, -1032 ;  /* 0xe408e4081e1e7430 */ /* 0x000fe20000000000 */
[----:B------:R-:W-:Y:S01]  /*1900*/  LOP3.LUT R4, R4, 0x64006400, RZ, 0xfc, !PT ;  /* 0x6400640004047812 */ /* 0x000fe200078efcff */
[-C--:B------:R-:W-:Y:S01]  /*1910*/  HFMA2 R31, R2, R13.reuse.H0_H0, -72, -72 ;  /* 0xd480d480021f7431 */ /* 0x080fe2000004000d */
[----:B------:R-:W-:Y:S01]  /*1920*/  LOP3.LUT R3, R3, 0x64006400, RZ, 0xfc, !PT ;  /* 0x6400640003037812 */ /* 0x000fe200078efcff */
[----:B------:R-:W-:Y:S01]  /*1930*/  HADD2 R32, R32, -1032, -1032 ;  /* 0xe408e40820207430 */ /* 0x000fe20000000000 */
        /* <DEDUP_REMOVED lines=12> */
[----:B------:R-:W-:Y:S01]  /*1a00*/  HFMA2 R27, R44, R13.H0_H0, -72, -72 ;  /* 0xd480d4802c1b7431 */ /* 0x000fe2000004000d */
[----:B------:R-:W-:Y:S06]  /*1a10*/  @!P3 BRA `(.L_x_1537) ;  /* 0x000000040068b947 */ /* 0x000fec0003800000 */
[----:B------:R-:W0:Y:S01]  /*1a20*/  LDS.64 R8, [UR4] ;  /* 0x00000004ff087984 */ /* 0x000e220008000a00 */
        /* <DEDUP_REMOVED lines=8> */
[--C-:B0-----:R-:W-:Y:S02]  /*1ab0*/  HADD2.F32 R3, -RZ, R8.reuse.H0_H0 ;  /* 0x20000008ff037230 */ /* 0x101fe40000004100 */
[----:B------:R-:W-:-:S03]  /*1ac0*/  HADD2.F32 R8, -RZ, R8.H1_H1 ;  /* 0x30000008ff087230 */ /* 0x000fc60000004100 */
[C---:B------:R-:W-:Y:S01]  /*1ad0*/  FFMA.FTZ R47, R3.reuse, R44, RZ ;  /* 0x0000002c032f7223 */ /* 0x040fe200000100ff */
[----:B------:R-:W-:Y:S01]  /*1ae0*/  FFMA.FTZ R0, R0, R3, RZ ;  /* 0x0000000300007223 */ /* 0x000fe200000100ff */
[C---:B------:R-:W-:Y:S01]  /*1af0*/  FFMA.FTZ R44, R3.reuse, R2, RZ ;  /* 0x00000002032c7223 */ /* 0x040fe200000100ff */
[----:B------:R-:W-:Y:S01]  /*1b00*/  FFMA.FTZ R3, R3, R4, RZ ;  /* 0x0000000403037223 */ /* 0x000fe200000100ff */
[----:B------:R-:W-:Y:S02]  /*1b10*/  HADD2.F32 R4, -RZ, R34.H1_H1 ;  /* 0x30000022ff047230 */ /* 0x000fe40000004100 */
[----:B------:R-:W-:Y:S01]  /*1b20*/  FFMA.FTZ R2, R45, R8, R0 ;  /* 0x000000082d027223 */ /* 0x000fe20000010000 */
[C---:B------:R-:W-:Y:S01]  /*1b30*/  FFMA.FTZ R45, R8.reuse, R49, R44 ;  /* 0x00000031082d7223 */ /* 0x040fe2000001002c */
[----:B------:R-:W-:Y:S02]  /*1b40*/  HADD2.F32 R0, -RZ, R9.H0_H0 ;  /* 0x20000009ff007230 */ /* 0x000fe40000004100 */
[C---:B------:R-:W-:Y:S01]  /*1b50*/  FFMA.FTZ R43, R8.reuse, R43, R47 ;  /* 0x0000002b082b7223 */ /* 0x040fe2000001002f */
[----:B------:R-:W-:Y:S01]  /*1b60*/  FFMA.FTZ R3, R8, R4, R3 ;  /* 0x0000000408037223 */ /* 0x000fe20000010003 */
[----:B------:R-:W-:-:S02]  /*1b70*/  HADD2.F32 R44, -RZ, R35.H0_H0 ;  /* 0x20000023ff2c7230 */ /* 0x000fc40000004100 */
[----:B------:R-:W-:Y:S02]  /*1b80*/  HADD2.F32 R4, -RZ, R31.H0_H0 ;  /* 0x2000001fff047230 */ /* 0x000fe40000004100 */
[----:B------:R-:W-:Y:S02]  /*1b90*/  HADD2.F32 R47, -RZ, R29.H0_H0 ;  /* 0x2000001dff2f7230 */ /* 0x000fe40000004100 */
[C---:B------:R-:W-:Y:S01]  /*1ba0*/  FFMA.FTZ R49, R0.reuse, R44, R3 ;  /* 0x0000002c00317223 */ /* 0x040fe20000010003 */
        /* <DEDUP_REMOVED lines=11> */
[----:B-1----:R-:W-:Y:S02]  /*1c60*/  HADD2.F32 R0, -RZ, R10.H0_H0 ;  /* 0x2000000aff007230 */ /* 0x002fe40000004100 */
        /* <DEDUP_REMOVED lines=53> */
.L_x_1537:
        /* <DEDUP_REMOVED lines=13> */
[----:B------:R-:W-:Y:S02]  /*2090*/  HADD2.F32 R46, -RZ, R35.H0_H0 ;  /* 0x20000023ff2e7230 */ /* 0x000fe40000004100 */
[--C-:B0-----:R-:W-:Y:S02]  /*20a0*/  HADD2.F32 R47, -RZ, R2.reuse.H0_H0 ;  /* 0x20000002ff2f7230 */ /* 0x101fe40000004100 */
[----:B------:R-:W-:-:S03]  /*20b0*/  HADD2.F32 R2, -RZ, R2.H1_H1 ;  /* 0x30000002ff027230 */ /* 0x000fc60000004100 */
[-C--:B------:R-:W-:Y:S01]  /*20c0*/  FFMA.FTZ R49, R10, R47.reuse, RZ ;  /* 0x0000002f0a317223 */ /* 0x080fe200000100ff */
[-C--:B------:R-:W-:Y:S01]  /*20d0*/  FFMA.FTZ R0, R0, R47.reuse, RZ ;  /* 0x0000002f00007223 */ /* 0x080fe200000100ff */
[-C--:B------:R-:W-:Y:S01]  /*20e0*/  FFMA.FTZ R4, R4, R47.reuse, RZ ;  /* 0x0000002f04047223 */ /* 0x080fe200000100ff */
[----:B------:R-:W-:Y:S02]  /*20f0*/  HADD2.F32 R10, -RZ, R32.H1_H1 ;  /* 0x30000020ff0a7230 */ /* 0x000fe40000004100 */
[----:B------:R-:W-:Y:S01]  /*2100*/  FFMA.FTZ R11, R11, R47, RZ ;  /* 0x0000002f0b0b7223 */ /* 0x000fe200000100ff */
[-C--:B------:R-:W-:Y:S01]  /*2110*/  FFMA.FTZ R45, R45, R2.reuse, R0 ;  /* 0x000000022d2d7223 */ /* 0x080fe20000010000 */
        /* <DEDUP_REMOVED lines=11> */
[-C--:B------:R-:W-:Y:S01]  /*21d0*/  FFMA.FTZ R10, R44, R0.reuse, R47 ;  /* 0x000000002c0a7223 */ /* 0x080fe2000001002f */
[----:B------:R-:W-:Y:S01]  /*21e0*/  FFMA.FTZ R44, R46, R0, R11 ;  /* 0x000000002e2c7223 */ /* 0x000fe2000001000b */
[----:B------:R-:W-:-:S02]  /*21f0*/  HADD2.F32 R11, -RZ, R29.H1_H1 ;  /* 0x3000001dff0b7230 */ /* 0x000fc40000004100 */
[----:B------:R-:W-:Y:S02]  /*2200*/  HADD2.F32 R47, -RZ, R33.H1_H1 ;  /* 0x30000021ff2f7230 */ /* 0x000fe40000004100 */
[----:B------:R-:W-:Y:S02]  /*2210*/  HADD2.F32 R49, -RZ, R35.H1_H1 ;  /* 0x30000023ff317230 */ /* 0x000fe40000004100 */
[-C--:B------:R-:W-:Y:S01]  /*2220*/  FFMA.FTZ R2, R11, R3.reuse, R2 ;  /* 0x000000030b027223 */ /* 0x080fe20000010002 */
[----:B-1----:R-:W-:Y:S02]  /*2230*/  HADD2.F32 R0, -RZ, R8.H0_H0 ;  /* 0x20000008ff007230 */ /* 0x002fe40000004100 */
[-C--:B------:R-:W-:Y:S01]  /*2240*/  FFMA.FTZ R11, R43, R3.reuse, R4 ;  /* 0x000000032b0b7223 */ /* 0x080fe20000010004 */
[----:B------:R-:W-:Y:S02]  /*2250*/  HADD2.F32 R45, -RZ, R36.H0_H0 ;  /* 0x20000024ff2d7230 */ /* 0x000fe40000004100 */
[----:B------:R-:W-:Y:S01]  /*2260*/  FFMA.FTZ R43, R47, R3, R10 ;  /* 0x000000032f2b7223 */ /* 0x000fe2000001000a */
[----:B------:R-:W-:-:S02]  /*2270*/  HADD2.F32 R4, -RZ, R38.H0_H0 ;  /* 0x20000026ff047230 */ /* 0x000fc40000004100 */
[----:B------:R-:W-:Y:S01]  /*2280*/  FFMA.FTZ R3, R49, R3, R44 ;  /* 0x0000000331037223 */ /* 0x000fe2000001002c */
        /* <DEDUP_REMOVED lines=11> */
[----:B------:R-:W-:Y:S02]  /*2340*/  HADD2.F32 R2, -RZ, R37.H0_H0 ;  /* 0x20000025ff027230 */ /* 0x000fe40000004100 */
[-C--:B------:R-:W-:Y:S01]  /*2350*/  FFMA.FTZ R11, R10, R8.reuse, R11 ;  /* 0x000000080a0b7223 */ /* 0x080fe2000001000b */
[----:B------:R-:W-:Y:S02]  /*2360*/  HADD2.F32 R10, -RZ, R40.H1_H1 ;  /* 0x30000028ff0a7230 */ /* 0x000fe40000004100 */
[----:B------:R-:W-:Y:S01]  /*2370*/  FFMA.FTZ R3, R44, R8, R3 ;  /* 0x000000082c037223 */ /* 0x000fe20000010003 */
[----:B------:R-:W-:-:S02]  /*2380*/  HADD2.F32 R0, -RZ, R9.H0_H0 ;  /* 0x20000009ff007230 */ /* 0x000fc40000004100 */
[----:B------:R-:W-:Y:S02]  /*2390*/  HADD2.F32 R4, -RZ, R39.H0_H0 ;  /* 0x20000027ff047230 */ /* 0x000fe40000004100 */
[----:B------:R-:W-:Y:S01]  /*23a0*/  FFMA.FTZ R43, R10, R8, R43 ;  /* 0x000000080a2b7223 */ /* 0x000fe2000001002b */
[----:B------:R-:W-:Y:S02]  /*23b0*/  HADD2.F32 R9, -RZ, R9.H1_H1 ;  /* 0x30000009ff097230 */ /* 0x000fe40000004100 */
[-C--:B------:R-:W-:Y:S01]  /*23c0*/  FFMA.FTZ R2, R2, R0.reuse, R45 ;  /* 0x0000000002027223 */ /* 0x080fe2000001002d */
[----:B------:R-:W-:Y:S02]  /*23d0*/  HADD2.F32 R8, -RZ, R41.H0_H0 ;  /* 0x20000029ff087230 */ /* 0x000fe40000004100 */
[----:B------:R-:W-:Y:S01]  /*23e0*/  FFMA.FTZ R4, R4, R0, R11 ;  /* 0x0000000004047223 */ /* 0x000fe2000001000b */
[----:B------:R-:W-:Y:S02]  /*23f0*/  HADD2.F32 R45, -RZ, R39.H1_H1 ;  /* 0x30000027ff2d7230 */ /* 0x000fe40000004100 */
        /* <DEDUP_REMOVED lines=26> */
.L_x_1539:
[----:B------:R-:W-:Y:S05]  /*25a0*/  @P0 BRA `(.L_x_1538) ;  /* 0x0000000400680947 */ /* 0x000fea0003800000 */
        /* <DEDUP_REMOVED lines=16> */
[-C--:B------:R-:W-:Y:S01]  /*26b0*/  FFMA.FTZ R28, R47, R43.reuse, R28 ;  /* 0x0000002b2f1c7223 */ /* 0x080fe2000001001c */
[----:B------:R-:W-:Y:S02]  /*26c0*/  HADD2.F32 R47, -RZ, R32.H1_H1 ;  /* 0x30000020ff2f7230 */ /* 0x000fe40000004100 */
[----:B------:R-:W-:Y:S01]  /*26d0*/  FFMA.FTZ R2, R49, R43, R2 ;  /* 0x0000002b31027223 */ /* 0x000fe20000010002 */
[----:B------:R-:W-:Y:S02]  /*26e0*/  HADD2.F32 R49, -RZ, R33.H0_H0 ;  /* 0x20000021ff317230 */ /* 0x000fe40000004100 */
[----:B------:R-:W-:Y:S01]  /*26f0*/  FFMA.FTZ R0, R3, R45, RZ ;  /* 0x0000002d03007223 */ /* 0x000fe200000100ff */
        /* <DEDUP_REMOVED lines=69> */
.L_x_1538:
[----:B------:R-:W0:Y:S02]  /*2b50*/  LDC R27, c[0x0][0x23c] ;  /* 0x00008f00ff1b7b82 */ /* 0x000e240000000800 */
[----:B0-----:R-:W-:-:S05]  /*2b60*/  IMAD.WIDE R2, R27, 0x4, R6 ;  /* 0x000000041b027825 */ /* 0x001fca00078e0206 */
[----:B------:R-:W2:Y:S02]  /*2b70*/  LDG.E.128.CONSTANT R8, desc[UR6][R2.64] ;  /* 0x0000000602087981 */ /* 0x000ea4000c1e9d00 */
[C---:B--2---:R-:W-:Y:S02]  /*2b80*/  LOP3.LUT R28, R8.reuse, 0xf000f, RZ, 0xc0, !PT ;  /* 0x000f000f081c7812 */ /* 0x044fe400078ec0ff */
[----:B------:R-:W-:Y:S02]  /*2b90*/  LOP3.LUT R0, R8, 0xf000f0, RZ, 0xc0, !PT ;  /* 0x00f000f008007812 */ /* 0x000fe400078ec0ff */
[----:B------:R-:W-:Y:S02]  /*2ba0*/  SHF.R.U32.HI R8, RZ, 0x8, R8 ;  /* 0x00000008ff087819 */ /* 0x000fe40000011608 */
[----:B------:R-:W-:Y:S02]  /*2bb0*/  SHF.R.U32.HI R29, RZ, 0x8, R9 ;  /* 0x00000008ff1d7819 */ /* 0x000fe40000011609 */
[----:B------:R-:W-:-:S02]  /*2bc0*/  LOP3.LUT R4, R9, 0xf000f0, RZ, 0xc0, !PT ;  /* 0x00f000f009047812 */ /* 0x000fc400078ec0ff */
[----:B------:R-:W-:Y:S02]  /*2bd0*/  SHF.R.U32.HI R33, RZ, 0x8, R10 ;  /* 0x00000008ff217819 */ /* 0x000fe4000001160a */
[----:B------:R-:W-:Y:S02]  /*2be0*/  SHF.R.U32.HI R35, RZ, 0x8, R11 ;  /* 0x00000008ff237819 */ /* 0x000fe4000001160b */
[----:B------:R-:W-:Y:S02]  /*2bf0*/  LOP3.LUT R30, R9, 0xf000f, RZ, 0xc0, !PT ;  /* 0x000f000f091e7812 */ /* 0x000fe400078ec0ff */
[C---:B------:R-:W-:Y:S02]  /*2c00*/  LOP3.LUT R9, R8.reuse, 0xf000f, RZ, 0xc0, !PT ;  /* 0x000f000f08097812 */ /* 0x040fe400078ec0ff */
[----:B------:R-:W-:Y:S02]  /*2c10*/  LOP3.LUT R38, R8, 0xf000f0, RZ, 0xc0, !PT ;  /* 0x00f000f008267812 */ /* 0x000fe400078ec0ff */
[----:B------:R-:W-:-:S02]  /*2c20*/  LOP3.LUT R40, R29, 0xf000f0, RZ, 0xc0, !PT ;  /* 0x00f000f01d287812 */ /* 0x000fc400078ec0ff */
[C---:B------:R-:W-:Y:S02]  /*2c30*/  LOP3.LUT R34, R11.reuse, 0xf000f, RZ, 0xc0, !PT ;  /* 0x000f000f0b227812 */ /* 0x040fe400078ec0ff */
[----:B------:R-:W-:Y:S02]  /*2c40*/  LOP3.LUT R36, R11, 0xf000f0, RZ, 0xc0, !PT ;  /* 0x00f000f00b247812 */ /* 0x000fe400078ec0ff */
[----:B------:R-:W-:Y:S02]  /*2c50*/  LOP3.LUT R8, R4, 0x64006400, RZ, 0xfc, !PT ;  /* 0x6400640004087812 */ /* 0x000fe400078efcff */
[----:B------:R-:W-:Y:S02]  /*2c60*/  LOP3.LUT R41, R33, 0xf000f, RZ, 0xc0, !PT ;  /* 0x000f000f21297812 */ /* 0x000fe400078ec0ff */
[C---:B------:R-:W-:Y:S02]  /*2c70*/  LOP3.LUT R32, R10.reuse, 0xf000f, RZ, 0xc0, !PT ;  /* 0x000f000f0a207812 */ /* 0x040fe400078ec0ff */
[----:B------:R-:W-:-:S02]  /*2c80*/  LOP3.LUT R31, R10, 0xf000f0, RZ, 0xc0, !PT ;  /* 0x00f000f00a1f7812 */ /* 0x000fc400078ec0ff */
[----:B------:R-:W-:Y:S02]  /*2c90*/  LOP3.LUT R11, R29, 0xf000f, RZ, 0xc0, !PT ;  /* 0x000f000f1d0b7812 */ /* 0x000fe400078ec0ff */
[----:B------:R-:W-:Y:S02]  /*2ca0*/  LOP3.LUT R44, R33, 0xf000f0, RZ, 0xc0, !PT ;  /* 0x00f000f0212c7812 */ /* 0x000fe400078ec0ff */
[C---:B------:R-:W-:Y:S02]  /*2cb0*/  LOP3.LUT R42, R35.reuse, 0xf000f, RZ, 0xc0, !PT ;  /* 0x000f000f232a7812 */ /* 0x040fe400078ec0ff */
        /* <DEDUP_REMOVED lines=107> */
[----:B------:R-:W-:Y:S02]  /*3370*/  HADD2.F32 R43, -RZ, R12.H1_H1 ;  /* 0x3000000cff2b7230 */ /* 0x000fe40000004100 */
[----:B------:R-:W-:Y:S01]  /*3380*/  FFMA.FTZ R45, R10, R45, R8 ;  /* 0x0000002d0a2d7223 */ /* 0x000fe20000010008 */
[----:B------:R-:W-:-:S02]  /*3390*/  HADD2.F32 R10, -RZ, R4.H0_H0 ;  /* 0x20000004ff0a7230 */ /* 0x000fc40000004100 */
[C---:B------:R-:W-:Y:S01]  /*33a0*/  FFMA.FTZ R0, R46.reuse, R0, R9 ;  /* 0x000000002e007223 */ /* 0x040fe20000010009 */
[----:B------:R-:W-:Y:S02]  /*33b0*/  HADD2.F32 R8, -RZ, R41.H1_H1 ;  /* 0x30000029ff087230 */ /* 0x000fe40000004100 */
[----:B------:R-:W-:Y:S02]  /*33c0*/  HADD2.F32 R9, -RZ, R12.H0_H0 ;  /* 0x2000000cff097230 */ /* 0x000fe40000004100 */
[----:B------:R-:W-:Y:S01]  /*33d0*/  FFMA.FTZ R45, R46, R10, R45 ;  /* 0x0000000a2e2d7223 */ /* 0x000fe2000001002d */
[----:B------:R-:W-:Y:S02]  /*33e0*/  HADD2.F32 R10, -RZ, R4.H1_H1 ;  /* 0x30000004ff0a7230 */ /* 0x000fe40000004100 */
[----:B------:R-:W-:-:S03]  /*33f0*/  FFMA.FTZ R0, R11, R8, R0 ;  /* 0x000000080b007223 */ /* 0x000fc60000010000 */
[----:B------:R-:W-:Y:S01]  /*3400*/  FFMA.FTZ R10, R11, R10, R45 ;  /* 0x0000000a0b0a7223 */ /* 0x000fe2000001002d */
[----:B------:R-:W-:-:S03]  /*3410*/  FMUL.FTZ R0, R9, R0 ;  /* 0x0000000009007220 */ /* 0x000fc60000410000 */
[----:B------:R-:W-:Y:S02]  /*3420*/  FMUL.FTZ R10, R43, R10 ;  /* 0x0000000a2b0a7220 */ /* 0x000fe40000410000 */
[----:B------:R-:W-:-:S03]  /*3430*/  F2FP.F16.F32.PACK_AB R0, RZ, R0 ;  /* 0x00000000ff00723e */ /* 0x000fc600000000ff */
[----:B------:R-:W-:-:S04]  /*3440*/  F2FP.F16.F32.PACK_AB R10, RZ, R10 ;  /* 0x0000000aff0a723e */ /* 0x000fc800000000ff */
[----:B------:R-:W-:-:S05]  /*3450*/  PRMT R0, R0, 0x5410, R10 ;  /* 0x0000541000007816 */ /* 0x000fca000000000a */
[----:B------:R-:W-:-:S07]  /*3460*/  HADD2 R22, R0, R22 ;  /* 0x0000001600167230 */ /* 0x000fce0000000000 */
.L_x_1540:
        /* <DEDUP_REMOVED lines=12> */
[----:B------:R-:W-:Y:S02]  /*3530*/  HADD2.F32 R44, -RZ, R8.H1_H1 ;  /* 0x30000008ff2c7230 */ /* 0x000fe40000004100 */
[----:B------:R-:W-:Y:S02]  /*3540*/  HADD2.F32 R8, -RZ, R30.H1_H1 ;  /* 0x3000001eff087230 */ /* 0x000fe40000004100 */
[-C--:B------:R-:W-:Y:S01]  /*3550*/  FFMA.FTZ R47, R0, R45.reuse, RZ ;  /* 0x0000002d002f7223 */ /* 0x080fe200000100ff */
[----:B------:R-:W-:-:S03]  /*3560*/  FFMA.FTZ R43, R43, R45, RZ ;  /* 0x0000002d2b2b7223 */ /* 0x000fc600000100ff */
[-C--:B------:R-:W-:Y:S01]  /*3570*/  FFMA.FTZ R0, R46, R44.reuse, R47 ;  /* 0x0000002c2e007223 */ /* 0x080fe2000001002f */
[----:B------:R-:W-:Y:S01]  /*3580*/  FFMA.FTZ R8, R8, R44, R43 ;  /* 0x0000002c08087223 */ /* 0x000fe2000001002b */
[----:B------:R-:W-:Y:S02]  /*3590*/  HADD2.F32 R47, -RZ, R29.H0_H0 ;  /* 0x2000001dff2f7230 */ /* 0x000fe40000004100 */
[--C-:B------:R-:W-:Y:S02]  /*35a0*/  HADD2.F32 R43, -RZ, R9.reuse.H0_H0 ;  /* 0x20000009ff2b7230 */ /* 0x100fe40000004100 */
[----:B------:R-:W-:Y:S02]  /*35b0*/  HADD2.F32 R46, -RZ, R9.H1_H1 ;  /* 0x30000009ff2e7230 */ /* 0x000fe40000004100 */
[----:B-1----:R-:W-:Y:S02]  /*35c0*/  HADD2.F32 R9, -RZ, R10.H0_H0 ;  /* 0x2000000aff097230 */ /* 0x002fe40000004100 */
[-C--:B------:R-:W-:Y:S01]  /*35d0*/  FFMA.FTZ R47, R47, R43.reuse, R0 ;  /* 0x0000002b2f2f7223 */ /* 0x080fe20000010000 */
[----:B------:R-:W-:Y:S01]  /*35e0*/  FFMA.FTZ R49, R49, R43, R8 ;  /* 0x0000002b31317223 */ /* 0x000fe20000010008 */
[----:B------:R-:W-:-:S02]  /*35f0*/  HADD2.F32 R0, -RZ, R29.H1_H1 ;  /* 0x3000001dff007230 */ /* 0x000fc40000004100 */
[----:B------:R-:W-:Y:S02]  /*3600*/  HADD2.F32 R8, -RZ, R31.H1_H1 ;  /* 0x3000001fff087230 */ /* 0x000fe40000004100 */
[----:B------:R-:W-:Y:S02]  /*3610*/  HADD2.F32 R10, -RZ, R10.H1_H1 ;  /* 0x3000000aff0a7230 */ /* 0x000fe40000004100 */
[-C--:B------:R-:W-:Y:S01]  /*3620*/  FFMA.FTZ R0, R0, R46.reuse, R47 ;  /* 0x0000002e00007223 */ /* 0x080fe2000001002f */
[----:B------:R-:W-:Y:S02]  /*3630*/  HADD2.F32 R47, -RZ, R36.H0_H0 ;  /* 0x20000024ff2f7230 */ /* 0x000fe40000004100 */
[----:B------:R-:W-:Y:S01]  /*3640*/  FFMA.FTZ R8, R8, R46, R49 ;  /* 0x0000002e08087223 */ /* 0x000fe20000010031 */
[----:B------:R-:W-:Y:S02]  /*3650*/  HADD2.F32 R49, -RZ, R38.H0_H0 ;  /* 0x20000026ff317230 */ /* 0x000fe40000004100 */
[----:B------:R-:W-:Y:S01]  /*3660*/  FFMA.FTZ R47, R47, R9, R0 ;  /* 0x000000092f2f7223 */ /* 0x000fe20000010000 */
[----:B------:R-:W-:-:S02]  /*3670*/  HADD2.F32 R0, -RZ, R36.H1_H1 ;  /* 0x30000024ff007230 */ /* 0x000fc40000004100 */
[----:B------:R-:W-:Y:S01]  /*3680*/  FFMA.FTZ R49, R49, R9, R8 ;  /* 0x0000000931317223 */ /* 0x000fe20000010008 */
[----:B------:R-:W-:Y:S02]  /*3690*/  HADD2.F32 R8, -RZ, R38.H1_H1 ;  /* 0x30000026ff087230 */ /* 0x000fe40000004100 */
[-C--:B------:R-:W-:Y:S01]  /*36a0*/  FFMA.FTZ R0, R0, R10.reuse, R47 ;  /* 0x0000000a00007223 */ /* 0x080fe2000001002f */
[----:B------:R-:W-:Y:S02]  /*36b0*/  HADD2.F32 R47, -RZ, R11.H0_H0 ;  /* 0x2000000bff2f7230 */ /* 0x000fe40000004100 */
[----:B------:R-:W-:Y:S01]  /*36c0*/  FFMA.FTZ R8, R8, R10, R49 ;  /* 0x0000000a08087223 */ /* 0x000fe20000010031 */
[----:B------:R-:W-:Y:S02]  /*36d0*/  HADD2.F32 R49, -RZ, R37.H0_H0 ;  /* 0x20000025ff317230 */ /* 0x000fe40000004100 */
[----:B------:R-:W-:Y:S02]  /*36e0*/  HADD2.F32 R11, -RZ, R11.H1_H1 ;  /* 0x3000000bff0b7230 */ /* 0x000fe40000004100 */
[----:B------:R-:W-:Y:S01]  /*36f0*/  FFMA.FTZ R8, R51, R47, R8 ;  /* 0x0000002f33087223 */ /* 0x000fe20000010008 */
[----:B------:R-:W-:-:S02]  /*3700*/  HADD2.F32 R51, -RZ, R39.H1_H1 ;  /* 0x30000027ff337230 */ /* 0x000fc40000004100 */
[----:B------:R-:W-:Y:S01]  /*3710*/  FFMA.FTZ R0, R49, R47, R0 ;  /* 0x0000002f31007223 */ /* 0x000fe20000010000 */
[----:B------:R-:W-:Y:S02]  /*3720*/  HADD2.F32 R49, -RZ, R37.H1_H1 ;  /* 0x30000025ff317230 */ /* 0x000fe40000004100 */
[-C--:B------:R-:W-:Y:S01]  /*3730*/  FFMA.FTZ R8, R51, R11.reuse, R8 ;  /* 0x0000000b33087223 */ /* 0x080fe20000010008 */
[--C-:B------:R-:W-:Y:S02]  /*3740*/  HADD2.F32 R51, -RZ, R5.reuse.H1_H1 ;  /* 0x30000005ff337230 */ /* 0x100fe40000004100 */
[----:B------:R-:W-:Y:S01]  /*3750*/  FFMA.FTZ R0, R49, R11, R0 ;  /* 0x0000000b31007223 */ /* 0x000fe20000010000 */
[----:B------:R-:W-:Y:S02]  /*3760*/  HADD2.F32 R49, -RZ, R5.H0_H0 ;  /* 0x20000005ff317230 */ /* 0x000fe40000004100 */
[----:B------:R-:W-:Y:S01]  /*3770*/  FMUL.FTZ R48, R51, R8 ;  /* 0x0000000833307220 */ /* 0x000fe20000410000 */
[----:B------:R-:W-:-:S02]  /*3780*/  HADD2.F32 R8, -RZ, R34.H0_H0 ;  /* 0x20000022ff087230 */ /* 0x000fc40000004100 */
[----:B------:R-:W-:Y:S01]  /*3790*/  FMUL.FTZ R49, R49, R0 ;  /* 0x0000000031317220 */ /* 0x000fe20000410000 */
[----:B------:R-:W-:Y:S01]  /*37a0*/  HADD2.F32 R0, -RZ, R32.H0_H0 ;  /* 0x20000020ff007230 */ /* 0x000fe20000004100 */
[----:B------:R-:W-:-:S03]  /*37b0*/  F2FP.F16.F32.PACK_AB R48, RZ, R48 ;  /* 0x00000030ff30723e */ /* 0x000fc600000000ff */
[----:B------:R-:W-:Y:S01]  /*37c0*/  F2FP.F16.F32.PACK_AB R49, RZ, R49 ;  /* 0x00000031ff31723e */ /* 0x000fe200000000ff */
[-C--:B------:R-:W-:Y:S01]  /*37d0*/  FFMA.FTZ R51, R0, R45.reuse, RZ ;  /* 0x0000002d00337223 */ /* 0x080fe200000100ff */
[----:B------:R-:W-:Y:S01]  /*37e0*/  FFMA.FTZ R45, R8, R45, RZ ;  /* 0x0000002d082d7223 */ /* 0x000fe200000100ff */
[----:B------:R-:W-:Y:S01]  /*37f0*/  HADD2.F32 R0, -RZ, R32.H1_H1 ;  /* 0x30000020ff007230 */ /* 0x000fe20000004100 */
[----:B------:R-:W-:Y:S01]  /*3800*/  PRMT R49, R49, 0x5410, R48 ;  /* 0x0000541031317816 */ /* 0x000fe20000000030 */
[----:B------:R-:W-:-:S03]  /*3810*/  HADD2.F32 R8, -RZ, R34.H1_H1 ;  /* 0x30000022ff087230 */ /* 0x000fc60000004100 */
[-C--:B------:R-:W-:Y:S01]  /*3820*/  FFMA.FTZ R0, R0, R44.reuse, R51 ;  /* 0x0000002c00007223 */ /* 0x080fe20000010033 */
[----:B------:R-:W-:Y:S02]  /*3830*/  HADD2.F32 R51, -RZ, R35.H0_H0 ;  /* 0x20000023ff337230 */ /* 0x000fe40000004100 */
[----:B------:R-:W-:Y:S01]  /*3840*/  FFMA.FTZ R44, R8, R44, R45 ;  /* 0x0000002c082c7223 */ /* 0x000fe2000001002d */
[----:B------:R-:W-:Y:S01]  /*3850*/  HADD2.F32 R45, -RZ, R33.H0_H0 ;  /* 0x20000021ff2d7230 */ /* 0x000fe20000004100 */
[----:B------:R-:W-:Y:S01]  /*3860*/  HFMA2.MMA R21, R49, 1, 1, R21 ;  /* 0x3c003c0031157835 */ /* 0x000fe20000000015 */
[----:B------:R-:W-:-:S03]  /*3870*/  HADD2.F32 R8, -RZ, R35.H1_H1 ;  /* 0x30000023ff087230 */ /* 0x000fc60000004100 */
[-C--:B------:R-:W-:Y:S01]  /*3880*/  FFMA.FTZ R45, R45, R43.reuse, R0 ;  /* 0x0000002b2d2d7223 */ /* 0x080fe20000010000 */
[----:B------:R-:W-:Y:S02]  /*3890*/  HADD2.F32 R0, -RZ, R33.H1_H1 ;  /* 0x30000021ff007230 */ /* 0x000fe40000004100 */
[----:B------:R-:W-:-:S03]  /*38a0*/  FFMA.FTZ R43, R51, R43, R44 ;  /* 0x0000002b332b7223 */ /* 0x000fc6000001002c */
[-C--:B------:R-:W-:Y:S01]  /*38b0*/  FFMA.FTZ R0, R0, R46.reuse, R45 ;  /* 0x0000002e00007223 */ /* 0x080fe2000001002d */
[----:B------:R-:W-:Y:S01]  /*38c0*/  FFMA.FTZ R46, R8, R46, R43 ;  /* 0x0000002e082e7223 */ /* 0x000fe2000001002b */
[----:B------:R-:W-:Y:S02]  /*38d0*/  HADD2.F32 R43, -RZ, R40.H0_H0 ;  /* 0x20000028ff2b7230 */ /* 0x000fe40000004100 */
[--C-:B------:R-:W-:Y:S02]  /*38e0*/  HADD2.F32 R45, -RZ, R42.reuse.H0_H0 ;  /* 0x2000002aff2d7230 */ /* 0x100fe40000004100 */
[----:B------:R-:W-:Y:S02]  /*38f0*/  HADD2.F32 R8, -RZ, R42.H1_H1 ;  /* 0x3000002aff087230 */ /* 0x000fe40000004100 */
[-C--:B------:R-:W-:Y:S01]  /*3900*/  FFMA.FTZ R43, R43, R9.reuse, R0 ;  /* 0x000000092b2b7223 */ /* 0x080fe20000010000 */
[----:B------:R-:W-:Y:S02]  /*3910*/  HADD2.F32 R0, -RZ, R40.H1_H1 ;  /* 0x30000028ff007230 */ /* 0x000fe40000004100 */
[----:B------:R-:W-:Y:S01]  /*3920*/  FFMA.FTZ R9, R45, R9, R46 ;  /* 0x000000092d097223 */ /* 0x000fe2000001002e */
[----:B------:R-:W-:-:S02]  /*3930*/  HADD2.F32 R45, -RZ, R4.H0_H0 ;  /* 0x20000004ff2d7230 */ /* 0x000fc40000004100 */
[-C--:B------:R-:W-:Y:S01]  /*3940*/  FFMA.FTZ R0, R0, R10.reuse, R43 ;  /* 0x0000000a00007223 */ /* 0x080fe2000001002b */
[----:B------:R-:W-:Y:S01]  /*3950*/  FFMA.FTZ R10, R8, R10, R9 ;  /* 0x0000000a080a7223 */ /* 0x000fe20000010009 */
[--C-:B------:R-:W-:Y:S02]  /*3960*/  HADD2.F32 R9, -RZ, R41.reuse.H0_H0 ;  /* 0x20000029ff097230 */ /* 0x100fe40000004100 */
[----:B------:R-:W-:Y:S02]  /*3970*/  HADD2.F32 R43, -RZ, R41.H1_H1 ;  /* 0x30000029ff2b7230 */ /* 0x000fe40000004100 */
[-C--:B------:R-:W-:Y:S01]  /*3980*/  FFMA.FTZ R10, R45, R47.reuse, R10 ;  /* 0x0000002f2d0a7223 */ /* 0x080fe2000001000a */
[----:B------:R-:W-:Y:S02]  /*3990*/  HADD2.F32 R45, -RZ, R4.H1_H1 ;  /* 0x30000004ff2d7230 */ /* 0x000fe40000004100 */
[----:B------:R-:W-:Y:S01]  /*39a0*/  FFMA.FTZ R0, R9, R47, R0 ;  /* 0x0000002f09007223 */ /* 0x000fe20000010000 */
[----:B------:R-:W-:-:S03]  /*39b0*/  HADD2.F32 R9, -RZ, R12.H0_H0 ;  /* 0x2000000cff097230 */ /* 0x000fc60000004100 */
[-C--:B------:R-:W-:Y:S01]  /*39c0*/  FFMA.FTZ R0, R43, R11.reuse, R0 ;  /* 0x0000000b2b007223 */ /* 0x080fe20000010000 */
        /* <DEDUP_REMOVED lines=8> */
.L_x_1542:
        /* <DEDUP_REMOVED lines=41> */
[----:B-1----:R-:W-:Y:S02]  /*3ce0*/  HADD2.F32 R9, -RZ, R10.H0_H0 ;  /* 0x2000000aff097230 */ /* 0x002fe40000004100 */
[----:B------:R-:W-:Y:S02]  /*3cf0*/  HADD2.F32 R33, -RZ, R40.H0_H0 ;  /* 0x20000028ff217230 */ /* 0x000fe40000004100 */
[----:B------:R-:W-:Y:S02]  /*3d00*/  HADD2.F32 R35, -RZ, R42.H0_H0 ;  /* 0x2000002aff237230 */ /* 0x000fe40000004100 */
[----:B------:R-:W-:Y:S01]  /*3d10*/  FFMA.FTZ R31, R31, R9, R28 ;  /* 0x000000091f1f7223 */ /* 0x000fe2000001001c */
[----:B------:R-:W-:-:S02]  /*3d20*/  HADD2.F32 R10, -RZ, R10.H1_H1 ;  /* 0x3000000aff0a7230 */ /* 0x000fc40000004100 */
        /* <DEDUP_REMOVED lines=14> */
[----:B------:R-:W-:Y:S02]  /*3e10*/  HADD2.F32 R30, -RZ, R4.H0_H0 ;  /* 0x20000004ff1e7230 */ /* 0x000fe40000004100 */
[----:B------:R-:W-:Y:S01]  /*3e20*/  FFMA.FTZ R10, R28, R0, R31 ;  /* 0x000000001c0a7223 */ /* 0x000fe2000001001f */
[----:B------:R-:W-:-:S02]  /*3e30*/  HADD2.F32 R28, -RZ, R41.H0_H0 ;  /* 0x20000029ff1c7230 */ /* 0x000fc40000004100 */
[-C--:B------:R-:W-:Y:S01]  /*3e40*/  FFMA.FTZ R8, R8, R0.reuse, R29 ;  /* 0x0000000008087223 */ /* 0x080fe2000001001d */
[----:B------:R-:W-:Y:S02]  /*3e50*/  HADD2.F32 R11, -RZ, R11.H1_H1 ;  /* 0x3000000bff0b7230 */ /* 0x000fe40000004100 */
        /* <DEDUP_REMOVED lines=26> */
.L_x_1541:
[----:B------:R-:W-:-:S05]  /*4000*/  IMAD.WIDE R2, R27, 0x4, R2 ;  /* 0x000000041b027825 */ /* 0x000fca00078e0202 */
        /* <DEDUP_REMOVED lines=144> */
.L_x_1543:
        /* <DEDUP_REMOVED lines=94> */
.L_x_1545:
        /* <DEDUP_REMOVED lines=91> */
.L_x_1544:
[----:B------:R-:W-:-:S05]  /*54a0*/  IMAD.WIDE R28, R27, 0x4, R2 ;  /* 0x000000041b1c7825 */ /* 0x000fca00078e0202 */
[----:B------:R-:W2:Y:S02]  /*54b0*/  LDG.E.128.CONSTANT R8, desc[UR6][R28.64] ;  /* 0x000000061c087981 */ /* 0x000ea4000c1e9d00 */
[C---:B--2---:R-:W-:Y:S02]  /*54c0*/  LOP3.LUT R4, R8.reuse, 0xf000f, RZ, 0xc0, !PT ;  /* 0x000f000f08047812 */ /* 0x044fe400078ec0ff */
[----:B------:R-:W-:Y:S02]  /*54d0*/  LOP3.LUT R27, R8, 0xf000f0, RZ, 0xc0, !PT ;  /* 0x00f000f0081b7812 */ /* 0x000fe400078ec0ff */
[----:B------:R-:W-:Y:S02]  /*54e0*/  SHF.R.U32.HI R8, RZ, 0x8, R8 ;  /* 0x00000008ff087819 */ /* 0x000fe40000011608 */
[C---:B------:R-:W-:Y:S02]  /*54f0*/  LOP3.LUT R3, R9.reuse, 0xf000f, RZ, 0xc0, !PT ;  /* 0x000f000f09037812 */ /* 0x040fe400078ec0ff */
        /* <DEDUP_REMOVED lines=58> */
[----:B------:R-:W-:Y:S02]  /*58a0*/  HADD2.F32 R51, -RZ, R38.H1_H1 ;  /* 0x30000026ff337230 */ /* 0x000fe40000004100 */
        /* <DEDUP_REMOVED lines=8> */
[C---:B------:R-:W-:Y:S01]  /*5930*/  FFMA.FTZ R45, R8.reuse, R45, R49 ;  /* 0x0000002d082d7223 */ /* 0x040fe20000010031 */
[C---:B------:R-:W-:Y:S01]  /*5940*/  FFMA.FTZ R43, R8.reuse, R43, R2 ;  /* 0x0000002b082b7223 */ /* 0x040fe20000010002 */
[----:B------:R-:W-:Y:S01]  /*5950*/  FFMA.FTZ R51, R8, R51, R4 ;  /* 0x0000003308337223 */ /* 0x000fe20000010004 */
[----:B------:R-:W-:Y:S02]  /*5960*/  HADD2.F32 R0, -RZ, R9.H0_H0 ;  /* 0x20000009ff007230 */ /* 0x000fe40000004100 */
[----:B------:R-:W-:-:S02]  /*5970*/  HADD2.F32 R8, -RZ, R31.H0_H0 ;  /* 0x2000001fff087230 */ /* 0x000fc40000004100 */
[----:B------:R-:W-:Y:S02]  /*5980*/  HADD2.F32 R2, -RZ, R33.H0_H0 ;  /* 0x20000021ff027230 */ /* 0x000fe40000004100 */
        /* <DEDUP_REMOVED lines=10> */
[----:B------:R-:W-:Y:S01]  /*5a30*/  FFMA.FTZ R45, R3, R9, R2 ;  /* 0x00000009032d7223 */ /* 0x000fe20000010002 */
[----:B------:R-:W-:Y:S02]  /*5a40*/  HADD2.F32 R47, -RZ, R31.H1_H1 ;  /* 0x3000001fff2f7230 */ /* 0x000fe40000004100 */
[----:B------:R-:W-:Y:S01]  /*5a50*/  FFMA.FTZ R3, R9, R43, R4 ;  /* 0x0000002b09037223 */ /* 0x000fe20000010004 */
[----:B-1----:R-:W-:Y:S02]  /*5a60*/  HADD2.F32 R0, -RZ, R10.H0_H0 ;  /* 0x2000000aff007230 */ /* 0x002fe40000004100 */
[----:B------:R-:W-:-:S02]  /*5a70*/  HADD2.F32 R4, -RZ, R40.H0_H0 ;  /* 0x20000028ff047230 */ /* 0x000fc40000004100 */
[C---:B------:R-:W-:Y:S01]  /*5a80*/  FFMA.FTZ R43, R9.reuse, R47, R8 ;  /* 0x0000002f092b7223 */ /* 0x040fe20000010008 */
[----:B------:R-:W-:Y:S02]  /*5a90*/  HADD2.F32 R8, -RZ, R41.H0_H0 ;  /* 0x20000029ff087230 */ /* 0x000fe40000004100 */
[----:B------:R-:W-:Y:S01]  /*5aa0*/  FFMA.FTZ R42, R42, R0, R45 ;  /* 0x000000002a2a7223 */ /* 0x000fe2000001002d */
[----:B------:R-:W-:Y:S02]  /*5ab0*/  HADD2.F32 R45, -RZ, R39.H1_H1 ;  /* 0x30000027ff2d7230 */ /* 0x000fe40000004100 */
[----:B------:R-:W-:Y:S01]  /*5ac0*/  FFMA.FTZ R9, R9, R44, R51 ;  /* 0x0000002c09097223 */ /* 0x000fe20000010033 */
[----:B------:R-:W-:Y:S02]  /*5ad0*/  HADD2.F32 R10, -RZ, R10.H1_H1 ;  /* 0x3000000aff0a7230 */ /* 0x000fe40000004100 */
[----:B------:R-:W-:Y:S01]  /*5ae0*/  FFMA.FTZ R3, R0, R4, R3 ;  /* 0x0000000400037223 */ /* 0x000fe20000010003 */
[----:B------:R-:W-:-:S02]  /*5af0*/  HADD2.F32 R44, -RZ, R13.H0_H0 ;  /* 0x2000000dff2c7230 */ /* 0x000fc40000004100 */
[C---:B------:R-:W-:Y:S01]  /*5b00*/  FFMA.FTZ R43, R0.reuse, R8, R43 ;  /* 0x00000008002b7223 */ /* 0x040fe2000001002b */
        /* <DEDUP_REMOVED lines=42> */
.L_x_1546:
        /* <DEDUP_REMOVED lines=14> */
[----:B------:R-:W-:Y:S02]  /*5e90*/  HADD2.F32 R44, -RZ, R30.H0_H0 ;  /* 0x2000001eff2c7230 */ /* 0x000fe40000004100 */
[--C-:B0-----:R-:W-:Y:S02]  /*5ea0*/  HADD2.F32 R49, -RZ, R2.reuse.H0_H0 ;  /* 0x20000002ff317230 */ /* 0x101fe40000004100 */
[----:B------:R-:W-:-:S03]  /*5eb0*/  HADD2.F32 R2, -RZ, R2.H1_H1 ;  /* 0x30000002ff027230 */ /* 0x000fc60000004100 */
[-C--:B------:R-:W-:Y:S01]  /*5ec0*/  FFMA.FTZ R4, R4, R49.reuse, RZ ;  /* 0x0000003104047223 */ /* 0x080fe200000100ff */
[-C--:B------:R-:W-:Y:S01]  /*5ed0*/  FFMA.FTZ R11, R11, R49.reuse, RZ ;  /* 0x000000310b0b7223 */ /* 0x080fe200000100ff */
[-C--:B------:R-:W-:Y:S01]  /*5ee0*/  FFMA.FTZ R0, R0, R49.reuse, RZ ;  /* 0x0000003100007223 */ /* 0x080fe200000100ff */
[----:B------:R-:W-:Y:S01]  /*5ef0*/  FFMA.FTZ R10, R10, R49, RZ ;  /* 0x000000310a0a7223 */ /* 0x000fe200000100ff */
[-C--:B------:R-:W-:Y:S01]  /*5f00*/  FFMA.FTZ R45, R45, R2.reuse, R4 ;  /* 0x000000022d2d7223 */ /* 0x080fe20000010004 */
[-C--:B------:R-:W-:Y:S01]  /*5f10*/  FFMA.FTZ R11, R42, R2.reuse, R11 ;  /* 0x000000022a0b7223 */ /* 0x080fe2000001000b */
[-C--:B------:R-:W-:Y:S01]  /*5f20*/  FFMA.FTZ R0, R47, R2.reuse, R0 ;  /* 0x000000022f007223 */ /* 0x080fe20000010000 */
[----:B------:R-:W-:Y:S01]  /*5f30*/  FFMA.FTZ R43, R43, R2, R10 ;  /* 0x000000022b2b7223 */ /* 0x000fe2000001000a */
[----:B------:R-:W-:Y:S02]  /*5f40*/  HADD2.F32 R42, -RZ, R3.H0_H0 ;  /* 0x20000003ff2a7230 */ /* 0x000fe40000004100 */
[----:B------:R-:W-:-:S02]  /*5f50*/  HADD2.F32 R4, -RZ, R32.H0_H0 ;  /* 0x20000020ff047230 */ /* 0x000fc40000004100 */
        /* <DEDUP_REMOVED lines=9> */
[----:B------:R-:W-:Y:S02]  /*5ff0*/  HADD2.F32 R44, -RZ, R39.H0_H0 ;  /* 0x20000027ff2c7230 */ /* 0x000fe40000004100 */
[-C--:B------:R-:W-:Y:S01]  /*6000*/  FFMA.FTZ R45, R45, R3.reuse, R2 ;  /* 0x000000032d2d7223 */ /* 0x080fe20000010002 */
[----:B------:R-:W-:Y:S02]  /*6010*/  HADD2.F32 R43, -RZ, R31.H1_H1 ;  /* 0x3000001fff2b7230 */ /* 0x000fe40000004100 */
[-C--:B------:R-:W-:Y:S01]  /*6020*/  FFMA.FTZ R11, R11, R3.reuse, R4 ;  /* 0x000000030b0b7223 */ /* 0x080fe20000010004 */
[----:B-1----:R-:W-:Y:S02]  /*6030*/  HADD2.F32 R0, -RZ, R8.H0_H0 ;  /* 0x20000008ff007230 */ /* 0x002fe40000004100 */
[----:B------:R-:W-:Y:S02]  /*6040*/  HADD2.F32 R47, -RZ, R30.H1_H1 ;  /* 0x3000001eff2f7230 */ /* 0x000fe40000004100 */
[----:B------:R-:W-:Y:S01]  /*6050*/  FFMA.FTZ R43, R43, R3, R10 ;  /* 0x000000032b2b7223 */ /* 0x000fe2000001000a */
[----:B------:R-:W-:-:S02]  /*6060*/  HADD2.F32 R4, -RZ, R39.H1_H1 ;  /* 0x30000027ff047230 */ /* 0x000fc40000004100 */
[----:B------:R-:W-:Y:S01]  /*6070*/  FFMA.FTZ R45, R44, R0, R45 ;  /* 0x000000002c2d7223 */ /* 0x000fe2000001002d */
[----:B------:R-:W-:Y:S02]  /*6080*/  HADD2.F32 R8, -RZ, R8.H1_H1 ;  /* 0x30000008ff087230 */ /* 0x000fe40000004100 */
[----:B------:R-:W-:Y:S01]  /*6090*/  FFMA.FTZ R3, R47, R3, R42 ;  /* 0x000000032f037223 */ /* 0x000fe2000001002a */
[--C-:B------:R-:W-:Y:S02]  /*60a0*/  HADD2.F32 R10, -RZ, R40.reuse.H0_H0 ;  /* 0x20000028ff0a7230 */ /* 0x100fe40000004100 */
        /* <DEDUP_REMOVED lines=8> */
[----:B------:R-:W-:Y:S02]  /*6130*/  HADD2.F32 R42, -RZ, R41.H1_H1 ;  /* 0x30000029ff2a7230 */ /* 0x000fe40000004100 */
[-C--:B------:R-:W-:Y:S01]  /*6140*/  FFMA.FTZ R11, R4, R8.reuse, R11 ;  /* 0x00000008040b7223 */ /* 0x080fe2000001000b */
[----:B------:R-:W-:Y:S02]  /*6150*/  HADD2.F32 R44, -RZ, R13.H1_H1 ;  /* 0x3000000dff2c7230 */ /* 0x000fe40000004100 */
[----:B------:R-:W-:Y:S02]  /*6160*/  HADD2.F32 R0, -RZ, R29.H0_H0 ;  /* 0x2000001dff007230 */ /* 0x000fe40000004100 */
[----:B------:R-:W-:Y:S01]  /*6170*/  FFMA.FTZ R43, R42, R8, R43 ;  /* 0x000000082a2b7223 */ /* 0x000fe2000001002b */
[----:B------:R-:W-:-:S02]  /*6180*/  HADD2.F32 R10, -RZ, R28.H0_H0 ;  /* 0x2000001cff0a7230 */ /* 0x000fc40000004100 */
[----:B------:R-:W-:Y:S01]  /*6190*/  FFMA.FTZ R3, R44, R8, R3 ;  /* 0x000000082c037223 */ /* 0x000fe20000010003 */
[----:B------:R-:W-:Y:S02]  /*61a0*/  HADD2.F32 R9, -RZ, R9.H1_H1 ;  /* 0x30000009ff097230 */ /* 0x000fe40000004100 */
[-C--:B------:R-:W-:Y:S01]  /*61b0*/  FFMA.FTZ R0, R0, R2.reuse, R45 ;  /* 0x0000000200007223 */ /* 0x080fe2000001002d */
[----:B------:R-:W-:Y:S02]  /*61c0*/  HADD2.F32 R8, -RZ, R27.H0_H0 ;  /* 0x2000001bff087230 */ /* 0x000fe40000004100 */
[-C--:B------:R-:W-:Y:S01]  /*61d0*/  FFMA.FTZ R4, R10, R2.reuse, R11 ;  /* 0x000000020a047223 */ /* 0x080fe2000001000b */
[----:B------:R-:W-:Y:S02]  /*61e0*/  HADD2.F32 R45, -RZ, R28.H1_H1 ;  /* 0x3000001cff2d7230 */ /* 0x000fe40000004100 */
        /* <DEDUP_REMOVED lines=26> */
.L_x_1547:
        /* <DEDUP_REMOVED lines=12> */
[--C-:B------:R-:W-:Y:S02]  /*6450*/  HADD2.F32 R2, -RZ, R36.reuse.H0_H0 ;  /* 0x20000024ff027230 */ /* 0x100fe40000004100 */
        /* <DEDUP_REMOVED lines=8> */
[----:B------:R-:W-:Y:S01]  /*64e0*/  FFMA.FTZ R2, R36, R42, R45 ;  /* 0x0000002a24027223 */ /* 0x000fe2000001002d */
[----:B------:R-:W-:Y:S02]  /*64f0*/  HADD2.F32 R37, -RZ, R32.H0_H0 ;  /* 0x20000020ff257230 */ /* 0x000fe40000004100 */
[----:B------:R-:W-:-:S02]  /*6500*/  HADD2.F32 R45, -RZ, R31.H0_H0 ;  /* 0x2000001fff2d7230 */ /* 0x000fc40000004100 */
[-C--:B------:R-:W-:Y:S01]  /*6510*/  FFMA.FTZ R4, R4, R42.reuse, R3 ;  /* 0x0000002a04047223 */ /* 0x080fe20000010003 */
[-C--:B------:R-:W-:Y:S01]  /*6520*/  FFMA.FTZ R3, R35, R11.reuse, R0 ;  /* 0x0000000b23037223 */ /* 0x080fe20000010000 */
[----:B------:R-:W-:Y:S01]  /*6530*/  FFMA.FTZ R42, R38, R42, R43 ;  /* 0x0000002a262a7223 */ /* 0x000fe2000001002b */
        /* <DEDUP_REMOVED lines=10> */
[--C-:B-1----:R-:W-:Y:S02]  /*65e0*/  HADD2.F32 R2, -RZ, R8.reuse.H0_H0 ;  /* 0x20000008ff027230 */ /* 0x102fe40000004100 */
[-C--:B------:R-:W-:Y:S01]  /*65f0*/  FFMA.FTZ R35, R32, R10.reuse, R35 ;  /* 0x0000000a20237223 */ /* 0x080fe20000010023 */
[----:B------:R-:W-:Y:S02]  /*6600*/  HADD2.F32 R4, -RZ, R39.H0_H0 ;  /* 0x20000027ff047230 */ /* 0x000fe40000004100 */
[----:B------:R-:W-:Y:S01]  /*6610*/  FFMA.FTZ R11, R30, R10, R11 ;  /* 0x0000000a1e0b7223 */ /* 0x000fe2000001000b */
[----:B------:R-:W-:-:S02]  /*6620*/  HADD2.F32 R8, -RZ, R8.H1_H1 ;  /* 0x30000008ff087230 */ /* 0x000fc40000004100 */
[--C-:B------:R-:W-:Y:S02]  /*6630*/  HADD2.F32 R30, -RZ, R40.reuse.H0_H0 ;  /* 0x20000028ff1e7230 */ /* 0x100fe40000004100 */
[-C--:B------:R-:W-:Y:S01]  /*6640*/  FFMA.FTZ R3, R4, R2.reuse, R3 ;  /* 0x0000000204037223 */ /* 0x080fe20000010003 */
[----:B------:R-:W-:Y:S02]  /*6650*/  HADD2.F32 R10, -RZ, R39.H1_H1 ;  /* 0x30000027ff0a7230 */ /* 0x000fe40000004100 */
        /* <DEDUP_REMOVED lines=46> */
.L_x_1536:
[----:B------:R-:W0:Y:S01]  /*6940*/  LDC R3, c[0x0][0x23c] ;  /* 0x00008f00ff037b82 */ /* 0x000e220000000800 */
[----:B------:R-:W-:Y:S01]  /*6950*/  IADD3 R17, R17, 0x20, RZ ;  /* 0x0000002011117810 */ /* 0x000fe20007ffe0ff */
[----:B------:R-:W-:-:S03]  /*6960*/  UIADD3 UR4, UR4, 0x40, URZ ;  /* 0x0000004004047890 */ /* 0x000fc6000fffe03f */
[C---:B------:R-:W-:Y:S02]  /*6970*/  ISETP.GE.AND P2, PT, R17.reuse, UR5, PT ;  /* 0x0000000511007c0c */ /* 0x040fe4000bf46270 */
[----:B------:R-:W-:Y:S01]  /*6980*/  ISETP.LT.AND P3, PT, R17, R16, PT ;  /* 0x000000101100720c */ /* 0x000fe20003f61270 */
[----:B0-----:R-:W-:-:S03]  /*6990*/  IMAD.WIDE R6, R3, 0x10, R6 ;  /* 0x0000001003067825 */ /* 0x001fc600078e0206 */
[----:B------:R-:W-:Y:S02]  /*69a0*/  MOV R4, R6 ;  /* 0x0000000600047202 */ /* 0x000fe40000000f00 */
[----:B------:R-:W-:-:S07]  /*69b0*/  MOV R9, R7 ;  /* 0x0000000700097202 */ /* 0x000fce0000000f00 */
[----:B------:R-:W-:Y:S05]  /*69c0*/  @!P2 BRA P3, `(.L_x_1548) ;  /* 0xffffffa800f0a947 */ /* 0x000fea000183ffff */
.L_x_1535:
        /* <DEDUP_REMOVED lines=17> */
.L_x_1552:
[----:B------:R-:W0:Y:S02]  /*6ae0*/  LDS R6, [R0] ;  /* 0x0000000000067984 */ /* 0x000e240000000800 */
[----:B0-----:R-:W-:-:S10]  /*6af0*/  HFMA2.MMA R7, R6, 1, 1, R23 ;  /* 0x3c003c0006077835 */ /* 0x001fd40000000017 */
[----:B------:R-:W0:Y:S02]  /*6b00*/  ATOMS.CAST.SPIN R7, [R0], R6, R7 ;  /* 0x000000060007738d */ /* 0x000e240001800007 */
[----:B0-----:R-:W-:-:S13]  /*6b10*/  ISETP.EQ.U32.AND P0, PT, R7, 0x1, PT ;  /* 0x000000010700780c */ /* 0x001fda0003f02070 */
[----:B------:R-:W-:Y:S05]  /*6b20*/  @!P0 BRA `(.L_x_1552) ;  /* 0xfffffffc00ec8947 */ /* 0x000fea000383ffff */
[----:B------:R-:W-:Y:S05]  /*6b30*/  BRA `(.L_x_1550) ;  /* 0x00000000000c7947 */ /* 0x000fea0003800000 */
.L_x_1551:
[----:B------:R-:W2:Y:S02]  /*6b40*/  LD.E R0, desc[UR6][R8.64] ;  /* 0x0000000608007980 */ /* 0x000ea4000c101900 */
[----:B--2---:R-:W-:-:S05]  /*6b50*/  IADD3 R7, R23, R0, RZ ;  /* 0x0000000017077210 */ /* 0x004fca0007ffe0ff */
[----:B------:R0:W-:Y:S02]  /*6b60*/  ST.E desc[UR6][R8.64], R7 ;  /* 0x0000000708007985 */ /* 0x0001e4000c101906 */
.L_x_1550:
[----:B------:R-:W-:Y:S05]  /*6b70*/  BSYNC B0 ;  /* 0x0000000000007941 */ /* 0x000fea0003800000 */
.L_x_1549:
[----:B------:R1:W-:Y:S01]  /*6b80*/  ATOM.E.ADD.F16x2.RN.STRONG.GPU P0, RZ, desc[UR6][R8.64+0x4], R22 ;  /* 0x0000041608ff79a2 */ /* 0x0003e2000810e1c6 */
[----:B------:R-:W-:Y:S04]  /*6b90*/  BSSY B0, `(.L_x_1553) ;  /* 0x000000f000007945 */ /* 0x000fe80003800000 */
[----:B-1----:R-:W-:Y:S05]  /*6ba0*/  @P0 BRA `(.L_x_1554) ;  /* 0x0000000000340947 */ /* 0x002fea0003800000 */
[----:B------:R-:W1:Y:S02]  /*6bb0*/  QSPC.E.S P0, RZ, [R8+0x4] ;  /* 0x0000040008ff73aa */ /* 0x000e640000000500 */
[----:B-1----:R-:W-:Y:S05]  /*6bc0*/  @!P0 BRA `(.L_x_1555) ;  /* 0x0000000000208947 */ /* 0x002fea0003800000 */
[----:B------:R-:W-:-:S04]  /*6bd0*/  MOV R6, R8 ;  /* 0x0000000800067202 */ /* 0x000fc80000000f00 */
[----:B------:R-:W-:-:S07]  /*6be0*/  MOV R0, R6 ;  /* 0x0000000600007202 */ /* 0x000fce0000000f00 */
.L_x_1556:
[----:B------:R-:W0:Y:S02]  /*6bf0*/  LDS R6, [R0+0x4] ;  /* 0x0000040000067984 */ /* 0x000e240000000800 */
[----:B0-----:R-:W-:-:S06]  /*6c00*/  HADD2 R7, R6, R22 ;  /* 0x0000001606077230 */ /* 0x001fcc0000000000 */
[----:B------:R-:W0:Y:S02]  /*6c10*/  ATOMS.CAST.SPIN R7, [R0+0x4], R6, R7 ;  /* 0x000004060007738d */ /* 0x000e240001800007 */
[----:B0-----:R-:W-:-:S13]  /*6c20*/  ISETP.EQ.U32.AND P0, PT, R7, 0x1, PT ;  /* 0x000000010700780c */ /* 0x001fda0003f02070 */
[----:B------:R-:W-:Y:S05]  /*6c30*/  @!P0 BRA `(.L_x_1556) ;  /* 0xfffffffc00ec8947 */ /* 0x000fea000383ffff */
[----:B------:R-:W-:Y:S05]  /*6c40*/  BRA `(.L_x_1554) ;  /* 0x00000000000c7947 */ /* 0x000fea0003800000 */
.L_x_1555:
[----:B------:R-:W0:Y:S02]  /*6c50*/  LD.E R0, desc[UR6][R8.64+0x4] ;  /* 0x0000040608007980 */ /* 0x000e24000c101900 */
[----:B0-----:R-:W-:-:S05]  /*6c60*/  IADD3 R7, R22, R0, RZ ;  /* 0x0000000016077210 */ /* 0x001fca0007ffe0ff */
[----:B------:R1:W-:Y:S02]  /*6c70*/  ST.E desc[UR6][R8.64+0x4], R7 ;  /* 0x0000040708007985 */ /* 0x0003e4000c101906 */
.L_x_1554:
[----:B------:R-:W-:Y:S05]  /*6c80*/  BSYNC B0 ;  /* 0x0000000000007941 */ /* 0x000fea0003800000 */
.L_x_1553:
        /* <DEDUP_REMOVED lines=11> */
.L_x_1560:
[----:B------:R-:W0:Y:S02]  /*6d40*/  LDS R6, [R0] ;  /* 0x0000000000067984 */ /* 0x000e240000000800 */
[----:B0-----:R-:W-:-:S10]  /*6d50*/  HFMA2.MMA R7, R6, 1, 1, R21 ;  /* 0x3c003c0006077835 */ /* 0x001fd40000000015 */
[----:B------:R-:W0:Y:S02]  /*6d60*/  ATOMS.CAST.SPIN R7, [R0], R6, R7 ;  /* 0x000000060007738d */ /* 0x000e240001800007 */
[----:B0-----:R-:W-:-:S13]  /*6d70*/  ISETP.EQ.U32.AND P0, PT, R7, 0x1, PT ;  /* 0x000000010700780c */ /* 0x001fda0003f02070 */
[----:B------:R-:W-:Y:S05]  /*6d80*/  @!P0 BRA `(.L_x_1560) ;  /* 0xfffffffc00ec8947 */ /* 0x000fea000383ffff */
[----:B------:R-:W-:Y:S05]  /*6d90*/  BRA `(.L_x_1558) ;  /* 0x00000000000c7947 */ /* 0x000fea0003800000 */
.L_x_1559:
[----:B------:R-:W2:Y:S02]  /*6da0*/  LD.E R0, desc[UR6][R8.64] ;  /* 0x0000000608007980 */ /* 0x000ea4000c101900 */
[----:B--2---:R-:W-:-:S05]  /*6db0*/  IADD3 R7, R21, R0, RZ ;  /* 0x0000000015077210 */ /* 0x004fca0007ffe0ff */
[----:B------:R0:W-:Y:S02]  /*6dc0*/  ST.E desc[UR6][R8.64], R7 ;  /* 0x0000000708007985 */ /* 0x0001e4000c101906 */
.L_x_1558:
[----:B------:R-:W-:Y:S05]  /*6dd0*/  BSYNC B0 ;  /* 0x0000000000007941 */ /* 0x000fea0003800000 */
.L_x_1557:
[----:B------:R1:W-:Y:S01]  /*6de0*/  ATOM.E.ADD.F16x2.RN.STRONG.GPU P0, RZ, desc[UR6][R8.64+0x4], R20 ;  /* 0x0000041408ff79a2 */ /* 0x0003e2000810e1c6 */
[----:B------:R-:W-:Y:S04]  /*6df0*/  BSSY B0, `(.L_x_1561) ;  /* 0x000000f000007945 */ /* 0x000fe80003800000 */
[----:B-1----:R-:W-:Y:S05]  /*6e00*/  @P0 BRA `(.L_x_1562) ;  /* 0x0000000000340947 */ /* 0x002fea0003800000 */
[----:B------:R-:W1:Y:S02]  /*6e10*/  QSPC.E.S P0, RZ, [R8+0x4] ;  /* 0x0000040008ff73aa */ /* 0x000e640000000500 */
[----:B-1----:R-:W-:Y:S05]  /*6e20*/  @!P0 BRA `(.L_x_1563) ;  /* 0x0000000000208947 */ /* 0x002fea0003800000 */
[----:B------:R-:W-:-:S04]  /*6e30*/  MOV R6, R8 ;  /* 0x0000000800067202 */ /* 0x000fc80000000f00 */
[----:B------:R-:W-:-:S07]  /*6e40*/  MOV R0, R6 ;  /* 0x0000000600007202 */ /* 0x000fce0000000f00 */
.L_x_1564:
[----:B------:R-:W0:Y:S02]  /*6e50*/  LDS R6, [R0+0x4] ;  /* 0x0000040000067984 */ /* 0x000e240000000800 */
[----:B0-----:R-:W-:-:S06]  /*6e60*/  HADD2 R7, R6, R20 ;  /* 0x0000001406077230 */ /* 0x001fcc0000000000 */
[----:B------:R-:W0:Y:S02]  /*6e70*/  ATOMS.CAST.SPIN R7, [R0+0x4], R6, R7 ;  /* 0x000004060007738d */ /* 0x000e240001800007 */
[----:B0-----:R-:W-:-:S13]  /*6e80*/  ISETP.EQ.U32.AND P0, PT, R7, 0x1, PT ;  /* 0x000000010700780c */ /* 0x001fda0003f02070 */
[----:B------:R-:W-:Y:S05]  /*6e90*/  @!P0 BRA `(.L_x_1564) ;  /* 0xfffffffc00ec8947 */ /* 0x000fea000383ffff */
[----:B------:R-:W-:Y:S05]  /*6ea0*/  BRA `(.L_x_1562) ;  /* 0x00000000000c7947 */ /* 0x000fea0003800000 */
.L_x_1563:
[----:B------:R-:W0:Y:S02]  /*6eb0*/  LD.E R0, desc[UR6][R8.64+0x4] ;  /* 0x0000040608007980 */ /* 0x000e24000c101900 */
[----:B0-----:R-:W-:-:S05]  /*6ec0*/  IADD3 R7, R20, R0, RZ ;  /* 0x0000000014077210 */ /* 0x001fca0007ffe0ff */
[----:B------:R1:W-:Y:S02]  /*6ed0*/  ST.E desc[UR6][R8.64+0x4], R7 ;  /* 0x0000040708007985 */ /* 0x0003e4000c101906 */
.L_x_1562:
[----:B------:R-:W-:Y:S05]  /*6ee0*/  BSYNC B0 ;  /* 0x0000000000007941 */ /* 0x000fea0003800000 */
.L_x_1561:
[----:B------:R-:W-:-:S13]  /*6ef0*/  ISETP.NE.AND P0, PT, R15, 0x2, PT ;  /* 0x000000020f00780c */ /* 0x000fda0003f05270 */
[----:B------:R-:W-:Y:S05]  /*6f00*/  @!P0 EXIT ;  /* 0x000000000000894d */ /* 0x000fea0003800000 */
[----:B------:R-:W-:-:S05]  /*6f10*/  IADD3 R3, R2, R3, RZ ;  /* 0x0000000302037210 */ /* 0x000fca0007ffe0ff */
        /* <DEDUP_REMOVED lines=8> */
.L_x_1568:
[----:B------:R-:W2:Y:S02]  /*6fa0*/  LDS R2, [R0] ;  /* 0x0000000000027984 */ /* 0x000ea40000000800 */
[----:B--2---:R-:W-:-:S10]  /*6fb0*/  HFMA2.MMA R3, R2, 1, 1, R19 ;  /* 0x3c003c0002037835 */ /* 0x004fd40000000013 */
[----:B------:R-:W2:Y:S02]  /*6fc0*/  ATOMS.CAST.SPIN R3, [R0], R2, R3 ;  /* 0x000000020003738d */ /* 0x000ea40001800003 */
[----:B--2---:R-:W-:-:S13]  /*6fd0*/  ISETP.EQ.U32.AND P0, PT, R3, 0x1, PT ;  /* 0x000000010300780c */ /* 0x004fda0003f02070 */
[----:B------:R-:W-:Y:S05]  /*6fe0*/  @!P0 BRA `(.L_x_1568) ;  /* 0xfffffffc00ec8947 */ /* 0x000fea000383ffff */
[----:B------:R-:W-:Y:S05]  /*6ff0*/  BRA `(.L_x_1566) ;  /* 0x00000000000c7947 */ /* 0x000fea0003800000 */
.L_x_1567:
[----:B------:R-:W2:Y:S02]  /*7000*/  LD.E R0, desc[UR6][R4.64] ;  /* 0x0000000604007980 */ /* 0x000ea4000c101900 */
[----:B--2---:R-:W-:-:S05]  /*7010*/  IADD3 R3, R19, R0, RZ ;  /* 0x0000000013037210 */ /* 0x004fca0007ffe0ff */
[----:B------:R2:W-:Y:S02]  /*7020*/  ST.E desc[UR6][R4.64], R3 ;  /* 0x0000000304007985 */ /* 0x0005e4000c101906 */
.L_x_1566:
[----:B------:R-:W-:Y:S05]  /*7030*/  BSYNC B0 ;  /* 0x0000000000007941 */ /* 0x000fea0003800000 */
.L_x_1565:
[----:B------:R3:W-:Y:S02]  /*7040*/  ATOM.E.ADD.F16x2.RN.STRONG.GPU P0, RZ, desc[UR6][R4.64+0x4], R18 ;  /* 0x0000041204ff79a2 */ /* 0x0007e4000810e1c6 */
[----:B---3--:R-:W-:Y:S05]  /*7050*/  @P0 EXIT ;  /* 0x000000000000094d */ /* 0x008fea0003800000 */
[----:B------:R-:W3:Y:S02]  /*7060*/  QSPC.E.S P0, RZ, [R4+0x4] ;  /* 0x0000040004ff73aa */ /* 0x000ee40000000500 */
[----:B---3--:R-:W-:Y:S05]  /*7070*/  @!P0 BRA `(.L_x_1569) ;  /* 0x0000000000208947 */ /* 0x008fea0003800000 */
[----:B------:R-:W-:-:S04]  /*7080*/  MOV R2, R4 ;  /* 0x0000000400027202 */ /* 0x000fc80000000f00 */
[----:B------:R-:W-:-:S07]  /*7090*/  MOV R0, R2 ;  /* 0x0000000200007202 */ /* 0x000fce0000000f00 */
.L_x_1570:
[----:B------:R-:W2:Y:S02]  /*70a0*/  LDS R2, [R0+0x4] ;  /* 0x0000040000027984 */ /* 0x000ea40000000800 */
[----:B--2---:R-:W-:-:S06]  /*70b0*/  HADD2 R3, R2, R18 ;  /* 0x0000001202037230 */ /* 0x004fcc0000000000 */
[----:B------:R-:W2:Y:S02]  /*70c0*/  ATOMS.CAST.SPIN R3, [R0+0x4], R2, R3 ;  /* 0x000004020003738d */ /* 0x000ea40001800003 */
[----:B--2---:R-:W-:-:S13]  /*70d0*/  ISETP.EQ.U32.AND P0, PT, R3, 0x1, PT ;  /* 0x000000010300780c */ /* 0x004fda0003f02070 */
[----:B------:R-:W-:Y:S05]  /*70e0*/  @!P0 BRA `(.L_x_1570) ;  /* 0xfffffffc00ec8947 */ /* 0x000fea000383ffff */
[----:B------:R-:W-:Y:S05]  /*70f0*/  EXIT ;  /* 0x000000000000794d */ /* 0x000fea0003800000 */
.L_x_1569:
[----:B------:R-:W2:Y:S02]  /*7100*/  LD.E R0, desc[UR6][R4.64+0x4] ;  /* 0x0000040604007980 */ /* 0x000ea4000c101900 */
[----:B--2---:R-:W-:-:S05]  /*7110*/  IADD3 R3, R18, R0, RZ ;  /* 0x0000000012037210 */ /* 0x004fca0007ffe0ff */
[----:B------:R-:W-:Y:S01]  /*7120*/  ST.E desc[UR6][R4.64+0x4], R3 ;  /* 0x0000040304007985 */ /* 0x000fe2000c101906 */
[----:B------:R-:W-:Y:S05]  /*7130*/  EXIT ;  /* 0x000000000000794d */ /* 0x000fea0003800000 */
.L_x_1571:
        /* <DEDUP_REMOVED lines=12> */
.L_x_3684:


//--------------------- .text._Z23gemm_half_q_half_kernelILi3ELi12ELb1ELb0ELi64EEvPK6__halfPKjS4_S2_PS0_iiiiPKtS7_iiiiiibS2_i --------------------------
	.section	.text._Z23gemm_half_q_half_kernelILi3ELi12ELb1ELb0ELi64EEvPK6__halfPKjS4_S2_PS0_iiiiPKtS7_iiiiiibS2_i,"ax",@progbits
	.align	128
        .global         _Z23gemm_half_q_half_kernelILi3ELi12ELb1ELb0ELi64EEvPK6__halfPKjS4_S2_PS0_iiiiPKtS7_iiiiiibS2_i
        .type           _Z23gemm_half_q_half_kernelILi3ELi12ELb1ELb0ELi64EEvPK6__halfPKjS4_S2_PS0_iiiiPKtS7_iiiiiibS2_i,@function
        .size           _Z23gemm_half_q_half_kernelILi3ELi12ELb1ELb0ELi64EEvPK6__halfPKjS4_S2_PS0_iiiiPKtS7_iiiiiibS2_i,(.L_x_3685 - _Z23gemm_half_q_half_kernelILi3ELi12ELb1ELb0ELi64EEvPK6__halfPKjS4_S2_PS0_iiiiPKtS7_iiiiiibS2_i)
        .other          _Z23gemm_half_q_half_kernelILi3ELi12ELb1ELb0ELi64EEvPK6__halfPKjS4_S2_PS0_iiiiPKtS7_iiiiiibS2_i,@"STO_CUDA_ENTRY STV_DEFAULT"
_Z23gemm_half_q_half_kernelILi3ELi12ELb1ELb0ELi64EEvPK6__halfPKjS4_S2_PS0_iiiiPKtS7_iiiiiibS2_i:
.text._Z23gemm_half_q_half_kernelILi3ELi12ELb1ELb0ELi64EEvPK6__halfPKjS4_S2_PS0_iiiiPKtS7_iiiiiibS2_i:
        /* <DEDUP_REMOVED lines=37> */
.L_x_1572:
        /* <DEDUP_REMOVED lines=34> */
[----:B------:R-:W-:Y:S02]  /*0470*/  PLOP3.LUT P0, PT, PT, PT, PT, 0x8, 0x0 ;  /* 0x000000000000781c */ /* 0x000fe40003f0e170 */
[----:B------:R-:W-:-:S11]  /*0480*/  IADD3 R7, R11, -0x3, RZ ;  /* 0xfffffffd0b077810 */ /* 0x000fd60007ffe0ff */
.L_x_1577:
        /* <DEDUP_REMOVED lines=16> */
.L_x_1576:
        /* <DEDUP_REMOVED lines=16> */
.L_x_1575:
        /* <DEDUP_REMOVED lines=17> */
.L_x_1579:
        /* <DEDUP_REMOVED lines=16> */
.L_x_1578:
        /* <DEDUP_REMOVED lines=14> */
.L_x_1574:
[----:B------:R-:W-:Y:S05]  /*0980*/  BSYNC B0 ;  /* 0x0000000000007941 */ /* 0x000fea0003800000 */
.L_x_1573:
        /* <DEDUP_REMOVED lines=10> */
[----:B------:R-:W-:Y:S01]  /*0a30*/  ISETP.GT.AND P2, PT, R11, 0x3, PT ;  /* 0x000000030b00780c */ /* 0x000fe20003f44270 */
[----:B0-----:R-:W-:Y:S01]  /*0a40*/  IMAD R5, R20, R21, RZ ;  /* 0x0000001514057224 */ /* 0x001fe200078e02ff */
[----:B------:R-:W-:-:S03]  /*0a50*/  PLOP3.LUT P0, PT, PT, PT, PT, 0x80, 0x0 ;  /* 0x000000000000781c */ /* 0x000fc60003f0f070 */
[----:B------:R-:W-:Y:S01]  /*0a60*/  IMAD R5, R5, 0x3, R0 ;  /* 0x0000000305057824 */ /* 0x000fe200078e0200 */
[----:B------:R-:W-:-:S04]  /*0a70*/  HFMA2.MMA R0, -RZ, RZ, 0, 0 ;  /* 0x00000000ff007435 */ /* 0x000fc800000001ff */
[----:B------:R-:W-:-:S05]  /*0a80*/  LEA R5, R25, R5, 0x2 ;  /* 0x0000000519057211 */ /* 0x000fca00078e10ff */
[----:B-1----:R-:W-:Y:S01]  /*0a90*/  IMAD.WIDE R2, R5, 0x2, R2 ;  /* 0x0000000205027825 */ /* 0x002fe200078e0202 */
[----:B------:R-:W-:Y:S06]  /*0aa0*/  @!P2 BRA `(.L_x_1581) ;  /* 0x000000000034a947 */ /* 0x000fec0003800000 */
[----:B------:R-:W-:Y:S02]  /*0ab0*/  PLOP3.LUT P0, PT, PT, PT, PT, 0x8, 0x0 ;  /* 0x000000000000781c */ /* 0x000fe40003f0e170 */
[----:B------:R-:W-:-:S11]  /*0ac0*/  IADD3 R5, R11, -0x3, RZ ;  /* 0xfffffffd0b057810 */ /* 0x000fd60007ffe0ff */
.L_x_1582:
        /* <DEDUP_REMOVED lines=11> */
.L_x_1581:
        /* <DEDUP_REMOVED lines=10> */
.L_x_1580:
        /* <DEDUP_REMOVED lines=8> */
[----:B------:R-:W-:Y:S02]  /*0ca0*/  SHF.R.S32.HI R7, RZ, 0x1f, R6 ;  /* 0x0000001fff077819 */ /* 0x000fe40000011406 */
[----:B0-----:R-:W-:Y:S02]  /*0cb0*/  SHF.L.U32 R5, R6, 0x2, RZ ;  /* 0x0000000206057819 */ /* 0x001fe400000006ff */
[----:B------:R-:W-:Y:S02]  /*0cc0*/  LEA.HI R7, R7, R6, RZ, 0x3 ;  /* 0x0000000607077211 */ /* 0x000fe400078f18ff */
[----:B------:R-:W-:Y:S02]  /*0cd0*/  MOV R8, RZ ;  /* 0x000000ff00087202 */ /* 0x000fe40000000f00 */
[----:B------:R-:W-:Y:S02]  /*0ce0*/  MOV R14, R10 ;  /* 0x0000000a000e7202 */ /* 0x000fe40000000f00 */
[----:B------:R-:W-:-:S02]  /*0cf0*/  LOP3.LUT R5, R5, 0x10, RZ, 0xc0, !PT ;  /* 0x0000001005057812 */ /* 0x000fc400078ec0ff */
[----:B-1----:R-:W-:-:S07]  /*0d00*/  SHF.R.S32.HI R7, RZ, 0x3, R7 ;  /* 0x00000003ff077819 */ /* 0x002fce0000011407 */
.L_x_1584:
[----:B-1----:R-:W0:Y:S01]  /*0d10*/  LDC.64 R2, c[0x0][0x220] ;  /* 0x00008800ff027b82 */ /* 0x002e220000000a00 */
        /* <DEDUP_REMOVED lines=26> */
[----:B0-----:R-:W-:Y:S02]  /*0ec0*/  IMAD R17, R2, R2, RZ ;  /* 0x0000000202117224 */ /* 0x001fe400078e02ff */
[----:B------:R-:W-:-:S02]  /*0ed0*/  IMAD R20, R20, R20, RZ ;  /* 0x0000001414147224 */ /* 0x000fc400078e02ff */
        /* <DEDUP_REMOVED lines=15> */
.L_x_1583:
[----:B-1----:R1:W5:Y:S01]  /*0fd0*/  LDL.64 R16, [R1] ;  /* 0x0000000001107983 */ /* 0x0023620000100a00 */
[----:B------:R-:W2:Y:S01]  /*0fe0*/  LDC R2, c[0x0][0x25c] ;  /* 0x00009700ff027b82 */ /* 0x000ea20000000800 */
[----:B------:R-:W-:Y:S01]  /*0ff0*/  ULDC UR4, c[0x0][0x258] ;  /* 0x0000960000047ab9 */ /* 0x000fe20000000800 */
[----:B------:R-:W-:Y:S01]  /*1000*/  ULDC UR5, c[0x0][0x260] ;  /* 0x0000980000057ab9 */ /* 0x000fe20000000800 */
[C---:B------:R-:W-:Y:S01]  /*1010*/  ISETP.GT.AND P2, PT, R10.reuse, UR4, PT ;  /* 0x000000040a007c0c */ /* 0x040fe2000bf44270 */
[----:B------:R-:W-:Y:S01]  /*1020*/  ULDC UR8, c[0x0][0x268] ;  /* 0x00009a0000087ab9 */ /* 0x000fe20000000800 */
[C---:B------:R-:W-:Y:S02]  /*1030*/  VIMNMX R0, R10.reuse, UR4, PT ;  /* 0x000000040a007c48 */ /* 0x040fe4000bfe0100 */
[----:B------:R-:W-:Y:S01]  /*1040*/  ISETP.GT.AND P4, PT, R10, UR5, PT ;  /* 0x000000050a007c0c */ /* 0x000fe2000bf84270 */
[----:B------:R-:W3:Y:S01]  /*1050*/  LDC R3, c[0x0][0x264] ;  /* 0x00009900ff037b82 */ /* 0x000ee20000000800 */
[----:B0-----:R-:W-:-:S02]  /*1060*/  SHF.R.S32.HI R5, RZ, 0x1f, R0 ;  /* 0x0000001fff057819 */ /* 0x001fc40000011400 */
[C---:B------:R-:W-:Y:S02]  /*1070*/  ISETP.GT.AND P6, PT, R10.reuse, UR8, PT ;  /* 0x000000080a007c0c */ /* 0x040fe4000bfc4270 */
[----:B------:R-:W-:Y:S01]  /*1080*/  LEA.HI R14, R5, R0, RZ, 0x5 ;  /* 0x00000000050e7211 */ /* 0x000fe200078f28ff */
[----:B------:R-:W-:Y:S01]  /*1090*/  HFMA2.MMA R0, -RZ, RZ, 0, 0 ;  /* 0x00000000ff007435 */ /* 0x000fe200000001ff */
        /* <DEDUP_REMOVED lines=11> */
.L_x_1585:
        /* <DEDUP_REMOVED lines=8> */
.L_x_1586:
        /* <DEDUP_REMOVED lines=12> */
.L_x_1587:
        /* <DEDUP_REMOVED lines=8> */
.L_x_1588:
        /* <DEDUP_REMOVED lines=8> */
.L_x_1589:
        /* <DEDUP_REMOVED lines=20> */
[----:B------:R-:W-:Y:S02]  /*14d0*/  PRMT R5, R17, 0x7610, R17 ;  /* 0x0000761011057816 */ /* 0x000fe40000000011 */
[----:B------:R-:W-:Y:S02]  /*14e0*/  PRMT R17, RZ, 0x5410, RZ ;  /* 0x00005410ff117816 */ /* 0x000fe400000000ff */
[----:B------:R-:W-:-:S02]  /*14f0*/  PRMT R14, RZ, 0x5410, RZ ;  /* 0x00005410ff0e7816 */ /* 0x000fc400000000ff */
[----:B------:R-:W-:Y:S01]  /*1500*/  IADD3 R15, R10, R15, RZ ;  /* 0x0000000f0a0f7210 */ /* 0x000fe20007ffe0ff */
[----:B------:R-:W-:Y:S06]  /*1510*/  @P0 BRA `(.L_x_1590) ;  /* 0x00000054001c0947 */ /* 0x000fec0003800000 */
[----:B------:R-:W-:Y:S01]  /*1520*/  PRMT R0, R23, 0x9910, RZ ;  /* 0x0000991017007816 */ /* 0x000fe200000000ff */
[----:B------:R-:W-:Y:S01]  /*1530*/  HFMA2.MMA R22, -RZ, RZ, 0, 0 ;  /* 0x00000000ff167435 */ /* 0x000fe200000001ff */
[----:B------:R-:W-:Y:S01]  /*1540*/  PRMT R20, RZ, 0x7610, R20 ;  /* 0x00007610ff147816 */ /* 0x000fe20000000014 */
[----:B------:R-:W-:Y:S01]  /*1550*/  ULDC UR5, c[0x0][0x264] ;  /* 0x0000990000057ab9 */ /* 0x000fe20000000800 */
[----:B------:R-:W-:-:S04]  /*1560*/  ISETP.NE.AND P0, PT, R0, RZ, PT ;  /* 0x000000ff0000720c */ /* 0x000fc80003f05270 */
[----:B------:R-:W-:-:S13]  /*1570*/  ISETP.LT.OR P0, PT, R4, 0x3, !P0 ;  /* 0x000000030400780c */ /* 0x000fda0004701670 */
.L_x_1603:
[----:B------:R-:W-:-:S13]  /*1580*/  ISETP.NE.AND P2, PT, R10, R15, PT ;  /* 0x0000000f0a00720c */ /* 0x000fda0003f45270 */
[----:B------:R-:W0:Y:S01]  /*1590*/  @!P2 LDC.64 R2, c[0x0][0x248] ;  /* 0x00009200ff02ab82 */ /* 0x000e220000000a00 */
[----:B------:R-:W-:Y:S02]  /*15a0*/  @!P2 IADD3 R22, R22, 0x1, RZ ;  /* 0x000000011616a810 */ /* 0x000fe40007ffe0ff */
[----:B------:R-:W-:Y:S02]  /*15b0*/  @!P2 SHF.L.U32 R21, R10, 0x1, RZ ;  /* 0x000000010a15a819 */ /* 0x000fe400000006ff */
[----:B------:R-:W-:-:S05]  /*15c0*/  @!P2 LEA R0, R22, R1, 0x3 ;  /* 0x000000011600a211 */ /* 0x000fca00078e18ff */
[----:B------:R-:W2:Y:S01]  /*15d0*/  @!P2 LDL.64 R24, [R0] ;  /* 0x000000000018a983 */ /* 0x000ea20000100a00 */
[----:B0-----:R-:W-:-:S06]  /*15e0*/  @!P2 IMAD.WIDE R2, R21, 0x2, R2 ;  /* 0x000000021502a825 */ /* 0x001fcc00078e0202 */
[----:B------:R-:W3:Y:S01]  /*15f0*/  @!P2 LDG.E.U16.CONSTANT R3, desc[UR6][R2.64+0x2] ;  /* 0x000002060203a981 */ /* 0x000ee2000c1e9500 */
[----:B--2---:R-:W-:Y:S02]  /*1600*/  @!P2 PRMT R8, R24, 0x7610, R8 ;  /* 0x000076101808a816 */ /* 0x004fe40000000008 */
[----:B------:R-:W-:Y:S02]  /*1610*/  @!P2 PRMT R5, R25, 0x7610, R5 ;  /* 0x000076101905a816 */ /* 0x000fe40000000005 */
[----:B------:R-:W-:Y:S02]  /*1620*/  @!P2 PRMT R8, R8, 0x7610, R24 ;  /* 0x000076100808a816 */ /* 0x000fe40000000018 */
[----:B------:R-:W-:Y:S02]  /*1630*/  @!P2 PRMT R5, R5, 0x7610, R25 ;  /* 0x000076100505a816 */ /* 0x000fe40000000019 */
[----:B---3--:R-:W-:Y:S01]  /*1640*/  @!P2 IADD3 R15, R3, R10, RZ ;  /* 0x0000000a030fa210 */ /* 0x008fe20007ffe0ff */
        /* <DEDUP_REMOVED lines=149> */
.L_x_1592:
        /* <DEDUP_REMOVED lines=94> */
.L_x_1594:
        /* <DEDUP_REMOVED lines=91> */
.L_x_1593:
        /* <DEDUP_REMOVED lines=146> */
.L_x_1595:
        /* <DEDUP_REMOVED lines=94> */
.L_x_1597:
        /* <DEDUP_REMOVED lines=91> */
.L_x_1596:
        /* <DEDUP_REMOVED lines=145> */
.L_x_1598:
        /* <DEDUP_REMOVED lines=94> */
.L_x_1600:
        /* <DEDUP_REMOVED lines=91> */
.L_x_1599:
        /* <DEDUP_REMOVED lines=145> */
.L_x_1601:
        /* <DEDUP_REMOVED lines=94> */
.L_x_1602:
        /* <DEDUP_REMOVED lines=91> */
.L_x_1591:
[----:B------:R-:W0:Y:S01]  /*6920*/  LDC R21, c[0x0][0x23c] ;  /* 0x00008f00ff157b82 */ /* 0x000e220000000800 */
[----:B------:R-:W-:Y:S01]  /*6930*/  IADD3 R10, R10, 0x20, RZ ;  /* 0x000000200a0a7810 */ /* 0x000fe20007ffe0ff */
[----:B------:R-:W-:-:S03]  /*6940*/  UIADD3 UR4, UR4, 0x40, URZ ;  /* 0x0000004004047890 */ /* 0x000fc6000fffe03f */
[C---:B------:R-:W-:Y:S02]  /*6950*/  ISETP.GE.AND P2, PT, R10.reuse, UR5, PT ;  /* 0x000000050a007c0c */ /* 0x040fe4000bf46270 */
[----:B------:R-:W-:Y:S01]  /*6960*/  ISETP.LT.AND P3, PT, R10, R9, PT ;  /* 0x000000090a00720c */ /* 0x000fe20003f61270 */
[----:B0-----:R-:W-:-:S12]  /*6970*/  IMAD.WIDE R6, R21, 0x10, R6 ;  /* 0x0000001015067825 */ /* 0x001fd800078e0206 */
[----:B------:R-:W-:Y:S05]  /*6980*/  @!P2 BRA P3, `(.L_x_1603) ;  /* 0xffffffa800fca947 */ /* 0x000fea000183ffff */
.L_x_1590:
[----:B------:R-:W-:Y:S01]  /*6990*/  ISETP.GE.AND P0, PT, R10, R9, PT ;  /* 0x000000090a00720c */ /* 0x000fe20003f06270 */
[----:B------:R-:W-:-:S03]  /*69a0*/  ULDC UR5, c[0x0][0x268] ;  /* 0x00009a0000057ab9 */ /* 0x000fc60000000800 */
[----:B------:R-:W-:-:S13]  /*69b0*/  ISETP.GE.OR P0, PT, R10, UR5, P0 ;  /* 0x000000050a007c0c */ /* 0x000fda0008706670 */
[----:B------:R-:W-:Y:S05]  /*69c0*/  @P0 BRA `(.L_x_1604) ;  /* 0x0000001c00c40947 */ /* 0x000fea0003800000 */
[----:B------:R-:W0:Y:S01]  /*69d0*/  S2R R0, SR_CTAID.Y ;  /* 0x0000000000007919 */ /* 0x000e220000002600 */
[----:B------:R-:W0:Y:S01]  /*69e0*/  LDC R3, c[0x0][0x238] ;  /* 0x00008e00ff037b82 */ /* 0x000e220000000800 */
[----:B------:R-:W-:Y:S01]  /*69f0*/  PRMT R2, R23, 0x9910, RZ ;  /* 0x0000991017027816 */ /* 0x000fe200000000ff */
[----:B------:R-:W-:-:S03]  /*6a00*/  ULDC UR5, c[0x0][0x268] ;  /* 0x00009a0000057ab9 */ /* 0x000fc60000000800 */
[----:B------:R-:W-:Y:S01]  /*6a10*/  ISETP.NE.AND P0, PT, R2, RZ, PT ;  /* 0x000000ff0200720c */ /* 0x000fe20003f05270 */
[----:B0-----:R-:W-:-:S05]  /*6a20*/  IMAD R0, R0, -0x3, R3 ;  /* 0xfffffffd00007824 */ /* 0x001fca00078e0203 */
[----:B------:R-:W-:-:S13]  /*6a30*/  ISETP.LT.OR P0, PT, R0, 0x3, !P0 ;  /* 0x000000030000780c */ /* 0x000fda0004701670 */
.L_x_1608:
[----:B------:R-:W-:Y:S01]  /*6a40*/  ISETP.NE.AND P2, PT, R10, R15, PT ;  /* 0x0000000f0a00720c */ /* 0x000fe20003f45270 */
[----:B------:R-:W0:Y:S01]  /*6a50*/  LDC R21, c[0x0][0x23c] ;  /* 0x00008f00ff157b82 */ /* 0x000e220000000800 */
[----:B-----5:R1:W5:Y:S11]  /*6a60*/  LDG.E.128.CONSTANT R32, desc[UR6][R6.64] ;  /* 0x0000000606207981 */ /* 0x020376000c1e9d00 */
[----:B------:R-:W2:Y:S01]  /*6a70*/  @!P2 LDC.64 R24, c[0x0][0x248] ;  /* 0x00009200ff18ab82 */ /* 0x000ea20000000a00 */
[----:B------:R-:W-:-:S02]  /*6a80*/  @!P2 IADD3 R22, R22, 0x1, RZ ;  /* 0x000000011616a810 */ /* 0x000fc40007ffe0ff */
[----:B------:R-:W-:Y:S02]  /*6a90*/  @!P2 LEA R3, R10, 0x1, 0x1 ;  /* 0x000000010a03a811 */ /* 0x000fe400078e08ff */
[----:B------:R-:W-:Y:S01]  /*6aa0*/  @!P2 LEA R0, R22, R1, 0x3 ;  /* 0x000000011600a211 */ /* 0x000fe200078e18ff */
[----:B0-----:R-:W-:-:S05]  /*6ab0*/  IMAD.WIDE R26, R21, 0x4, R6 ;  /* 0x00000004151a7825 */ /* 0x001fca00078e0206 */
[----:B------:R1:W5:Y:S01]  /*6ac0*/  LDG.E.128.CONSTANT R28, desc[UR6][R26.64] ;  /* 0x000000061a1c7981 */ /* 0x000362000c1e9d00 */
[----:B--2---:R-:W-:-:S03]  /*6ad0*/  @!P2 IMAD.WIDE R24, R3, 0x2, R24 ;  /* 0x000000020318a825 */ /* 0x004fc600078e0218 */
[----:B------:R-:W2:Y:S04]  /*6ae0*/  @!P2 LDL.64 R2, [R0] ;  /* 0x000000000002a983 */ /* 0x000ea80000100a00 */
[----:B------:R-:W3:Y:S01]  /*6af0*/  @!P2 LDG.E.U16.CONSTANT R25, desc[UR6][R24.64] ;  /* 0x000000061819a981 */ /* 0x000ee2000c1e9500 */
[----:B--2---:R-:W-:Y:S02]  /*6b00*/  @!P2 PRMT R8, R2, 0x7610, R8 ;  /* 0x000076100208a816 */ /* 0x004fe40000000008 */
[----:B------:R-:W-:Y:S02]  /*6b10*/  @!P2 PRMT R5, R3, 0x7610, R5 ;  /* 0x000076100305a816 */ /* 0x000fe40000000005 */
[----:B------:R-:W-:Y:S02]  /*6b20*/  @!P2 PRMT R8, R8, 0x7610, R2 ;  /* 0x000076100808a816 */ /* 0x000fe40000000002 */
[----:B------:R-:W-:Y:S01]  /*6b30*/  @!P2 PRMT R5, R5, 0x7610, R3 ;  /* 0x000076100505a816 */ /* 0x000fe20000000003 */
[----:B------:R-:W-:Y:S01]  /*6b40*/  IMAD.WIDE R2, R21, 0x4, R26 ;  /* 0x0000000415027825 */ /* 0x000fe200078e021a */
[----:B---3--:R-:W-:Y:S01]  /*6b50*/  @!P2 IADD3 R15, R25, R10, RZ ;  /* 0x0000000a190fa210 */ /* 0x008fe20007ffe0ff */
[----:B-1----:R-:W-:Y:S06]  /*6b60*/  @!P1 BRA `(.L_x_1605) ;  /* 0x0000001c00449947 */ /* 0x002fec0003800000 */
[----:B------:R-:W2:Y:S01]  /*6b70*/  LDG.E.128.CONSTANT R24, desc[UR6][R2.64] ;  /* 0x0000000602187981 */ /* 0x000ea2000c1e9d00 */
[--C-:B-----5:R-:W-:Y:S02]  /*6b80*/  SHF.R.U32.HI R6, RZ, 0xf, R32.reuse ;  /* 0x0000000fff067819 */ /* 0x120fe40000011620 */
        /* <DEDUP_REMOVED lines=11> */
[--C-:B------:R-:W-:Y:S02]  /*6c40*/  SHF.R.U32.HI R42, RZ, 0xe, R29.reuse ;  /* 0x0000000eff2a7819 */ /* 0x100fe4000001161d */
[C---:B------:R-:W-:Y:S02]  /*6c50*/  LOP3.LUT R40, R29.reuse, 0x380038, RZ, 0xc0, !PT ;  /* 0x003800381d287812 */ /* 0x040fe400078ec0ff */
[----:B------:R-:W-:Y:S02]  /*6c60*/  SHF.R.U32.HI R28, RZ, 0x6, R29 ;  /* 0x00000006ff1c7819 */ /* 0x000fe4000001161d */
[----:B------:R-:W-:Y:S02]  /*6c70*/  LOP3.LUT R58, R29, 0x70007, RZ, 0xc0, !PT ;  /* 0x000700071d3a7812 */ /* 0x000fe400078ec0ff */
[----:B------:R-:W-:Y:S02]  /*6c80*/  SHF.R.U32.HI R44, RZ, 0xe, R30 ;  /* 0x0000000eff2c7819 */ /* 0x000fe4000001161e */
[----:B------:R-:W-:-:S02]  /*6c90*/  LOP3.LUT R46, R30, 0x380038, RZ, 0xc0, !PT ;  /* 0x003800381e2e7812 */ /* 0x000fc400078ec0ff */
[----:B------:R-:W-:Y:S02]  /*6ca0*/  SHF.R.U32.HI R29, RZ, 0x6, R30 ;  /* 0x00000006ff1d7819 */ /* 0x000fe4000001161e */
[----:B------:R-:W-:Y:S01]  /*6cb0*/  LOP3.LUT R60, R30, 0x70007, RZ, 0xc0, !PT ;  /* 0x000700071e3c7812 */ /* 0x000fe200078ec0ff */
[----:B------:R-:W-:Y:S01]  /*6cc0*/  HFMA2.MMA R30, -RZ, RZ, 0, 0.015625 ;  /* 0x00002400ff1e7435 */ /* 0x000fe200000001ff */
[----:B------:R-:W-:Y:S02]  /*6cd0*/  SHF.R.U32.HI R37, RZ, 0xf, R33 ;  /* 0x0000000fff257819 */ /* 0x000fe40000011621 */
[----:B------:R-:W-:Y:S02]  /*6ce0*/  LOP3.LUT R23, R6, 0x10001, RZ, 0xc0, !PT ;  /* 0x0001000106177812 */ /* 0x000fe400078ec0ff */
[----:B------:R-:W-:Y:S02]  /*6cf0*/  SHF.R.U32.HI R48, RZ, 0xf, R35 ;  /* 0x0000000fff307819 */ /* 0x000fe40000011623 */
[----:B------:R-:W-:-:S02]  /*6d00*/  LOP3.LUT R38, R23, 0x20002, R38, 0xf8, !PT ;  /* 0x0002000217267812 */ /* 0x000fc400078ef826 */
[----:B------:R-:W-:Y:S02]  /*6d10*/  LOP3.LUT R37, R37, 0x10001, RZ, 0xc0, !PT ;  /* 0x0001000125257812 */ /* 0x000fe400078ec0ff */
[----:B------:R-:W-:Y:S02]  /*6d20*/  PRMT R6, R30, 0x7610, R6 ;  /* 0x000076101e067816 */ /* 0x000fe40000000006 */
[----:B------:R-:W-:Y:S02]  /*6d30*/  PRMT R30, R13, 0x9910, RZ ;  /* 0x000099100d1e7816 */ /* 0x000fe400000000ff */
[----:B------:R-:W-:Y:S02]  /*6d40*/  LOP3.LUT R23, R43, 0x10001, RZ, 0xc0, !PT ;  /* 0x000100012b177812 */ /* 0x000fe400078ec0ff */
[----:B------:R-:W-:Y:S02]  /*6d50*/  SHF.R.U32.HI R49, RZ, 0xe, R31 ;  /* 0x0000000eff317819 */ /* 0x000fe4000001161f */
[----:B------:R-:W-:-:S02]  /*6d60*/  LOP3.LUT R48, R48, 0x10001, RZ, 0xc0, !PT ;  /* 0x0001000130307812 */ /* 0x000fc400078ec0ff */
[----:B------:R-:W-:Y:S02]  /*6d70*/  LOP3.LUT R43, R37, 0x20002, R42, 0xf8, !PT ;  /* 0x00020002252b7812 */ /* 0x000fe400078ef82a */
[----:B------:R-:W-:Y:S02]  /*6d80*/  LOP3.LUT R42, R23, 0x20002, R44, 0xf8, !PT ;  /* 0x00020002172a7812 */ /* 0x000fe400078ef82c */
[----:B------:R-:W-:Y:S02]  /*6d90*/  ISETP.NE.AND P2, PT, R30, RZ, PT ;  /* 0x000000ff1e00720c */ /* 0x000fe40003f45270 */
[----:B------:R-:W-:Y:S02]  /*6da0*/  LOP3.LUT R51, R48, 0x20002, R49, 0xf8, !PT ;  /* 0x0002000230337812 */ /* 0x000fe400078ef831 */
[----:B------:R-:W-:Y:S02]  /*6db0*/  LOP3.LUT R39, R33, 0x380038, RZ, 0xc0, !PT ;  /* 0x0038003821277812 */ /* 0x000fe400078ec0ff */
[----:B------:R-:W-:-:S02]  /*6dc0*/  SHF.R.U32.HI R0, RZ, 0x6, R33 ;  /* 0x00000006ff007819 */ /* 0x000fc40000011621 */
[----:B------:R-:W-:Y:S02]  /*6dd0*/  LOP3.LUT R53, R33, 0x70007, RZ, 0xc0, !PT ;  /* 0x0007000721357812 */ /* 0x000fe400078ec0ff */
[----:B------:R-:W-:Y:S02]  /*6de0*/  SHF.R.U32.HI R33, RZ, 0x6, R35 ;  /* 0x00000006ff217819 */ /* 0x000fe40000011623 */
[C---:B------:R-:W-:Y:S02]  /*6df0*/  LOP3.LUT R50, R31.reuse, 0x380038, RZ, 0xc0, !PT ;  /* 0x003800381f327812 */ /* 0x040fe400078ec0ff */
[----:B------:R-:W-:Y:S02]  /*6e00*/  SHF.R.U32.HI R55, RZ, 0x6, R31 ;  /* 0x00000006ff377819 */ /* 0x000fe4000001161f */
[----:B------:R-:W-:Y:S02]  /*6e10*/  LOP3.LUT R64, R31, 0x70007, RZ, 0xc0, !PT ;  /* 0x000700071f407812 */ /* 0x000fe400078ec0ff */
[----:B------:R-:W-:-:S02]  /*6e20*/  LOP3.LUT R86, R7, 0x64006400, RZ, 0xfc, !PT ;  /* 0x6400640007567812 */ /* 0x000fc400078efcff */
[----:B------:R-:W-:Y:S02]  /*6e30*/  LOP3.LUT R47, R35, 0x380038, RZ, 0xc0, !PT ;  /* 0x00380038232f7812 */ /* 0x000fe400078ec0ff */
[----:B------:R-:W-:Y:S02]  /*6e40*/  LOP3.LUT R7, R4, 0x380038, RZ, 0xc0, !PT ;  /* 0x0038003804077812 */ /* 0x000fe400078ec0ff */
[----:B------:R-:W-:Y:S02]  /*6e50*/  MOV R41, 0x3000 ;  /* 0x0000300000297802 */ /* 0x000fe40000000f00 */
        /* <DEDUP_REMOVED lines=26> */
[----:B------:R-:W-:Y:S02]  /*7000*/  LOP3.LUT R64, R64, 0x64006400, RZ, 0xfc, !PT ;  /* 0x6400640040407812 */ /* 0x000fe400078efcff */
[----:B------:R-:W-:Y:S02]  /*7010*/  LOP3.LUT R35, R35, 0x64006400, RZ, 0xfc, !PT ;  /* 0x6400640023237812 */ /* 0x000fe400078efcff */
[----:B------:R-:W-:-:S02]  /*7020*/  ISETP.GE.AND P3, PT, R11, 0x2, PT ;  /* 0x000000020b00780c */ /* 0x000fc40003f66270 */
[--C-:B--2---:R-:W-:Y:S02]  /*7030*/  SHF.R.U32.HI R23, RZ, 0xd, R24.reuse ;  /* 0x0000000dff177819 */ /* 0x104fe40000011618 */
[C---:B------:R-:W-:Y:S02]  /*7040*/  LOP3.LUT R37, R24.reuse, 0x380038, RZ, 0xc0, !PT ;  /* 0x0038003818257812 */ /* 0x040fe400078ec0ff */
[----:B------:R-:W-:Y:S02]  /*7050*/  SHF.R.U32.HI R30, RZ, 0x6, R24 ;  /* 0x00000006ff1e7819 */ /* 0x000fe40000011618 */
[----:B------:R-:W-:Y:S02]  /*7060*/  LOP3.LUT R62, R24, 0x70007, RZ, 0xc0, !PT ;  /* 0x00070007183e7812 */ /* 0x000fe400078ec0ff */
[----:B------:R-:W-:Y:S02]  /*7070*/  SHF.R.U32.HI R24, RZ, 0xd, R25 ;  /* 0x0000000dff187819 */ /* 0x000fe40000011619 */
[----:B------:R-:W-:-:S02]  /*7080*/  SHF.R.U32.HI R48, RZ, 0xd, R27 ;  /* 0x0000000dff307819 */ /* 0x000fc4000001161b */
[C---:B------:R-:W-:Y:S02]  /*7090*/  LOP3.LUT R67, R27.reuse, 0x380038, RZ, 0xc0, !PT ;  /* 0x003800381b437812 */ /* 0x040fe400078ec0ff */
[----:B------:R-:W-:Y:S02]  /*70a0*/  SHF.R.U32.HI R61, RZ, 0x6, R27 ;  /* 0x00000006ff3d7819 */ /* 0x000fe4000001161b */
[----:B------:R-:W-:Y:S02]  /*70b0*/  LOP3.LUT R66, R27, 0x70007, RZ, 0xc0, !PT ;  /* 0x000700071b427812 */ /* 0x000fe400078ec0ff */
[C---:B------:R-:W-:Y:S02]  /*70c0*/  LOP3.LUT R44, R25.reuse, 0x380038, RZ, 0xc0, !PT ;  /* 0x00380038192c7812 */ /* 0x040fe400078ec0ff */
[----:B------:R-:W-:Y:S02]  /*70d0*/  SHF.R.U32.HI R31, RZ, 0x6, R25 ;  /* 0x00000006ff1f7819 */ /* 0x000fe40000011619 */
[----:B------:R-:W-:-:S02]  /*70e0*/  LOP3.LUT R63, R25, 0x70007, RZ, 0xc0, !PT ;  /* 0x00070007193f7812 */ /* 0x000fc400078ec0ff */
[----:B------:R-:W-:Y:S02]  /*70f0*/  LOP3.LUT R27, R43, 0x40004, R24, 0xf8, !PT ;  /* 0x000400042b1b7812 */ /* 0x000fe400078ef818 */
[--C-:B------:R-:W-:Y:S02]  /*7100*/  SHF.R.U32.HI R25, RZ, 0xd, R26.reuse ;  /* 0x0000000dff197819 */ /* 0x100fe4000001161a */
[C---:B------:R-:W-:Y:S02]  /*7110*/  LOP3.LUT R49, R26.reuse, 0x380038, RZ, 0xc0, !PT ;  /* 0x003800381a317812 */ /* 0x040fe400078ec0ff */
[----:B------:R-:W-:Y:S02]  /*7120*/  SHF.R.U32.HI R57, RZ, 0x6, R26 ;  /* 0x00000006ff397819 */ /* 0x000fe4000001161a */
[----:B------:R-:W-:Y:S02]  /*7130*/  LOP3.LUT R65, R26, 0x70007, RZ, 0xc0, !PT ;  /* 0x000700071a417812 */ /* 0x000fe400078ec0ff */
[----:B------:R-:W-:-:S02]  /*7140*/  LOP3.LUT R24, R51, 0x40004, R48, 0xf8, !PT ;  /* 0x0004000433187812 */ /* 0x000fc400078ef830 */
[----:B------:R-:W-:Y:S02]  /*7150*/  LOP3.LUT R26, R38, 0x40004, R23, 0xf8, !PT ;  /* 0x00040004261a7812 */ /* 0x000fe400078ef817 */
[----:B------:R-:W-:Y:S02]  /*7160*/  LOP3.LUT R48, R33, 0x380038, RZ, 0xc0, !PT ;  /* 0x0038003821307812 */ /* 0x000fe400078ec0ff */
[----:B------:R-:W-:Y:S02]  /*7170*/  LOP3.LUT R38, R39, 0x64006400, RZ, 0xfc, !PT ;  /* 0x6400640027267812 */ /* 0x000fe400078efcff */
[----:B------:R-:W-:Y:S02]  /*7180*/  LOP3.LUT R23, R34, 0x380038, RZ, 0xc0, !PT ;  /* 0x0038003822177812 */ /* 0x000fe400078ec0ff */
        /* <DEDUP_REMOVED lines=210> */
.L_x_1606:
        /* <DEDUP_REMOVED lines=80> */
.L_x_1607:
        /* <DEDUP_REMOVED lines=77> */
.L_x_1605:
[----:B------:R-:W-:Y:S01]  /*8880*/  IADD3 R10, R10, 0x20, RZ ;  /* 0x000000200a0a7810 */ /* 0x000fe20007ffe0ff */
[----:B------:R-:W-:Y:S01]  /*8890*/  UIADD3 UR4, UR4, 0x40, URZ ;  /* 0x0000004004047890 */ /* 0x000fe2000fffe03f */
[----:B------:R-:W-:Y:S02]  /*88a0*/  IMAD.WIDE R6, R21, 0x4, R2 ;  /* 0x0000000415067825 */ /* 0x000fe400078e0202 */
[C---:B------:R-:W-:Y:S02]  /*88b0*/  ISETP.GE.AND P2, PT, R10.reuse, UR5, PT ;  /* 0x000000050a007c0c */ /* 0x040fe4000bf46270 */
[----:B------:R-:W-:-:S13]  /*88c0*/  ISETP.LT.AND P3, PT, R10, R9, PT ;  /* 0x000000090a00720c */ /* 0x000fda0003f61270 */
[----:B------:R-:W-:Y:S05]  /*88d0*/  @!P2 BRA P3, `(.L_x_1608) ;  /* 0xffffffe00058a947 */ /* 0x000fea000183ffff */
.L_x_1604:
        /* <DEDUP_REMOVED lines=17> */
.L_x_1612:
[----:B------:R-:W0:Y:S02]  /*89f0*/  LDS R2, [R0] ;  /* 0x0000000000027984 */ /* 0x000e240000000800 */
[----:B0-----:R-:W-:-:S06]  /*8a00*/  HADD2 R3, R2, R20 ;  /* 0x0000001402037230 */ /* 0x001fcc0000000000 */
[----:B------:R-:W0:Y:S02]  /*8a10*/  ATOMS.CAST.SPIN R3, [R0], R2, R3 ;  /* 0x000000020003738d */ /* 0x000e240001800003 */
[----:B0-----:R-:W-:-:S13]  /*8a20*/  ISETP.EQ.U32.AND P0, PT, R3, 0x1, PT ;  /* 0x000000010300780c */ /* 0x001fda0003f02070 */
[----:B------:R-:W-:Y:S05]  /*8a30*/  @!P0 BRA `(.L_x_1612) ;  /* 0xfffffffc00ec8947 */ /* 0x000fea000383ffff */
[----:B------:R-:W-:Y:S05]  /*8a40*/  BRA `(.L_x_1610) ;  /* 0x00000000000c7947 */ /* 0x000fea0003800000 */
.L_x_1611:
[----:B------:R-:W2:Y:S02]  /*8a50*/  LD.E R0, desc[UR6][R4.64] ;  /* 0x0000000604007980 */ /* 0x000ea4000c101900 */
[----:B--2---:R-:W-:-:S05]  /*8a60*/  IADD3 R3, R20, R0, RZ ;  /* 0x0000000014037210 */ /* 0x004fca0007ffe0ff */
[----:B------:R0:W-:Y:S02]  /*8a70*/  ST.E desc[UR6][R4.64], R3 ;  /* 0x0000000304007985 */ /* 0x0001e4000c101906 */
.L_x_1610:
[----:B------:R-:W-:Y:S05]  /*8a80*/  BSYNC B0 ;  /* 0x0000000000007941 */ /* 0x000fea0003800000 */
.L_x_1609:
[----:B------:R1:W-:Y:S01]  /*8a90*/  ATOM.E.ADD.F16x2.RN.STRONG.GPU P0, RZ, desc[UR6][R4.64+0x4], R19 ;  /* 0x0000041304ff79a2 */ /* 0x0003e2000810e1c6 */
[----:B------:R-:W-:Y:S04]  /*8aa0*/  BSSY B0, `(.L_x_1613) ;  /* 0x000000f000007945 */ /* 0x000fe80003800000 */
[----:B-1----:R-:W-:Y:S05]  /*8ab0*/  @P0 BRA `(.L_x_1614) ;  /* 0x0000000000340947 */ /* 0x002fea0003800000 */
[----:B------:R-:W1:Y:S02]  /*8ac0*/  QSPC.E.S P0, RZ, [R4+0x4] ;  /* 0x0000040004ff73aa */ /* 0x000e640000000500 */
[----:B-1----:R-:W-:Y:S05]  /*8ad0*/  @!P0 BRA `(.L_x_1615) ;  /* 0x0000000000208947 */ /* 0x002fea0003800000 */
[----:B------:R-:W-:-:S04]  /*8ae0*/  MOV R2, R4 ;  /* 0x0000000400027202 */ /* 0x000fc80000000f00 */
[----:B------:R-:W-:-:S07]  /*8af0*/  MOV R0, R2 ;  /* 0x0000000200007202 */ /* 0x000fce0000000f00 */
.L_x_1616:
[----:B------:R-:W0:Y:S02]  /*8b00*/  LDS R2, [R0+0x4] ;  /* 0x0000040000027984 */ /* 0x000e240000000800 */
[----:B0-----:R-:W-:-:S10]  /*8b10*/  HFMA2.MMA R3, R2, 1, 1, R19 ;  /* 0x3c003c0002037835 */ /* 0x001fd40000000013 */
[----:B------:R-:W0:Y:S02]  /*8b20*/  ATOMS.CAST.SPIN R3, [R0+0x4], R2, R3 ;  /* 0x000004020003738d */ /* 0x000e240001800003 */
[----:B0-----:R-:W-:-:S13]  /*8b30*/  ISETP.EQ.U32.AND P0, PT, R3, 0x1, PT ;  /* 0x000000010300780c */ /* 0x001fda0003f02070 */
[----:B------:R-:W-:Y:S05]  /*8b40*/  @!P0 BRA `(.L_x_1616) ;  /* 0xfffffffc00ec8947 */ /* 0x000fea000383ffff */
[----:B------:R-:W-:Y:S05]  /*8b50*/  BRA `(.L_x_1614) ;  /* 0x00000000000c7947 */ /* 0x000fea0003800000 */
.L_x_1615:
[----:B------:R-:W0:Y:S02]  /*8b60*/  LD.E R0, desc[UR6][R4.64+0x4] ;  /* 0x0000040604007980 */ /* 0x000e24000c101900 */
[----:B0-----:R-:W-:-:S05]  /*8b70*/  IADD3 R3, R19, R0, RZ ;  /* 0x0000000013037210 */ /* 0x001fca0007ffe0ff */
[----:B------:R1:W-:Y:S02]  /*8b80*/  ST.E desc[UR6][R4.64+0x4], R3 ;  /* 0x0000040304007985 */ /* 0x0003e4000c101906 */
.L_x_1614:
[----:B------:R-:W-:Y:S05]  /*8b90*/  BSYNC B0 ;  /* 0x0000000000007941 */ /* 0x000fea0003800000 */
.L_x_1613:
        /* <DEDUP_REMOVED lines=11> */
.L_x_1620:
[----:B------:R-:W0:Y:S02]  /*8c50*/  LDS R2, [R0] ;  /* 0x0000000000027984 */ /* 0x000e240000000800 */
[----:B0-----:R-:W-:-:S06]  /*8c60*/  HADD2 R3, R2, R18 ;  /* 0x0000001202037230 */ /* 0x001fcc0000000000 */
[----:B------:R-:W0:Y:S02]  /*8c70*/  ATOMS.CAST.SPIN R3, [R0], R2, R3 ;  /* 0x000000020003738d */ /* 0x000e240001800003 */
[----:B0-----:R-:W-:-:S13]  /*8c80*/  ISETP.EQ.U32.AND P0, PT, R3, 0x1, PT ;  /* 0x000000010300780c */ /* 0x001fda0003f02070 */
[----:B------:R-:W-:Y:S05]  /*8c90*/  @!P0 BRA `(.L_x_1620) ;  /* 0xfffffffc00ec8947 */ /* 0x000fea000383ffff */
[----:B------:R-:W-:Y:S05]  /*8ca0*/  BRA `(.L_x_1618) ;  /* 0x00000000000c7947 */ /* 0x000fea0003800000 */
.L_x_1619:
[----:B------:R-:W2:Y:S02]  /*8cb0*/  LD.E R0, desc[UR6][R4.64] ;  /* 0x0000000604007980 */ /* 0x000ea4000c101900 */
[----:B--2---:R-:W-:-:S05]  /*8cc0*/  IADD3 R3, R18, R0, RZ ;  /* 0x0000000012037210 */ /* 0x004fca0007ffe0ff */
[----:B------:R0:W-:Y:S02]  /*8cd0*/  ST.E desc[UR6][R4.64], R3 ;  /* 0x0000000304007985 */ /* 0x0001e4000c101906 */
.L_x_1618:
[----:B------:R-:W-:Y:S05]  /*8ce0*/  BSYNC B0 ;  /* 0x0000000000007941 */ /* 0x000fea0003800000 */
.L_x_1617:
[----:B------:R1:W-:Y:S01]  /*8cf0*/  ATOM.E.ADD.F16x2.RN.STRONG.GPU P0, RZ, desc[UR6][R4.64+0x4], R17 ;  /* 0x0000041104ff79a2 */ /* 0x0003e2000810e1c6 */
[----:B------:R-:W-:Y:S04]  /*8d00*/  BSSY B0, `(.L_x_1621) ;  /* 0x000000f000007945 */ /* 0x000fe80003800000 */
[----:B-1----:R-:W-:Y:S05]  /*8d10*/  @P0 BRA `(.L_x_1622) ;  /* 0x0000000000340947 */ /* 0x002fea0003800000 */
[----:B------:R-:W1:Y:S02]  /*8d20*/  QSPC.E.S P0, RZ, [R4+0x4] ;  /* 0x0000040004ff73aa */ /* 0x000e640000000500 */
[----:B-1----:R-:W-:Y:S05]  /*8d30*/  @!P0 BRA `(.L_x_1623) ;  /* 0x0000000000208947 */ /* 0x002fea0003800000 */
[----:B------:R-:W-:-:S04]  /*8d40*/  MOV R2, R4 ;  /* 0x0000000400027202 */ /* 0x000fc80000000f00 */
[----:B------:R-:W-:-:S07]  /*8d50*/  MOV R0, R2 ;  /* 0x0000000200007202 */ /* 0x000fce0000000f00 */
.L_x_1624:
[----:B------:R-:W0:Y:S02]  /*8d60*/  LDS R2, [R0+0x4] ;  /* 0x0000040000027984 */ /* 0x000e240000000800 */
[----:B0-----:R-:W-:-:S10]  /*8d70*/  HFMA2.MMA R3, R2, 1, 1, R17 ;  /* 0x3c003c0002037835 */ /* 0x001fd40000000011 */
[----:B------:R-:W0:Y:S02]  /*8d80*/  ATOMS.CAST.SPIN R3, [R0+0x4], R2, R3 ;  /* 0x000004020003738d */ /* 0x000e240001800003 */
[----:B0-----:R-:W-:-:S13]  /*8d90*/  ISETP.EQ.U32.AND P0, PT, R3, 0x1, PT ;  /* 0x000000010300780c */ /* 0x001fda0003f02070 */
[----:B------:R-:W-:Y:S05]  /*8da0*/  @!P0 BRA `(.L_x_1624) ;  /* 0xfffffffc00ec8947 */ /* 0x000fea000383ffff */
[----:B------:R-:W-:Y:S05]  /*8db0*/  BRA `(.L_x_1622) ;  /* 0x00000000000c7947 */ /* 0x000fea0003800000 */
.L_x_1623:
[----:B------:R-:W0:Y:S02]  /*8dc0*/  LD.E R0, desc[UR6][R4.64+0x4] ;  /* 0x0000040604007980 */ /* 0x000e24000c101900 */
[----:B0-----:R-:W-:-:S05]  /*8dd0*/  IADD3 R3, R17, R0, RZ ;  /* 0x0000000011037210 */ /* 0x001fca0007ffe0ff */
[----:B------:R1:W-:Y:S02]  /*8de0*/  ST.E desc[UR6][R4.64+0x4], R3 ;  /* 0x0000040304007985 */ /* 0x0003e4000c101906 */
.L_x_1622:
[----:B------:R-:W-:Y:S05]  /*8df0*/  BSYNC B0 ;  /* 0x0000000000007941 */ /* 0x000fea0003800000 */
.L_x_1621:
        /* <DEDUP_REMOVED lines=11> */
.L_x_1628:
[----:B------:R-:W0:Y:S02]  /*8eb0*/  LDS R2, [R0] ;  /* 0x0000000000027984 */ /* 0x000e240000000800 */
[----:B0-----:R-:W-:-:S06]  /*8ec0*/  HADD2 R3, R2, R16 ;  /* 0x0000001002037230 */ /* 0x001fcc0000000000 */
[----:B------:R-:W0:Y:S02]  /*8ed0*/  ATOMS.CAST.SPIN R3, [R0], R2, R3 ;  /* 0x000000020003738d */ /* 0x000e240001800003 */
[----:B0-----:R-:W-:-:S13]  /*8ee0*/  ISETP.EQ.U32.AND P0, PT, R3, 0x1, PT ;  /* 0x000000010300780c */ /* 0x001fda0003f02070 */
[----:B------:R-:W-:Y:S05]  /*8ef0*/  @!P0 BRA `(.L_x_1628) ;  /* 0xfffffffc00ec8947 */ /* 0x000fea000383ffff */
[----:B------:R-:W-:Y:S05]  /*8f00*/  BRA `(.L_x_1626) ;  /* 0x00000000000c7947 */ /* 0x000fea0003800000 */
.L_x_1627:
[----:B------:R-:W2:Y:S02]  /*8f10*/  LD.E R0, desc[UR6][R4.64] ;  /* 0x0000000604007980 */ /* 0x000ea4000c101900 */
[----:B--2---:R-:W-:-:S05]  /*8f20*/  IADD3 R3, R16, R0, RZ ;  /* 0x0000000010037210 */ /* 0x004fca0007ffe0ff */
[----:B------:R0:W-:Y:S02]  /*8f30*/  ST.E desc[UR6][R4.64], R3 ;  /* 0x0000000304007985 */ /* 0x0001e4000c101906 */
.L_x_1626:
[----:B------:R-:W-:Y:S05]  /*8f40*/  BSYNC B0 ;  /* 0x0000000000007941 */ /* 0x000fea0003800000 */
.L_x_1625:
[----:B------:R1:W-:Y:S02]  /*8f50*/  ATOM.E.ADD.F16x2.RN.STRONG.GPU P0, RZ, desc[UR6][R4.64+0x4], R14 ;  /* 0x0000040e04ff79a2 */ /* 0x0003e4000810e1c6 */
[----:B-1----:R-:W-:Y:S05]  /*8f60*/  @P0 EXIT ;  /* 0x000000000000094d */ /* 0x002fea0003800000 */
[----:B------:R-:W1:Y:S02]  /*8f70*/  QSPC.E.S P0, RZ, [R4+0x4] ;  /* 0x0000040004ff73aa */ /* 0x000e640000000500 */
[----:B-1----:R-:W-:Y:S05]  /*8f80*/  @!P0 BRA `(.L_x_1629) ;  /* 0x0000000000208947 */ /* 0x002fea0003800000 */
[----:B------:R-:W-:-:S04]  /*8f90*/  MOV R2, R4 ;  /* 0x0000000400027202 */ /* 0x000fc80000000f00 */
[----:B------:R-:W-:-:S07]  /*8fa0*/  MOV R0, R2 ;  /* 0x0000000200007202 */ /* 0x000fce0000000f00 */
.L_x_1630:
[----:B------:R-:W0:Y:S02]  /*8fb0*/  LDS R2, [R0+0x4] ;  /* 0x0000040000027984 */ /* 0x000e240000000800 */
[----:B0-----:R-:W-:-:S10]  /*8fc0*/  HFMA2.MMA R3, R2, 1, 1, R14 ;  /* 0x3c003c0002037835 */ /* 0x001fd4000000000e */
[----:B------:R-:W0:Y:S02]  /*8fd0*/  ATOMS.CAST.SPIN R3, [R0+0x4], R2, R3 ;  /* 0x000004020003738d */ /* 0x000e240001800003 */
[----:B0-----:R-:W-:-:S13]  /*8fe0*/  ISETP.EQ.U32.AND P0, PT, R3, 0x1, PT ;  /* 0x000000010300780c */ /* 0x001fda0003f02070 */
[----:B------:R-:W-:Y:S05]  /*8ff0*/  @!P0 BRA `(.L_x_1630) ;  /* 0xfffffffc00ec8947 */ /* 0x000fea000383ffff */
[----:B------:R-:W-:Y:S05]  /*9000*/  EXIT ;  /* 0x000000000000794d */ /* 0x000fea0003800000 */
.L_x_1629:
[----:B------:R-:W0:Y:S02]  /*9010*/  LD.E R0, desc[UR6][R4.64+0x4] ;  /* 0x0000040604007980 */ /* 0x000e24000c101900 */
[----:B0-----:R-:W-:-:S05]  /*9020*/  IADD3 R3, R14, R0, RZ ;  /* 0x000000000e037210 */ /* 0x001fca0007ffe0ff */
[----:B------:R-:W-:Y:S01]  /*9030*/  ST.E desc[UR6][R4.64+0x4], R3 ;  /* 0x0000040304007985 */ /* 0x000fe2000c101906 */
[----:B------:R-:W-:Y:S05]  /*9040*/  EXIT ;  /* 0x000000000000794d */ /* 0x000fea0003800000 */
.L_x_1631:
        /* <DEDUP_REMOVED lines=11> */
.L_x_3685:


//--------------------- .text._Z23gemm_half_q_half_kernelILi3ELi14ELb1ELb0ELi64EEvPK6__halfPKjS4_S2_PS0_iiiiPKtS7_iiiiiibS2_i --------------------------
	.section	.text._Z23gemm_half_q_half_kernelILi3ELi14ELb1ELb0ELi64EEvPK6__halfPKjS4_S2_PS0_iiiiPKtS7_iiiiiibS2_i,"ax",@progbits
	.align	128
        .global         _Z23gemm_half_q_half_kernelILi3ELi14ELb1ELb0ELi64EEvPK6__halfPKjS4_S2_PS0_iiiiPKtS7_iiiiiibS2_i
        .type           _Z23gemm_half_q_half_kernelILi3ELi14ELb1ELb0ELi64EEvPK6__halfPKjS4_S2_PS0_iiiiPKtS7_iiiiiibS2_i,@function
        .size           _Z23gemm_half_q_half_kernelILi3ELi14ELb1ELb0ELi64EEvPK6__halfPKjS4_S2_PS0_iiiiPKtS7_iiiiiibS2_i,(.L_x_3686 - _Z23gemm_half_q_half_kernelILi3ELi14ELb1ELb0ELi64EEvPK6__halfPKjS4_S2_PS0_iiiiPKtS7_iiiiiibS2_i)
        .other          _Z23gemm_half_q_half_kernelILi3ELi14ELb1ELb0ELi64EEvPK6__halfPKjS4_S2_PS0_iiiiPKtS7_iiiiiibS2_i,@"STO_CUDA_ENTRY STV_DEFAULT"
_Z23gemm_half_q_half_kernelILi3ELi14ELb1ELb0ELi64EEvPK6__halfPKjS4_S2_PS0_iiiiPKtS7_iiiiiibS2_i:
.text._Z23gemm_half_q_half_kernelILi3ELi14ELb1ELb0ELi64EEvPK6__halfPKjS4_S2_PS0_iiiiPKtS7_iiiiiibS2_i:
        /* <DEDUP_REMOVED lines=37> */
.L_x_1632:
        /* <DEDUP_REMOVED lines=29> */
.L_x_1637:
[----:B------:R-:W-:-:S04]  /*0420*/  IMAD R6, R3, 0x3, R18 ;  /* 0x0000000303067824 */ /* 0x000fc800078e0212 */
[CC--:B0-----:R-:W-:Y:S01]  /*0430*/  IMAD R8, R6.reuse, R7.reuse, RZ ;  /* 0x0000000706087224 */ /* 0x0c1fe200078e02ff */
[C---:B------:R-:W-:Y:S02]  /*0440*/  IADD3 R12, R6.reuse, 0x1, RZ ;  /* 0x00000001060c7810 */ /* 0x040fe40007ffe0ff */
        /* <DEDUP_REMOVED lines=34> */
.L_x_1636:
[----:B------:R-:W-:-:S04]  /*0670*/  IADD3 R6, R47, -R18, RZ ;  /* 0x800000122f067210 */ /* 0x000fc80007ffe0ff */
[----:B------:R-:W-:-:S13]  /*0680*/  ISETP.GT.AND P2, PT, R6, 0x1, PT ;  /* 0x000000010600780c */ /* 0x000fda0003f44270 */
[----:B------:R-:W-:Y:S05]  /*0690*/  @!P2 BRA `(.L_x_1638) ;  /* 0x000000000054a947 */ /* 0x000fea0003800000 */
[----:B------:R-:W-:Y:S01]  /*06a0*/  IMAD R6, R3, 0x3, R18 ;  /* 0x0000000303067824 */ /* 0x000fe200078e0212 */
[----:B------:R-:W-:-:S04]  /*06b0*/  ULDC.64 UR4, c[0x0][0x210] ;  /* 0x0000840000047ab9 */ /* 0x000fc80000000a00 */
[C---:B0-----:R-:W-:Y:S01]  /*06c0*/  IADD3 R8, R6.reuse, 0x1, RZ ;  /* 0x0000000106087810 */ /* 0x041fe20007ffe0ff */
[----:B------:R-:W-:-:S04]  /*06d0*/  IMAD R6, R6, R7, RZ ;  /* 0x0000000706067224 */ /* 0x000fc800078e02ff */
[----:B------:R-:W-:Y:S01]  /*06e0*/  IMAD R9, R8, R7, RZ ;  /* 0x0000000708097224 */ /* 0x000fe200078e02ff */
[----:B-----5:R-:W-:-:S04]  /*06f0*/  IADD3 R13, P0, R21, R6, RZ ;  /* 0x00000006150d7210 */ /* 0x020fc80007f1e0ff */
[----:B------:R-:W-:Y:S02]  /*0700*/  IADD3 R11, P2, R21, R9, RZ ;  /* 0x00000009150b7210 */ /* 0x000fe40007f5e0ff */
[----:B------:R-:W-:Y:S02]  /*0710*/  LEA.HI.X.SX32 R14, R6, RZ, 0x1, P0 ;  /* 0x000000ff060e7211 */ /* 0x000fe400000f0eff */
[----:B------:R-:W-:Y:S02]  /*0720*/  LEA R8, P0, R13, UR4, 0x1 ;  /* 0x000000040d087c11 */ /* 0x000fe4000f8008ff */
[----:B------:R-:W-:Y:S02]  /*0730*/  LEA.HI.X.SX32 R6, R9, RZ, 0x1, P2 ;  /* 0x000000ff09067211 */ /* 0x000fe400010f0eff */
        /* <DEDUP_REMOVED lines=11> */
.L_x_1638:
[----:B------:R-:W-:-:S13]  /*07f0*/  ISETP.LT.OR P0, PT, R18, R47, P0 ;  /* 0x0000002f1200720c */ /* 0x000fda0000701670 */
[----:B------:R-:W-:Y:S05]  /*0800*/  @!P0 BRA `(.L_x_1634) ;  /* 0x0000000400808947 */ /* 0x000fea0003800000 */
[----:B------:R-:W-:Y:S01]  /*0810*/  IMAD R6, R3, 0x3, R18 ;  /* 0x0000000303067824 */ /* 0x000fe200078e0212 */
[----:B------:R-:W-:-:S03]  /*0820*/  ULDC.64 UR4, c[0x0][0x210] ;  /* 0x0000840000047ab9 */ /* 0x000fc60000000a00 */
        /* <DEDUP_REMOVED lines=10> */
.L_x_1635:
        /* <DEDUP_REMOVED lines=10> */
.L_x_1640:
[----:B------:R-:W-:-:S04]  /*0970*/  IMAD R6, R3, 0x3, R4 ;  /* 0x0000000303067824 */ /* 0x000fc800078e0204 */
[CC--:B0-----:R-:W-:Y:S01]  /*0980*/  IMAD R8, R6.reuse, R7.reuse, RZ ;  /* 0x0000000706087224 */ /* 0x0c1fe200078e02ff */
[C---:B------:R-:W-:Y:S02]  /*0990*/  IADD3 R12, R6.reuse, 0x1, RZ ;  /* 0x00000001060c7810 */ /* 0x040fe40007ffe0ff */
        /* <DEDUP_REMOVED lines=34> */
.L_x_1639:
        /* <DEDUP_REMOVED lines=8> */
[----:B------:R-:W-:-:S04]  /*0c40*/  IADD3 R13, P0, R19, R6, RZ ;  /* 0x00000006130d7210 */ /* 0x000fc80007f1e0ff */
[----:B------:R-:W-:Y:S02]  /*0c50*/  IADD3 R11, P2, R19, R9, RZ ;  /* 0x00000009130b7210 */ /* 0x000fe40007f5e0ff */
[-C--:B------:R-:W-:Y:S02]  /*0c60*/  LEA.HI.X.SX32 R14, R6, R21.reuse, 0x1, P0 ;  /* 0x00000015060e7211 */ /* 0x080fe400000f0eff */
[----:B------:R-:W-:Y:S02]  /*0c70*/  LEA R8, P0, R13, UR4, 0x1 ;  /* 0x000000040d087c11 */ /* 0x000fe4000f8008ff */
[----:B------:R-:W-:Y:S02]  /*0c80*/  LEA.HI.X.SX32 R6, R9, R21, 0x1, P2 ;  /* 0x0000001509067211 */ /* 0x000fe400010f0eff */
        /* <DEDUP_REMOVED lines=11> */
.L_x_1641:
[----:B------:R-:W-:-:S13]  /*0d40*/  ISETP.LT.OR P0, PT, R4, R47, P0 ;  /* 0x0000002f0400720c */ /* 0x000fda0000701670 */
[----:B------:R-:W-:Y:S05]  /*0d50*/  @!P0 BRA `(.L_x_1634) ;  /* 0x00000000002c8947 */ /* 0x000fea0003800000 */
[----:B------:R-:W-:Y:S01]  /*0d60*/  IMAD R6, R3, 0x3, R4 ;  /* 0x0000000303067824 */ /* 0x000fe200078e0204 */
[----:B------:R-:W-:-:S03]  /*0d70*/  ULDC.64 UR4, c[0x0][0x210] ;  /* 0x0000840000047ab9 */ /* 0x000fc60000000a00 */
        /* <DEDUP_REMOVED lines=9> */
.L_x_1634:
[----:B------:R-:W-:Y:S05]  /*0e10*/  BSYNC B0 ;  /* 0x0000000000007941 */ /* 0x000fea0003800000 */
.L_x_1633:
[----:B------:R-:W-:Y:S02]  /*0e20*/  ULDC UR4, c[0x0][0x23c] ;  /* 0x00008f0000047ab9 */ /* 0x000fe40000000800 */
[----:B------:R-:W-:-:S04]  /*0e30*/  MOV R45, UR4 ;  /* 0x00000004002d7c02 */ /* 0x000fc80008000f00 */
[----:B------:R-:W-:-:S13]  /*0e40*/  ISETP.GE.AND P0, PT, R2, R45, PT ;  /* 0x0000002d0200720c */ /* 0x000fda0003f06270 */
[----:B------:R-:W-:Y:S05]  /*0e50*/  @P0 EXIT ;  /* 0x000000000000094d */ /* 0x000fea0003800000 */
[----:B------:R-:W4:Y:S02]  /*0e60*/  LDC.U8 R4, c[0x0][0x270] ;  /* 0x00009c00ff047b82 */ /* 0x000f240000000000 */
[----:B----4-:R-:W-:-:S04]  /*0e70*/  PRMT R4, R4, 0x8880, RZ ;  /* 0x0000888004047816 */ /* 0x010fc800000000ff */
        /* <DEDUP_REMOVED lines=11> */
.L_x_1644:
[----:B----4-:R-:W-:Y:S01]  /*0f30*/  IMAD R4, R3, 0x3, R16 ;  /* 0x0000000303047824 */ /* 0x010fe200078e0210 */
[----:B------:R-:W-:-:S03]  /*0f40*/  IADD3 R16, R16, 0x4, RZ ;  /* 0x0000000410107810 */ /* 0x000fc60007ffe0ff */
[CCC-:B--23--:R-:W-:Y:S01]  /*0f50*/  IMAD R5, R4.reuse, R45.reuse, R2.reuse ;  /* 0x0000002d04057224 */ /* 0x1ccfe200078e0202 */
[C---:B------:R-:W-:Y:S02]  /*0f60*/  IADD3 R6, R4.reuse, 0x1, RZ ;  /* 0x0000000104067810 */ /* 0x040fe40007ffe0ff */
[C---:B-1----:R-:W-:Y:S02]  /*0f70*/  IADD3 R8, R4.reuse, 0x2, RZ ;  /* 0x0000000204087810 */ /* 0x042fe40007ffe0ff */
[----:B------:R-:W-:Y:S01]  /*0f80*/  IADD3 R11, R4, 0x3, RZ ;  /* 0x00000003040b7810 */ /* 0x000fe20007ffe0ff */
[--C-:B------:R-:W-:Y:S01]  /*0f90*/  IMAD R7, R6, R45, R2.reuse ;  /* 0x0000002d06077224 */ /* 0x100fe200078e0202 */
[----:B------:R-:W-:Y:S01]  /*0fa0*/  ISETP.GE.AND P2, PT, R16, R17, PT ;  /* 0x000000111000720c */ /* 0x000fe20003f46270 */
[-CC-:B------:R-:W-:Y:S02]  /*0fb0*/  IMAD R9, R8, R45.reuse, R2.reuse ;  /* 0x0000002d08097224 */ /* 0x180fe400078e0202 */
[----:B------:R-:W-:-:S02]  /*0fc0*/  IMAD R11, R11, R45, R2 ;  /* 0x0000002d0b0b7224 */ /* 0x000fc400078e0202 */
        /* <DEDUP_REMOVED lines=9> */
.L_x_1643:
[----:B----4-:R-:W-:-:S04]  /*1060*/  IADD3 R4, R47, -R16, RZ ;  /* 0x800000102f047210 */ /* 0x010fc80007ffe0ff */
[----:B------:R-:W-:-:S13]  /*1070*/  ISETP.GT.AND P2, PT, R4, 0x1, PT ;  /* 0x000000010400780c */ /* 0x000fda0003f44270 */
[----:B------:R-:W-:Y:S05]  /*1080*/  @!P2 BRA `(.L_x_1645) ;  /* 0x00000000002ca947 */ /* 0x000fea0003800000 */
[----:B--23--:R-:W0:Y:S01]  /*1090*/  LDC.64 R6, c[0x0][0x230] ;  /* 0x00008c00ff067b82 */ /* 0x00ce220000000a00 */
[----:B------:R-:W-:Y:S01]  /*10a0*/  IMAD R4, R3, 0x3, R16 ;  /* 0x0000000303047824 */ /* 0x000fe200078e0210 */
[----:B------:R-:W-:Y:S02]  /*10b0*/  PLOP3.LUT P0, PT, PT, PT, PT, 0x8, 0x0 ;  /* 0x000000000000781c */ /* 0x000fe40003f0e170 */
[----:B------:R-:W-:Y:S01]  /*10c0*/  IADD3 R16, R16, 0x2, RZ ;  /* 0x0000000210107810 */ /* 0x000fe20007ffe0ff */
[C---:B------:R-:W-:Y:S01]  /*10d0*/  IMAD R5, R4.reuse, R45, R2 ;  /* 0x0000002d04057224 */ /* 0x040fe200078e0202 */
[----:B-1----:R-:W-:-:S05]  /*10e0*/  IADD3 R8, R4, 0x1, RZ ;  /* 0x0000000104087810 */ /* 0x002fca0007ffe0ff */
[----:B------:R-:W-:Y:S02]  /*10f0*/  IMAD R9, R8, R45, R2 ;  /* 0x0000002d08097224 */ /* 0x000fe400078e0202 */
[----:B0-----:R-:W-:-:S04]  /*1100*/  IMAD.WIDE R4, R5, 0x2, R6 ;  /* 0x0000000205047825 */ /* 0x001fc800078e0206 */
[----:B------:R-:W-:Y:S01]  /*1110*/  IMAD.WIDE R6, R9, 0x2, R6 ;  /* 0x0000000209067825 */ /* 0x000fe200078e0206 */
[----:B------:R0:W-:Y:S04]  /*1120*/  STG.E.64 desc[UR8][R4.64], RZ ;  /* 0x000000ff04007986 */ /* 0x0001e8000c101b08 */
[----:B------:R0:W-:Y:S02]  /*1130*/  STG.E.64 desc[UR8][R6.64], RZ ;  /* 0x000000ff06007986 */ /* 0x0001e4000c101b08 */
.L_x_1645:
[----:B------:R-:W-:-:S13]  /*1140*/  ISETP.LT.OR P0, PT, R16, R47, P0 ;  /* 0x0000002f1000720c */ /* 0x000fda0000701670 */
[----:B0-23--:R-:W0:Y:S01]  /*1150*/  @P0 LDC.64 R4, c[0x0][0x230] ;  /* 0x00008c00ff040b82 */ /* 0x00de220000000a00 */
[----:B------:R-:W-:-:S04]  /*1160*/  @P0 IMAD R3, R3, 0x3, R16 ;  /* 0x0000000303030824 */ /* 0x000fc800078e0210 */
[----:B------:R-:W-:-:S04]  /*1170*/  @P0 IMAD R3, R3, R45, R2 ;  /* 0x0000002d03030224 */ /* 0x000fc800078e0202 */
[----:B0-----:R-:W-:-:S05]  /*1180*/  @P0 IMAD.WIDE R4, R3, 0x2, R4 ;  /* 0x0000000203040825 */ /* 0x001fca00078e0204 */
[----:B------:R4:W-:Y:S02]  /*1190*/  @P0 STG.E.64 desc[UR8][R4.64], RZ ;  /* 0x000000ff04000986 */ /* 0x0009e4000c101b08 */
.L_x_1642:
[----:B01----:R-:W0:Y:S01]  /*11a0*/  LDC.64 R12, c[0x0][0x248] ;  /* 0x00009200ff0c7b82 */ /* 0x003e220000000a00 */
[----:B--234-:R-:W-:-:S05]  /*11b0*/  SHF.L.U32 R5, R0, 0x7, RZ ;  /* 0x0000000700057819 */ /* 0x01cfca00000006ff */
        /* <DEDUP_REMOVED lines=13> */
.L_x_1647:
        /* <DEDUP_REMOVED lines=44> */
.L_x_1646:
        /* <DEDUP_REMOVED lines=24> */
.L_x_1648:
        /* <DEDUP_REMOVED lines=8> */
.L_x_1649:
        /* <DEDUP_REMOVED lines=12> */
.L_x_1650:
        /* <DEDUP_REMOVED lines=8> */
.L_x_1651:
        /* <DEDUP_REMOVED lines=8> */
.L_x_1652:
        /* <DEDUP_REMOVED lines=25> */
[----:B------:R-:W-:Y:S01]  /*1aa0*/  HFMA2.MMA R44, -RZ, RZ, 0, 0 ;  /* 0x00000000ff2c7435 */ /* 0x000fe200000001ff */
[----:B------:R-:W-:Y:S01]  /*1ab0*/  PRMT R43, RZ, 0x7610, R43 ;  /* 0x00007610ff2b7816 */ /* 0x000fe2000000002b */
[----:B------:R-:W-:Y:S01]  /*1ac0*/  ULDC UR6, c[0x0][0x264] ;  /* 0x0000990000067ab9 */ /* 0x000fe20000000800 */
[----:B------:R-:W-:-:S08]  /*1ad0*/  ULDC UR7, c[0x0][0x240] ;  /* 0x0000900000077ab9 */ /* 0x000fd00000000800 */
.L_x_1666:
[----:B------:R-:W-:-:S13]  /*1ae0*/  ISETP.NE.AND P0, PT, R48, R37, PT ;  /* 0x000000253000720c */ /* 0x000fda0003f05270 */
[----:B------:R-:W0:Y:S01]  /*1af0*/  @!P0 LDC.64 R4, c[0x0][0x248] ;  /* 0x00009200ff048b82 */ /* 0x000e220000000a00 */
[----:B------:R-:W-:Y:S02]  /*1b00*/  @!P0 IADD3 R44, R44, 0x1, RZ ;  /* 0x000000012c2c8810 */ /* 0x000fe40007ffe0ff */
[----:B------:R-:W-:Y:S02]  /*1b10*/  @!P0 SHF.L.U32 R7, R48, 0x1, RZ ;  /* 0x0000000130078819 */ /* 0x000fe400000006ff */
[----:B------:R-:W-:-:S03]  /*1b20*/  @!P0 LEA R6, R44, R1, 0x3 ;  /* 0x000000012c068211 */ /* 0x000fc600078e18ff */
[----:B0-----:R-:W-:-:S03]  /*1b30*/  @!P0 IMAD.WIDE R4, R7, 0x2, R4 ;  /* 0x0000000207048825 */ /* 0x001fc600078e0204 */
[----:B------:R-:W2:Y:S04]  /*1b40*/  @!P0 LDL.64 R6, [R6] ;  /* 0x0000000006068983 */ /* 0x000ea80000100a00 */
[----:B------:R-:W3:Y:S01]  /*1b50*/  @!P0 LDG.E.U16.CONSTANT R5, desc[UR8][R4.64+0x2] ;  /* 0x0000020804058981 */ /* 0x000ee2000c1e9500 */
[----:B------:R-:W-:Y:S02]  /*1b60*/  MOV R8, R2 ;  /* 0x0000000200087202 */ /* 0x000fe40000000f00 */
[----:B------:R-:W-:Y:S02]  /*1b70*/  MOV R9, R3 ;  /* 0x0000000300097202 */ /* 0x000fe40000000f00 */
[----:B--2---:R-:W-:Y:S02]  /*1b80*/  @!P0 PRMT R16, R6, 0x7610, R16 ;  /* 0x0000761006108816 */ /* 0x004fe40000000010 */
[----:B------:R-:W-:-:S02]  /*1b90*/  @!P0 PRMT R0, R0, 0x7610, R6 ;  /* 0x0000761000008816 */ /* 0x000fc40000000006 */
[----:B---3--:R-:W-:Y:S02]  /*1ba0*/  @!P0 IADD3 R37, R5, R48, RZ ;  /* 0x0000003005258210 */ /* 0x008fe40007ffe0ff */
        /* <DEDUP_REMOVED lines=12> */
[----:B------:R-:W-:Y:S02]  /*1c70*/  SHF.R.U32.HI R14, RZ, 0x8, R14 ;  /* 0x00000008ff0e7819 */ /* 0x000fe4000001160e */
[C---:B------:R-:W-:Y:S02]  /*1c80*/  LOP3.LUT R2, R12.reuse, 0xf000f, RZ, 0xc0, !PT ;  /* 0x000f000f0c027812 */ /* 0x040fe400078ec0ff */
[----:B------:R-:W-:Y:S02]  /*1c90*/  LOP3.LUT R3, R12, 0xf000f0, RZ, 0xc0, !PT ;  /* 0x00f000f00c037812 */ /* 0x000fe400078ec0ff */
        /* <DEDUP_REMOVED lines=40> */
[----:B------:R-:W-:Y:S02]  /*1f20*/  HADD2 R22, R3, -1032, -1032 ;  /* 0xe408e40803167430 */ /* 0x000fe40000000000 */
[----:B------:R-:W-:-:S02]  /*1f30*/  HFMA2 R23, R12, R7.H0_H0, -72, -72 ;  /* 0xd480d4800c177431 */ /* 0x000fc40000040007 */
[----:B------:R-:W-:Y:S02]  /*1f40*/  HADD2 R24, R24, -1032, -1032 ;  /* 0xe408e40818187430 */ /* 0x000fe40000000000 */
        /* <DEDUP_REMOVED lines=77> */
[----:B------:R-:W-:-:S02]  /*2420*/  HADD2.F32 R5, -RZ, R0.H1_H1 ;  /* 0x30000000ff057230 */ /* 0x000fc40000004100 */
[----:B------:R-:W-:Y:S01]  /*2430*/  FFMA.FTZ R6, R13, R6, R32 ;  /* 0x000000060d067223 */ /* 0x000fe20000010020 */
[----:B------:R-:W-:Y:S02]  /*2440*/  HADD2.F32 R31, -RZ, R0.H0_H0 ;  /* 0x20000000ff1f7230 */ /* 0x000fe40000004100 */
        /* <DEDUP_REMOVED lines=13> */
.L_x_1655:
        /* <DEDUP_REMOVED lines=16> */
[----:B------:R-:W-:Y:S02]  /*2620*/  HADD2.F32 R6, -RZ, R2.H0_H0 ;  /* 0x20000002ff067230 */ /* 0x000fe40000004100 */
        /* <DEDUP_REMOVED lines=80> */
.L_x_1657:
        /* <DEDUP_REMOVED lines=11> */
[-C--:B------:R-:W-:Y:S01]  /*2be0*/  FFMA.FTZ R33, R4, R6.reuse, RZ ;  /* 0x0000000604217223 */ /* 0x080fe200000100ff */
[----:B------:R-:W-:Y:S02]  /*2bf0*/  HADD2.F32 R31, -RZ, R3.H1_H1 ;  /* 0x30000003ff1f7230 */ /* 0x000fe40000004100 */
[----:B------:R-:W-:Y:S01]  /*2c00*/  FFMA.FTZ R5, R5, R6, RZ ;  /* 0x0000000605057223 */ /* 0x000fe200000100ff */
[----:B------:R-:W-:Y:S02]  /*2c10*/  HADD2.F32 R2, -RZ, R15.H0_H0 ;  /* 0x2000000fff027230 */ /* 0x000fe40000004100 */
[----:B------:R-:W-:Y:S01]  /*2c20*/  FFMA.FTZ R33, R18, R30, R33 ;  /* 0x0000001e12217223 */ /* 0x000fe20000010021 */
[----:B------:R-:W-:-:S02]  /*2c30*/  HADD2.F32 R3, -RZ, R14.H0_H0 ;  /* 0x2000000eff037230 */ /* 0x000fc40000004100 */
[----:B------:R-:W-:Y:S01]  /*2c40*/  FFMA.FTZ R5, R20, R30, R5 ;  /* 0x0000001e14057223 */ /* 0x000fe20000010005 */
        /* <DEDUP_REMOVED lines=12> */
[----:B------:R-:W-:Y:S02]  /*2d10*/  HADD2.F32 R17, -RZ, R17.H1_H1 ;  /* 0x30000011ff117230 */ /* 0x000fe40000004100 */
[----:B------:R-:W-:Y:S01]  /*2d20*/  FFMA.FTZ R14, R14, R32, R33 ;  /* 0x000000200e0e7223 */ /* 0x000fe20000010021 */
[----:B------:R-:W-:-:S02]  /*2d30*/  HADD2.F32 R19, -RZ, R19.H1_H1 ;  /* 0x30000013ff137230 */ /* 0x000fc40000004100 */
[----:B------:R-:W-:Y:S01]  /*2d40*/  FFMA.FTZ R32, R6, R32, R5 ;  /* 0x0000002006207223 */ /* 0x000fe20000010005 */
[----:B------:R-:W-:Y:S02]  /*2d50*/  HADD2.F32 R21, -RZ, R21.H1_H1 ;  /* 0x30000015ff157230 */ /* 0x000fe40000004100 */
[-C--:B------:R-:W-:Y:S01]  /*2d60*/  FFMA.FTZ R2, R11, R31.reuse, R2 ;  /* 0x0000001f0b027223 */ /* 0x080fe20000010002 */
        /* <DEDUP_REMOVED lines=39> */
[--C-:B------:R-:W-:Y:S02]  /*2fe0*/  HADD2.F32 R5, -RZ, R0.reuse.H1_H1 ;  /* 0x30000000ff057230 */ /* 0x100fe40000004100 */
        /* <DEDUP_REMOVED lines=15> */
.L_x_1656:
        /* <DEDUP_REMOVED lines=146> */
.L_x_1658:
        /* <DEDUP_REMOVED lines=97> */
.L_x_1660:
        /* <DEDUP_REMOVED lines=11> */
[-C--:B------:R-:W-:Y:S01]  /*40c0*/  FFMA.FTZ R4, R4, R6.reuse, RZ ;  /* 0x0000000604047223 */ /* 0x080fe200000100ff */
[--C-:B------:R-:W-:Y:S02]  /*40d0*/  HADD2.F32 R35, -RZ, R3.reuse.H0_H0 ;  /* 0x20000003ff237230 */ /* 0x100fe40000004100 */
[----:B------:R-:W-:Y:S02]  /*40e0*/  HADD2.F32 R34, -RZ, R3.H1_H1 ;  /* 0x30000003ff227230 */ /* 0x000fe40000004100 */
[----:B------:R-:W-:Y:S01]  /*40f0*/  FFMA.FTZ R2, R2, R6, RZ ;  /* 0x0000000602027223 */ /* 0x000fe200000100ff */
[----:B------:R-:W-:-:S02]  /*4100*/  HADD2.F32 R3, -RZ, R18.H0_H0 ;  /* 0x20000012ff037230 */ /* 0x000fc40000004100 */
[-C--:B------:R-:W-:Y:S01]  /*4110*/  FFMA.FTZ R4, R21, R33.reuse, R4 ;  /* 0x0000002115047223 */ /* 0x080fe20000010004 */
[----:B------:R-:W-:Y:S02]  /*4120*/  HADD2.F32 R19, -RZ, R19.H1_H1 ;  /* 0x30000013ff137230 */ /* 0x000fe40000004100 */
[----:B------:R-:W-:Y:S02]  /*4130*/  HADD2.F32 R21, -RZ, R24.H0_H0 ;  /* 0x20000018ff157230 */ /* 0x000fe40000004100 */
[-C--:B------:R-:W-:Y:S01]  /*4140*/  FFMA.FTZ R18, R3, R6.reuse, RZ ;  /* 0x0000000603127223 */ /* 0x080fe200000100ff */
[----:B------:R-:W-:Y:S02]  /*4150*/  HADD2.F32 R3, -RZ, R17.H0_H0 ;  /* 0x20000011ff037230 */ /* 0x000fe40000004100 */
[----:B------:R-:W-:Y:S01]  /*4160*/  FFMA.FTZ R2, R19, R33, R2 ;  /* 0x0000002113027223 */ /* 0x000fe20000010002 */
[----:B------:R-:W-:Y:S01]  /*4170*/  FFMA.FTZ R6, R5, R6, RZ ;  /* 0x0000000605067223 */ /* 0x000fe200000100ff */
        /* <DEDUP_REMOVED lines=9> */
[-C--:B------:R-:W-:Y:S01]  /*4210*/  FFMA.FTZ R19, R19, R35.reuse, R4 ;  /* 0x0000002313137223 */ /* 0x080fe20000010004 */
[----:B------:R-:W-:Y:S02]  /*4220*/  HADD2.F32 R24, -RZ, R24.H1_H1 ;  /* 0x30000018ff187230 */ /* 0x000fe40000004100 */
[----:B------:R-:W-:Y:S01]  /*4230*/  FFMA.FTZ R35, R21, R35, R6 ;  /* 0x0000002315237223 */ /* 0x000fe20000010006 */
        /* <DEDUP_REMOVED lines=56> */
.L_x_1659:
        /* <DEDUP_REMOVED lines=145> */
.L_x_1661:
        /* <DEDUP_REMOVED lines=97> */
.L_x_1663:
        /* <DEDUP_REMOVED lines=91> */
.L_x_1662:
[----:B------:R-:W-:-:S06]  /*5a90*/  IMAD.WIDE R12, R11, 0x4, R12 ;  /* 0x000000040b0c7825 */ /* 0x000fcc00078e020c */
[----:B------:R-:W2:Y:S02]  /*5aa0*/  LDG.E.128.CONSTANT R12, desc[UR8][R12.64] ;  /* 0x000000080c0c7981 */ /* 0x000ea4000c1e9d00 */
[C---:B--2---:R-:W-:Y:S02]  /*5ab0*/  LOP3.LUT R3, R12.reuse, 0xf000f0, RZ, 0xc0, !PT ;  /* 0x00f000f00c037812 */ /* 0x044fe400078ec0ff */
[----:B------:R-:W-:Y:S02]  /*5ac0*/  SHF.R.U32.HI R23, RZ, 0x8, R14 ;  /* 0x00000008ff177819 */ /* 0x000fe4000001160e */
[----:B------:R-:W-:Y:S02]  /*5ad0*/  SHF.R.U32.HI R5, RZ, 0x8, R12 ;  /* 0x00000008ff057819 */ /* 0x000fe4000001160c */
[----:B------:R-:W-:Y:S02]  /*5ae0*/  LOP3.LUT R2, R12, 0xf000f, RZ, 0xc0, !PT ;  /* 0x000f000f0c027812 */ /* 0x000fe400078ec0ff */
[----:B------:R-:W-:-:S02]  /*5af0*/  LOP3.LUT R6, R13, 0xf000f, RZ, 0xc0, !PT ;  /* 0x000f000f0d067812 */ /* 0x000fc400078ec0ff */
[----:B------:R-:W-:Y:S02]  /*5b00*/  LOP3.LUT R11, R13, 0xf000f0, RZ, 0xc0, !PT ;  /* 0x00f000f00d0b7812 */ /* 0x000fe400078ec0ff */
        /* <DEDUP_REMOVED lines=16> */
[----:B------:R-:W-:Y:S01]  /*5c10*/  HFMA2 R17, R26, R7.H0_H0, -72, -72 ;  /* 0xd480d4801a117431 */ /* 0x000fe20000040007 */
        /* <DEDUP_REMOVED lines=120> */
.L_x_1664:
        /* <DEDUP_REMOVED lines=97> */
.L_x_1665:
[----:B------:R-:W-:Y:S05]  /*69b0*/  @P0 BRA `(.L_x_1654) ;  /* 0x0000000400680947 */ /* 0x000fea0003800000 */
[----:B------:R-:W0:Y:S01]  /*69c0*/  LDS.64 R2, [UR4+0x130] ;  /* 0x00013004ff027984 */ /* 0x000e220008000a00 */
[----:B------:R-:W-:Y:S02]  /*69d0*/  HADD2.F32 R4, -RZ, R22.H0_H0 ;  /* 0x20000016ff047230 */ /* 0x000fe40000004100 */
[--C-:B------:R-:W-:Y:S01]  /*69e0*/  HADD2.F32 R5, -RZ, R24.reuse.H0_H0 ;  /* 0x20000018ff057230 */ /* 0x100fe20000004100 */
[----:B------:R-:W1:Y:S01]  /*69f0*/  LDS.64 R12, [UR4+0x138] ;  /* 0x00013804ff0c7984 */ /* 0x000e620008000a00 */
[----:B------:R-:W-:Y:S02]  /*6a00*/  HADD2.F32 R33, -RZ, R24.H1_H1 ;  /* 0x30000018ff217230 */ /* 0x000fe40000004100 */
[----:B------:R-:W-:Y:S02]  /*6a10*/  HADD2.F32 R24, -RZ, R27.H0_H0 ;  /* 0x2000001bff187230 */ /* 0x000fe40000004100 */
[--C-:B0-----:R-:W-:Y:S02]  /*6a20*/  HADD2.F32 R31, -RZ, R3.reuse.H0_H0 ;  /* 0x20000003ff1f7230 */ /* 0x101fe40000004100 */
[----:B------:R-:W-:-:S02]  /*6a30*/  HADD2.F32 R30, -RZ, R3.H1_H1 ;  /* 0x30000003ff1e7230 */ /* 0x000fc40000004100 */
        /* <DEDUP_REMOVED lines=29> */
[--C-:B-1----:R-:W-:Y:S02]  /*6c10*/  HADD2.F32 R2, -RZ, R12.reuse.H0_H0 ;  /* 0x2000000cff027230 */ /* 0x102fe40000004100 */
[-C--:B------:R-:W-:Y:S01]  /*6c20*/  FFMA.FTZ R21, R4, R30.reuse, R21 ;  /* 0x0000001e04157223 */ /* 0x080fe20000010015 */
[----:B------:R-:W-:Y:S02]  /*6c30*/  HADD2.F32 R6, -RZ, R25.H0_H0 ;  /* 0x20000019ff067230 */ /* 0x000fe40000004100 */
[----:B------:R-:W-:Y:S01]  /*6c40*/  FFMA.FTZ R31, R22, R30, R31 ;  /* 0x0000001e161f7223 */ /* 0x000fe2000001001f */
[----:B------:R-:W-:-:S02]  /*6c50*/  HADD2.F32 R12, -RZ, R12.H1_H1 ;  /* 0x3000000cff0c7230 */ /* 0x000fc40000004100 */
[-C--:B------:R-:W-:Y:S01]  /*6c60*/  FFMA.FTZ R21, R24, R2.reuse, R21 ;  /* 0x0000000218157223 */ /* 0x080fe20000010015 */
[----:B------:R-:W-:Y:S02]  /*6c70*/  HADD2.F32 R14, -RZ, R25.H1_H1 ;  /* 0x30000019ff0e7230 */ /* 0x000fe40000004100 */
[----:B------:R-:W-:Y:S01]  /*6c80*/  FFMA.FTZ R3, R6, R2, R3 ;  /* 0x0000000206037223 */ /* 0x000fe20000010003 */
[----:B------:R-:W-:Y:S02]  /*6c90*/  HADD2.F32 R22, -RZ, R26.H0_H0 ;  /* 0x2000001aff167230 */ /* 0x000fe40000004100 */
        /* <DEDUP_REMOVED lines=44> */
.L_x_1654:
        /* <DEDUP_REMOVED lines=11> */
.L_x_1653:
        /* <DEDUP_REMOVED lines=8> */
.L_x_1671:
        /* <DEDUP_REMOVED lines=12> */
[----:B-1----:R-:W-:Y:S01]  /*7150*/  IMAD.WIDE R2, R45, 0x4, R6 ;  /* 0x000000042d027825 */ /* 0x002fe200078e0206 */
[----:B---3--:R-:W-:Y:S02]  /*7160*/  @!P2 PRMT R16, R18, 0x7610, R16 ;  /* 0x000076101210a816 */ /* 0x008fe40000000010 */
[----:B------:R-:W-:-:S02]  /*7170*/  @!P2 PRMT R0, R0, 0x7610, R18 ;  /* 0x000076100000a816 */ /* 0x000fc40000000012 */
[----:B------:R-:W-:Y:S02]  /*7180*/  @!P2 PRMT R16, R16, 0x7610, R19 ;  /* 0x000076101010a816 */ /* 0x000fe40000000013 */
[----:B------:R-:W-:Y:S02]  /*7190*/  @!P2 PRMT R0, R19, 0x7610, R0 ;  /* 0x000076101300a816 */ /* 0x000fe40000000000 */
[----:B--2---:R-:W-:Y:S01]  /*71a0*/  @!P2 IADD3 R37, R5, R48, RZ ;  /* 0x000000300525a210 */ /* 0x004fe20007ffe0ff */
[----:B0-----:R-:W-:Y:S06]  /*71b0*/  @!P1 BRA `(.L_x_1668) ;  /* 0x0000001c005c9947 */ /* 0x001fec0003800000 */
[----:B------:R-:W2:Y:S01]  /*71c0*/  LDG.E.128.CONSTANT R4, desc[UR8][R2.64] ;  /* 0x0000000802047981 */ /* 0x000ea2000c1e9d00 */
[--C-:B-----5:R-:W-:Y:S01]  /*71d0*/  SHF.R.U32.HI R17, RZ, 0xf, R12.reuse ;  /* 0x0000000fff117819 */ /* 0x120fe2000001160c */
[----:B------:R-:W-:Y:S01]  /*71e0*/  HFMA2.MMA R23, -RZ, RZ, 0, 0.015625 ;  /* 0x00002400ff177435 */ /* 0x000fe200000001ff */
        /* <DEDUP_REMOVED lines=29> */
[----:B------:R-:W-:Y:S02]  /*73c0*/  LOP3.LUT R28, R28, 0x10001, RZ, 0xc0, !PT ;  /* 0x000100011c1c7812 */ /* 0x000fe400078ec0ff */
[----:B------:R-:W-:Y:S02]  /*73d0*/  LOP3.LUT R10, R17, 0x10001, RZ, 0xc0, !PT ;  /* 0x00010001110a7812 */ /* 0x000fe400078ec0ff */
[----:B------:R-:W-:Y:S02]  /*73e0*/  LOP3.LUT R20, R20, 0x10001, RZ, 0xc0, !PT ;  /* 0x0001000114147812 */ /* 0x000fe400078ec0ff */
[C---:B------:R-:W-:Y:S02]  /*73f0*/  LOP3.LUT R35, R11.reuse, 0x380038, RZ, 0xc0, !PT ;  /* 0x003800380b237812 */ /* 0x040fe400078ec0ff */
[----:B------:R-:W-:Y:S02]  /*7400*/  SHF.R.U32.HI R56, RZ, 0x6, R11 ;  /* 0x00000006ff387819 */ /* 0x000fe4000001160b */
[----:B------:R-:W-:-:S02]  /*7410*/  LOP3.LUT R65, R11, 0x70007, RZ, 0xc0, !PT ;  /* 0x000700070b417812 */ /* 0x000fc400078ec0ff */
[----:B------:R-:W-:Y:S02]  /*7420*/  PRMT R17, R23, 0x7610, R17 ;  /* 0x0000761017117816 */ /* 0x000fe40000000011 */
[----:B------:R-:W-:Y:S02]  /*7430*/  LOP3.LUT R32, R26, 0x20002, R31, 0xf8, !PT ;  /* 0x000200021a207812 */ /* 0x000fe400078ef81f */
[----:B------:R-:W-:Y:S02]  /*7440*/  LOP3.LUT R36, R28, 0x20002, R33, 0xf8, !PT ;  /* 0x000200021c247812 */ /* 0x000fe400078ef821 */
[----:B------:R-:W-:Y:S02]  /*7450*/  LOP3.LUT R23, R10, 0x20002, R21, 0xf8, !PT ;  /* 0x000200020a177812 */ /* 0x000fe400078ef815 */
[----:B------:R-:W-:Y:S02]  /*7460*/  PRMT R10, R50, 0x9910, RZ ;  /* 0x00009910320a7816 */ /* 0x000fe400000000ff */
[----:B------:R-:W-:-:S02]  /*7470*/  LOP3.LUT R27, R20, 0x20002, R27, 0xf8, !PT ;  /* 0x00020002141b7812 */ /* 0x000fc400078ef81b */
[----:B------:R-:W-:Y:S02]  /*7480*/  ISETP.NE.AND P2, PT, R10, RZ, PT ;  /* 0x000000ff0a00720c */ /* 0x000fe40003f45270 */
        /* <DEDUP_REMOVED lines=20> */
[C---:B------:R-:W-:Y:S02]  /*75d0*/  LOP3.LUT R71, R56.reuse, 0x1c001c0, RZ, 0xc0, !PT ;  /* 0x01c001c038477812 */ /* 0x040fe400078ec0ff */
[----:B------:R-:W-:Y:S01]  /*75e0*/  LOP3.LUT R56, R56, 0x70007, RZ, 0xc0, !PT ;  /* 0x0007000738387812 */ /* 0x000fe200078ec0ff */
[----:B------:R-:W-:Y:S01]  /*75f0*/  HFMA2 R76, R76, R25.H0_H0, -132, -132 ;  /* 0xd820d8204c4c7431 */ /* 0x000fe20000040019 */
        /* <DEDUP_REMOVED lines=11> */
[----:B------:R-:W-:Y:S02]  /*76b0*/  ISETP.GE.AND P3, PT, R47, 0x2, PT ;  /* 0x000000022f00780c */ /* 0x000fe40003f66270 */
[--C-:B--2---:R-:W-:Y:S02]  /*76c0*/  SHF.R.U32.HI R26, RZ, 0xd, R5.reuse ;  /* 0x0000000dff1a7819 */ /* 0x104fe40000011605 */
[C---:B------:R-:W-:Y:S02]  /*76d0*/  LOP3.LUT R28, R5.reuse, 0x380038, RZ, 0xc0, !PT ;  /* 0x00380038051c7812 */ /* 0x040fe400078ec0ff */
[----:B------:R-:W-:Y:S02]  /*76e0*/  SHF.R.U32.HI R11, RZ, 0x6, R5 ;  /* 0x00000006ff0b7819 */ /* 0x000fe40000011605 */
[----:B------:R-:W-:-:S02]  /*76f0*/  LOP3.LUT R62, R5, 0x70007, RZ, 0xc0, !PT ;  /* 0x00070007053e7812 */ /* 0x000fc400078ec0ff */
[----:B------:R-:W-:Y:S02]  /*7700*/  SHF.R.U32.HI R5, RZ, 0xd, R6 ;  /* 0x0000000dff057819 */ /* 0x000fe40000011606 */
[--C-:B------:R-:W-:Y:S02]  /*7710*/  SHF.R.U32.HI R20, RZ, 0xd, R4.reuse ;  /* 0x0000000dff147819 */ /* 0x100fe40000011604 */
[----:B------:R-:W-:Y:S02]  /*7720*/  LOP3.LUT R5, R32, 0x40004, R5, 0xf8, !PT ;  /* 0x0004000420057812 */ /* 0x000fe400078ef805 */
[C---:B------:R-:W-:Y:S02]  /*7730*/  LOP3.LUT R21, R4.reuse, 0x380038, RZ, 0xc0, !PT ;  /* 0x0038003804157812 */ /* 0x040fe400078ec0ff */
[----:B------:R-:W-:Y:S02]  /*7740*/  SHF.R.U32.HI R10, RZ, 0x6, R4 ;  /* 0x00000006ff0a7819 */ /* 0x000fe40000011604 */
[----:B------:R-:W-:-:S02]  /*7750*/  LOP3.LUT R61, R4, 0x70007, RZ, 0xc0, !PT ;  /* 0x00070007043d7812 */ /* 0x000fc400078ec0ff */
[----:B------:R-:W-:Y:S02]  /*7760*/  LOP3.LUT R32, R14, 0x380038, RZ, 0xc0, !PT ;  /* 0x003800380e207812 */ /* 0x000fe400078ec0ff */
[----:B------:R-:W-:Y:S02]  /*7770*/  LOP3.LUT R4, R23, 0x40004, R20, 0xf8, !PT ;  /* 0x0004000417047812 */ /* 0x000fe400078ef814 */
[----:B------:R-:W-:Y:S02]  /*7780*/  LOP3.LUT R23, R12, 0x380038, RZ, 0xc0, !PT ;  /* 0x003800380c177812 */ /* 0x000fe400078ec0ff */
[C---:B------:R-:W-:Y:S02]  /*7790*/  LOP3.LUT R33, R6.reuse, 0x380038, RZ, 0xc0, !PT ;  /* 0x0038003806217812 */ /* 0x040fe400078ec0ff */
[----:B------:R-:W-:Y:S02]  /*77a0*/  SHF.R.U32.HI R58, RZ, 0x6, R6 ;  /* 0x00000006ff3a7819 */ /* 0x000fe40000011606 */
[----:B------:R-:W-:-:S02]  /*77b0*/  LOP3.LUT R66, R6, 0x70007, RZ, 0xc0, !PT ;  /* 0x0007000706427812 */ /* 0x000fc400078ec0ff */
[--C-:B------:R-:W-:Y:S02]  /*77c0*/  SHF.R.U32.HI R31, RZ, 0xd, R7.reuse ;  /* 0x0000000dff1f7819 */ /* 0x100fe40000011607 */
[----:B------:R-:W-:Y:S02]  /*77d0*/  LOP3.LUT R6, R27, 0x40004, R26, 0xf8, !PT ;  /* 0x000400041b067812 */ /* 0x000fe400078ef81a */
[----:B------:R-:W-:Y:S02]  /*77e0*/  LOP3.LUT R72, R32, 0x64006400, RZ, 0xfc, !PT ;  /* 0x6400640020487812 */ /* 0x000fe400078efcff */
[----:B------:R-:W-:Y:S02]  /*77f0*/  LOP3.LUT R26, R24, 0x64006400, RZ, 0xfc, !PT ;  /* 0x64006400181a7812 */ /* 0x000fe400078efcff */
[----:B------:R-:W-:Y:S01]  /*7800*/  LOP3.LUT R27, R8, 0x380038, RZ, 0xc0, !PT ;  /* 0x00380038081b7812 */ /* 0x000fe200078ec0ff */
[-C--:B------:R-:W-:Y:S01]  /*7810*/  HFMA2 R75, R72, R25.reuse.H0_H0, -132, -132 ;  /* 0xd820d820484b7431 */ /* 0x080fe20000040019 */
[----:B------:R-:W-:Y:S01]  /*7820*/  LOP3.LUT R32, R21, 0x64006400, RZ, 0xfc, !PT ;  /* 0x6400640015207812 */ /* 0x000fe200078efcff */
[----:B------:R-:W-:Y:S01]  /*7830*/  HFMA2 R79, R26, R25.H0_H0, -132, -132 ;  /* 0xd820d8201a4f7431 */ /* 0x000fe20000040019 */
[----:B------:R-:W-:-:S02]  /*7840*/  SHF.R.U32.HI R59, RZ, 0x6, R7 ;  /* 0x00000006ff3b7819 */ /* 0x000fc40000011607 */
[----:B------:R-:W-:Y:S01]  /*7850*/  LOP3.LUT R20, R15, 0x380038, RZ, 0xc0, !PT ;  /* 0x003800380f147812 */ /* 0x000fe200078ec0ff */
[-C--:B------:R-:W-:Y:S01]  /*7860*/  HFMA2 R32, R32, R25.reuse.H0_H0, -132, -132 ;  /* 0xd820d82020207431 */ /* 0x080fe20000040019 */
[----:B------:R-:W-:Y:S02]  /*7870*/  LOP3.LUT R24, R23, 0x64006400, RZ, 0xfc, !PT ;  /* 0x6400640017187812 */ /* 0x000fe400078efcff */
[----:B------:R-:W-:Y:S02]  /*7880*/  LOP3.LUT R21, R11, 0x380038, RZ, 0xc0, !PT ;  /* 0x003800380b157812 */ /* 0x000fe400078ec0ff */
[C---:B------:R-:W-:Y:S01]  /*7890*/  LOP3.LUT R69, R7.reuse, 0x380038, RZ, 0xc0, !PT ;  /* 0x0038003807457812 */ /* 0x040fe200078ec0ff */
[----:B------:R-:W-:Y:S01]  /*78a0*/  HFMA2 R87, R24, R25.H0_H0, -132, -132 ;  /* 0xd820d82018577431 */ /* 0x000fe20000040019 */
[----:B------:R-:W-:Y:S02]  /*78b0*/  LOP3.LUT R67, R7, 0x70007, RZ, 0xc0, !PT ;  /* 0x0007000707437812 */ /* 0x000fe400078ec0ff */
[----:B------:R-:W-:-:S02]  /*78c0*/  LOP3.LUT R19, R10, 0x380038, RZ, 0xc0, !PT ;  /* 0x003800380a137812 */ /* 0x000fc400078ec0ff */
[----:B------:R-:W-:Y:S02]  /*78d0*/  LOP3.LUT R23, R58, 0x380038, RZ, 0xc0, !PT ;  /* 0x003800383a177812 */ /* 0x000fe400078ec0ff */
        /* <DEDUP_REMOVED lines=36> */
[-C--:B------:R-:W-:Y:S01]  /*7b20*/  HFMA2 R24, R24, R17.reuse.H0_H0, -20, -20 ;  /* 0xcd00cd0018187431 */ /* 0x080fe20000040011 */
        /* <DEDUP_REMOVED lines=131> */
[-C--:B------:R-:W-:Y:S01]  /*8360*/  HFMA2.MMA R6, R32, R11.reuse, R5 ;  /* 0x0000000b20067235 */ /* 0x080fe20000000005 */
[----:B------:R-:W-:Y:S01]  /*8370*/  PRMT R5, R0, 0x7610, R16 ;  /* 0x0000761000057816 */ /* 0x000fe20000000010 */
        /* <DEDUP_REMOVED lines=22> */
[----:B------:R-:W-:Y:S02]  /*84e0*/  PRMT R4, R16, 0x7610, R0 ;  /* 0x0000761010047816 */ /* 0x000fe40000000000 */
[----:B------:R-:W-:-:S04]  /*84f0*/  PRMT R96, R96, 0x5410, R12 ;  /* 0x0000541060607816 */ /* 0x000fc8000000000c */
[----:B------:R-:W-:Y:S01]  /*8500*/  HFMA2.MMA R43, R7, R4, R43 ;  /* 0x00000004072b7235 */ /* 0x000fe2000000002b */
[----:B------:R-:W-:-:S10]  /*8510*/  HFMA2 R42, R96, R5, R42 ;  /* 0x00000005602a7231 */ /* 0x000fd4000000002a */
.L_x_1669:
        /* <DEDUP_REMOVED lines=82> */
.L_x_1670:
        /* <DEDUP_REMOVED lines=79> */
.L_x_1668:
[----:B------:R-:W-:Y:S01]  /*8f30*/  IADD3 R48, R48, 0x20, RZ ;  /* 0x0000002030307810 */ /* 0x000fe20007ffe0ff */
[----:B------:R-:W-:Y:S01]  /*8f40*/  UIADD3 UR4, UR4, 0x40, URZ ;  /* 0x0000004004047890 */ /* 0x000fe2000fffe03f */
[----:B------:R-:W-:Y:S02]  /*8f50*/  IMAD.WIDE R2, R45, 0x4, R2 ;  /* 0x000000042d027825 */ /* 0x000fe400078e0202 */
[C---:B------:R-:W-:Y:S02]  /*8f60*/  ISETP.GE.AND P2, PT, R48.reuse, UR5, PT ;  /* 0x0000000530007c0c */ /* 0x040fe4000bf46270 */
[----:B------:R-:W-:-:S13]  /*8f70*/  ISETP.LT.AND P3, PT, R48, R46, PT ;  /* 0x0000002e3000720c */ /* 0x000fda0003f61270 */
[----:B------:R-:W-:Y:S05]  /*8f80*/  @!P2 BRA P3, `(.L_x_1671) ;  /* 0xffffffe00040a947 */ /* 0x000fea000183ffff */
.L_x_1667:
[----:B------:R-:W0:Y:S01]  /*8f90*/  S2UR UR5, SR_CTAID.Z ;  /* 0x00000000000579c3 */ /* 0x000e220000002700 */
[----:B------:R-:W-:Y:S01]  /*8fa0*/  ULDC UR6, c[0x0][0x240] ;  /* 0x0000900000067ab9 */ /* 0x000fe20000000800 */
[----:B0-----:R-:W-:-:S04]  /*8fb0*/  ULEA UR5, UR5, 0x40, 0x6 ;  /* 0x0000004005057891 */ /* 0x001fc8000f8e303f */
[----:B------:R-:W-:-:S04]  /*8fc0*/  UISETP.LT.AND UP0, UPT, UR5, UR6, UPT ;  /* 0x000000060500728c */ /* 0x000fc8000bf01270 */
[----:B------:R-:W-:-:S06]  /*8fd0*/  USEL UR5, UR5, UR6, UP0 ;  /* 0x0000000605057287 */ /* 0x000fcc0008000000 */
[----:B------:R-:W-:Y:S01]  /*8fe0*/  ISETP.GE.AND P0, PT, R48, UR5, PT ;  /* 0x0000000530007c0c */ /* 0x000fe2000bf06270 */
[----:B------:R-:W-:-:S03]  /*8ff0*/  ULDC UR5, c[0x0][0x26c] ;  /* 0x00009b0000057ab9 */ /* 0x000fc60000000800 */
[----:B------:R-:W-:-:S13]  /*9000*/  ISETP.GE.OR P0, PT, R48, UR5, P0 ;  /* 0x0000000530007c0c */ /* 0x000fda0008706670 */
[----:B------:R-:W-:Y:S05]  /*9010*/  @P0 BRA `(.L_x_1672) ;  /* 0x0000001000540947 */ /* 0x000fea0003800000 */
[----:B------:R-:W0:Y:S01]  /*9020*/  S2R R4, SR_CTAID.Y ;  /* 0x0000000000047919 */ /* 0x000e220000002600 */
[----:B------:R-:W0:Y:S01]  /*9030*/  LDC R5, c[0x0][0x238] ;  /* 0x00008e00ff057b82 */ /* 0x000e220000000800 */
[----:B------:R-:W-:Y:S01]  /*9040*/  PRMT R6, R51, 0x9910, RZ ;  /* 0x0000991033067816 */ /* 0x000fe200000000ff */
[----:B------:R-:W-:Y:S01]  /*9050*/  ULDC UR5, c[0x0][0x26c] ;  /* 0x00009b0000057ab9 */ /* 0x000fe20000000800 */
[----:B-----5:R-:W-:Y:S02]  /*9060*/  SHF.R.S32.HI R12, RZ, 0x1f, R45 ;  /* 0x0000001fff0c7819 */ /* 0x020fe4000001142d */
[----:B------:R-:W-:Y:S02]  /*9070*/  ISETP.NE.AND P0, PT, R6, RZ, PT ;  /* 0x000000ff0600720c */ /* 0x000fe40003f05270 */
[C---:B------:R-:W-:Y:S02]  /*9080*/  SHF.L.U32 R13, R45.reuse, 0x2, RZ ;  /* 0x000000022d0d7819 */ /* 0x040fe400000006ff */
[----:B------:R-:W-:Y:S01]  /*9090*/  SHF.L.U64.HI R12, R45, 0x2, R12 ;  /* 0x000000022d0c7819 */ /* 0x000fe2000001020c */
[----:B0-----:R-:W-:-:S05]  /*90a0*/  IMAD R4, R4, -0x3, R5 ;  /* 0xfffffffd04047824 */ /* 0x001fca00078e0205 */
[----:B------:R-:W-:-:S13]  /*90b0*/  ISETP.LT.OR P0, PT, R4, 0x3, !P0 ;  /* 0x000000030400780c */ /* 0x000fda0004701670 */
.L_x_1676:
        /* <DEDUP_REMOVED lines=15> */
[----:B------:R-:W-:Y:S01]  /*91b0*/  MOV R24, 0x3400 ;  /* 0x0000340000187802 */ /* 0x000fe20000000f00 */
[----:B------:R-:W-:Y:S01]  /*91c0*/  HFMA2.MMA R30, -RZ, RZ, 0, 0.0625 ;  /* 0x00002c00ff1e7435 */ /* 0x000fe200000001ff */
[----:B------:R-:W-:Y:S02]  /*91d0*/  PRMT R9, R50, 0x9910, RZ ;  /* 0x0000991032097816 */ /* 0x000fe400000000ff */
[----:B------:R-:W-:Y:S02]  /*91e0*/  MOV R8, 0x2400 ;  /* 0x0000240000087802 */ /* 0x000fe40000000f00 */
[----:B------:R-:W-:Y:S02]  /*91f0*/  ISETP.NE.AND P2, PT, R9, RZ, PT ;  /* 0x000000ff0900720c */ /* 0x000fe40003f45270 */
[----:B------:R-:W-:Y:S02]  /*9200*/  ISETP.GE.AND P3, PT, R47, 0x2, PT ;  /* 0x000000022f00780c */ /* 0x000fe40003f66270 */
[----:B--2---:R-:W-:-:S02]  /*9210*/  LOP3.LUT R14, R5, 0xc000c, RZ, 0xc0, !PT ;  /* 0x000c000c050e7812 */ /* 0x004fc400078ec0ff */
[----:B------:R-:W-:Y:S02]  /*9220*/  SHF.R.U32.HI R54, RZ, 0x8, R5 ;  /* 0x00000008ff367819 */ /* 0x000fe40000011605 */
[C---:B------:R-:W-:Y:S02]  /*9230*/  LOP3.LUT R23, R5.reuse, 0x300030, RZ, 0xc0, !PT ;  /* 0x0030003005177812 */ /* 0x040fe400078ec0ff */
[C---:B------:R-:W-:Y:S02]  /*9240*/  LOP3.LUT R31, R5.reuse, 0xc000c0, RZ, 0xc0, !PT ;  /* 0x00c000c0051f7812 */ /* 0x040fe400078ec0ff */
[----:B------:R-:W-:Y:S02]  /*9250*/  LOP3.LUT R53, R5, 0x30003, RZ, 0xc0, !PT ;  /* 0x0003000305357812 */ /* 0x000fe400078ec0ff */
[----:B------:R-:W-:Y:S02]  /*9260*/  LOP3.LUT R5, R6, 0xc000c, RZ, 0xc0, !PT ;  /* 0x000c000c06057812 */ /* 0x000fe400078ec0ff */
[----:B------:R-:W-:-:S02]  /*9270*/  SHF.R.U32.HI R52, RZ, 0x8, R4 ;  /* 0x00000008ff347819 */ /* 0x000fc40000011604 */
[----:B------:R-:W-:Y:S02]  /*9280*/  LOP3.LUT R17, R5, 0x64006400, RZ, 0xfc, !PT ;  /* 0x6400640005117812 */ /* 0x000fe400078efcff */
[----:B------:R-:W-:Y:S02]  /*9290*/  LOP3.LUT R5, R52, 0xc000c, RZ, 0xc0, !PT ;  /* 0x000c000c34057812 */ /* 0x000fe400078ec0ff */
[----:B------:R-:W-:Y:S01]  /*92a0*/  SHF.R.U32.HI R56, RZ, 0x8, R6 ;  /* 0x00000008ff387819 */ /* 0x000fe20000011606 */
[----:B------:R-:W-:Y:S01]  /*92b0*/  HFMA2 R17, R17, R24.H0_H0, -258, -258 ;  /* 0xdc08dc0811117431 */ /* 0x000fe20000040018 */
[C---:B------:R-:W-:Y:S02]  /*92c0*/  LOP3.LUT R25, R6.reuse, 0x300030, RZ, 0xc0, !PT ;  /* 0x0030003006197812 */ /* 0x040fe400078ec0ff */
[C---:B------:R-:W-:Y:S02]  /*92d0*/  LOP3.LUT R32, R6.reuse, 0xc000c0, RZ, 0xc0, !PT ;  /* 0x00c000c006207812 */ /* 0x040fe400078ec0ff */
[----:B------:R-:W-:-:S02]  /*92e0*/  LOP3.LUT R55, R6, 0x30003, RZ, 0xc0, !PT ;  /* 0x0003000306377812 */ /* 0x000fc400078ec0ff */
[----:B------:R-:W-:Y:S02]  /*92f0*/  LOP3.LUT R6, R7, 0xc000c, RZ, 0xc0, !PT ;  /* 0x000c000c07067812 */ /* 0x000fe400078ec0ff */
[----:B------:R-:W-:Y:S02]  /*9300*/  LOP3.LUT R5, R5, 0x64006400, RZ, 0xfc, !PT ;  /* 0x6400640005057812 */ /* 0x000fe400078efcff */
[----:B------:R-:W-:Y:S02]  /*9310*/  SHF.R.U32.HI R58, RZ, 0x8, R7 ;  /* 0x00000008ff3a7819 */ /* 0x000fe40000011607 */
[C---:B------:R-:W-:Y:S01]  /*9320*/  LOP3.LUT R26, R7.reuse, 0x300030, RZ, 0xc0, !PT ;  /* 0x00300030071a7812 */ /* 0x040fe200078ec0ff */
[----:B------:R-:W-:Y:S01]  /*9330*/  HFMA2 R19, R5, R24.H0_H0, -258, -258 ;  /* 0xdc08dc0805137431 */ /* 0x000fe20000040018 */
[C---:B------:R-:W-:Y:S02]  /*9340*/  LOP3.LUT R34, R7.reuse, 0xc000c0, RZ, 0xc0, !PT ;  /* 0x00c000c007227812 */ /* 0x040fe400078ec0ff */
        /* <DEDUP_REMOVED lines=110> */
[-C--:B------:R-:W-:Y:S01]  /*9a30*/  HFMA2.MMA R5, R19, R9.reuse, R4 ;  /* 0x0000000913057235 */ /* 0x080fe20000000004 */
[----:B------:R-:W-:Y:S01]  /*9a40*/  PRMT R4, R16, 0x7610, R0 ;  /* 0x0000761010047816 */ /* 0x000fe20000000000 */
        /* <DEDUP_REMOVED lines=11> */
[----:B------:R-:W-:-:S05]  /*9b00*/  PRMT R5, R0, 0x7610, R16 ;  /* 0x0000761000057816 */ /* 0x000fca0000000010 */
[----:B------:R-:W-:-:S07]  /*9b10*/  HFMA2 R42, R62, R5, R42 ;  /* 0x000000053e2a7231 */ /* 0x000fce000000002a */
.L_x_1674:
        /* <DEDUP_REMOVED lines=48> */
.L_x_1675:
        /* <DEDUP_REMOVED lines=46> */
.L_x_1673:
[----:B------:R-:W-:Y:S01]  /*a100*/  IADD3 R48, R48, 0x10, RZ ;  /* 0x0000001030307810 */ /* 0x000fe20007ffe0ff */
[----:B------:R-:W-:Y:S01]  /*a110*/  UIADD3 UR4, UR4, 0x20, URZ ;  /* 0x0000002004047890 */ /* 0x000fe2000fffe03f */
[----:B------:R-:W-:Y:S02]  /*a120*/  IADD3 R2, P3, R2, R13, RZ ;  /* 0x0000000d02027210 */ /* 0x000fe40007f7e0ff */
[C---:B------:R-:W-:Y:S02]  /*a130*/  ISETP.GE.AND P2, PT, R48.reuse, UR5, PT ;  /* 0x0000000530007c0c */ /* 0x040fe4000bf46270 */
[----:B------:R-:W-:Y:S02]  /*a140*/  ISETP.LT.AND P4, PT, R48, R46, PT ;  /* 0x0000002e3000720c */ /* 0x000fe40003f81270 */
[----:B------:R-:W-:-:S11]  /*a150*/  IADD3.X R3, R3, R12, RZ, P3, !PT ;  /* 0x0000000c03037210 */ /* 0x000fd60001ffe4ff */
[----:B------:R-:W-:Y:S05]  /*a160*/  @!P2 BRA P4, `(.L_x_1676) ;  /* 0xffffffec00d4a947 */ /* 0x000fea000203ffff */
.L_x_1672:
[----:B------:R-:W-:Y:S05]  /*a170*/  @!P1 EXIT ;  /* 0x000000000000994d */ /* 0x000fea0003800000 */
[----:B------:R-:W0:Y:S01]  /*a180*/  S2R R0, SR_CTAID.X ;  /* 0x0000000000007919 */ /* 0x000e220000002500 */
[----:B------:R-:W1:Y:S01]  /*a190*/  S2UR UR4, SR_CTAID.Y ;  /* 0x00000000000479c3 */ /* 0x000e620000002600 */
[----:B------:R-:W0:Y:S07]  /*a1a0*/  S2R R3, SR_TID.X ;  /* 0x0000000000037919 */ /* 0x000e2e0000002100 */
[----:B-----5:R-:W2:Y:S08]  /*a1b0*/  LDC R8, c[0x0][0x23c] ;  /* 0x00008f00ff087b82 */ /* 0x020eb00000000800 */
[----:B------:R-:W3:Y:S01]  /*a1c0*/  LDC.64 R6, c[0x0][0x230] ;  /* 0x00008c00ff067b82 */ /* 0x000ee20000000a00 */
[----:B-1----:R-:W-:Y:S01]  /*a1d0*/  UIMAD UR4, UR4, 0x3, URZ ;  /* 0x00000003040478a4 */ /* 0x002fe2000f8e023f */
        /* <DEDUP_REMOVED lines=11> */
.L_x_1680:
[----:B------:R-:W0:Y:S02]  /*a290*/  LDS R10, [R4] ;  /* 0x00000000040a7984 */ /* 0x000e240000000800 */
[----:B0-----:R-:W-:-:S06]  /*a2a0*/  HADD2 R11, R10, R43 ;  /* 0x0000002b0a0b7230 */ /* 0x001fcc0000000000 */
[----:B------:R-:W0:Y:S02]  /*a2b0*/  ATOMS.CAST.SPIN R11, [R4], R10, R11 ;  /* 0x0000000a040b738d */ /* 0x000e24000180000b */
[----:B0-----:R-:W-:-:S13]  /*a2c0*/  ISETP.EQ.U32.AND P0, PT, R11, 0x1, PT ;  /* 0x000000010b00780c */ /* 0x001fda0003f02070 */
[----:B------:R-:W-:Y:S05]  /*a2d0*/  @!P0 BRA `(.L_x_1680) ;  /* 0xfffffffc00ec8947 */ /* 0x000fea000383ffff */
[----:B------:R-:W-:Y:S05]  /*a2e0*/  BRA `(.L_x_1678) ;  /* 0x00000000000c7947 */ /* 0x000fea0003800000 */
.L_x_1679:
[----:B------:R-:W2:Y:S02]  /*a2f0*/  LD.E R0, desc[UR8][R2.64] ;  /* 0x0000000802007980 */ /* 0x000ea4000c101900 */
[----:B--2---:R-:W-:-:S05]  /*a300*/  IADD3 R5, R43, R0, RZ ;  /* 0x000000002b057210 */ /* 0x004fca0007ffe0ff */
[----:B------:R0:W-:Y:S02]  /*a310*/  ST.E desc[UR8][R2.64], R5 ;  /* 0x0000000502007985 */ /* 0x0001e4000c101908 */
.L_x_1678:
[----:B------:R-:W-:Y:S05]  /*a320*/  BSYNC B0 ;  /* 0x0000000000007941 */ /* 0x000fea0003800000 */
.L_x_1677:
[----:B------:R1:W-:Y:S01]  /*a330*/  ATOM.E.ADD.F16x2.RN.STRONG.GPU P0, RZ, desc[UR8][R2.64+0x4], R42 ;  /* 0x0000042a02ff79a2 */ /* 0x0003e2000810e1c8 */
[----:B------:R-:W-:Y:S04]  /*a340*/  BSSY B0, `(.L_x_1681) ;  /* 0x000000e000007945 */ /* 0x000fe80003800000 */
[----:B-1----:R-:W-:Y:S05]  /*a350*/  @P0 BRA `(.L_x_1682) ;  /* 0x0000000000300947 */ /* 0x002fea0003800000 */
[----:B------:R-:W1:Y:S02]  /*a360*/  QSPC.E.S P0, RZ, [R2+0x4] ;  /* 0x0000040002ff73aa */ /* 0x000e640000000500 */
[----:B-1----:R-:W-:Y:S05]  /*a370*/  @!P0 BRA `(.L_x_1683) ;  /* 0x00000000001c8947 */ /* 0x002fea0003800000 */
[----:B0-----:R-:W-:-:S07]  /*a380*/  MOV R2, R2 ;  /* 0x0000000200027202 */ /* 0x001fce0000000f00 */
.L_x_1684:
[----:B------:R-:W0:Y:S02]  /*a390*/  LDS R4, [R2+0x4] ;  /* 0x0000040002047984 */ /* 0x000e240000000800 */
[----:B0-----:R-:W-:-:S10]  /*a3a0*/  HFMA2.MMA R5, R4, 1, 1, R42 ;  /* 0x3c003c0004057835 */ /* 0x001fd4000000002a */
[----:B------:R-:W0:Y:S02]  /*a3b0*/  ATOMS.CAST.SPIN R5, [R2+0x4], R4, R5 ;  /* 0x000004040205738d */ /* 0x000e240001800005 */
[----:B0-----:R-:W-:-:S13]  /*a3c0*/  ISETP.EQ.U32.AND P0, PT, R5, 0x1, PT ;  /* 0x000000010500780c */ /* 0x001fda0003f02070 */
[----:B------:R-:W-:Y:S05]  /*a3d0*/  @!P0 BRA `(.L_x_1684) ;  /* 0xfffffffc00ec8947 */ /* 0x000fea000383ffff */
[----:B------:R-:W-:Y:S05]  /*a3e0*/  BRA `(.L_x_1682) ;  /* 0x00000000000c7947 */ /* 0x000fea0003800000 */
.L_x_1683:
[----:B------:R-:W0:Y:S02]  /*a3f0*/  LD.E R0, desc[UR8][R2.64+0x4] ;  /* 0x0000040802007980 */ /* 0x000e24000c101900 */
[----:B0-----:R-:W-:-:S05]  /*a400*/  IADD3 R5, R42, R0, RZ ;  /* 0x000000002a057210 */ /* 0x001fca0007ffe0ff */
[----:B------:R1:W-:Y:S02]  /*a410*/  ST.E desc[UR8][R2.64+0x4], R5 ;  /* 0x0000040502007985 */ /* 0x0003e4000c101908 */
.L_x_1682:
[----:B------:R-:W-:Y:S05]  /*a420*/  BSYNC B0 ;  /* 0x0000000000007941 */ /* 0x000fea0003800000 */
.L_x_1681:
        /* <DEDUP_REMOVED lines=11> */
.L_x_1688:
[----:B------:R-:W0:Y:S02]  /*a4e0*/  LDS R10, [R4] ;  /* 0x00000000040a7984 */ /* 0x000e240000000800 */
[----:B0-----:R-:W-:-:S06]  /*a4f0*/  HADD2 R11, R10, R41 ;  /* 0x000000290a0b7230 */ /* 0x001fcc0000000000 */
[----:B------:R-:W0:Y:S02]  /*a500*/  ATOMS.CAST.SPIN R11, [R4], R10, R11 ;  /* 0x0000000a040b738d */ /* 0x000e24000180000b */
[----:B0-----:R-:W-:-:S13]  /*a510*/  ISETP.EQ.U32.AND P0, PT, R11, 0x1, PT ;  /* 0x000000010b00780c */ /* 0x001fda0003f02070 */
[----:B------:R-:W-:Y:S05]  /*a520*/  @!P0 BRA `(.L_x_1688) ;  /* 0xfffffffc00ec8947 */ /* 0x000fea000383ffff */
[----:B------:R-:W-:Y:S05]  /*a530*/  BRA `(.L_x_1686) ;  /* 0x00000000000c7947 */ /* 0x000fea0003800000 */
.L_x_1687:
[----:B------:R-:W2:Y:S02]  /*a540*/  LD.E R0, desc[UR8][R2.64] ;  /* 0x0000000802007980 */ /* 0x000ea4000c101900 */
[----:B--2---:R-:W-:-:S05]  /*a550*/  IADD3 R5, R41, R0, RZ ;  /* 0x0000000029057210 */ /* 0x004fca0007ffe0ff */
[----:B------:R0:W-:Y:S02]  /*a560*/  ST.E desc[UR8][R2.64], R5 ;  /* 0x0000000502007985 */ /* 0x0001e4000c101908 */
.L_x_1686:
[----:B------:R-:W-:Y:S05]  /*a570*/  BSYNC B0 ;  /* 0x0000000000007941 */ /* 0x000fea0003800000 */
.L_x_1685:
[----:B------:R1:W-:Y:S01]  /*a580*/  ATOM.E.ADD.F16x2.RN.STRONG.GPU P0, RZ, desc[UR8][R2.64+0x4], R40 ;  /* 0x0000042802ff79a2 */ /* 0x0003e2000810e1c8 */
[----:B------:R-:W-:Y:S04]  /*a590*/  BSSY B0, `(.L_x_1689) ;  /* 0x000000e000007945 */ /* 0x000fe80003800000 */
[----:B-1----:R-:W-:Y:S05]  /*a5a0*/  @P0 BRA `(.L_x_1690) ;  /* 0x0000000000300947 */ /* 0x002fea0003800000 */
[----:B------:R-:W1:Y:S02]  /*a5b0*/  QSPC.E.S P0, RZ, [R2+0x4] ;  /* 0x0000040002ff73aa */ /* 0x000e640000000500 */
[----:B-1----:R-:W-:Y:S05]  /*a5c0*/  @!P0 BRA `(.L_x_1691) ;  /* 0x00000000001c8947 */ /* 0x002fea0003800000 */
[----:B0-----:R-:W-:-:S07]  /*a5d0*/  MOV R2, R2 ;  /* 0x0000000200027202 */ /* 0x001fce0000000f00 */
.L_x_1692:
[----:B------:R-:W0:Y:S02]  /*a5e0*/  LDS R4, [R2+0x4] ;  /* 0x0000040002047984 */ /* 0x000e240000000800 */
[----:B0-----:R-:W-:-:S10]  /*a5f0*/  HFMA2.MMA R5, R4, 1, 1, R40 ;  /* 0x3c003c0004057835 */ /* 0x001fd40000000028 */
[----:B------:R-:W0:Y:S02]  /*a600*/  ATOMS.CAST.SPIN R5, [R2+0x4], R4, R5 ;  /* 0x000004040205738d */ /* 0x000e240001800005 */
[----:B0-----:R-:W-:-:S13]  /*a610*/  ISETP.EQ.U32.AND P0, PT, R5, 0x1, PT ;  /* 0x000000010500780c */ /* 0x001fda0003f02070 */
[----:B------:R-:W-:Y:S05]  /*a620*/  @!P0 BRA `(.L_x_1692) ;  /* 0xfffffffc00ec8947 */ /* 0x000fea000383ffff */
[----:B------:R-:W-:Y:S05]  /*a630*/  BRA `(.L_x_1690) ;  /* 0x00000000000c7947 */ /* 0x000fea0003800000 */
.L_x_1691:
[----:B------:R-:W0:Y:S02]  /*a640*/  LD.E R0, desc[UR8][R2.64+0x4] ;  /* 0x0000040802007980 */ /* 0x000e24000c101900 */
[----:B0-----:R-:W-:-:S05]  /*a650*/  IADD3 R5, R40, R0, RZ ;  /* 0x0000000028057210 */ /* 0x001fca0007ffe0ff */
[----:B------:R1:W-:Y:S02]  /*a660*/  ST.E desc[UR8][R2.64+0x4], R5 ;  /* 0x0000040502007985 */ /* 0x0003e4000c101908 */
.L_x_1690:
[----:B------:R-:W-:Y:S05]  /*a670*/  BSYNC B0 ;  /* 0x0000000000007941 */ /* 0x000fea0003800000 */
.L_x_1689:
        /* <DEDUP_REMOVED lines=11> */
.L_x_1696:
[----:B------:R-:W0:Y:S02]  /*a730*/  LDS R6, [R4] ;  /* 0x0000000004067984 */ /* 0x000e240000000800 */
[----:B0-----:R-:W-:-:S06]  /*a740*/  HADD2 R7, R6, R39 ;  /* 0x0000002706077230 */ /* 0x001fcc0000000000 */
[----:B------:R-:W0:Y:S02]  /*a750*/  ATOMS.CAST.SPIN R7, [R4], R6, R7 ;  /* 0x000000060407738d */ /* 0x000e240001800007 */
[----:B0-----:R-:W-:-:S13]  /*a760*/  ISETP.EQ.U32.AND P0, PT, R7, 0x1, PT ;  /* 0x000000010700780c */ /* 0x001fda0003f02070 */
[----:B------:R-:W-:Y:S05]  /*a770*/  @!P0 BRA `(.L_x_1696) ;  /* 0xfffffffc00ec8947 */ /* 0x000fea000383ffff */
[----:B------:R-:W-:Y:S05]  /*a780*/  BRA `(.L_x_1694) ;  /* 0x00000000000c7947 */ /* 0x000fea0003800000 */
.L_x_1695:
[----:B------:R-:W2:Y:S02]  /*a790*/  LD.E R0, desc[UR8][R2.64] ;  /* 0x0000000802007980 */ /* 0x000ea4000c101900 */
[----:B--2---:R-:W-:-:S05]  /*a7a0*/  IADD3 R5, R39, R0, RZ ;  /* 0x0000000027057210 */ /* 0x004fca0007ffe0ff */
[----:B------:R0:W-:Y:S02]  /*a7b0*/  ST.E desc[UR8][R2.64], R5 ;  /* 0x0000000502007985 */ /* 0x0001e4000c101908 */
.L_x_1694:
[----:B------:R-:W-:Y:S05]  /*a7c0*/  BSYNC B0 ;  /* 0x0000000000007941 */ /* 0x000fea0003800000 */
.L_x_1693:
[----:B------:R1:W-:Y:S02]  /*a7d0*/  ATOM.E.ADD.F16x2.RN.STRONG.GPU P0, RZ, desc[UR8][R2.64+0x4], R38 ;  /* 0x0000042602ff79a2 */ /* 0x0003e4000810e1c8 */
[----:B-1----:R-:W-:Y:S05]  /*a7e0*/  @P0 EXIT ;  /* 0x000000000000094d */ /* 0x002fea0003800000 */
[----:B------:R-:W1:Y:S02]  /*a7f0*/  QSPC.E.S P0, RZ, [R2+0x4] ;  /* 0x0000040002ff73aa */ /* 0x000e640000000500 */
[----:B-1----:R-:W-:Y:S05]  /*a800*/  @!P0 BRA `(.L_x_1697) ;  /* 0x00000000001c8947 */ /* 0x002fea0003800000 */
[----:B0-----:R-:W-:-:S07]  /*a810*/  MOV R2, R2 ;  /* 0x0000000200027202 */ /* 0x001fce0000000f00 */
.L_x_1698:
[----:B------:R-:W0:Y:S02]  /*a820*/  LDS R4, [R2+0x4] ;  /* 0x0000040002047984 */ /* 0x000e240000000800 */
[----:B0-----:R-:W-:-:S10]  /*a830*/  HFMA2.MMA R5, R4, 1, 1, R38 ;  /* 0x3c003c0004057835 */ /* 0x001fd40000000026 */
[----:B------:R-:W0:Y:S02]  /*a840*/  ATOMS.CAST.SPIN R5, [R2+0x4], R4, R5 ;  /* 0x000004040205738d */ /* 0x000e240001800005 */
[----:B0-----:R-:W-:-:S13]  /*a850*/  ISETP.EQ.U32.AND P0, PT, R5, 0x1, PT ;  /* 0x000000010500780c */ /* 0x001fda0003f02070 */
[----:B------:R-:W-:Y:S05]  /*a860*/  @!P0 BRA `(.L_x_1698) ;  /* 0xfffffffc00ec8947 */ /* 0x000fea000383ffff */
[----:B------:R-:W-:Y:S05]  /*a870*/  EXIT ;  /* 0x000000000000794d */ /* 0x000fea0003800000 */
.L_x_1697:
[----:B------:R-:W0:Y:S02]  /*a880*/  LD.E R0, desc[UR8][R2.64+0x4] ;  /* 0x0000040802007980 */ /* 0x000e24000c101900 */
[----:B0-----:R-:W-:-:S05]  /*a890*/  IADD3 R5, R38, R0, RZ ;  /* 0x0000000026057210 */ /* 0x001fca0007ffe0ff */
[----:B------:R-:W-:Y:S01]  /*a8a0*/  ST.E desc[UR8][R2.64+0x4], R5 ;  /* 0x0000040502007985 */ /* 0x000fe2000c101908 */
[----:B------:R-:W-:Y:S05]  /*a8b0*/  EXIT ;  /* 0x000000000000794d */ /* 0x000fea0003800000 */
.L_x_1699:
        /* <DEDUP_REMOVED lines=12> */
.L_x_3686:


//--------------------- .text._Z23gemm_half_q_half_kernelILi3ELi4ELb1ELb0ELi64EEvPK6__halfPKjS4_S2_PS0_iiiiPKtS7_iiiiiibS2_i --------------------------
	.section	.text._Z23gemm_half_q_half_kernelILi3ELi4ELb1ELb0ELi64EEvPK6__halfPKjS4_S2_PS0_iiiiPKtS7_iiiiiibS2_i,"ax",@progbits
	.align	128
        .global         _Z23gemm_half_q_half_kernelILi3ELi4ELb1ELb0ELi64EEvPK6__halfPKjS4_S2_PS0_iiiiPKtS7_iiiiiibS2_i
        .type           _Z23gemm_half_q_half_kernelILi3ELi4ELb1ELb0ELi64EEvPK6__halfPKjS4_S2_PS0_iiiiPKtS7_iiiiiibS2_i,@function
        .size           _Z23gemm_half_q_half_kernelILi3ELi4ELb1ELb0ELi64EEvPK6__halfPKjS4_S2_PS0_iiiiPKtS7_iiiiiibS2_i,(.L_x_3687 - _Z23gemm_half_q_half_kernelILi3ELi4ELb1ELb0ELi64EEvPK6__halfPKjS4_S2_PS0_iiiiPKtS7_iiiiiibS2_i)
        .other          _Z23gemm_half_q_half_kernelILi3ELi4ELb1ELb0ELi64EEvPK6__halfPKjS4_S2_PS0_iiiiPKtS7_iiiiiibS2_i,@"STO_CUDA_ENTRY STV_DEFAULT"
_Z23gemm_half_q_half_kernelILi3ELi4ELb1ELb0ELi64EEvPK6__halfPKjS4_S2_PS0_iiiiPKtS7_iiiiiibS2_i:
.text._Z23gemm_half_q_half_kernelILi3ELi4ELb1ELb0ELi64EEvPK6__halfPKjS4_S2_PS0_iiiiPKtS7_iiiiiibS2_i:
        /* <DEDUP_REMOVED lines=37> */
.L_x_1700:
[----:B------:R-:W-:Y:S02]  /*0250*/  PRMT R0, R0, 0x9910, RZ ;  /* 0x0000991000007816 */ /* 0x000fe400000000ff */
[----:B----4-:R-:W-:Y:S02]  /*0260*/  SHF.L.U32 R25, R20, 0x6, RZ ;  /* 0x0000000614197819 */ /* 0x010fe400000006ff */
[----:B------:R-:W-:Y:S02]  /*0270*/  ISETP.NE.AND P0, PT, R0, RZ, PT ;  /* 0x000000ff0000720c */ /* 0x000fe40003f05270 */
[----:B---3--:R-:W-:-:S11]  /*0280*/  VIADDMNMX R24, R25, 0x40, R21, PT ;  /* 0x0000004019187846 */ /* 0x008fd60003800115 */
[----:B------:R-:W-:Y:S05]  /*0290*/  @!P0 EXIT ;  /* 0x000000000000894d */ /* 0x000fea0003800000 */
[----:B--2---:R-:W-:Y:S01]  /*02a0*/  IMAD.IADD R9, R25, 0x1, R22 ;  /* 0x0000000119097824 */ /* 0x004fe200078e0216 */
[----:B0-----:R-:W-:Y:S01]  /*02b0*/  SHF.L.U32 R0, R7, 0x8, RZ ;  /* 0x0000000807007819 */ /* 0x001fe200000006ff */
[----:B------:R-:W-:Y:S03]  /*02c0*/  BSSY B0, `(.L_x_1701) ;  /* 0x000006c000007945 */ /* 0x000fe60003800000 */
        /* <DEDUP_REMOVED lines=28> */
.L_x_1705:
        /* <DEDUP_REMOVED lines=16> */
.L_x_1704:
        /* <DEDUP_REMOVED lines=16> */
.L_x_1703:
        /* <DEDUP_REMOVED lines=17> */
.L_x_1707:
        /* <DEDUP_REMOVED lines=16> */
.L_x_1706:
        /* <DEDUP_REMOVED lines=14> */
.L_x_1702:
[----:B------:R-:W-:Y:S05]  /*0980*/  BSYNC B0 ;  /* 0x0000000000007941 */ /* 0x000fea0003800000 */
.L_x_1701:
        /* <DEDUP_REMOVED lines=13> */
[----:B------:R-:W-:-:S05]  /*0a60*/  IMAD R7, R7, 0x3, R0 ;  /* 0x0000000307077824 */ /* 0x000fca00078e0200 */
[----:B------:R-:W-:-:S05]  /*0a70*/  LEA R7, R22, R7, 0x2 ;  /* 0x0000000716077211 */ /* 0x000fca00078e10ff */
[----:B0-----:R-:W-:-:S04]  /*0a80*/  IMAD.WIDE R10, R7, 0x2, R10 ;  /* 0x00000002070a7825 */ /* 0x001fc800078e020a */
[----:B------:R-:W-:Y:S01]  /*0a90*/  IMAD.MOV.U32 R7, RZ, RZ, RZ ;  /* 0x000000ffff077224 */ /* 0x000fe200078e00ff */
[----:B------:R-:W-:Y:S06]  /*0aa0*/  @!P2 BRA `(.L_x_1709) ;  /* 0x000000000034a947 */ /* 0x000fec0003800000 */
[----:B------:R-:W-:Y:S02]  /*0ab0*/  PLOP3.LUT P0, PT, PT, PT, PT, 0x8, 0x0 ;  /* 0x000000000000781c */ /* 0x000fe40003f0e170 */
[----:B------:R-:W-:-:S11]  /*0ac0*/  IADD3 R0, R26, -0x3, RZ ;  /* 0xfffffffd1a007810 */ /* 0x000fd60007ffe0ff */
.L_x_1710:
        /* <DEDUP_REMOVED lines=11> */
.L_x_1709:
        /* <DEDUP_REMOVED lines=10> */
.L_x_1708:
[----:B------:R-:W0:Y:S08]  /*0c20*/  LDC.64 R18, c[0x0][0x248] ;  /* 0x00009200ff127b82 */ /* 0x000e300000000a00 */
[----:B------:R-:W-:Y:S01]  /*0c30*/  BAR.SYNC.DEFER_BLOCKING 0x0 ;  /* 0x0000000000007b1d */ /* 0x000fe20000010000 */
[----:B------:R-:W-:Y:S02]  /*0c40*/  ISETP.GE.AND P0, PT, R25, R24, PT ;  /* 0x000000181900720c */ /* 0x000fe40003f06270 */
[----:B-1----:R-:W-:-:S05]  /*0c50*/  SHF.L.U32 R11, R20, 0x7, RZ ;  /* 0x00000007140b7819 */ /* 0x002fca00000006ff */
[----:B------:R-:W1:Y:S08]  /*0c60*/  LDC R28, c[0x0][0x25c] ;  /* 0x00009700ff1c7b82 */ /* 0x000e700000000800 */
[----:B------:R-:W2:Y:S01]  /*0c70*/  LDC R30, c[0x0][0x264] ;  /* 0x00009900ff1e7b82 */ /* 0x000ea20000000800 */
[----:B0-----:R-:W-:Y:S01]  /*0c80*/  IMAD.WIDE R10, R11, 0x2, R18 ;  /* 0x000000020b0a7825 */ /* 0x001fe200078e0212 */
[----:B------:R-:W-:Y:S06]  /*0c90*/  @P0 BRA `(.L_x_1711) ;  /* 0x0000000000d00947 */ /* 0x000fec0003800000 */
[----:B------:R0:W5:Y:S01]  /*0ca0*/  LDG.E.U16.CONSTANT R0, desc[UR6][R10.64] ;  /* 0x000000060a007981 */ /* 0x000162000c1e9500 */
[----:B------:R-:W-:Y:S01]  /*0cb0*/  SHF.R.S32.HI R7, RZ, 0x1f, R8 ;  /* 0x0000001fff077819 */ /* 0x000fe20000011408 */
[----:B------:R-:W-:Y:S01]  /*0cc0*/  IMAD.SHL.U32 R2, R8, 0x4, RZ ;  /* 0x0000000408027824 */ /* 0x000fe200078e00ff */
[----:B------:R-:W-:Y:S01]  /*0cd0*/  HFMA2.MMA R9, -RZ, RZ, 0, 0 ;  /* 0x00000000ff097435 */ /* 0x000fe200000001ff */
[----:B------:R-:W-:Y:S01]  /*0ce0*/  IMAD.MOV.U32 R21, RZ, RZ, R25 ;  /* 0x000000ffff157224 */ /* 0x000fe200078e0019 */
[----:B------:R-:W-:Y:S02]  /*0cf0*/  LEA.HI R7, R7, R8, RZ, 0x3 ;  /* 0x0000000807077211 */ /* 0x000fe400078f18ff */
[----:B------:R-:W-:Y:S02]  /*0d00*/  LOP3.LUT R2, R2, 0x10, RZ, 0xc0, !PT ;  /* 0x0000001002027812 */ /* 0x000fe400078ec0ff */
[----:B------:R-:W-:-:S07]  /*0d10*/  SHF.R.S32.HI R7, RZ, 0x3, R7 ;  /* 0x00000003ff077819 */ /* 0x000fce0000011407 */
.L_x_1712:
        /* <DEDUP_REMOVED lines=23> */
[----:B------:R-:W-:Y:S02]  /*0e90*/  LOP3.LUT R20, R20, 0xf, RZ, 0xc0, !PT ;  /* 0x0000000f14147812 */ /* 0x000fe400078ec0ff */
[----:B------:R-:W-:Y:S01]  /*0ea0*/  IADD3 R23, R23, 0x1, RZ ;  /* 0x0000000117177810 */ /* 0x000fe20007ffe0ff */
[----:B------:R-:W-:Y:S01]  /*0eb0*/  VIADD R12, R12, 0x1 ;  /* 0x000000010c0c7836 */ /* 0x000fe20000000000 */
[----:B------:R-:W-:Y:S01]  /*0ec0*/  IADD3 R20, R20, 0x1, RZ ;  /* 0x0000000114147810 */ /* 0x000fe20007ffe0ff */
[----:B------:R-:W-:Y:S02]  /*0ed0*/  I2F.F16 R22, R22 ;  /* 0x0000001600167306 */ /* 0x000fe40000200c00 */
        /* <DEDUP_REMOVED lines=16> */
.L_x_1711:
        /* <DEDUP_REMOVED lines=21> */
.L_x_1713:
        /* <DEDUP_REMOVED lines=8> */
.L_x_1714:
        /* <DEDUP_REMOVED lines=11> */
.L_x_1715:
        /* <DEDUP_REMOVED lines=8> */
.L_x_1716:
        /* <DEDUP_REMOVED lines=9> */
.L_x_1717:
        /* <DEDUP_REMOVED lines=36> */
.L_x_1722:
[----:B------:R-:W-:Y:S01]  /*15b0*/  ISETP.NE.AND P4, PT, R25, R48, PT ;  /* 0x000000301900720c */ /* 0x000fe20003f85270 */
[----:B------:R-:W1:-:S12]  /*15c0*/  LDC R27, c[0x0][0x23c] ;  /* 0x00008f00ff1b7b82 */ /* 0x000e580000000800 */
[----:B------:R-:W2:Y:S01]  /*15d0*/  @!P4 LDC.64 R2, c[0x0][0x248] ;  /* 0x00009200ff02cb82 */ /* 0x000ea20000000a00 */
[----:B------:R-:W-:Y:S01]  /*15e0*/  @!P4 IADD3 R28, R28, 0x1, RZ ;  /* 0x000000011c1cc810 */ /* 0x000fe20007ffe0ff */
[----:B------:R-:W-:Y:S01]  /*15f0*/  @!P4 IMAD.SHL.U32 R5, R25, 0x2, RZ ;  /* 0x000000021905c824 */ /* 0x000fe200078e00ff */
[----:B------:R-:W-:-:S03]  /*1600*/  MOV R12, R8 ;  /* 0x00000008000c7202 */ /* 0x000fc60000000f00 */
[----:B------:R-:W-:Y:S02]  /*1610*/  @!P4 IMAD R0, R28, 0x8, R1 ;  /* 0x000000081c00c824 */ /* 0x000fe400078e0201 */
[----:B------:R-:W-:-:S03]  /*1620*/  IMAD.MOV.U32 R13, RZ, RZ, R9 ;  /* 0x000000ffff0d7224 */ /* 0x000fc600078e0009 */
[----:B------:R-:W3:Y:S01]  /*1630*/  @!P4 LDL.64 R6, [R0] ;  /* 0x000000000006c983 */ /* 0x000ee20000100a00 */
[----:B--2---:R-:W-:-:S04]  /*1640*/  @!P4 IMAD.WIDE R2, R5, 0x2, R2 ;  /* 0x000000020502c825 */ /* 0x004fc800078e0202 */
[----:B-1----:R-:W-:Y:S02]  /*1650*/  IMAD.WIDE R4, R27, 0x4, R12 ;  /* 0x000000041b047825 */ /* 0x002fe400078e020c */
        /* <DEDUP_REMOVED lines=13> */
[----:B------:R-:W-:Y:S01]  /*1730*/  SHF.R.U32.HI R38, RZ, 0xf, R14 ;  /* 0x0000000fff267819 */ /* 0x000fe2000001160e */
[----:B------:R-:W-:Y:S01]  /*1740*/  HFMA2.MMA R0, -RZ, RZ, 0, 0.015625 ;  /* 0x00002400ff007435 */ /* 0x000fe200000001ff */
        /* <DEDUP_REMOVED lines=26> */
[----:B------:R-:W-:Y:S02]  /*18f0*/  LOP3.LUT R44, R38, 0x20002, R41, 0xf8, !PT ;  /* 0x00020002262c7812 */ /* 0x000fe400078ef829 */
[----:B------:R-:W-:-:S02]  /*1900*/  LOP3.LUT R35, R9, 0x380038, RZ, 0xc0, !PT ;  /* 0x0038003809237812 */ /* 0x000fc400078ec0ff */
[----:B------:R-:W-:Y:S02]  /*1910*/  SHF.R.U32.HI R8, RZ, 0x6, R9 ;  /* 0x00000006ff087819 */ /* 0x000fe40000011609 */
[----:B------:R-:W-:Y:S02]  /*1920*/  LOP3.LUT R55, R9, 0x70007, RZ, 0xc0, !PT ;  /* 0x0007000709377812 */ /* 0x000fe400078ec0ff */
[C---:B------:R-:W-:Y:S02]  /*1930*/  LOP3.LUT R40, R10.reuse, 0x380038, RZ, 0xc0, !PT ;  /* 0x003800380a287812 */ /* 0x040fe400078ec0ff */
[----:B------:R-:W-:Y:S02]  /*1940*/  SHF.R.U32.HI R9, RZ, 0x6, R10 ;  /* 0x00000006ff097819 */ /* 0x000fe4000001160a */
[----:B------:R-:W-:Y:S02]  /*1950*/  LOP3.LUT R56, R10, 0x70007, RZ, 0xc0, !PT ;  /* 0x000700070a387812 */ /* 0x000fe400078ec0ff */
[----:B------:R-:W-:-:S02]  /*1960*/  LOP3.LUT R37, R34, 0x20002, R37, 0xf8, !PT ;  /* 0x0002000222257812 */ /* 0x000fc400078ef825 */
[C---:B------:R-:W-:Y:S02]  /*1970*/  LOP3.LUT R45, R11.reuse, 0x380038, RZ, 0xc0, !PT ;  /* 0x003800380b2d7812 */ /* 0x040fe400078ec0ff */
[----:B------:R-:W-:Y:S02]  /*1980*/  SHF.R.U32.HI R10, RZ, 0x6, R11 ;  /* 0x00000006ff0a7819 */ /* 0x000fe4000001160b */
[----:B------:R-:W-:Y:S02]  /*1990*/  LOP3.LUT R58, R11, 0x70007, RZ, 0xc0, !PT ;  /* 0x000700070b3a7812 */ /* 0x000fe400078ec0ff */
[----:B------:R-:W-:Y:S02]  /*19a0*/  LOP3.LUT R66, R42, 0x20002, R47, 0xf8, !PT ;  /* 0x000200022a427812 */ /* 0x000fe400078ef82f */
[----:B------:R-:W-:Y:S02]  /*19b0*/  LOP3.LUT R81, R43, 0x64006400, RZ, 0xfc, !PT ;  /* 0x640064002b517812 */ /* 0x000fe400078efcff */
[----:B------:R-:W-:-:S02]  /*19c0*/  LOP3.LUT R83, R32, 0x64006400, RZ, 0xfc, !PT ;  /* 0x6400640020537812 */ /* 0x000fc400078efcff */
        /* <DEDUP_REMOVED lines=35> */
[----:B------:R-:W-:Y:S01]  /*1c00*/  ISETP.GE.AND P4, PT, R26, 0x2, PT ;  /* 0x000000021a00780c */ /* 0x000fe20003f86270 */
[----:B------:R-:W-:Y:S01]  /*1c10*/  HADD2 R90, R51, -1028, -1028 ;  /* 0xe404e404335a7430 */ /* 0x000fe20000000000 */
[----:B--2---:R-:W-:Y:S02]  /*1c20*/  SHF.R.U32.HI R30, RZ, 0xd, R4 ;  /* 0x0000000dff1e7819 */ /* 0x004fe40000011604 */
[----:B------:R-:W-:Y:S02]  /*1c30*/  SHF.R.U32.HI R41, RZ, 0xd, R6 ;  /* 0x0000000dff297819 */ /* 0x000fe40000011606 */
[C---:B------:R-:W-:Y:S02]  /*1c40*/  LOP3.LUT R34, R4.reuse, 0x380038, RZ, 0xc0, !PT ;  /* 0x0038003804227812 */ /* 0x040fe400078ec0ff */
[----:B------:R-:W-:Y:S02]  /*1c50*/  SHF.R.U32.HI R54, RZ, 0x6, R4 ;  /* 0x00000006ff367819 */ /* 0x000fe40000011604 */
[----:B------:R-:W-:-:S02]  /*1c60*/  LOP3.LUT R60, R4, 0x70007, RZ, 0xc0, !PT ;  /* 0x00070007043c7812 */ /* 0x000fc400078ec0ff */
[--C-:B------:R-:W-:Y:S02]  /*1c70*/  SHF.R.U32.HI R4, RZ, 0xd, R5.reuse ;  /* 0x0000000dff047819 */ /* 0x100fe40000011605 */
[C---:B------:R-:W-:Y:S02]  /*1c80*/  LOP3.LUT R38, R5.reuse, 0x380038, RZ, 0xc0, !PT ;  /* 0x0038003805267812 */ /* 0x040fe400078ec0ff */
[----:B------:R-:W-:Y:S02]  /*1c90*/  SHF.R.U32.HI R11, RZ, 0x6, R5 ;  /* 0x00000006ff0b7819 */ /* 0x000fe40000011605 */
[----:B------:R-:W-:Y:S02]  /*1ca0*/  LOP3.LUT R61, R5, 0x70007, RZ, 0xc0, !PT ;  /* 0x00070007053d7812 */ /* 0x000fe400078ec0ff */
[----:B------:R-:W-:Y:S02]  /*1cb0*/  LOP3.LUT R42, R6, 0x380038, RZ, 0xc0, !PT ;  /* 0x00380038062a7812 */ /* 0x000fe400078ec0ff */
[----:B------:R-:W-:-:S02]  /*1cc0*/  SHF.R.U32.HI R57, RZ, 0x6, R6 ;  /* 0x00000006ff397819 */ /* 0x000fc40000011606 */
[----:B------:R-:W-:Y:S02]  /*1cd0*/  LOP3.LUT R63, R6, 0x70007, RZ, 0xc0, !PT ;  /* 0x00070007063f7812 */ /* 0x000fe400078ec0ff */
[----:B------:R-:W-:Y:S02]  /*1ce0*/  SHF.R.U32.HI R47, RZ, 0xd, R7 ;  /* 0x0000000dff2f7819 */ /* 0x000fe40000011607 */
[----:B------:R-:W-:Y:S02]  /*1cf0*/  LOP3.LUT R5, R33, 0x40004, R30, 0xf8, !PT ;  /* 0x0004000421057812 */ /* 0x000fe400078ef81e */
[----:B------:R-:W-:Y:S02]  /*1d00*/  LOP3.LUT R6, R44, 0x40004, R41, 0xf8, !PT ;  /* 0x000400042c067812 */ /* 0x000fe400078ef829 */
[----:B------:R-:W-:Y:S02]  /*1d10*/  LOP3.LUT R30, R49, 0x380038, RZ, 0xc0, !PT ;  /* 0x00380038311e7812 */ /* 0x000fe400078ec0ff */
[----:B------:R-:W-:-:S02]  /*1d20*/  LOP3.LUT R41, R9, 0x380038, RZ, 0xc0, !PT ;  /* 0x0038003809297812 */ /* 0x000fc400078ec0ff */
[C---:B------:R-:W-:Y:S02]  /*1d30*/  LOP3.LUT R46, R7.reuse, 0x380038, RZ, 0xc0, !PT ;  /* 0x00380038072e7812 */ /* 0x040fe400078ec0ff */
[----:B------:R-:W-:Y:S02]  /*1d40*/  SHF.R.U32.HI R59, RZ, 0x6, R7 ;  /* 0x00000006ff3b7819 */ /* 0x000fe40000011607 */
[----:B------:R-:W-:Y:S02]  /*1d50*/  LOP3.LUT R64, R7, 0x70007, RZ, 0xc0, !PT ;  /* 0x0007000707407812 */ /* 0x000fe400078ec0ff */
[----:B------:R-:W-:Y:S02]  /*1d60*/  LOP3.LUT R7, R37, 0x40004, R4, 0xf8, !PT ;  /* 0x0004000425077812 */ /* 0x000fe400078ef804 */
[----:B------:R-:W-:Y:S02]  /*1d70*/  LOP3.LUT R4, R66, 0x40004, R47, 0xf8, !PT ;  /* 0x0004000442047812 */ /* 0x000fe400078ef82f */
        /* <DEDUP_REMOVED lines=201> */
.L_x_1720:
        /* <DEDUP_REMOVED lines=78> */
.L_x_1721:
        /* <DEDUP_REMOVED lines=77> */
.L_x_1719:
        /* <DEDUP_REMOVED lines=8> */
.L_x_1718:
[----:B------:R-:W-:Y:S05]  /*3440*/  @!P1 EXIT ;  /* 0x000000000000994d */ /* 0x000fea0003800000 */
[----:B------:R-:W1:Y:S01]  /*3450*/  S2R R0, SR_CTAID.X ;  /* 0x0000000000007919 */ /* 0x000e620000002500 */
[----:B------:R-:W2:Y:S01]  /*3460*/  S2UR UR4, SR_CTAID.Y ;  /* 0x00000000000479c3 */ /* 0x000ea20000002600 */
[----:B------:R-:W1:Y:S07]  /*3470*/  S2R R3, SR_TID.X ;  /* 0x0000000000037919 */ /* 0x000e6e0000002100 */
[----:B------:R-:W3:Y:S01]  /*3480*/  LDC.64 R6, c[0x0][0x230] ;  /* 0x00008c00ff067b82 */ /* 0x000ee20000000a00 */
[----:B--2---:R-:W-:Y:S01]  /*3490*/  UIMAD UR4, UR4, 0x3, URZ ;  /* 0x00000003040478a4 */ /* 0x004fe2000f8e023f */
[----:B-1----:R-:W-:-:S05]  /*34a0*/  LEA R0, R0, R3, 0x6 ;  /* 0x0000000300007211 */ /* 0x002fca00078e30ff */
[----:B------:R-:W-:-:S04]  /*34b0*/  IMAD.SHL.U32 R0, R0, 0x4, RZ ;  /* 0x0000000400007824 */ /* 0x000fc800078e00ff */
[----:B------:R-:W-:-:S04]  /*34c0*/  IMAD R8, R27, UR4, R0 ;  /* 0x000000041b087c24 */ /* 0x000fc8000f8e0200 */
[----:B---3--:R-:W-:-:S05]  /*34d0*/  IMAD.WIDE R4, R8, 0x2, R6 ;  /* 0x0000000208047825 */ /* 0x008fca00078e0206 */
[----:B------:R1:W-:Y:S01]  /*34e0*/  ATOM.E.ADD.F16x2.RN.STRONG.GPU P0, RZ, desc[UR6][R4.64], R23 ;  /* 0x0000001704ff79a2 */ /* 0x0003e2000810e1c6 */
[----:B------:R-:W-:Y:S04]  /*34f0*/  BSSY B0, `(.L_x_1723) ;  /* 0x000000f000007945 */ /* 0x000fe80003800000 */
[----:B-1----:R-:W-:Y:S05]  /*3500*/  @P0 BRA `(.L_x_1724) ;  /* 0x0000000000340947 */ /* 0x002fea0003800000 */
[----:B------:R-:W1:Y:S02]  /*3510*/  QSPC.E.S P0, RZ, [R4] ;  /* 0x0000000004ff73aa */ /* 0x000e640000000500 */
[----:B-1----:R-:W-:Y:S05]  /*3520*/  @!P0 BRA `(.L_x_1725) ;  /* 0x0000000000208947 */ /* 0x002fea0003800000 */
[----:B------:R-:W-:-:S04]  /*3530*/  MOV R2, R4 ;  /* 0x0000000400027202 */ /* 0x000fc80000000f00 */
[----:B------:R-:W-:-:S07]  /*3540*/  MOV R0, R2 ;  /* 0x0000000200007202 */ /* 0x000fce0000000f00 */
.L_x_1726:
[----:B------:R-:W1:Y:S02]  /*3550*/  LDS R2, [R0] ;  /* 0x0000000000027984 */ /* 0x000e640000000800 */
[----:B-1----:R-:W-:-:S06]  /*3560*/  HADD2 R3, R2, R23 ;  /* 0x0000001702037230 */ /* 0x002fcc0000000000 */
[----:B------:R-:W1:Y:S02]  /*3570*/  ATOMS.CAST.SPIN R3, [R0], R2, R3 ;  /* 0x000000020003738d */ /* 0x000e640001800003 */
[----:B-1----:R-:W-:-:S13]  /*3580*/  ISETP.EQ.U32.AND P0, PT, R3, 0x1, PT ;  /* 0x000000010300780c */ /* 0x002fda0003f02070 */
[----:B------:R-:W-:Y:S05]  /*3590*/  @!P0 BRA `(.L_x_1726) ;  /* 0xfffffffc00ec8947 */ /* 0x000fea000383ffff */
[----:B------:R-:W-:Y:S05]  /*35a0*/  BRA `(.L_x_1724) ;  /* 0x00000000000c7947 */ /* 0x000fea0003800000 */
.L_x_1725:
[----:B------:R-:W2:Y:S02]  /*35b0*/  LD.E R0, desc[UR6][R4.64] ;  /* 0x0000000604007980 */ /* 0x000ea4000c101900 */
[----:B--2---:R-:W-:-:S05]  /*35c0*/  IADD3 R3, R23, R0, RZ ;  /* 0x0000000017037210 */ /* 0x004fca0007ffe0ff */
[----:B------:R1:W-:Y:S02]  /*35d0*/  ST.E desc[UR6][R4.64], R3 ;  /* 0x0000000304007985 */ /* 0x0003e4000c101906 */
.L_x_1724:
[----:B------:R-:W-:Y:S05]  /*35e0*/  BSYNC B0 ;  /* 0x0000000000007941 */ /* 0x000fea0003800000 */
.L_x_1723:
[----:B------:R2:W-:Y:S01]  /*35f0*/  ATOM.E.ADD.F16x2.RN.STRONG.GPU P0, RZ, desc[UR6][R4.64+0x4], R22 ;  /* 0x0000041604ff79a2 */ /* 0x0005e2000810e1c6 */
[----:B------:R-:W-:Y:S04]  /*3600*/  BSSY B0, `(.L_x_1727) ;  /* 0x000000f000007945 */ /* 0x000fe80003800000 */
[----:B--2---:R-:W-:Y:S05]  /*3610*/  @P0 BRA `(.L_x_1728) ;  /* 0x0000000000340947 */ /* 0x004fea0003800000 */
[----:B------:R-:W2:Y:S02]  /*3620*/  QSPC.E.S P0, RZ, [R4+0x4] ;  /* 0x0000040004ff73aa */ /* 0x000ea40000000500 */
[----:B--2---:R-:W-:Y:S05]  /*3630*/  @!P0 BRA `(.L_x_1729) ;  /* 0x0000000000208947 */ /* 0x004fea0003800000 */
[----:B------:R-:W-:-:S05]  /*3640*/  IMAD.MOV.U32 R2, RZ, RZ, R4 ;  /* 0x000000ffff027224 */ /* 0x000fca00078e0004 */
[----:B------:R-:W-:-:S07]  /*3650*/  MOV R0, R2 ;  /* 0x0000000200007202 */ /* 0x000fce0000000f00 */
.L_x_1730:
[----:B------:R-:W1:Y:S02]  /*3660*/  LDS R2, [R0+0x4] ;  /* 0x0000040000027984 */ /* 0x000e640000000800 */
[----:B-1----:R-:W-:-:S10]  /*3670*/  HFMA2.MMA R3, R2, 1, 1, R22 ;  /* 0x3c003c0002037835 */ /* 0x002fd40000000016 */
[----:B------:R-:W1:Y:S02]  /*3680*/  ATOMS.CAST.SPIN R3, [R0+0x4], R2, R3 ;  /* 0x000004020003738d */ /* 0x000e640001800003 */
[----:B-1----:R-:W-:-:S13]  /*3690*/  ISETP.EQ.U32.AND P0, PT, R3, 0x1, PT ;  /* 0x000000010300780c */ /* 0x002fda0003f02070 */
[----:B------:R-:W-:Y:S05]  /*36a0*/  @!P0 BRA `(.L_x_1730) ;  /* 0xfffffffc00ec8947 */ /* 0x000fea000383ffff */
[----:B------:R-:W-:Y:S05]  /*36b0*/  BRA `(.L_x_1728) ;  /* 0x00000000000c7947 */ /* 0x000fea0003800000 */
.L_x_1729:
[----:B------:R-:W1:Y:S02]  /*36c0*/  LD.E R0, desc[UR6][R4.64+0x4] ;  /* 0x0000040604007980 */ /* 0x000e64000c101900 */
[----:B-1----:R-:W-:-:S05]  /*36d0*/  IADD3 R3, R22, R0, RZ ;  /* 0x0000000016037210 */ /* 0x002fca0007ffe0ff */
[----:B------:R2:W-:Y:S02]  /*36e0*/  ST.E desc[UR6][R4.64+0x4], R3 ;  /* 0x0000040304007985 */ /* 0x0005e4000c101906 */
.L_x_1728:
[----:B------:R-:W-:Y:S05]  /*36f0*/  BSYNC B0 ;  /* 0x0000000000007941 */ /* 0x000fea0003800000 */
.L_x_1727:
[----:B------:R-:W-:-:S13]  /*3700*/  ISETP.GE.AND P0, PT, R26, 0x2, PT ;  /* 0x000000021a00780c */ /* 0x000fda0003f06270 */
[----:B------:R-:W-:Y:S05]  /*3710*/  @!P0 EXIT ;  /* 0x000000000000894d */ /* 0x000fea0003800000 */
[----:B------:R-:W-:-:S05]  /*3720*/  IADD3 R8, R8, R27, RZ ;  /* 0x0000001b08087210 */ /* 0x000fca0007ffe0ff */
[----:B-12---:R-:W-:-:S05]  /*3730*/  IMAD.WIDE R4, R8, 0x2, R6 ;  /* 0x0000000208047825 */ /* 0x006fca00078e0206 */
[----:B------:R1:W-:Y:S01]  /*3740*/  ATOM.E.ADD.F16x2.RN.STRONG.GPU P0, RZ, desc[UR6][R4.64], R21 ;  /* 0x0000001504ff79a2 */ /* 0x0003e2000810e1c6 */
[----:B------:R-:W-:Y:S04]  /*3750*/  BSSY B0, `(.L_x_1731) ;  /* 0x000000f000007945 */ /* 0x000fe80003800000 */
[----:B-1----:R-:W-:Y:S05]  /*3760*/  @P0 BRA `(.L_x_1732) ;  /* 0x0000000000340947 */ /* 0x002fea0003800000 */
[----:B------:R-:W1:Y:S02]  /*3770*/  QSPC.E.S P0, RZ, [R4] ;  /* 0x0000000004ff73aa */ /* 0x000e640000000500 */
[----:B-1----:R-:W-:Y:S05]  /*3780*/  @!P0 BRA `(.L_x_1733) ;  /* 0x0000000000208947 */ /* 0x002fea0003800000 */
[----:B------:R-:W-:-:S05]  /*3790*/  IMAD.MOV.U32 R2, RZ, RZ, R4 ;  /* 0x000000ffff027224 */ /* 0x000fca00078e0004 */
[----:B------:R-:W-:-:S07]  /*37a0*/  MOV R0, R2 ;  /* 0x0000000200007202 */ /* 0x000fce0000000f00 */
.L_x_1734:
[----:B------:R-:W1:Y:S02]  /*37b0*/  LDS R2, [R0] ;  /* 0x0000000000027984 */ /* 0x000e640000000800 */
[----:B-1----:R-:W-:-:S06]  /*37c0*/  HADD2 R3, R2, R21 ;  /* 0x0000001502037230 */ /* 0x002fcc0000000000 */
[----:B------:R-:W1:Y:S02]  /*37d0*/  ATOMS.CAST.SPIN R3, [R0], R2, R3 ;  /* 0x000000020003738d */ /* 0x000e640001800003 */
[----:B-1----:R-:W-:-:S13]  /*37e0*/  ISETP.EQ.U32.AND P0, PT, R3, 0x1, PT ;  /* 0x000000010300780c */ /* 0x002fda0003f02070 */
[----:B------:R-:W-:Y:S05]  /*37f0*/  @!P0 BRA `(.L_x_1734) ;  /* 0xfffffffc00ec8947 */ /* 0x000fea000383ffff */
[----:B------:R-:W-:Y:S05]  /*3800*/  BRA `(.L_x_1732) ;  /* 0x00000000000c7947 */ /* 0x000fea0003800000 */
.L_x_1733:
[----:B------:R-:W2:Y:S02]  /*3810*/  LD.E R0, desc[UR6][R4.64] ;  /* 0x0000000604007980 */ /* 0x000ea4000c101900 */
[----:B--2---:R-:W-:-:S05]  /*3820*/  IADD3 R3, R21, R0, RZ ;  /* 0x0000000015037210 */ /* 0x004fca0007ffe0ff */
[----:B------:R1:W-:Y:S02]  /*3830*/  ST.E desc[UR6][R4.64], R3 ;  /* 0x0000000304007985 */ /* 0x0003e4000c101906 */
.L_x_1732:
[----:B------:R-:W-:Y:S05]  /*3840*/  BSYNC B0 ;  /* 0x0000000000007941 */ /* 0x000fea0003800000 */
.L_x_1731:
[----:B------:R2:W-:Y:S01]  /*3850*/  ATOM.E.ADD.F16x2.RN.STRONG.GPU P0, RZ, desc[UR6][R4.64+0x4], R20 ;  /* 0x0000041404ff79a2 */ /* 0x0005e2000810e1c6 */
[----:B------:R-:W-:Y:S04]  /*3860*/  BSSY B0, `(.L_x_1735) ;  /* 0x000000f000007945 */ /* 0x000fe80003800000 */
[----:B--2---:R-:W-:Y:S05]  /*3870*/  @P0 BRA `(.L_x_1736) ;  /* 0x0000000000340947 */ /* 0x004fea0003800000 */
[----:B------:R-:W2:Y:S02]  /*3880*/  QSPC.E.S P0, RZ, [R4+0x4] ;  /* 0x0000040004ff73aa */ /* 0x000ea40000000500 */
[----:B--2---:R-:W-:Y:S05]  /*3890*/  @!P0 BRA `(.L_x_1737) ;  /* 0x0000000000208947 */ /* 0x004fea0003800000 */
[----:B------:R-:W-:-:S04]  /*38a0*/  MOV R2, R4 ;  /* 0x0000000400027202 */ /* 0x000fc80000000f00 */
[----:B------:R-:W-:-:S07]  /*38b0*/  MOV R0, R2 ;  /* 0x0000000200007202 */ /* 0x000fce0000000f00 */
.L_x_1738:
[----:B------:R-:W1:Y:S02]  /*38c0*/  LDS R2, [R0+0x4] ;  /* 0x0000040000027984 */ /* 0x000e640000000800 */
[----:B-1----:R-:W-:-:S10]  /*38d0*/  HFMA2.MMA R3, R2, 1, 1, R20 ;  /* 0x3c003c0002037835 */ /* 0x002fd40000000014 */
[----:B------:R-:W1:Y:S02]  /*38e0*/  ATOMS.CAST.SPIN R3, [R0+0x4], R2, R3 ;  /* 0x000004020003738d */ /* 0x000e640001800003 */
[----:B-1----:R-:W-:-:S13]  /*38f0*/  ISETP.EQ.U32.AND P0, PT, R3, 0x1, PT ;  /* 0x000000010300780c */ /* 0x002fda0003f02070 */
[----:B------:R-:W-:Y:S05]  /*3900*/  @!P0 BRA `(.L_x_1738) ;  /* 0xfffffffc00ec8947 */ /* 0x000fea000383ffff */
[----:B------:R-:W-:Y:S05]  /*3910*/  BRA `(.L_x_1736) ;  /* 0x00000000000c7947 */ /* 0x000fea0003800000 */
.L_x_1737:
[----:B------:R-:W1:Y:S02]  /*3920*/  LD.E R0, desc[UR6][R4.64+0x4] ;  /* 0x0000040604007980 */ /* 0x000e64000c101900 */
[----:B-1----:R-:W-:-:S05]  /*3930*/  IMAD.IADD R3, R20, 0x1, R0 ;  /* 0x0000000114037824 */ /* 0x002fca00078e0200 */
[----:B------:R2:W-:Y:S02]  /*3940*/  ST.E desc[UR6][R4.64+0x4], R3 ;  /* 0x0000040304007985 */ /* 0x0005e4000c101906 */
.L_x_1736:
[----:B------:R-:W-:Y:S05]  /*3950*/  BSYNC B0 ;  /* 0x0000000000007941 */ /* 0x000fea0003800000 */
.L_x_1735:
        /* <DEDUP_REMOVED lines=9> */
[----:B------:R-:W-:-:S04]  /*39f0*/  MOV R2, R4 ;  /* 0x0000000400027202 */ /* 0x000fc80000000f00 */
[----:B------:R-:W-:-:S07]  /*3a00*/  MOV R0, R2 ;  /* 0x0000000200007202 */ /* 0x000fce0000000f00 */
.L_x_1742:
[----:B------:R-:W1:Y:S02]  /*3a10*/  LDS R2, [R0] ;  /* 0x0000000000027984 */ /* 0x000e640000000800 */
[----:B-1----:R-:W-:-:S06]  /*3a20*/  HADD2 R3, R2, R19 ;  /* 0x0000001302037230 */ /* 0x002fcc0000000000 */
[----:B------:R-:W1:Y:S02]  /*3a30*/  ATOMS.CAST.SPIN R3, [R0], R2, R3 ;  /* 0x000000020003738d */ /* 0x000e640001800003 */
[----:B-1----:R-:W-:-:S13]  /*3a40*/  ISETP.EQ.U32.AND P0, PT, R3, 0x1, PT ;  /* 0x000000010300780c */ /* 0x002fda0003f02070 */
[----:B------:R-:W-:Y:S05]  /*3a50*/  @!P0 BRA `(.L_x_1742) ;  /* 0xfffffffc00ec8947 */ /* 0x000fea000383ffff */
[----:B------:R-:W-:Y:S05]  /*3a60*/  BRA `(.L_x_1740) ;  /* 0x00000000000c7947 */ /* 0x000fea0003800000 */
.L_x_1741:
[----:B------:R-:W2:Y:S02]  /*3a70*/  LD.E R0, desc[UR6][R4.64] ;  /* 0x0000000604007980 */ /* 0x000ea4000c101900 */
[----:B--2---:R-:W-:-:S05]  /*3a80*/  IMAD.IADD R3, R19, 0x1, R0 ;  /* 0x0000000113037824 */ /* 0x004fca00078e0200 */
[----:B------:R1:W-:Y:S02]  /*3a90*/  ST.E desc[UR6][R4.64], R3 ;  /* 0x0000000304007985 */ /* 0x0003e4000c101906 */
.L_x_1740:
[----:B------:R-:W-:Y:S05]  /*3aa0*/  BSYNC B0 ;  /* 0x0000000000007941 */ /* 0x000fea0003800000 */
.L_x_1739:
[----:B------:R2:W-:Y:S02]  /*3ab0*/  ATOM.E.ADD.F16x2.RN.STRONG.GPU P0, RZ, desc[UR6][R4.64+0x4], R18 ;  /* 0x0000041204ff79a2 */ /* 0x0005e4000810e1c6 */
[----:B--2---:R-:W-:Y:S05]  /*3ac0*/  @P0 EXIT ;  /* 0x000000000000094d */ /* 0x004fea0003800000 */
[----:B------:R-:W2:Y:S02]  /*3ad0*/  QSPC.E.S P0, RZ, [R4+0x4] ;  /* 0x0000040004ff73aa */ /* 0x000ea40000000500 */
[----:B--2---:R-:W-:Y:S05]  /*3ae0*/  @!P0 BRA `(.L_x_1743) ;  /* 0x0000000000208947 */ /* 0x004fea0003800000 */
[----:B------:R-:W-:-:S04]  /*3af0*/  MOV R2, R4 ;  /* 0x0000000400027202 */ /* 0x000fc80000000f00 */
[----:B------:R-:W-:-:S07]  /*3b00*/  MOV R0, R2 ;  /* 0x0000000200007202 */ /* 0x000fce0000000f00 */
.L_x_1744:
[----:B------:R-:W1:Y:S02]  /*3b10*/  LDS R2, [R0+0x4] ;  /* 0x0000040000027984 */ /* 0x000e640000000800 */
[----:B-1----:R-:W-:-:S10]  /*3b20*/  HFMA2.MMA R3, R2, 1, 1, R18 ;  /* 0x3c003c0002037835 */ /* 0x002fd40000000012 */
[----:B------:R-:W1:Y:S02]  /*3b30*/  ATOMS.CAST.SPIN R3, [R0+0x4], R2, R3 ;  /* 0x000004020003738d */ /* 0x000e640001800003 */
[----:B-1----:R-:W-:-:S13]  /*3b40*/  ISETP.EQ.U32.AND P0, PT, R3, 0x1, PT ;  /* 0x000000010300780c */ /* 0x002fda0003f02070 */
[----:B------:R-:W-:Y:S05]  /*3b50*/  @!P0 BRA `(.L_x_1744) ;  /* 0xfffffffc00ec8947 */ /* 0x000fea000383ffff */
[----:B------:R-:W-:Y:S05]  /*3b60*/  EXIT ;  /* 0x000000000000794d */ /* 0x000fea0003800000 */
.L_x_1743:
[----:B------:R-:W1:Y:S02]  /*3b70*/  LD.E R0, desc[UR6][R4.64+0x4] ;  /* 0x0000040604007980 */ /* 0x000e64000c101900 */
[----:B-1----:R-:W-:-:S05]  /*3b80*/  IADD3 R3, R18, R0, RZ ;  /* 0x0000000012037210 */ /* 0x002fca0007ffe0ff */
[----:B------:R-:W-:Y:S01]  /*3b90*/  ST.E desc[UR6][R4.64+0x4], R3 ;  /* 0x0000040304007985 */ /* 0x000fe2000c101906 */
[----:B------:R-:W-:Y:S05]  /*3ba0*/  EXIT ;  /* 0x000000000000794d */ /* 0x000fea0003800000 */
.L_x_1745:
        /* <DEDUP_REMOVED lines=13> */
.L_x_3687:


//--------------------- .text._Z23gemm_half_q_half_kernelILi3ELi6ELb1ELb0ELi64EEvPK6__halfPKjS4_S2_PS0_iiiiPKtS7_iiiiiibS2_i --------------------------
	.section	.text._Z23gemm_half_q_half_kernelILi3ELi6ELb1ELb0ELi64EEvPK6__halfPKjS4_S2_PS0_iiiiPKtS7_iiiiiibS2_i,"ax",@progbits
	.align	128
        .global         _Z23gemm_half_q_half_kernelILi3ELi6ELb1ELb0ELi64EEvPK6__halfPKjS4_S2_PS0_iiiiPKtS7_iiiiiibS2_i
        .type           _Z23gemm_half_q_half_kernelILi3ELi6ELb1ELb0ELi64EEvPK6__halfPKjS4_S2_PS0_iiiiPKtS7_iiiiiibS2_i,@function
        .size           _Z23gemm_half_q_half_kernelILi3ELi6ELb1ELb0ELi64EEvPK6__halfPKjS4_S2_PS0_iiiiPKtS7_iiiiiibS2_i,(.L_x_3688 - _Z23gemm_half_q_half_kernelILi3ELi6ELb1ELb0ELi64EEvPK6__halfPKjS4_S2_PS0_iiiiPKtS7_iiiiiibS2_i)
        .other          _Z23gemm_half_q_half_kernelILi3ELi6ELb1ELb0ELi64EEvPK6__halfPKjS4_S2_PS0_iiiiPKtS7_iiiiiibS2_i,@"STO_CUDA_ENTRY STV_DEFAULT"
_Z23gemm_half_q_half_kernelILi3ELi6ELb1ELb0ELi64EEvPK6__halfPKjS4_S2_PS0_iiiiPKtS7_iiiiiibS2_i:
.text._Z23gemm_half_q_half_kernelILi3ELi6ELb1ELb0ELi64EEvPK6__halfPKjS4_S2_PS0_iiiiPKtS7_iiiiiibS2_i:
        /* <DEDUP_REMOVED lines=37> */
.L_x_1746:
        /* <DEDUP_REMOVED lines=22> */
[----:B------:R-:W-:Y:S01]  /*03b0*/  IMAD R3, R3, 0x3, RZ ;  /* 0x0000000303037824 */ /* 0x000fe200078e02ff */
[----:B------:R-:W-:Y:S01]  /*03c0*/  ISETP.GT.AND P2, PT, R47, 0x3, PT ;  /* 0x000000032f00780c */ /* 0x000fe20003f44270 */
[----:B------:R-:W-:Y:S01]  /*03d0*/  UMOV UR4, 0x400 ;  /* 0x0000040000047882 */ /* 0x000fe20000000000 */
        /* <DEDUP_REMOVED lines=11> */
.L_x_1751:
        /* <DEDUP_REMOVED lines=16> */
.L_x_1750:
        /* <DEDUP_REMOVED lines=16> */
.L_x_1749:
        /* <DEDUP_REMOVED lines=17> */
.L_x_1753:
        /* <DEDUP_REMOVED lines=16> */
.L_x_1752:
[----:B------:R-:W-:-:S04]  /*08a0*/  IADD3 R6, R47, -R12, RZ ;  /* 0x8000000c2f067210 */ /* 0x000fc80007ffe0ff */
        /* <DEDUP_REMOVED lines=13> */
.L_x_1748:
[----:B------:R-:W-:Y:S05]  /*0980*/  BSYNC B0 ;  /* 0x0000000000007941 */ /* 0x000fea0003800000 */
.L_x_1747:
        /* <DEDUP_REMOVED lines=20> */
.L_x_1756:
        /* <DEDUP_REMOVED lines=11> */
.L_x_1755:
        /* <DEDUP_REMOVED lines=10> */
.L_x_1754:
        /* <DEDUP_REMOVED lines=15> */
.L_x_1758:
[----:B0-----:R-:W0:Y:S01]  /*0d10*/  LDC.64 R4, c[0x0][0x220] ;  /* 0x00008800ff047b82 */ /* 0x001e220000000a00 */
        /* <DEDUP_REMOVED lines=30> */
[----:B----4-:R-:W-:-:S05]  /*0f00*/  IMAD.IADD R16, R11, 0x1, R16 ;  /* 0x000000010b107824 */ /* 0x010fca00078e0210 */
[----:B------:R-:W-:Y:S02]  /*0f10*/  ISETP.GE.AND P2, PT, R16, R45, PT ;  /* 0x0000002d1000720c */ /* 0x000fe40003f46270 */
        /* <DEDUP_REMOVED lines=11> */
.L_x_1757:
        /* <DEDUP_REMOVED lines=24> */
.L_x_1759:
        /* <DEDUP_REMOVED lines=8> */
.L_x_1760:
[----:B------:R-:W-:Y:S01]  /*11d0*/  HFMA2.MMA R9, -RZ, RZ, 0, 0 ;  /* 0x00000000ff097435 */ /* 0x000fe200000001ff */
[----:B------:R-:W-:Y:S01]  /*11e0*/  IMAD.MOV.U32 R3, RZ, RZ, RZ ;  /* 0x000000ffff037224 */ /* 0x000fe200078e00ff */
        /* <DEDUP_REMOVED lines=8> */
.L_x_1761:
        /* <DEDUP_REMOVED lines=8> */
.L_x_1762:
        /* <DEDUP_REMOVED lines=10> */
.L_x_1763:
[----:B------:R-:W-:Y:S01]  /*1390*/  LEA R4, R11, R4, 0x3 ;  /* 0x000000040b047211 */ /* 0x000fe200078e18ff */
[----:B------:R-:W0:Y:S01]  /*13a0*/  S2UR UR5, SR_CgaCtaId ;  /* 0x00000000000579c3 */ /* 0x000e220000008800 */
[----:B------:R-:W-:Y:S01]  /*13b0*/  ISETP.GE.OR P0, PT, R46, UR10, P0 ;  /* 0x0000000a2e007c0c */ /* 0x000fe20008706670 */
[----:B------:R-:W-:Y:S01]  /*13c0*/  ULDC.64 UR8, c[0x0][0x218] ;  /* 0x0000860000087ab9 */ /* 0x000fe20000000a00 */
[----:B------:R-:W-:Y:S01]  /*13d0*/  IADD3 R0, R9, R4, R0 ;  /* 0x0000000409007210 */ /* 0x000fe20007ffe000 */
[----:B------:R-:W-:Y:S01]  /*13e0*/  UMOV UR4, 0x400 ;  /* 0x0000040000047882 */ /* 0x000fe20000000000 */
[----:B------:R-:W-:Y:S01]  /*13f0*/  HFMA2.MMA R44, -RZ, RZ, 0, 0 ;  /* 0x00000000ff2c7435 */ /* 0x000fe200000001ff */
        /* <DEDUP_REMOVED lines=15> */
[----:B------:R-:W-:Y:S01]  /*14f0*/  IADD3 R36, R46, R7, RZ ;  /* 0x000000072e247210 */ /* 0x000fe20007ffe0ff */
[----:B------:R-:W-:Y:S06]  /*1500*/  @P0 BRA `(.L_x_1764) ;  /* 0x0000001c00cc0947 */ /* 0x000fec0003800000 */
[----:B------:R-:W-:Y:S01]  /*1510*/  MOV R44, RZ ;  /* 0x000000ff002c7202 */ /* 0x000fe20000000f00 */
[----:B------:R-:W-:Y:S01]  /*1520*/  ULDC UR5, c[0x0][0x268] ;  /* 0x00009a0000057ab9 */ /* 0x000fe20000000800 */
[----:B------:R-:W-:Y:S01]  /*1530*/  PRMT R42, RZ, 0x7610, R42 ;  /* 0x00007610ff2a7816 */ /* 0x000fe2000000002a */
[----:B------:R-:W-:-:S06]  /*1540*/  ULDC UR8, c[0x0][0x240] ;  /* 0x0000900000087ab9 */ /* 0x000fcc0000000800 */
.L_x_1768:
[----:B------:R-:W-:Y:S01]  /*1550*/  ISETP.NE.AND P0, PT, R46, R36, PT ;  /* 0x000000242e00720c */ /* 0x000fe20003f05270 */
[----:B------:R-:W0:Y:S01]  /*1560*/  LDC R43, c[0x0][0x23c] ;  /* 0x00008f00ff2b7b82 */ /* 0x000e220000000800 */
[----:B-----5:R1:W5:Y:S11]  /*1570*/  LDG.E.128.CONSTANT R12, desc[UR6][R2.64] ;  /* 0x00000006020c7981 */ /* 0x020376000c1e9d00 */
[----:B------:R-:W2:Y:S01]  /*1580*/  @!P0 LDC.64 R4, c[0x0][0x248] ;  /* 0x00009200ff048b82 */ /* 0x000ea20000000a00 */
[----:B------:R-:W-:Y:S01]  /*1590*/  @!P0 IADD3 R44, R44, 0x1, RZ ;  /* 0x000000012c2c8810 */ /* 0x000fe20007ffe0ff */
[----:B------:R-:W-:-:S03]  /*15a0*/  @!P0 IMAD.SHL.U32 R7, R46, 0x2, RZ ;  /* 0x000000022e078824 */ /* 0x000fc600078e00ff */
        /* <DEDUP_REMOVED lines=14> */
[----:B------:R-:W-:Y:S01]  /*1690*/  HFMA2.MMA R32, -RZ, RZ, 0, 0.015625 ;  /* 0x00002400ff207435 */ /* 0x000fe200000001ff */
[--C-:B-----5:R-:W-:Y:S02]  /*16a0*/  SHF.R.U32.HI R16, RZ, 0xf, R12.reuse ;  /* 0x0000000fff107819 */ /* 0x120fe4000001160c */
        /* <DEDUP_REMOVED lines=11> */
[--C-:B------:R-:W-:Y:S02]  /*1760*/  SHF.R.U32.HI R30, RZ, 0xf, R15.reuse ;  /* 0x0000000fff1e7819 */ /* 0x100fe4000001160f */
        /* <DEDUP_REMOVED lines=11> */
[----:B------:R-:W-:Y:S02]  /*1820*/  LOP3.LUT R18, R16, 0x10001, RZ, 0xc0, !PT ;  /* 0x0001000110127812 */ /* 0x000fe400078ec0ff */
[----:B------:R-:W-:Y:S02]  /*1830*/  LOP3.LUT R22, R22, 0x10001, RZ, 0xc0, !PT ;  /* 0x0001000116167812 */ /* 0x000fe400078ec0ff */
[--C-:B------:R-:W-:Y:S02]  /*1840*/  SHF.R.U32.HI R29, RZ, 0xe, R10.reuse ;  /* 0x0000000eff1d7819 */ /* 0x100fe4000001160a */
[----:B------:R-:W-:Y:S02]  /*1850*/  LOP3.LUT R28, R10, 0x380038, RZ, 0xc0, !PT ;  /* 0x003800380a1c7812 */ /* 0x000fe400078ec0ff */
[----:B------:R-:W-:-:S02]  /*1860*/  SHF.R.U32.HI R9, RZ, 0x6, R10 ;  /* 0x00000006ff097819 */ /* 0x000fc4000001160a */
[----:B------:R-:W-:Y:S02]  /*1870*/  LOP3.LUT R65, R10, 0x70007, RZ, 0xc0, !PT ;  /* 0x000700070a417812 */ /* 0x000fe400078ec0ff */
[----:B------:R-:W-:Y:S02]  /*1880*/  LOP3.LUT R26, R26, 0x10001, RZ, 0xc0, !PT ;  /* 0x000100011a1a7812 */ /* 0x000fe400078ec0ff */
[--C-:B------:R-:W-:Y:S02]  /*1890*/  SHF.R.U32.HI R35, RZ, 0xe, R11.reuse ;  /* 0x0000000eff237819 */ /* 0x100fe4000001160b */
[C---:B------:R-:W-:Y:S02]  /*18a0*/  LOP3.LUT R33, R11.reuse, 0x380038, RZ, 0xc0, !PT ;  /* 0x003800380b217812 */ /* 0x040fe400078ec0ff */
[----:B------:R-:W-:Y:S02]  /*18b0*/  SHF.R.U32.HI R10, RZ, 0x6, R11 ;  /* 0x00000006ff0a7819 */ /* 0x000fe4000001160b */
[----:B------:R-:W-:-:S02]  /*18c0*/  LOP3.LUT R67, R11, 0x70007, RZ, 0xc0, !PT ;  /* 0x000700070b437812 */ /* 0x000fc400078ec0ff */
[----:B------:R-:W-:Y:S02]  /*18d0*/  LOP3.LUT R30, R30, 0x10001, RZ, 0xc0, !PT ;  /* 0x000100011e1e7812 */ /* 0x000fe400078ec0ff */
[----:B------:R-:W-:Y:S02]  /*18e0*/  PRMT R11, R49, 0x9910, RZ ;  /* 0x00009910310b7816 */ /* 0x000fe400000000ff */
[----:B------:R-:W-:Y:S02]  /*18f0*/  PRMT R16, R32, 0x7610, R16 ;  /* 0x0000761020107816 */ /* 0x000fe40000000010 */
[----:B------:R-:W-:Y:S02]  /*1900*/  LOP3.LUT R21, R18, 0x20002, R21, 0xf8, !PT ;  /* 0x0002000212157812 */ /* 0x000fe400078ef815 */
[----:B------:R-:W-:Y:S02]  /*1910*/  LOP3.LUT R25, R22, 0x20002, R25, 0xf8, !PT ;  /* 0x0002000216197812 */ /* 0x000fe400078ef819 */
[----:B------:R-:W-:-:S02]  /*1920*/  LOP3.LUT R32, R26, 0x20002, R29, 0xf8, !PT ;  /* 0x000200021a207812 */ /* 0x000fc400078ef81d */
[----:B------:R-:W-:Y:S02]  /*1930*/  LOP3.LUT R85, R31, 0x64006400, RZ, 0xfc, !PT ;  /* 0x640064001f557812 */ /* 0x000fe400078efcff */
[----:B------:R-:W-:Y:S02]  /*1940*/  LOP3.LUT R68, R30, 0x20002, R35, 0xf8, !PT ;  /* 0x000200021e447812 */ /* 0x000fe400078ef823 */
[----:B------:R-:W-:Y:S02]  /*1950*/  LOP3.LUT R31, R14, 0x380038, RZ, 0xc0, !PT ;  /* 0x003800380e1f7812 */ /* 0x000fe400078ec0ff */
[----:B------:R-:W-:Y:S02]  /*1960*/  ISETP.NE.AND P0, PT, R11, RZ, PT ;  /* 0x000000ff0b00720c */ /* 0x000fe40003f05270 */
[----:B------:R-:W-:Y:S02]  /*1970*/  LOP3.LUT R83, R20, 0x64006400, RZ, 0xfc, !PT ;  /* 0x6400640014537812 */ /* 0x000fe400078efcff */
[----:B------:R-:W-:-:S02]  /*1980*/  LOP3.LUT R20, R15, 0x380038, RZ, 0xc0, !PT ;  /* 0x003800380f147812 */ /* 0x000fc400078ec0ff */
        /* <DEDUP_REMOVED lines=23> */
[----:B------:R-:W-:Y:S01]  /*1b00*/  HFMA2 R87, R23, R24.H0_H0, -132, -132 ;  /* 0xd820d82017577431 */ /* 0x000fe20000040018 */
[----:B------:R-:W-:Y:S01]  /*1b10*/  LOP3.LUT R56, R56, 0x64006400, RZ, 0xfc, !PT ;  /* 0x6400640038387812 */ /* 0x000fe200078efcff */
[----:B------:R-:W-:Y:S01]  /*1b20*/  HADD2 R70, R63, -1028, -1028 ;  /* 0xe404e4043f467430 */ /* 0x000fe20000000000 */
        /* <DEDUP_REMOVED lines=17> */
[C---:B------:R-:W-:Y:S02]  /*1c40*/  LOP3.LUT R26, R5.reuse, 0x380038, RZ, 0xc0, !PT ;  /* 0x00380038051a7812 */ /* 0x040fe400078ec0ff */
[----:B------:R-:W-:Y:S02]  /*1c50*/  SHF.R.U32.HI R11, RZ, 0x6, R5 ;  /* 0x00000006ff0b7819 */ /* 0x000fe40000011605 */
[----:B------:R-:W-:Y:S02]  /*1c60*/  LOP3.LUT R62, R5, 0x70007, RZ, 0xc0, !PT ;  /* 0x00070007053e7812 */ /* 0x000fe400078ec0ff */
[----:B------:R-:W-:Y:S02]  /*1c70*/  SHF.R.U32.HI R58, RZ, 0x6, R6 ;  /* 0x00000006ff3a7819 */ /* 0x000fe40000011606 */
[----:B------:R-:W-:-:S02]  /*1c80*/  LOP3.LUT R30, R6, 0x380038, RZ, 0xc0, !PT ;  /* 0x00380038061e7812 */ /* 0x000fc400078ec0ff */
[----:B------:R-:W-:Y:S02]  /*1c90*/  LOP3.LUT R64, R6, 0x70007, RZ, 0xc0, !PT ;  /* 0x0007000706407812 */ /* 0x000fe400078ec0ff */
[C---:B------:R-:W-:Y:S02]  /*1ca0*/  LOP3.LUT R34, R7.reuse, 0x380038, RZ, 0xc0, !PT ;  /* 0x0038003807227812 */ /* 0x040fe400078ec0ff */
[----:B------:R-:W-:Y:S02]  /*1cb0*/  SHF.R.U32.HI R59, RZ, 0x6, R7 ;  /* 0x00000006ff3b7819 */ /* 0x000fe40000011607 */
[----:B------:R-:W-:Y:S02]  /*1cc0*/  LOP3.LUT R66, R7, 0x70007, RZ, 0xc0, !PT ;  /* 0x0007000707427812 */ /* 0x000fe400078ec0ff */
[----:B------:R-:W-:Y:S02]  /*1cd0*/  LOP3.LUT R5, R21, 0x40004, R18, 0xf8, !PT ;  /* 0x0004000415057812 */ /* 0x000fe400078ef812 */
[----:B------:R-:W-:-:S02]  /*1ce0*/  LOP3.LUT R7, R25, 0x40004, R4, 0xf8, !PT ;  /* 0x0004000419077812 */ /* 0x000fc400078ef804 */
[----:B------:R-:W-:Y:S02]  /*1cf0*/  LOP3.LUT R6, R32, 0x40004, R29, 0xf8, !PT ;  /* 0x0004000420067812 */ /* 0x000fe400078ef81d */
[----:B------:R-:W-:Y:S02]  /*1d00*/  LOP3.LUT R21, R19, 0x64006400, RZ, 0xfc, !PT ;  /* 0x6400640013157812 */ /* 0x000fe400078efcff */
[----:B------:R-:W-:Y:S02]  /*1d10*/  LOP3.LUT R4, R68, 0x40004, R35, 0xf8, !PT ;  /* 0x0004000444047812 */ /* 0x000fe400078ef823 */
[----:B------:R-:W-:Y:S01]  /*1d20*/  LOP3.LUT R18, R52, 0x380038, RZ, 0xc0, !PT ;  /* 0x0038003834127812 */ /* 0x000fe200078ec0ff */
[----:B------:R-:W-:Y:S01]  /*1d30*/  HFMA2 R80, R21, R24.H0_H0, -132, -132 ;  /* 0xd820d82015507431 */ /* 0x000fe20000040018 */
        /* <DEDUP_REMOVED lines=53> */
[C---:B------:R-:W-:Y:S02]  /*2090*/  LOP3.LUT R68, R59.reuse, 0x1c001c0, RZ, 0xc0, !PT ;  /* 0x01c001c03b447812 */ /* 0x040fe400078ec0ff */
        /* <DEDUP_REMOVED lines=146> */
.L_x_1766:
        /* <DEDUP_REMOVED lines=83> */
.L_x_1767:
        /* <DEDUP_REMOVED lines=77> */
.L_x_1765:
[----:B------:R-:W-:Y:S01]  /*33c0*/  LEA R4, R88, 0x40, 0x6 ;  /* 0x0000004058047811 */ /* 0x000fe200078e30ff */
[----:B------:R-:W-:Y:S01]  /*33d0*/  VIADD R46, R46, 0x20 ;  /* 0x000000202e2e7836 */ /* 0x000fe20000000000 */
[----:B------:R-:W-:Y:S01]  /*33e0*/  UIADD3 UR4, UR4, 0x40, URZ ;  /* 0x0000004004047890 */ /* 0x000fe2000fffe03f */
[----:B------:R-:W-:Y:S01]  /*33f0*/  IMAD.WIDE R2, R43, 0x4, R2 ;  /* 0x000000042b027825 */ /* 0x000fe200078e0202 */
[----:B------:R-:W-:Y:S02]  /*3400*/  VIMNMX R5, R4, UR8, PT ;  /* 0x0000000804057c48 */ /* 0x000fe4000bfe0100 */
[C---:B------:R-:W-:Y:S02]  /*3410*/  ISETP.GE.AND P0, PT, R46.reuse, UR5, PT ;  /* 0x000000052e007c0c */ /* 0x040fe4000bf06270 */
[----:B------:R-:W-:-:S13]  /*3420*/  ISETP.LT.AND P2, PT, R46, R5, PT ;  /* 0x000000052e00720c */ /* 0x000fda0003f41270 */
[----:B------:R-:W-:Y:S05]  /*3430*/  @!P0 BRA P2, `(.L_x_1768) ;  /* 0xffffffe000448947 */ /* 0x000fea000103ffff */
.L_x_1764:
[----:B------:R-:W-:Y:S01]  /*3440*/  ISETP.GE.AND P0, PT, R46, R45, PT ;  /* 0x0000002d2e00720c */ /* 0x000fe20003f06270 */
[----:B------:R-:W-:-:S03]  /*3450*/  ULDC UR5, c[0x0][0x26c] ;  /* 0x00009b0000057ab9 */ /* 0x000fc60000000800 */
[----:B------:R-:W-:-:S13]  /*3460*/  ISETP.GE.OR P0, PT, R46, UR5, P0 ;  /* 0x000000052e007c0c */ /* 0x000fda0008706670 */
[----:B------:R-:W-:Y:S05]  /*3470*/  @P0 BRA `(.L_x_1769) ;  /* 0x0000001000300947 */ /* 0x000fea0003800000 */
[----:B------:R-:W-:Y:S01]  /*3480*/  PRMT R4, R50, 0x9910, RZ ;  /* 0x0000991032047816 */ /* 0x000fe200000000ff */
[----:B------:R-:W-:Y:S01]  /*3490*/  ULDC UR5, c[0x0][0x26c] ;  /* 0x00009b0000057ab9 */ /* 0x000fe20000000800 */
[----:B-----5:R-:W-:Y:S02]  /*34a0*/  SHF.R.S32.HI R12, RZ, 0x1f, R43 ;  /* 0x0000001fff0c7819 */ /* 0x020fe4000001142b */
[----:B------:R-:W-:Y:S02]  /*34b0*/  ISETP.NE.AND P0, PT, R4, RZ, PT ;  /* 0x000000ff0400720c */ /* 0x000fe40003f05270 */
[----:B------:R-:W-:Y:S02]  /*34c0*/  SHF.L.U32 R13, R43, 0x2, RZ ;  /* 0x000000022b0d7819 */ /* 0x000fe400000006ff */
[----:B------:R-:W-:Y:S02]  /*34d0*/  ISETP.LT.OR P0, PT, R51, 0x3, !P0 ;  /* 0x000000033300780c */ /* 0x000fe40004701670 */
[----:B------:R-:W-:-:S11]  /*34e0*/  SHF.L.U64.HI R12, R43, 0x2, R12 ;  /* 0x000000022b0c7819 */ /* 0x000fd6000001020c */
.L_x_1773:
        /* <DEDUP_REMOVED lines=16> */
[----:B------:R-:W-:Y:S01]  /*35f0*/  IMAD.MOV.U32 R29, RZ, RZ, 0x2c00 ;  /* 0x00002c00ff1d7424 */ /* 0x000fe200078e00ff */
[----:B------:R-:W-:Y:S01]  /*3600*/  PRMT R9, R49, 0x9910, RZ ;  /* 0x0000991031097816 */ /* 0x000fe200000000ff */
[----:B------:R-:W-:Y:S01]  /*3610*/  HFMA2.MMA R8, -RZ, RZ, 0, 0.015625 ;  /* 0x00002400ff087435 */ /* 0x000fe200000001ff */
[----:B------:R-:W-:Y:S02]  /*3620*/  ISETP.GE.AND P3, PT, R47, 0x2, PT ;  /* 0x000000022f00780c */ /* 0x000fe40003f66270 */
[----:B------:R-:W-:Y:S02]  /*3630*/  ISETP.NE.AND P2, PT, R9, RZ, PT ;  /* 0x000000ff0900720c */ /* 0x000fe40003f45270 */
[----:B--2---:R-:W-:Y:S02]  /*3640*/  LOP3.LUT R14, R5, 0xc000c, RZ, 0xc0, !PT ;  /* 0x000c000c050e7812 */ /* 0x004fe400078ec0ff */
[----:B------:R-:W-:-:S02]  /*3650*/  SHF.R.U32.HI R53, RZ, 0x8, R5 ;  /* 0x00000008ff357819 */ /* 0x000fc40000011605 */
[C---:B------:R-:W-:Y:S02]  /*3660*/  LOP3.LUT R22, R5.reuse, 0x300030, RZ, 0xc0, !PT ;  /* 0x0030003005167812 */ /* 0x040fe400078ec0ff */
[C---:B------:R-:W-:Y:S02]  /*3670*/  LOP3.LUT R30, R5.reuse, 0xc000c0, RZ, 0xc0, !PT ;  /* 0x00c000c0051e7812 */ /* 0x040fe400078ec0ff */
[----:B------:R-:W-:Y:S02]  /*3680*/  LOP3.LUT R52, R5, 0x30003, RZ, 0xc0, !PT ;  /* 0x0003000305347812 */ /* 0x000fe400078ec0ff */
[----:B------:R-:W-:Y:S02]  /*3690*/  LOP3.LUT R5, R6, 0xc000c, RZ, 0xc0, !PT ;  /* 0x000c000c06057812 */ /* 0x000fe400078ec0ff */
[----:B------:R-:W-:Y:S02]  /*36a0*/  SHF.R.U32.HI R51, RZ, 0x8, R4 ;  /* 0x00000008ff337819 */ /* 0x000fe40000011604 */
[----:B------:R-:W-:-:S02]  /*36b0*/  LOP3.LUT R16, R5, 0x64006400, RZ, 0xfc, !PT ;  /* 0x6400640005107812 */ /* 0x000fc400078efcff */
[----:B------:R-:W-:Y:S02]  /*36c0*/  LOP3.LUT R5, R51, 0xc000c, RZ, 0xc0, !PT ;  /* 0x000c000c33057812 */ /* 0x000fe400078ec0ff */
[----:B------:R-:W-:Y:S01]  /*36d0*/  SHF.R.U32.HI R55, RZ, 0x8, R6 ;  /* 0x00000008ff377819 */ /* 0x000fe20000011606 */
[----:B------:R-:W-:Y:S01]  /*36e0*/  HFMA2 R16, R16, R23.H0_H0, -258, -258 ;  /* 0xdc08dc0810107431 */ /* 0x000fe20000040017 */
[C---:B------:R-:W-:Y:S02]  /*36f0*/  LOP3.LUT R24, R6.reuse, 0x300030, RZ, 0xc0, !PT ;  /* 0x0030003006187812 */ /* 0x040fe400078ec0ff */
[C---:B------:R-:W-:Y:S02]  /*3700*/  LOP3.LUT R32, R6.reuse, 0xc000c0, RZ, 0xc0, !PT ;  /* 0x00c000c006207812 */ /* 0x040fe400078ec0ff */
[----:B------:R-:W-:Y:S02]  /*3710*/  LOP3.LUT R54, R6, 0x30003, RZ, 0xc0, !PT ;  /* 0x0003000306367812 */ /* 0x000fe400078ec0ff */
[----:B------:R-:W-:-:S02]  /*3720*/  LOP3.LUT R6, R7, 0xc000c, RZ, 0xc0, !PT ;  /* 0x000c000c07067812 */ /* 0x000fc400078ec0ff */
[----:B------:R-:W-:Y:S02]  /*3730*/  LOP3.LUT R5, R5, 0x64006400, RZ, 0xfc, !PT ;  /* 0x6400640005057812 */ /* 0x000fe400078efcff */
[----:B------:R-:W-:Y:S02]  /*3740*/  LOP3.LUT R17, R6, 0x64006400, RZ, 0xfc, !PT ;  /* 0x6400640006117812 */ /* 0x000fe400078efcff */
[----:B------:R-:W-:Y:S01]  /*3750*/  SHF.R.U32.HI R57, RZ, 0x8, R7 ;  /* 0x00000008ff397819 */ /* 0x000fe20000011607 */
[-C--:B------:R-:W-:Y:S01]  /*3760*/  HFMA2 R18, R5, R23.reuse.H0_H0, -258, -258 ;  /* 0xdc08dc0805127431 */ /* 0x080fe20000040017 */
[C---:B------:R-:W-:Y:S01]  /*3770*/  LOP3.LUT R25, R7.reuse, 0x300030, RZ, 0xc0, !PT ;  /* 0x0030003007197812 */ /* 0x040fe200078ec0ff */
[----:B------:R-:W-:Y:S01]  /*3780*/  HFMA2 R17, R17, R23.H0_H0, -258, -258 ;  /* 0xdc08dc0811117431 */ /* 0x000fe20000040017 */
        /* <DEDUP_REMOVED lines=122> */
.L_x_1771:
        /* <DEDUP_REMOVED lines=46> */
.L_x_1772:
        /* <DEDUP_REMOVED lines=32> */
[----:B------:R-:W-:-:S06]  /*4410*/  HFMA2.MMA R52, R20, R9, R52 ;  /* 0x0000000914347235 */ /* 0x000fcc0000000034 */
[-C--:B------:R-:W-:Y:S01]  /*4420*/  HFMA2.MMA R5, R26, R10.reuse, R5 ;  /* 0x0000000a1a057235 */ /* 0x080fe20000000005 */
[----:B------:R-:W-:Y:S01]  /*4430*/  HADD2 R26, R6.H0_H0, R6.H1_H1 ;  /* 0x30000006061a7230 */ /* 0x000fe20000000800 */
        /* <DEDUP_REMOVED lines=9> */
.L_x_1770:
[----:B------:R-:W-:Y:S01]  /*44d0*/  IADD3 R46, R46, 0x10, RZ ;  /* 0x000000102e2e7810 */ /* 0x000fe20007ffe0ff */
[----:B------:R-:W-:Y:S01]  /*44e0*/  UIADD3 UR4, UR4, 0x20, URZ ;  /* 0x0000002004047890 */ /* 0x000fe2000fffe03f */
[----:B------:R-:W-:Y:S02]  /*44f0*/  IADD3 R2, P3, R2, R13, RZ ;  /* 0x0000000d02027210 */ /* 0x000fe40007f7e0ff */
[C---:B------:R-:W-:Y:S02]  /*4500*/  ISETP.GE.AND P2, PT, R46.reuse, UR5, PT ;  /* 0x000000052e007c0c */ /* 0x040fe4000bf46270 */
[----:B------:R-:W-:Y:S02]  /*4510*/  ISETP.LT.AND P4, PT, R46, R45, PT ;  /* 0x0000002d2e00720c */ /* 0x000fe40003f81270 */
[----:B------:R-:W-:-:S11]  /*4520*/  IADD3.X R3, R3, R12, RZ, P3, !PT ;  /* 0x0000000c03037210 */ /* 0x000fd60001ffe4ff */
[----:B------:R-:W-:Y:S05]  /*4530*/  @!P2 BRA P4, `(.L_x_1773) ;  /* 0xffffffec00eca947 */ /* 0x000fea000203ffff */
.L_x_1769:
[----:B------:R-:W-:Y:S05]  /*4540*/  @!P1 EXIT ;  /* 0x000000000000994d */ /* 0x000fea0003800000 */
[----:B------:R-:W0:Y:S01]  /*4550*/  S2R R0, SR_CTAID.X ;  /* 0x0000000000007919 */ /* 0x000e220000002500 */
[----:B------:R-:W1:Y:S01]  /*4560*/  S2UR UR4, SR_CTAID.Y ;  /* 0x00000000000479c3 */ /* 0x000e620000002600 */
[----:B------:R-:W0:Y:S07]  /*4570*/  S2R R3, SR_TID.X ;  /* 0x0000000000037919 */ /* 0x000e2e0000002100 */
[----:B-----5:R-:W2:Y:S08]  /*4580*/  LDC R8, c[0x0][0x23c] ;  /* 0x00008f00ff087b82 */ /* 0x020eb00000000800 */
[----:B------:R-:W3:Y:S01]  /*4590*/  LDC.64 R6, c[0x0][0x230] ;  /* 0x00008c00ff067b82 */ /* 0x000ee20000000a00 */
[----:B-1----:R-:W-:Y:S01]  /*45a0*/  UIMAD UR4, UR4, 0x3, URZ ;  /* 0x00000003040478a4 */ /* 0x002fe2000f8e023f */
        /* <DEDUP_REMOVED lines=11> */
.L_x_1777:
[----:B------:R-:W0:Y:S02]  /*4660*/  LDS R10, [R4] ;  /* 0x00000000040a7984 */ /* 0x000e240000000800 */
[----:B0-----:R-:W-:-:S06]  /*4670*/  HADD2 R11, R10, R42 ;  /* 0x0000002a0a0b7230 */ /* 0x001fcc0000000000 */
[----:B------:R-:W0:Y:S02]  /*4680*/  ATOMS.CAST.SPIN R11, [R4], R10, R11 ;  /* 0x0000000a040b738d */ /* 0x000e24000180000b */
[----:B0-----:R-:W-:-:S13]  /*4690*/  ISETP.EQ.U32.AND P0, PT, R11, 0x1, PT ;  /* 0x000000010b00780c */ /* 0x001fda0003f02070 */
[----:B------:R-:W-:Y:S05]  /*46a0*/  @!P0 BRA `(.L_x_1777) ;  /* 0xfffffffc00ec8947 */ /* 0x000fea000383ffff */
[----:B------:R-:W-:Y:S05]  /*46b0*/  BRA `(.L_x_1775) ;  /* 0x00000000000c7947 */ /* 0x000fea0003800000 */
.L_x_1776:
[----:B------:R-:W2:Y:S02]  /*46c0*/  LD.E R0, desc[UR6][R2.64] ;  /* 0x0000000602007980 */ /* 0x000ea4000c101900 */
[----:B--2---:R-:W-:-:S05]  /*46d0*/  IADD3 R5, R42, R0, RZ ;  /* 0x000000002a057210 */ /* 0x004fca0007ffe0ff */
[----:B------:R0:W-:Y:S02]  /*46e0*/  ST.E desc[UR6][R2.64], R5 ;  /* 0x0000000502007985 */ /* 0x0001e4000c101906 */
.L_x_1775:
[----:B------:R-:W-:Y:S05]  /*46f0*/  BSYNC B0 ;  /* 0x0000000000007941 */ /* 0x000fea0003800000 */
.L_x_1774:
[----:B------:R1:W-:Y:S01]  /*4700*/  ATOM.E.ADD.F16x2.RN.STRONG.GPU P0, RZ, desc[UR6][R2.64+0x4], R41 ;  /* 0x0000042902ff79a2 */ /* 0x0003e2000810e1c6 */
[----:B------:R-:W-:Y:S04]  /*4710*/  BSSY B0, `(.L_x_1778) ;  /* 0x000000e000007945 */ /* 0x000fe80003800000 */
[----:B-1----:R-:W-:Y:S05]  /*4720*/  @P0 BRA `(.L_x_1779) ;  /* 0x0000000000300947 */ /* 0x002fea0003800000 */
[----:B------:R-:W1:Y:S02]  /*4730*/  QSPC.E.S P0, RZ, [R2+0x4] ;  /* 0x0000040002ff73aa */ /* 0x000e640000000500 */
[----:B-1----:R-:W-:Y:S05]  /*4740*/  @!P0 BRA `(.L_x_1780) ;  /* 0x00000000001c8947 */ /* 0x002fea0003800000 */
[----:B0-----:R-:W-:-:S07]  /*4750*/  MOV R2, R2 ;  /* 0x0000000200027202 */ /* 0x001fce0000000f00 */
.L_x_1781:
[----:B------:R-:W0:Y:S02]  /*4760*/  LDS R4, [R2+0x4] ;  /* 0x0000040002047984 */ /* 0x000e240000000800 */
[----:B0-----:R-:W-:-:S10]  /*4770*/  HFMA2.MMA R5, R4, 1, 1, R41 ;  /* 0x3c003c0004057835 */ /* 0x001fd40000000029 */
[----:B------:R-:W0:Y:S02]  /*4780*/  ATOMS.CAST.SPIN R5, [R2+0x4], R4, R5 ;  /* 0x000004040205738d */ /* 0x000e240001800005 */
[----:B0-----:R-:W-:-:S13]  /*4790*/  ISETP.EQ.U32.AND P0, PT, R5, 0x1, PT ;  /* 0x000000010500780c */ /* 0x001fda0003f02070 */
[----:B------:R-:W-:Y:S05]  /*47a0*/  @!P0 BRA `(.L_x_1781) ;  /* 0xfffffffc00ec8947 */ /* 0x000fea000383ffff */
[----:B------:R-:W-:Y:S05]  /*47b0*/  BRA `(.L_x_1779) ;  /* 0x00000000000c7947 */ /* 0x000fea0003800000 */
.L_x_1780:
[----:B------:R-:W0:Y:S02]  /*47c0*/  LD.E R0, desc[UR6][R2.64+0x4] ;  /* 0x0000040602007980 */ /* 0x000e24000c101900 */
[----:B0-----:R-:W-:-:S05]  /*47d0*/  IADD3 R5, R41, R0, RZ ;  /* 0x0000000029057210 */ /* 0x001fca0007ffe0ff */
[----:B------:R1:W-:Y:S02]  /*47e0*/  ST.E desc[UR6][R2.64+0x4], R5 ;  /* 0x0000040502007985 */ /* 0x0003e4000c101906 */
.L_x_1779:
[----:B------:R-:W-:Y:S05]  /*47f0*/  BSYNC B0 ;  /* 0x0000000000007941 */ /* 0x000fea0003800000 */
.L_x_1778:
        /* <DEDUP_REMOVED lines=11> */
.L_x_1785:
[----:B------:R-:W0:Y:S02]  /*48b0*/  LDS R10, [R4] ;  /* 0x00000000040a7984 */ /* 0x000e240000000800 */
[----:B0-----:R-:W-:-:S06]  /*48c0*/  HADD2 R11, R10, R40 ;  /* 0x000000280a0b7230 */ /* 0x001fcc0000000000 */
[----:B------:R-:W0:Y:S02]  /*48d0*/  ATOMS.CAST.SPIN R11, [R4], R10, R11 ;  /* 0x0000000a040b738d */ /* 0x000e24000180000b */
[----:B0-----:R-:W-:-:S13]  /*48e0*/  ISETP.EQ.U32.AND P0, PT, R11, 0x1, PT ;  /* 0x000000010b00780c */ /* 0x001fda0003f02070 */
[----:B------:R-:W-:Y:S05]  /*48f0*/  @!P0 BRA `(.L_x_1785) ;  /* 0xfffffffc00ec8947 */ /* 0x000fea000383ffff */
[----:B------:R-:W-:Y:S05]  /*4900*/  BRA `(.L_x_1783) ;  /* 0x00000000000c7947 */ /* 0x000fea0003800000 */
.L_x_1784:
[----:B------:R-:W2:Y:S02]  /*4910*/  LD.E R0, desc[UR6][R2.64] ;  /* 0x0000000602007980 */ /* 0x000ea4000c101900 */
[----:B--2---:R-:W-:-:S05]  /*4920*/  IMAD.IADD R5, R40, 0x1, R0 ;  /* 0x0000000128057824 */ /* 0x004fca00078e0200 */
[----:B------:R0:W-:Y:S02]  /*4930*/  ST.E desc[UR6][R2.64], R5 ;  /* 0x0000000502007985 */ /* 0x0001e4000c101906 */
.L_x_1783:
[----:B------:R-:W-:Y:S05]  /*4940*/  BSYNC B0 ;  /* 0x0000000000007941 */ /* 0x000fea0003800000 */
.L_x_1782:
[----:B------:R1:W-:Y:S01]  /*4950*/  ATOM.E.ADD.F16x2.RN.STRONG.GPU P0, RZ, desc[UR6][R2.64+0x4], R39 ;  /* 0x0000042702ff79a2 */ /* 0x0003e2000810e1c6 */
[----:B------:R-:W-:Y:S04]  /*4960*/  BSSY B0, `(.L_x_1786) ;  /* 0x000000e000007945 */ /* 0x000fe80003800000 */
[----:B-1----:R-:W-:Y:S05]  /*4970*/  @P0 BRA `(.L_x_1787) ;  /* 0x0000000000300947 */ /* 0x002fea0003800000 */
[----:B------:R-:W1:Y:S02]  /*4980*/  QSPC.E.S P0, RZ, [R2+0x4] ;  /* 0x0000040002ff73aa */ /* 0x000e640000000500 */
[----:B-1----:R-:W-:Y:S05]  /*4990*/  @!P0 BRA `(.L_x_1788) ;  /* 0x00000000001c8947 */ /* 0x002fea0003800000 */
[----:B0-----:R-:W-:-:S07]  /*49a0*/  MOV R2, R2 ;  /* 0x0000000200027202 */ /* 0x001fce0000000f00 */
.L_x_1789:
[----:B------:R-:W0:Y:S02]  /*49b0*/  LDS R4, [R2+0x4] ;  /* 0x0000040002047984 */ /* 0x000e240000000800 */
[----:B0-----:R-:W-:-:S10]  /*49c0*/  HFMA2.MMA R5, R4, 1, 1, R39 ;  /* 0x3c003c0004057835 */ /* 0x001fd40000000027 */
[----:B------:R-:W0:Y:S02]  /*49d0*/  ATOMS.CAST.SPIN R5, [R2+0x4], R4, R5 ;  /* 0x000004040205738d */ /* 0x000e240001800005 */
[----:B0-----:R-:W-:-:S13]  /*49e0*/  ISETP.EQ.U32.AND P0, PT, R5, 0x1, PT ;  /* 0x000000010500780c */ /* 0x001fda0003f02070 */
[----:B------:R-:W-:Y:S05]  /*49f0*/  @!P0 BRA `(.L_x_1789) ;  /* 0xfffffffc00ec8947 */ /* 0x000fea000383ffff */
[----:B------:R-:W-:Y:S05]  /*4a00*/  BRA `(.L_x_1787) ;  /* 0x00000000000c7947 */ /* 0x000fea0003800000 */
.L_x_1788:
[----:B------:R-:W0:Y:S02]  /*4a10*/  LD.E R0, desc[UR6][R2.64+0x4] ;  /* 0x0000040602007980 */ /* 0x000e24000c101900 */
[----:B0-----:R-:W-:-:S05]  /*4a20*/  IADD3 R5, R39, R0, RZ ;  /* 0x0000000027057210 */ /* 0x001fca0007ffe0ff */
[----:B------:R1:W-:Y:S02]  /*4a30*/  ST.E desc[UR6][R2.64+0x4], R5 ;  /* 0x0000040502007985 */ /* 0x0003e4000c101906 */
.L_x_1787:
[----:B------:R-:W-:Y:S05]  /*4a40*/  BSYNC B0 ;  /* 0x0000000000007941 */ /* 0x000fea0003800000 */
.L_x_1786:
        /* <DEDUP_REMOVED lines=11> */
.L_x_1793:
[----:B------:R-:W0:Y:S02]  /*4b00*/  LDS R6, [R4] ;  /* 0x0000000004067984 */ /* 0x000e240000000800 */
[----:B0-----:R-:W-:-:S06]  /*4b10*/  HADD2 R7, R6, R38 ;  /* 0x0000002606077230 */ /* 0x001fcc0000000000 */
[----:B------:R-:W0:Y:S02]  /*4b20*/  ATOMS.CAST.SPIN R7, [R4], R6, R7 ;  /* 0x000000060407738d */ /* 0x000e240001800007 */
[----:B0-----:R-:W-:-:S13]  /*4b30*/  ISETP.EQ.U32.AND P0, PT, R7, 0x1, PT ;  /* 0x000000010700780c */ /* 0x001fda0003f02070 */
[----:B------:R-:W-:Y:S05]  /*4b40*/  @!P0 BRA `(.L_x_1793) ;  /* 0xfffffffc00ec8947 */ /* 0x000fea000383ffff */
[----:B------:R-:W-:Y:S05]  /*4b50*/  BRA `(.L_x_1791) ;  /* 0x00000000000c7947 */ /* 0x000fea0003800000 */
.L_x_1792:
[----:B------:R-:W2:Y:S02]  /*4b60*/  LD.E R0, desc[UR6][R2.64] ;  /* 0x0000000602007980 */ /* 0x000ea4000c101900 */
[----:B--2---:R-:W-:-:S05]  /*4b70*/  IADD3 R5, R38, R0, RZ ;  /* 0x0000000026057210 */ /* 0x004fca0007ffe0ff */
[----:B------:R0:W-:Y:S02]  /*4b80*/  ST.E desc[UR6][R2.64], R5 ;  /* 0x0000000502007985 */ /* 0x0001e4000c101906 */
.L_x_1791:
[----:B------:R-:W-:Y:S05]  /*4b90*/  BSYNC B0 ;  /* 0x0000000000007941 */ /* 0x000fea0003800000 */
.L_x_1790:
[----:B------:R1:W-:Y:S02]  /*4ba0*/  ATOM.E.ADD.F16x2.RN.STRONG.GPU P0, RZ, desc[UR6][R2.64+0x4], R37 ;  /* 0x0000042502ff79a2 */ /* 0x0003e4000810e1c6 */
[----:B-1----:R-:W-:Y:S05]  /*4bb0*/  @P0 EXIT ;  /* 0x000000000000094d */ /* 0x002fea0003800000 */
[----:B------:R-:W1:Y:S02]  /*4bc0*/  QSPC.E.S P0, RZ, [R2+0x4] ;  /* 0x0000040002ff73aa */ /* 0x000e640000000500 */
[----:B-1----:R-:W-:Y:S05]  /*4bd0*/  @!P0 BRA `(.L_x_1794) ;  /* 0x00000000001c8947 */ /* 0x002fea0003800000 */
[----:B0-----:R-:W-:-:S07]  /*4be0*/  MOV R2, R2 ;  /* 0x0000000200027202 */ /* 0x001fce0000000f00 */
.L_x_1795:
[----:B------:R-:W0:Y:S02]  /*4bf0*/  LDS R4, [R2+0x4] ;  /* 0x0000040002047984 */ /* 0x000e240000000800 */
[----:B0-----:R-:W-:-:S10]  /*4c00*/  HFMA2.MMA R5, R4, 1, 1, R37 ;  /* 0x3c003c0004057835 */ /* 0x001fd40000000025 */
[----:B------:R-:W0:Y:S02]  /*4c10*/  ATOMS.CAST.SPIN R5, [R2+0x4], R4, R5 ;  /* 0x000004040205738d */ /* 0x000e240001800005 */
[----:B0-----:R-:W-:-:S13]  /*4c20*/  ISETP.EQ.U32.AND P0, PT, R5, 0x1, PT ;  /* 0x000000010500780c */ /* 0x001fda0003f02070 */
[----:B------:R-:W-:Y:S05]  /*4c30*/  @!P0 BRA `(.L_x_1795) ;  /* 0xfffffffc00ec8947 */ /* 0x000fea000383ffff */
[----:B------:R-:W-:Y:S05]  /*4c40*/  EXIT ;  /* 0x000000000000794d */ /* 0x000fea0003800000 */
.L_x_1794:
[----:B------:R-:W0:Y:S02]  /*4c50*/  LD.E R0, desc[UR6][R2.64+0x4] ;  /* 0x0000040602007980 */ /* 0x000e24000c101900 */
[----:B0-----:R-:W-:-:S05]  /*4c60*/  IADD3 R5, R37, R0, RZ ;  /* 0x0000000025057210 */ /* 0x001fca0007ffe0ff */
[----:B------:R-:W-:Y:S01]  /*4c70*/  ST.E desc[UR6][R2.64+0x4], R5 ;  /* 0x0000040502007985 */ /* 0x000fe2000c101906 */
[----:B------:R-:W-:Y:S05]  /*4c80*/  EXIT ;  /* 0x000000000000794d */ /* 0x000fea0003800000 */
.L_x_1796:
        /* <DEDUP_REMOVED lines=15> */
.L_x_3688:


//--------------------- .text._Z23gemm_half_q_half_kernelILi3ELi2ELb1ELb0ELi64EEvPK6__halfPKjS4_S2_PS0_iiiiPKtS7_iiiiiibS2_i --------------------------
	.section	.text._Z23gemm_half_q_half_kernelILi3ELi2ELb1ELb0ELi64EEvPK6__halfPKjS4_S2_PS0_iiiiPKtS7_iiiiiibS2_i,"ax",@progbits
	.align	128
        .global         _Z23gemm_half_q_half_kernelILi3ELi2ELb1ELb0ELi64EEvPK6__halfPKjS4_S2_PS0_iiiiPKtS7_iiiiiibS2_i
        .type           _Z23gemm_half_q_half_kernelILi3ELi2ELb1ELb0ELi64EEvPK6__halfPKjS4_S2_PS0_iiiiPKtS7_iiiiiibS2_i,@function
        .size           _Z23gemm_half_q_half_kernelILi3ELi2ELb1ELb0ELi64EEvPK6__halfPKjS4_S2_PS0_iiiiPKtS7_iiiiiibS2_i,(.L_x_3689 - _Z23gemm_half_q_half_kernelILi3ELi2ELb1ELb0ELi64EEvPK6__halfPKjS4_S2_PS0_iiiiPKtS7_iiiiiibS2_i)
        .other          _Z23gemm_half_q_half_kernelILi3ELi2ELb1ELb0ELi64EEvPK6__halfPKjS4_S2_PS0_iiiiPKtS7_iiiiiibS2_i,@"STO_CUDA_ENTRY STV_DEFAULT"
_Z23gemm_half_q_half_kernelILi3ELi2ELb1ELb0ELi64EEvPK6__halfPKjS4_S2_PS0_iiiiPKtS7_iiiiiibS2_i:
.text._Z23gemm_half_q_half_kernelILi3ELi2ELb1ELb0ELi64EEvPK6__halfPKjS4_S2_PS0_iiiiPKtS7_iiiiiibS2_i:
        /* <DEDUP_REMOVED lines=28> */
[----:B-----5:R-:W-:-:S05]  /*01c0*/  IADD3 R8, P2, R17, R18, RZ ;  /* 0x0000001211087210 */ /* 0x020fca0007f5e0ff */
[----:B------:R-:W-:Y:S01]  /*01d0*/  IMAD.X R9, R0, 0x1, R19, P2 ;  /* 0x0000000100097824 */ /* 0x000fe200010e0613 */
[----:B------:R-:W-:-:S04]  /*01e0*/  @P0 IADD3 R16, P2, R8, R17, RZ ;  /* 0x0000001108100210 */ /* 0x000fc80007f5e0ff */
[----:B------:R-:W-:Y:S01]  /*01f0*/  @P0 IADD3.X R17, R9, R0, RZ, P2, !PT ;  /* 0x0000000009110210 */ /* 0x000fe200017fe4ff */
[----:B------:R-:W5:Y:S04]  /*0200*/  LDG.E.U16 R13, desc[UR6][R8.64] ;  /* 0x00000006080d7981 */ /* 0x000f68000c1e1500 */
[----:B------:R-:W2:Y:S01]  /*0210*/  @P0 LDG.E.U16 R10, desc[UR6][R16.64] ;  /* 0x00000006100a0981 */ /* 0x000ea2000c1e1500 */
[----:B-----5:R-:W-:-:S04]  /*0220*/  LOP3.LUT R11, R13, R12, RZ, 0xfc, !PT ;  /* 0x0000000c0d0b7212 */ /* 0x020fc800078efcff */
[----:B--2---:R-:W-:-:S04]  /*0230*/  @P0 LOP3.LUT R0, R10, R11, RZ, 0xfc, !PT ;  /* 0x0000000b0a000212 */ /* 0x004fc800078efcff */
[----:B------:R-:W-:-:S07]  /*0240*/  @P0 PRMT R11, R0, 0x7610, R11 ;  /* 0x00007610000b0816 */ /* 0x000fce000000000b */
.L_x_1797:
[----:B------:R-:W-:-:S04]  /*0250*/  PRMT R0, R11, 0x9910, RZ ;  /* 0x000099100b007816 */ /* 0x000fc800000000ff */
[----:B------:R-:W-:Y:S01]  /*0260*/  ISETP.NE.AND P0, PT, R0, RZ, PT ;  /* 0x000000ff0000720c */ /* 0x000fe20003f05270 */
[----:B----4-:R-:W-:-:S05]  /*0270*/  IMAD.SHL.U32 R0, R3, 0x40, RZ ;  /* 0x0000004003007824 */ /* 0x010fca00078e00ff */
[----:B---3--:R-:W-:-:S07]  /*0280*/  VIADDMNMX R55, R0, 0x40, R2, PT ;  /* 0x0000004000377846 */ /* 0x008fce0003800102 */
[----:B------:R-:W-:Y:S05]  /*0290*/  @!P0 EXIT ;  /* 0x000000000000894d */ /* 0x000fea0003800000 */
[----:B--2---:R-:W-:Y:S01]  /*02a0*/  IMAD.IADD R6, R0, 0x1, R5 ;  /* 0x0000000100067824 */ /* 0x004fe200078e0205 */
[----:B------:R-:W-:Y:S01]  /*02b0*/  BSSY B0, `(.L_x_1798) ;  /* 0x000006d000007945 */ /* 0x000fe20003800000 */
[----:B0-----:R-:W-:-:S03]  /*02c0*/  IMAD.SHL.U32 R4, R4, 0x100, RZ ;  /* 0x0000010004047824 */ /* 0x001fc600078e00ff */
        /* <DEDUP_REMOVED lines=16> */
[----:B------:R-:W-:Y:S02]  /*03d0*/  IMAD.MOV.U32 R11, RZ, RZ, RZ ;  /* 0x000000ffff0b7224 */ /* 0x000fe400078e00ff */
        /* <DEDUP_REMOVED lines=9> */
[----:B------:R-:W-:Y:S01]  /*0470*/  PLOP3.LUT P0, PT, PT, PT, PT, 0x8, 0x0 ;  /* 0x000000000000781c */ /* 0x000fe20003f0e170 */
[----:B------:R-:W-:-:S12]  /*0480*/  VIADD R16, R54, 0xfffffffd ;  /* 0xfffffffd36107836 */ /* 0x000fd80000000000 */
.L_x_1802:
        /* <DEDUP_REMOVED lines=16> */
.L_x_1801:
        /* <DEDUP_REMOVED lines=16> */
.L_x_1800:
        /* <DEDUP_REMOVED lines=17> */
.L_x_1804:
        /* <DEDUP_REMOVED lines=16> */
.L_x_1803:
        /* <DEDUP_REMOVED lines=14> */
.L_x_1799:
[----:B------:R-:W-:Y:S05]  /*0980*/  BSYNC B0 ;  /* 0x0000000000007941 */ /* 0x000fea0003800000 */
.L_x_1798:
        /* <DEDUP_REMOVED lines=13> */
[----:B------:R-:W-:Y:S02]  /*0a60*/  PLOP3.LUT P0, PT, PT, PT, PT, 0x80, 0x0 ;  /* 0x000000000000781c */ /* 0x000fe40003f0f070 */
[----:B------:R-:W-:-:S04]  /*0a70*/  IMAD R4, R7, 0x3, R4 ;  /* 0x0000000307047824 */ /* 0x000fc800078e0204 */
[----:B------:R-:W-:-:S04]  /*0a80*/  IMAD R5, R5, 0x4, R4 ;  /* 0x0000000405057824 */ /* 0x000fc800078e0204 */
[----:B0-----:R-:W-:Y:S01]  /*0a90*/  IMAD.WIDE R4, R5, 0x2, R8 ;  /* 0x0000000205047825 */ /* 0x001fe200078e0208 */
[----:B------:R-:W-:Y:S06]  /*0aa0*/  @!P2 BRA `(.L_x_1806) ;  /* 0x000000000034a947 */ /* 0x000fec0003800000 */
[----:B------:R-:W-:Y:S01]  /*0ab0*/  PLOP3.LUT P0, PT, PT, PT, PT, 0x8, 0x0 ;  /* 0x000000000000781c */ /* 0x000fe20003f0e170 */
[----:B------:R-:W-:-:S12]  /*0ac0*/  VIADD R16, R54, 0xfffffffd ;  /* 0xfffffffd36107836 */ /* 0x000fd80000000000 */
.L_x_1807:
        /* <DEDUP_REMOVED lines=11> */
.L_x_1806:
        /* <DEDUP_REMOVED lines=10> */
.L_x_1805:
        /* <DEDUP_REMOVED lines=16> */
.L_x_1809:
[----:B---3--:R-:W3:Y:S01]  /*0d20*/  LDC.64 R20, c[0x0][0x220] ;  /* 0x00008800ff147b82 */ /* 0x008ee20000000a00 */
[----:B-----5:R-:W-:-:S05]  /*0d30*/  IADD3 R11, R3, R16, RZ ;  /* 0x00000010030b7210 */ /* 0x020fca0007ffe0ff */
[----:B------:R-:W-:-:S05]  /*0d40*/  IMAD R15, R11, R2, RZ ;  /* 0x000000020b0f7224 */ /* 0x000fca00078e02ff */
[----:B------:R-:W-:-:S04]  /*0d50*/  SHF.R.S32.HI R22, RZ, 0x1f, R15 ;  /* 0x0000001fff167819 */ /* 0x000fc8000001140f */
[----:B------:R-:W-:Y:S02]  /*0d60*/  LEA.HI R15, R22, R15, RZ, 0x3 ;  /* 0x0000000f160f7211 */ /* 0x000fe400078f18ff */
[----:B------:R-:W4:Y:S02]  /*0d70*/  LDC.64 R22, c[0x0][0x228] ;  /* 0x00008a00ff167b82 */ /* 0x000f240000000a00 */
[----:B------:R-:W-:-:S05]  /*0d80*/  LEA.HI.SX32 R15, R15, R8, 0x1d ;  /* 0x000000080f0f7211 */ /* 0x000fca00078feaff */
[----:B---3--:R-:W-:-:S06]  /*0d90*/  IMAD.WIDE R20, R15, 0x4, R20 ;  /* 0x000000040f147825 */ /* 0x008fcc00078e0214 */
[----:B------:R-:W3:Y:S01]  /*0da0*/  LDG.E.CONSTANT R21, desc[UR6][R20.64] ;  /* 0x0000000614157981 */ /* 0x000ee2000c1e9900 */
[----:B------:R-:W-:Y:S01]  /*0db0*/  LEA R25, R26, 0x1, 0x1 ;  /* 0x000000011a197811 */ /* 0x000fe200078e08ff */
[----:B----4-:R-:W-:-:S04]  /*0dc0*/  IMAD.WIDE R22, R11, 0x2, R22 ;  /* 0x000000020b167825 */ /* 0x010fc800078e0216 */
[----:B------:R-:W-:Y:S02]  /*0dd0*/  IMAD.WIDE R24, R25, 0x2, R4 ;  /* 0x0000000219187825 */ /* 0x000fe400078e0204 */
[----:B------:R4:W2:Y:S04]  /*0de0*/  LDG.E.U16.CONSTANT R22, desc[UR6][R22.64] ;  /* 0x0000000616167981 */ /* 0x0008a8000c1e9500 */
[----:B------:R-:W4:Y:S01]  /*0df0*/  LDG.E.U16.CONSTANT R25, desc[UR6][R24.64] ;  /* 0x0000000618197981 */ /* 0x000f22000c1e9500 */
[----:B---3--:R-:W-:-:S04]  /*0e00*/  SHF.R.U32.HI R11, RZ, R6, R21 ;  /* 0x00000006ff0b7219 */ /* 0x008fc80000011615 */
[----:B------:R-:W-:Y:S02]  /*0e10*/  LOP3.LUT R15, R11, 0xf, RZ, 0xc0, !PT ;  /* 0x0000000f0b0f7812 */ /* 0x000fe400078ec0ff */
[----:B------:R-:W-:-:S03]  /*0e20*/  SHF.R.U32.HI R27, RZ, 0x4, R11 ;  /* 0x00000004ff1b7819 */ /* 0x000fc6000001160b */
[----:B------:R-:W-:Y:S01]  /*0e30*/  VIADD R15, R15, 0x1 ;  /* 0x000000010f0f7836 */ /* 0x000fe20000000000 */
[----:B------:R-:W-:-:S03]  /*0e40*/  LOP3.LUT R27, R27, 0xf, RZ, 0xc0, !PT ;  /* 0x0000000f1b1b7812 */ /* 0x000fc600078ec0ff */
[----:B------:R-:W-:Y:S01]  /*0e50*/  IMAD R20, R15, R15, RZ ;  /* 0x0000000f0f147224 */ /* 0x000fe200078e02ff */
[--C-:B------:R-:W-:Y:S01]  /*0e60*/  SHF.R.U32.HI R15, RZ, 0xc, R11.reuse ;  /* 0x0000000cff0f7819 */ /* 0x100fe2000001160b */
[----:B------:R-:W-:Y:S01]  /*0e70*/  VIADD R27, R27, 0x1 ;  /* 0x000000011b1b7836 */ /* 0x000fe20000000000 */
[----:B------:R-:W-:Y:S02]  /*0e80*/  SHF.R.U32.HI R11, RZ, 0x8, R11 ;  /* 0x00000008ff0b7819 */ /* 0x000fe4000001160b */
[----:B------:R-:W-:Y:S01]  /*0e90*/  LOP3.LUT R15, R15, 0xf, RZ, 0xc0, !PT ;  /* 0x0000000f0f0f7812 */ /* 0x000fe200078ec0ff */
[----:B------:R-:W-:Y:S01]  /*0ea0*/  IMAD R27, R27, R27, RZ ;  /* 0x0000001b1b1b7224 */ /* 0x000fe200078e02ff */
[----:B------:R-:W-:Y:S01]  /*0eb0*/  LOP3.LUT R11, R11, 0xf, RZ, 0xc0, !PT ;  /* 0x0000000f0b0b7812 */ /* 0x000fe200078ec0ff */
[----:B------:R-:W-:Y:S01]  /*0ec0*/  I2F.F16 R20, R20 ;  /* 0x0000001400147306 */ /* 0x000fe20000200c00 */
[----:B------:R-:W-:Y:S02]  /*0ed0*/  IADD3 R15, R15, 0x1, RZ ;  /* 0x000000010f0f7810 */ /* 0x000fe40007ffe0ff */
[----:B----4-:R-:W-:Y:S01]  /*0ee0*/  IADD3 R26, R25, R26, RZ ;  /* 0x0000001a191a7210 */ /* 0x010fe20007ffe0ff */
[----:B------:R-:W-:-:S02]  /*0ef0*/  VIADD R11, R11, 0x1 ;  /* 0x000000010b0b7836 */ /* 0x000fc40000000000 */
[----:B------:R-:W-:Y:S01]  /*0f00*/  IMAD R23, R15, R15, RZ ;  /* 0x0000000f0f177224 */ /* 0x000fe200078e02ff */
[----:B------:R-:W-:Y:S01]  /*0f10*/  ISETP.GE.AND P2, PT, R26, R55, PT ;  /* 0x000000371a00720c */ /* 0x000fe20003f46270 */
[----:B------:R-:W-:Y:S01]  /*0f20*/  IMAD R15, R11, R11, RZ ;  /* 0x0000000b0b0f7224 */ /* 0x000fe200078e02ff */
[----:B------:R-:W3:Y:S01]  /*0f30*/  I2F.F16 R27, R27 ;  /* 0x0000001b001b7306 */ /* 0x000ee20000200c00 */
[C---:B------:R-:W-:Y:S02]  /*0f40*/  IMAD R11, R16.reuse, 0x8, R1 ;  /* 0x00000008100b7824 */ /* 0x040fe400078e0201 */
[----:B------:R-:W-:-:S05]  /*0f50*/  VIADD R16, R16, 0x1 ;  /* 0x0000000110107836 */ /* 0x000fca0000000000 */
[----:B------:R-:W-:Y:S01]  /*0f60*/  I2F.F16 R24, R23 ;  /* 0x0000001700187306 */ /* 0x000fe20000200c00 */
[----:B---3--:R-:W-:-:S07]  /*0f70*/  PRMT R27, R20, 0x5410, R27 ;  /* 0x00005410141b7816 */ /* 0x008fce000000001b */
[----:B------:R-:W3:Y:S01]  /*0f80*/  I2F.F16 R15, R15 ;  /* 0x0000000f000f7306 */ /* 0x000ee20000200c00 */
[----:B--2---:R-:W-:Y:S01]  /*0f90*/  HMUL2 R20, R27, R22.H0_H0 ;  /* 0x200000161b147232 */ /* 0x004fe20000000000 */
[----:B---3--:R-:W-:-:S05]  /*0fa0*/  PRMT R15, R15, 0x5410, R24 ;  /* 0x000054100f0f7816 */ /* 0x008fca0000000018 */
[----:B------:R-:W-:-:S05]  /*0fb0*/  HMUL2 R21, R15, R22.H0_H0 ;  /* 0x200000160f157232 */ /* 0x000fca0000000000 */
[----:B------:R3:W-:Y:S01]  /*0fc0*/  STL.64 [R11], R20 ;  /* 0x000000140b007387 */ /* 0x0007e20000100a00 */
[----:B------:R-:W-:Y:S05]  /*0fd0*/  @!P2 BRA `(.L_x_1809) ;  /* 0xfffffffc0050a947 */ /* 0x000fea000383ffff */
.L_x_1808:
        /* <DEDUP_REMOVED lines=9> */
[----:B------:R-:W-:Y:S01]  /*1070*/  IMAD.MOV.U32 R3, RZ, RZ, RZ ;  /* 0x000000ffff037224 */ /* 0x000fe200078e00ff */
[C---:B-1----:R-:W-:Y:S02]  /*1080*/  ISETP.GT.AND P3, PT, R0.reuse, R9, PT ;  /* 0x000000090000720c */ /* 0x042fe40003f64270 */
[----:B--2---:R-:W-:Y:S02]  /*1090*/  ISETP.GT.AND P5, PT, R0, R7, PT ;  /* 0x000000070000720c */ /* 0x004fe40003fa4270 */
[----:B------:R-:W-:Y:S01]  /*10a0*/  MOV R4, RZ ;  /* 0x000000ff00047202 */ /* 0x000fe20000000f00 */
[----:B------:R-:W-:Y:S10]  /*10b0*/  @!P2 BRA `(.L_x_1810) ;  /* 0x00000000001ca947 */ /* 0x000ff40003800000 */
[----:B------:R-:W1:Y:S02]  /*10c0*/  LDC R5, c[0x0][0x25c] ;  /* 0x00009700ff057b82 */ /* 0x000e640000000800 */
[----:B-1----:R-:W-:-:S05]  /*10d0*/  VIMNMX R4, R0, R5, PT ;  /* 0x0000000500047248 */ /* 0x002fca0003fe0100 */
[----:B------:R-:W-:-:S05]  /*10e0*/  VIADD R4, R4, -UR4 ;  /* 0x8000000404047c36 */ /* 0x000fca0008000000 */
[----:B------:R-:W-:-:S04]  /*10f0*/  SHF.R.S32.HI R5, RZ, 0x1f, R4 ;  /* 0x0000001fff057819 */ /* 0x000fc80000011404 */
[----:B------:R-:W-:-:S04]  /*1100*/  LEA.HI R5, R5, R4, RZ, 0x5 ;  /* 0x0000000405057211 */ /* 0x000fc800078f28ff */
[----:B------:R-:W-:-:S05]  /*1110*/  SHF.R.S32.HI R5, RZ, 0x5, R5 ;  /* 0x00000005ff057819 */ /* 0x000fca0000011405 */
[----:B------:R-:W-:-:S07]  /*1120*/  IMAD R4, R5, 0x6, RZ ;  /* 0x0000000605047824 */ /* 0x000fce00078e02ff */
.L_x_1810:
        /* <DEDUP_REMOVED lines=8> */
.L_x_1811:
[----:B------:R-:W-:Y:S01]  /*11b0*/  HFMA2.MMA R5, -RZ, RZ, 0, 0 ;  /* 0x00000000ff057435 */ /* 0x000fe200000001ff */
[----:B---3--:R-:W-:Y:S01]  /*11c0*/  SHF.R.S32.HI R11, RZ, 0x5, R8 ;  /* 0x00000005ff0b7819 */ /* 0x008fe20000011408 */
[----:B------:R-:W-:Y:S01]  /*11d0*/  IMAD.MOV.U32 R6, RZ, RZ, RZ ;  /* 0x000000ffff067224 */ /* 0x000fe200078e00ff */
[----:B------:R-:W-:Y:S08]  /*11e0*/  @!P4 BRA `(.L_x_1812) ;  /* 0x00000000001cc947 */ /* 0x000ff00003800000 */
[----:B------:R-:W1:Y:S02]  /*11f0*/  LDC R9, c[0x0][0x264] ;  /* 0x00009900ff097b82 */ /* 0x000e640000000800 */
[----:B-1----:R-:W-:-:S05]  /*1200*/  VIMNMX R6, R0, R9, PT ;  /* 0x0000000900067248 */ /* 0x002fca0003fe0100 */
[----:B------:R-:W-:-:S05]  /*1210*/  VIADD R6, R6, -UR5 ;  /* 0x8000000506067c36 */ /* 0x000fca0008000000 */
[----:B------:R-:W-:-:S04]  /*1220*/  SHF.R.S32.HI R9, RZ, 0x1f, R6 ;  /* 0x0000001fff097819 */ /* 0x000fc80000011406 */
[----:B------:R-:W-:-:S04]  /*1230*/  LEA.HI R9, R9, R6, RZ, 0x5 ;  /* 0x0000000609097211 */ /* 0x000fc800078f28ff */
[----:B------:R-:W-:-:S04]  /*1240*/  SHF.R.S32.HI R9, RZ, 0x5, R9 ;  /* 0x00000005ff097819 */ /* 0x000fc80000011409 */
[----:B------:R-:W-:-:S07]  /*1250*/  SHF.L.U32 R6, R9, 0x2, RZ ;  /* 0x0000000209067819 */ /* 0x000fce00000006ff */
.L_x_1812:
        /* <DEDUP_REMOVED lines=8> */
.L_x_1813:
        /* <DEDUP_REMOVED lines=9> */
.L_x_1814:
        /* <DEDUP_REMOVED lines=19> */
[----:B------:R-:W-:-:S02]  /*14a0*/  ISETP.NE.AND P0, PT, R10, RZ, PT ;  /* 0x000000ff0a00720c */ /* 0x000fc40003f05270 */
[----:B------:R-:W-:Y:S02]  /*14b0*/  SHF.R.S32.HI R10, RZ, 0x1f, R9 ;  /* 0x0000001fff0a7819 */ /* 0x000fe40000011409 */
[C---:B------:R-:W-:Y:S02]  /*14c0*/  IADD3 R11, P2, R17.reuse, R9, RZ ;  /* 0x00000009110b7210 */ /* 0x040fe40007f5e0ff */
[----:B------:R-:W-:Y:S02]  /*14d0*/  PRMT R12, R12, 0x9910, RZ ;  /* 0x000099100c0c7816 */ /* 0x000fe400000000ff */
[----:B------:R-:W-:Y:S02]  /*14e0*/  LEA.HI.X.SX32 R10, R17, R10, 0x1, P2 ;  /* 0x0000000a110a7211 */ /* 0x000fe400010f0eff */
[----:B------:R-:W-:Y:S02]  /*14f0*/  LEA R9, P4, R11, UR8, 0x2 ;  /* 0x000000080b097c11 */ /* 0x000fe4000f8810ff */
[----:B------:R-:W-:-:S02]  /*1500*/  ISETP.NE.AND P2, PT, R13, RZ, PT ;  /* 0x000000ff0d00720c */ /* 0x000fc40003f45270 */
[----:B------:R-:W-:Y:S01]  /*1510*/  SHF.R.S32.HI R13, RZ, 0x1f, R2 ;  /* 0x0000001fff0d7819 */ /* 0x000fe20000011402 */
[----:B------:R-:W-:Y:S01]  /*1520*/  UMOV UR4, 0x400 ;  /* 0x0000040000047882 */ /* 0x000fe20000000000 */
[----:B------:R-:W-:Y:S02]  /*1530*/  LEA.HI.X R10, R11, UR9, R10, 0x2, P4 ;  /* 0x000000090b0a7c11 */ /* 0x000fe4000a0f140a */
[----:B------:R-:W-:Y:S02]  /*1540*/  ISETP.NE.AND P3, PT, R12, RZ, PT ;  /* 0x000000ff0c00720c */ /* 0x000fe40003f65270 */
[----:B------:R-:W-:Y:S02]  /*1550*/  ISETP.LT.OR P0, PT, R14, 0x3, !P0 ;  /* 0x000000030e00780c */ /* 0x000fe40004701670 */
[----:B------:R-:W-:Y:S02]  /*1560*/  MOV R11, RZ ;  /* 0x000000ff000b7202 */ /* 0x000fe40000000f00 */
[----:B------:R-:W-:-:S02]  /*1570*/  PRMT R3, RZ, 0x7610, R3 ;  /* 0x00007610ff037816 */ /* 0x000fc40000000003 */
[----:B------:R-:W-:Y:S01]  /*1580*/  SHF.L.U64.HI R13, R2, 0x2, R13 ;  /* 0x00000002020d7819 */ /* 0x000fe2000001020d */
[----:B---3--:R-:W-:-:S03]  /*1590*/  ULEA UR4, UR5, UR4, 0x18 ;  /* 0x0000000405047291 */ /* 0x008fc6000f8ec03f */
[----:B------:R-:W-:Y:S01]  /*15a0*/  ULDC UR5, c[0x0][0x26c] ;  /* 0x00009b0000057ab9 */ /* 0x000fe20000000800 */
[----:B-12---:R-:W-:-:S08]  /*15b0*/  IMAD.IADD R15, R0, 0x1, R15 ;  /* 0x00000001000f7824 */ /* 0x006fd000078e020f */
.L_x_1819:
[----:B------:R-:W-:-:S13]  /*15c0*/  ISETP.NE.AND P4, PT, R0, R15, PT ;  /* 0x0000000f0000720c */ /* 0x000fda0003f85270 */
[----:B------:R-:W1:Y:S01]  /*15d0*/  @!P4 LDC.64 R16, c[0x0][0x248] ;  /* 0x00009200ff10cb82 */ /* 0x000e620000000a00 */
[----:B------:R-:W-:Y:S01]  /*15e0*/  @!P4 IADD3 R11, R11, 0x1, RZ ;  /* 0x000000010b0bc810 */ /* 0x000fe20007ffe0ff */
[----:B0-----:R-:W-:-:S04]  /*15f0*/  @!P4 IMAD.SHL.U32 R19, R0, 0x2, RZ ;  /* 0x000000020013c824 */ /* 0x001fc800078e00ff */
[----:B------:R-:W-:Y:S02]  /*1600*/  @!P4 IMAD R12, R11, 0x8, R1 ;  /* 0x000000080b0cc824 */ /* 0x000fe400078e0201 */
[----:B-1----:R-:W-:-:S03]  /*1610*/  @!P4 IMAD.WIDE R16, R19, 0x2, R16 ;  /* 0x000000021310c825 */ /* 0x002fc600078e0210 */
        /* <DEDUP_REMOVED lines=9> */
[----:B------:R-:W-:-:S06]  /*16b0*/  IMAD.MOV.U32 R17, RZ, RZ, R10 ;  /* 0x000000ffff117224 */ /* 0x000fcc00078e000a */
        /* <DEDUP_REMOVED lines=11> */
[C---:B------:R-:W-:Y:S02]  /*1770*/  LOP3.LUT R14, R17.reuse, 0xc000c, RZ, 0xc0, !PT ;  /* 0x000c000c110e7812 */ /* 0x040fe400078ec0ff */
[----:B------:R-:W-:Y:S02]  /*1780*/  SHF.R.U32.HI R16, RZ, 0x8, R17 ;  /* 0x00000008ff107819 */ /* 0x000fe40000011611 */
        /* <DEDUP_REMOVED lines=135> */
.L_x_1817:
        /* <DEDUP_REMOVED lines=44> */
.L_x_1818:
        /* <DEDUP_REMOVED lines=44> */
.L_x_1816:
[----:B------:R-:W-:Y:S01]  /*2580*/  IADD3 R0, R0, 0x10, RZ ;  /* 0x0000001000007810 */ /* 0x000fe20007ffe0ff */
[----:B------:R-:W-:Y:S01]  /*2590*/  UIADD3 UR4, UR4, 0x20, URZ ;  /* 0x0000002004047890 */ /* 0x000fe2000fffe03f */
[----:B------:R-:W-:Y:S02]  /*25a0*/  LEA R9, P5, R2, R9, 0x2 ;  /* 0x0000000902097211 */ /* 0x000fe400078a10ff */
[C---:B------:R-:W-:Y:S02]  /*25b0*/  ISETP.GE.AND P4, PT, R0.reuse, UR5, PT ;  /* 0x0000000500007c0c */ /* 0x040fe4000bf86270 */
[----:B------:R-:W-:Y:S01]  /*25c0*/  ISETP.LT.AND P6, PT, R0, R55, PT ;  /* 0x000000370000720c */ /* 0x000fe20003fc1270 */
[----:B------:R-:W-:-:S12]  /*25d0*/  IMAD.X R10, R10, 0x1, R13, P5 ;  /* 0x000000010a0a7824 */ /* 0x000fd800028e060d */
[----:B------:R-:W-:Y:S05]  /*25e0*/  @!P4 BRA P6, `(.L_x_1819) ;  /* 0xffffffec00f4c947 */ /* 0x000fea000303ffff */
.L_x_1815:
[----:B------:R-:W-:Y:S05]  /*25f0*/  @!P1 EXIT ;  /* 0x000000000000994d */ /* 0x000fea0003800000 */
[----:B------:R-:W1:Y:S01]  /*2600*/  S2R R0, SR_CTAID.X ;  /* 0x0000000000007919 */ /* 0x000e620000002500 */
[----:B------:R-:W2:Y:S01]  /*2610*/  S2UR UR4, SR_CTAID.Y ;  /* 0x00000000000479c3 */ /* 0x000ea20000002600 */
[----:B------:R-:W1:Y:S07]  /*2620*/  S2R R9, SR_TID.X ;  /* 0x0000000000097919 */ /* 0x000e6e0000002100 */
[----:B------:R-:W3:Y:S08]  /*2630*/  LDC R16, c[0x0][0x23c] ;  /* 0x00008f00ff107b82 */ /* 0x000ef00000000800 */
[----:B------:R-:W4:Y:S01]  /*2640*/  LDC.64 R10, c[0x0][0x230] ;  /* 0x00008c00ff0a7b82 */ /* 0x000f220000000a00 */
[----:B--2---:R-:W-:Y:S01]  /*2650*/  UIMAD UR4, UR4, 0x3, URZ ;  /* 0x00000003040478a4 */ /* 0x004fe2000f8e023f */
[----:B-1----:R-:W-:-:S05]  /*2660*/  IMAD R0, R0, 0x40, R9 ;  /* 0x0000004000007824 */ /* 0x002fca00078e0209 */
[----:B------:R-:W-:-:S05]  /*2670*/  SHF.L.U32 R0, R0, 0x2, RZ ;  /* 0x0000000200007819 */ /* 0x000fca00000006ff */
[----:B---3--:R-:W-:-:S04]  /*2680*/  IMAD R9, R16, UR4, R0 ;  /* 0x0000000410097c24 */ /* 0x008fc8000f8e0200 */
[----:B----4-:R-:W-:-:S05]  /*2690*/  IMAD.WIDE R12, R9, 0x2, R10 ;  /* 0x00000002090c7825 */ /* 0x010fca00078e020a */
[----:B------:R1:W-:Y:S01]  /*26a0*/  ATOM.E.ADD.F16x2.RN.STRONG.GPU P0, RZ, desc[UR6][R12.64], R3 ;  /* 0x000000030cff79a2 */ /* 0x0003e2000810e1c6 */
[----:B------:R-:W-:Y:S04]  /*26b0*/  BSSY B0, `(.L_x_1820) ;  /* 0x0000010000007945 */ /* 0x000fe80003800000 */
[----:B-1----:R-:W-:Y:S05]  /*26c0*/  @P0 BRA `(.L_x_1821) ;  /* 0x0000000000380947 */ /* 0x002fea0003800000 */
[----:B------:R-:W1:Y:S02]  /*26d0*/  QSPC.E.S P0, RZ, [R12] ;  /* 0x000000000cff73aa */ /* 0x000e640000000500 */
[----:B-1----:R-:W-:Y:S05]  /*26e0*/  @!P0 BRA `(.L_x_1822) ;  /* 0x0000000000248947 */ /* 0x002fea0003800000 */
[----:B------:R-:W-:-:S05]  /*26f0*/  IMAD.MOV.U32 R14, RZ, RZ, R12 ;  /* 0x000000ffff0e7224 */ /* 0x000fca00078e000c */
[----:B------:R-:W-:Y:S01]  /*2700*/  MOV R14, R14 ;  /* 0x0000000e000e7202 */ /* 0x000fe20000000f00 */
[----:B------:R-:W-:-:S07]  /*2710*/  IMAD.MOV.U32 R15, RZ, RZ, R3 ;  /* 0x000000ffff0f7224 */ /* 0x000fce00078e0003 */
.L_x_1823:
[----:B------:R-:W1:Y:S02]  /*2720*/  LDS R2, [R14] ;  /* 0x000000000e027984 */ /* 0x000e640000000800 */
[----:B-1----:R-:W-:-:S06]  /*2730*/  HADD2 R3, R2, R15 ;  /* 0x0000000f02037230 */ /* 0x002fcc0000000000 */
[----:B------:R-:W1:Y:S02]  /*2740*/  ATOMS.CAST.SPIN R3, [R14], R2, R3 ;  /* 0x000000020e03738d */ /* 0x000e640001800003 */
[----:B-1----:R-:W-:-:S13]  /*2750*/  ISETP.EQ.U32.AND P0, PT, R3, 0x1, PT ;  /* 0x000000010300780c */ /* 0x002fda0003f02070 */
[----:B------:R-:W-:Y:S05]  /*2760*/  @!P0 BRA `(.L_x_1823) ;  /* 0xfffffffc00ec8947 */ /* 0x000fea000383ffff */
[----:B------:R-:W-:Y:S05]  /*2770*/  BRA `(.L_x_1821) ;  /* 0x00000000000c7947 */ /* 0x000fea0003800000 */
.L_x_1822:
[----:B------:R-:W2:Y:S02]  /*2780*/  LD.E R0, desc[UR6][R12.64] ;  /* 0x000000060c007980 */ /* 0x000ea4000c101900 */
[----:B--2---:R-:W-:-:S05]  /*2790*/  IADD3 R3, R3, R0, RZ ;  /* 0x0000000003037210 */ /* 0x004fca0007ffe0ff */
[----:B------:R1:W-:Y:S02]  /*27a0*/  ST.E desc[UR6][R12.64], R3 ;  /* 0x000000030c007985 */ /* 0x0003e4000c101906 */
.L_x_1821:
[----:B------:R-:W-:Y:S05]  /*27b0*/  BSYNC B0 ;  /* 0x0000000000007941 */ /* 0x000fea0003800000 */
.L_x_1820:
[----:B------:R2:W-:Y:S01]  /*27c0*/  ATOM.E.ADD.F16x2.RN.STRONG.GPU P0, RZ, desc[UR6][R12.64+0x4], R4 ;  /* 0x000004040cff79a2 */ /* 0x0005e2000810e1c6 */
[----:B------:R-:W-:Y:S04]  /*27d0*/  BSSY B0, `(.L_x_1824) ;  /* 0x000000e000007945 */ /* 0x000fe80003800000 */
[----:B--2---:R-:W-:Y:S05]  /*27e0*/  @P0 BRA `(.L_x_1825) ;  /* 0x0000000000300947 */ /* 0x004fea0003800000 */
[----:B------:R-:W2:Y:S02]  /*27f0*/  QSPC.E.S P0, RZ, [R12+0x4] ;  /* 0x000004000cff73aa */ /* 0x000ea40000000500 */
[----:B--2---:R-:W-:Y:S05]  /*2800*/  @!P0 BRA `(.L_x_1826) ;  /* 0x00000000001c8947 */ /* 0x004fea0003800000 */
[----:B-1----:R-:W-:-:S07]  /*2810*/  MOV R12, R12 ;  /* 0x0000000c000c7202 */ /* 0x002fce0000000f00 */
.L_x_1827:
[----:B------:R-:W1:Y:S02]  /*2820*/  LDS R2, [R12+0x4] ;  /* 0x000004000c027984 */ /* 0x000e640000000800 */
[----:B-1----:R-:W-:-:S10]  /*2830*/  HFMA2.MMA R3, R2, 1, 1, R4 ;  /* 0x3c003c0002037835 */ /* 0x002fd40000000004 */
[----:B------:R-:W1:Y:S02]  /*2840*/  ATOMS.CAST.SPIN R3, [R12+0x4], R2, R3 ;  /* 0x000004020c03738d */ /* 0x000e640001800003 */
[----:B-1----:R-:W-:-:S13]  /*2850*/  ISETP.EQ.U32.AND P0, PT, R3, 0x1, PT ;  /* 0x000000010300780c */ /* 0x002fda0003f02070 */
[----:B------:R-:W-:Y:S05]  /*2860*/  @!P0 BRA `(.L_x_1827) ;  /* 0xfffffffc00ec8947 */ /* 0x000fea000383ffff */
[----:B------:R-:W-:Y:S05]  /*2870*/  BRA `(.L_x_1825) ;  /* 0x00000000000c7947 */ /* 0x000fea0003800000 */
.L_x_1826:
[----:B------:R-:W1:Y:S02]  /*2880*/  LD.E R0, desc[UR6][R12.64+0x4] ;  /* 0x000004060c007980 */ /* 0x000e64000c101900 */
[----:B-1----:R-:W-:-:S05]  /*2890*/  IMAD.IADD R3, R4, 0x1, R0 ;  /* 0x0000000104037824 */ /* 0x002fca00078e0200 */
[----:B------:R2:W-:Y:S02]  /*28a0*/  ST.E desc[UR6][R12.64+0x4], R3 ;  /* 0x000004030c007985 */ /* 0x0005e4000c101906 */
.L_x_1825:
[----:B------:R-:W-:Y:S05]  /*28b0*/  BSYNC B0 ;  /* 0x0000000000007941 */ /* 0x000fea0003800000 */
.L_x_1824:
        /* <DEDUP_REMOVED lines=10> */
[----:B------:R-:W-:Y:S01]  /*2960*/  MOV R12, R12 ;  /* 0x0000000c000c7202 */ /* 0x000fe20000000f00 */
[----:B------:R-:W-:-:S07]  /*2970*/  IMAD.MOV.U32 R13, RZ, RZ, R5 ;  /* 0x000000ffff0d7224 */ /* 0x000fce00078e0005 */
.L_x_1831:
[----:B------:R-:W1:Y:S02]  /*2980*/  LDS R4, [R12] ;  /* 0x000000000c047984 */ /* 0x000e640000000800 */
[----:B-1----:R-:W-:-:S06]  /*2990*/  HADD2 R5, R4, R13 ;  /* 0x0000000d04057230 */ /* 0x002fcc0000000000 */
[----:B------:R-:W1:Y:S02]  /*29a0*/  ATOMS.CAST.SPIN R5, [R12], R4, R5 ;  /* 0x000000040c05738d */ /* 0x000e640001800005 */
[----:B-1----:R-:W-:-:S13]  /*29b0*/  ISETP.EQ.U32.AND P0, PT, R5, 0x1, PT ;  /* 0x000000010500780c */ /* 0x002fda0003f02070 */
[----:B------:R-:W-:Y:S05]  /*29c0*/  @!P0 BRA `(.L_x_1831) ;  /* 0xfffffffc00ec8947 */ /* 0x000fea000383ffff */
[----:B------:R-:W-:Y:S05]  /*29d0*/  BRA `(.L_x_1829) ;  /* 0x00000000000c7947 */ /* 0x000fea0003800000 */
.L_x_1830:
[----:B------:R-:W2:Y:S02]  /*29e0*/  LD.E R0, desc[UR6][R2.64] ;  /* 0x0000000602007980 */ /* 0x000ea4000c101900 */
[----:B--2---:R-:W-:-:S05]  /*29f0*/  IMAD.IADD R5, R5, 0x1, R0 ;  /* 0x0000000105057824 */ /* 0x004fca00078e0200 */
[----:B------:R1:W-:Y:S02]  /*2a00*/  ST.E desc[UR6][R2.64], R5 ;  /* 0x0000000502007985 */ /* 0x0003e4000c101906 */
.L_x_1829:
[----:B------:R-:W-:Y:S05]  /*2a10*/  BSYNC B0 ;  /* 0x0000000000007941 */ /* 0x000fea0003800000 */
.L_x_1828:
[----:B------:R2:W-:Y:S01]  /*2a20*/  ATOM.E.ADD.F16x2.RN.STRONG.GPU P0, RZ, desc[UR6][R2.64+0x4], R6 ;  /* 0x0000040602ff79a2 */ /* 0x0005e2000810e1c6 */
[----:B------:R-:W-:Y:S04]  /*2a30*/  BSSY B0, `(.L_x_1832) ;  /* 0x000000e000007945 */ /* 0x000fe80003800000 */
[----:B--2---:R-:W-:Y:S05]  /*2a40*/  @P0 BRA `(.L_x_1833) ;  /* 0x0000000000300947 */ /* 0x004fea0003800000 */
[----:B------:R-:W2:Y:S02]  /*2a50*/  QSPC.E.S P0, RZ, [R2+0x4] ;  /* 0x0000040002ff73aa */ /* 0x000ea40000000500 */
[----:B--2---:R-:W-:Y:S05]  /*2a60*/  @!P0 BRA `(.L_x_1834) ;  /* 0x00000000001c8947 */ /* 0x004fea0003800000 */
[----:B-1----:R-:W-:-:S07]  /*2a70*/  MOV R2, R2 ;  /* 0x0000000200027202 */ /* 0x002fce0000000f00 */
.L_x_1835:
[----:B------:R-:W1:Y:S02]  /*2a80*/  LDS R4, [R2+0x4] ;  /* 0x0000040002047984 */ /* 0x000e640000000800 */
[----:B-1----:R-:W-:-:S10]  /*2a90*/  HFMA2.MMA R5, R4, 1, 1, R6 ;  /* 0x3c003c0004057835 */ /* 0x002fd40000000006 */
[----:B------:R-:W1:Y:S02]  /*2aa0*/  ATOMS.CAST.SPIN R5, [R2+0x4], R4, R5 ;  /* 0x000004040205738d */ /* 0x000e640001800005 */
[----:B-1----:R-:W-:-:S13]  /*2ab0*/  ISETP.EQ.U32.AND P0, PT, R5, 0x1, PT ;  /* 0x000000010500780c */ /* 0x002fda0003f02070 */
[----:B------:R-:W-:Y:S05]  /*2ac0*/  @!P0 BRA `(.L_x_1835) ;  /* 0xfffffffc00ec8947 */ /* 0x000fea000383ffff */
[----:B------:R-:W-:Y:S05]  /*2ad0*/  BRA `(.L_x_1833) ;  /* 0x00000000000c7947 */ /* 0x000fea0003800000 */
.L_x_1834:
[----:B------:R-:W1:Y:S02]  /*2ae0*/  LD.E R0, desc[UR6][R2.64+0x4] ;  /* 0x0000040602007980 */ /* 0x000e64000c101900 */
[----:B-1----:R-:W-:-:S05]  /*2af0*/  IADD3 R5, R6, R0, RZ ;  /* 0x0000000006057210 */ /* 0x002fca0007ffe0ff */
[----:B------:R2:W-:Y:S02]  /*2b00*/  ST.E desc[UR6][R2.64+0x4], R5 ;  /* 0x0000040502007985 */ /* 0x0005e4000c101906 */
.L_x_1833:
[----:B------:R-:W-:Y:S05]  /*2b10*/  BSYNC B0 ;  /* 0x0000000000007941 */ /* 0x000fea0003800000 */
.L_x_1832:
[----:B------:R-:W-:-:S13]  /*2b20*/  ISETP.NE.AND P0, PT, R54, 0x2, PT ;  /* 0x000000023600780c */ /* 0x000fda0003f05270 */
[----:B------:R-:W-:Y:S05]  /*2b30*/  @!P0 EXIT ;  /* 0x000000000000894d */ /* 0x000fea0003800000 */
[----:B------:R-:W-:-:S04]  /*2b40*/  IMAD.IADD R9, R9, 0x1, R16 ;  /* 0x0000000109097824 */ /* 0x000fc800078e0210 */
[----:B------:R-:W-:-:S05]  /*2b50*/  IMAD.WIDE R10, R9, 0x2, R10 ;  /* 0x00000002090a7825 */ /* 0x000fca00078e020a */
[----:B------:R3:W-:Y:S01]  /*2b60*/  ATOM.E.ADD.F16x2.RN.STRONG.GPU P0, RZ, desc[UR6][R10.64], R7 ;  /* 0x000000070aff79a2 */ /* 0x0007e2000810e1c6 */
[----:B------:R-:W-:Y:S04]  /*2b70*/  BSSY B0, `(.L_x_1836) ;  /* 0x000000f000007945 */ /* 0x000fe80003800000 */
[----:B---3--:R-:W-:Y:S05]  /*2b80*/  @P0 BRA `(.L_x_1837) ;  /* 0x0000000000340947 */ /* 0x008fea0003800000 */
[----:B------:R-:W3:Y:S02]  /*2b90*/  QSPC.E.S P0, RZ, [R10] ;  /* 0x000000000aff73aa */ /* 0x000ee40000000500 */
[----:B---3--:R-:W-:Y:S05]  /*2ba0*/  @!P0 BRA `(.L_x_1838) ;  /* 0x0000000000208947 */ /* 0x008fea0003800000 */
[----:B-12---:R-:W-:-:S05]  /*2bb0*/  IMAD.MOV.U32 R2, RZ, RZ, R10 ;  /* 0x000000ffff027224 */ /* 0x006fca00078e000a */
[----:B------:R-:W-:-:S07]  /*2bc0*/  MOV R2, R2 ;  /* 0x0000000200027202 */ /* 0x000fce0000000f00 */
.L_x_1839:
[----:B------:R-:W1:Y:S02]  /*2bd0*/  LDS R4, [R2] ;  /* 0x0000000002047984 */ /* 0x000e640000000800 */
[----:B-1----:R-:W-:-:S06]  /*2be0*/  HADD2 R5, R4, R7 ;  /* 0x0000000704057230 */ /* 0x002fcc0000000000 */
[----:B------:R-:W1:Y:S02]  /*2bf0*/  ATOMS.CAST.SPIN R5, [R2], R4, R5 ;  /* 0x000000040205738d */ /* 0x000e640001800005 */
[----:B-1----:R-:W-:-:S13]  /*2c00*/  ISETP.EQ.U32.AND P0, PT, R5, 0x1, PT ;  /* 0x000000010500780c */ /* 0x002fda0003f02070 */
[----:B------:R-:W-:Y:S05]  /*2c10*/  @!P0 BRA `(.L_x_1839) ;  /* 0xfffffffc00ec8947 */ /* 0x000fea000383ffff */
[----:B------:R-:W-:Y:S05]  /*2c20*/  BRA `(.L_x_1837) ;  /* 0x00000000000c7947 */ /* 0x000fea0003800000 */
.L_x_1838:
[----:B------:R-:W1:Y:S02]  /*2c30*/  LD.E R0, desc[UR6][R10.64] ;  /* 0x000000060a007980 */ /* 0x000e64000c101900 */
[----:B-12---:R-:W-:-:S05]  /*2c40*/  IADD3 R3, R7, R0, RZ ;  /* 0x0000000007037210 */ /* 0x006fca0007ffe0ff */
[----:B------:R3:W-:Y:S02]  /*2c50*/  ST.E desc[UR6][R10.64], R3 ;  /* 0x000000030a007985 */ /* 0x0007e4000c101906 */
.L_x_1837:
[----:B------:R-:W-:Y:S05]  /*2c60*/  BSYNC B0 ;  /* 0x0000000000007941 */ /* 0x000fea0003800000 */
.L_x_1836:
[----:B------:R4:W-:Y:S02]  /*2c70*/  ATOM.E.ADD.F16x2.RN.STRONG.GPU P0, RZ, desc[UR6][R10.64+0x4], R8 ;  /* 0x000004080aff79a2 */ /* 0x0009e4000810e1c6 */
[----:B----4-:R-:W-:Y:S05]  /*2c80*/  @P0 EXIT ;  /* 0x000000000000094d */ /* 0x010fea0003800000 */
[----:B------:R-:W4:Y:S02]  /*2c90*/  QSPC.E.S P0, RZ, [R10+0x4] ;  /* 0x000004000aff73aa */ /* 0x000f240000000500 */
[----:B----4-:R-:W-:Y:S05]  /*2ca0*/  @!P0 BRA `(.L_x_1840) ;  /* 0x00000000001c8947 */ /* 0x010fea0003800000 */
[----:B---3--:R-:W-:-:S07]  /*2cb0*/  MOV R10, R10 ;  /* 0x0000000a000a7202 */ /* 0x008fce0000000f00 */
.L_x_1841:
[----:B-12---:R-:W1:Y:S02]  /*2cc0*/  LDS R2, [R10+0x4] ;  /* 0x000004000a027984 */ /* 0x006e640000000800 */
[----:B-1----:R-:W-:-:S10]  /*2cd0*/  HFMA2.MMA R3, R2, 1, 1, R8 ;  /* 0x3c003c0002037835 */ /* 0x002fd40000000008 */
[----:B------:R-:W1:Y:S02]  /*2ce0*/  ATOMS.CAST.SPIN R3, [R10+0x4], R2, R3 ;  /* 0x000004020a03738d */ /* 0x000e640001800003 */
[----:B-1----:R-:W-:-:S13]  /*2cf0*/  ISETP.EQ.U32.AND P0, PT, R3, 0x1, PT ;  /* 0x000000010300780c */ /* 0x002fda0003f02070 */
[----:B------:R-:W-:Y:S05]  /*2d00*/  @!P0 BRA `(.L_x_1841) ;  /* 0xfffffffc00ec8947 */ /* 0x000fea000383ffff */
[----:B------:R-:W-:Y:S05]  /*2d10*/  EXIT ;  /* 0x000000000000794d */ /* 0x000fea0003800000 */
.L_x_1840:
[----:B------:R-:W1:Y:S02]  /*2d20*/  LD.E R0, desc[UR6][R10.64+0x4] ;  /* 0x000004060a007980 */ /* 0x000e64000c101900 */
[----:B-123--:R-:W-:-:S05]  /*2d30*/  IMAD.IADD R3, R8, 0x1, R0 ;  /* 0x0000000108037824 */ /* 0x00efca00078e0200 */
[----:B------:R-:W-:Y:S01]  /*2d40*/  ST.E desc[UR6][R10.64+0x4], R3 ;  /* 0x000004030a007985 */ /* 0x000fe2000c101906 */
[----:B------:R-:W-:Y:S05]  /*2d50*/  EXIT ;  /* 0x000000000000794d */ /* 0x000fea0003800000 */
.L_x_1842:
        /* <DEDUP_REMOVED lines=10> */
.L_x_3689:


//--------------------- .text._Z23gemm_half_q_half_kernelILi3ELi32ELb1ELb0ELi32EEvPK6__halfPKjS4_S2_PS0_iiiiPKtS7_iiiiiibS2_i --------------------------
	.section	.text._Z23gemm_half_q_half_kernelILi3ELi32ELb1ELb0ELi32EEvPK6__halfPKjS4_S2_PS0_iiiiPKtS7_iiiiiibS2_i,"ax",@progbits
	.align	128
        .global         _Z23gemm_half_q_half_kernelILi3ELi32ELb1ELb0ELi32EEvPK6__halfPKjS4_S2_PS0_iiiiPKtS7_iiiiiibS2_i
        .type           _Z23gemm_half_q_half_kernelILi3ELi32ELb1ELb0ELi32EEvPK6__halfPKjS4_S2_PS0_iiiiPKtS7_iiiiiibS2_i,@function
        .size           _Z23gemm_half_q_half_kernelILi3ELi32ELb1ELb0ELi32EEvPK6__halfPKjS4_S2_PS0_iiiiPKtS7_iiiiiibS2_i,(.L_x_3690 - _Z23gemm_half_q_half_kernelILi3ELi32ELb1ELb0ELi32EEvPK6__halfPKjS4_S2_PS0_iiiiPKtS7_iiiiiibS2_i)
        .other          _Z23gemm_half_q_half_kernelILi3ELi32ELb1ELb0ELi32EEvPK6__halfPKjS4_S2_PS0_iiiiPKtS7_iiiiiibS2_i,@"STO_CUDA_ENTRY STV_DEFAULT"
_Z23gemm_half_q_half_kernelILi3ELi32ELb1ELb0ELi32EEvPK6__halfPKjS4_S2_PS0_iiiiPKtS7_iiiiiibS2_i:
.text._Z23gemm_half_q_half_kernelILi3ELi32ELb1ELb0ELi32EEvPK6__halfPKjS4_S2_PS0_iiiiPKtS7_iiiiiibS2_i:
[----:B------:R-:W-:Y:S01]  /*0000*/  LDC R1, c[0x0][0x28] ;  /* 0x00000a00ff017b82 */ /* 0x000fe20000000800 */
[----:B------:R-:W0:Y:S07]  /*0010*/  S2R R4, SR_CTAID.Y ;  /* 0x0000000000047919 */ /* 0x000e2e0000002600 */
[----:B------:R-:W0:Y:S01]  /*0020*/  LDC R9, c[0x0][0x238] ;  /* 0x00008e00ff097b82 */ /* 0x000e220000000800 */
[----:B------:R-:W-:Y:S01]  /*0030*/  ULDC.64 UR6, c[0x0][0x208] ;  /* 0x0000820000067ab9 */ /* 0x000fe20000000a00 */
[----:B------:R-:W-:Y:S01]  /*0040*/  PRMT R2, RZ, 0x7610, R2 ;  /* 0x00007610ff027816 */ /* 0x000fe20000000002 */
[----:B------:R-:W1:Y:S01]  /*0050*/  S2R R12, SR_CTAID.X ;  /* 0x00000000000c7919 */ /* 0x000e620000002500 */
[----:B------:R-:W-:-:S02]  /*0060*/  PRMT R55, RZ, 0x7610, R55 ;  /* 0x00007610ff377816 */ /* 0x000fc40000000037 */
[----:B------:R-:W-:Y:S01]  /*0070*/  PRMT R54, RZ, 0x7610, R54 ;  /* 0x00007610ff367816 */ /* 0x000fe20000000036 */
[----:B------:R-:W2:Y:S01]  /*0080*/  S2R R5, SR_TID.X ;  /* 0x0000000000057919 */ /* 0x000ea20000002100 */
[----:B------:R-:W3:Y:S01]  /*0090*/  LDC R7, c[0x0][0x240] ;  /* 0x00009000ff077b82 */ /* 0x000ee20000000800 */
[----:B------:R-:W-:Y:S01]  /*00a0*/  PRMT R13, RZ, 0x7610, R13 ;  /* 0x00007610ff0d7816 */ /* 0x000fe2000000000d */
[----:B------:R-:W4:Y:S01]  /*00b0*/  S2R R3, SR_CTAID.Z ;  /* 0x0000000000037919 */ /* 0x000f220000002700 */
[----:B0-----:R-:W-:-:S05]  /*00c0*/  IMAD R0, R4, -0x3, R9 ;  /* 0xfffffffd04007824 */ /* 0x001fca00078e0209 */
[C---:B------:R-:W-:Y:S02]  /*00d0*/  ISETP.GE.AND P1, PT, R0.reuse, 0x1, PT ;  /* 0x000000010000780c */ /* 0x040fe40003f26270 */
[----:B------:R-:W-:-:S11]  /*00e0*/  VIMNMX R58, R0, 0x3, PT ;  /* 0x00000003003a7848 */ /* 0x000fd60003fe0100 */
[----:B-1234-:R-:W-:Y:S05]  /*00f0*/  @!P1 BRA `(.L_x_1843) ;  /* 0x0000000000509947 */ /* 0x01efea0003800000 */
[----:B------:R-:W0:Y:S02]  /*0100*/  LDC.64 R8, c[0x0][0x278] ;  /* 0x00009e00ff087b82 */ /* 0x000e240000000a00 */
[----:B0-----:R-:W2:Y:S01]  /*0110*/  LDG.E.U16 R54, desc[UR6][R8.64] ;  /* 0x0000000608367981 */ /* 0x001ea2000c1e1500 */
[----:B------:R-:W-:Y:S02]  /*0120*/  ISETP.GE.AND P0, PT, R58, 0x2, PT ;  /* 0x000000023a00780c */ /* 0x000fe40003f06270 */
[----:B--2---:R-:W-:-:S11]  /*0130*/  PRMT R13, R54, 0x7610, R13 ;  /* 0x00007610360d7816 */ /* 0x004fd6000000000d */
[----:B------:R-:W-:Y:S05]  /*0140*/  @!P0 BRA `(.L_x_1843) ;  /* 0x00000000003c8947 */ /* 0x000fea0003800000 */
[----:B------:R-:W0:Y:S01]  /*0150*/  LDC R9, c[0x0][0x280] ;  /* 0x0000a000ff097b82 */ /* 0x000e220000000800 */
[----:B------:R-:W-:-:S07]  /*0160*/  ISETP.NE.AND P0, PT, R58, 0x2, PT ;  /* 0x000000023a00780c */ /* 0x000fce0003f05270 */
[----:B------:R-:W1:Y:S01]  /*0170*/  LDC.64 R14, c[0x0][0x278] ;  /* 0x00009e00ff0e7b82 */ /* 0x000e620000000a00 */
[----:B0-----:R-:W-:Y:S01]  /*0180*/  IMAD.SHL.U32 R11, R9, 0x2, RZ ;  /* 0x00000002090b7824 */ /* 0x001fe200078e00ff */
[----:B------:R-:W-:-:S04]  /*0190*/  SHF.R.S32.HI R6, RZ, 0x1f, R9 ;  /* 0x0000001fff067819 */ /* 0x000fc80000011409 */
[----:B------:R-:W-:Y:S02]  /*01a0*/  SHF.L.U64.HI R6, R9, 0x1, R6 ;  /* 0x0000000109067819 */ /* 0x000fe40000010206 */
[----:B-1----:R-:W-:-:S05]  /*01b0*/  IADD3 R8, P2, R11, R14, RZ ;  /* 0x0000000e0b087210 */ /* 0x002fca0007f5e0ff */
[----:B------:R-:W-:Y:S01]  /*01c0*/  IMAD.X R9, R6, 0x1, R15, P2 ;  /* 0x0000000106097824 */ /* 0x000fe200010e060f */
[----:B------:R-:W-:-:S04]  /*01d0*/  @P0 IADD3 R10, P2, R8, R11, RZ ;  /* 0x0000000b080a0210 */ /* 0x000fc80007f5e0ff */
[----:B------:R-:W-:Y:S01]  /*01e0*/  @P0 IADD3.X R11, R9, R6, RZ, P2, !PT ;  /* 0x00000006090b0210 */ /* 0x000fe200017fe4ff */
[----:B------:R-:W2:Y:S04]  /*01f0*/  LDG.E.U16 R55, desc[UR6][R8.64] ;  /* 0x0000000608377981 */ /* 0x000ea8000c1e1500 */
[----:B------:R-:W3:Y:S01]  /*0200*/  @P0 LDG.E.U16 R2, desc[UR6][R10.64] ;  /* 0x000000060a020981 */ /* 0x000ee2000c1e1500 */
[----:B--2---:R-:W-:-:S04]  /*0210*/  LOP3.LUT R13, R55, R54, RZ, 0xfc, !PT ;  /* 0x00000036370d7212 */ /* 0x004fc800078efcff */
[----:B---3--:R-:W-:-:S04]  /*0220*/  @P0 LOP3.LUT R6, R2, R13, RZ, 0xfc, !PT ;  /* 0x0000000d02060212 */ /* 0x008fc800078efcff */
[----:B------:R-:W-:-:S07]  /*0230*/  @P0 PRMT R13, R6, 0x7610, R13 ;  /* 0x00007610060d0816 */ /* 0x000fce000000000d */
.L_x_1843:
[----:B------:R-:W-:Y:S01]  /*0240*/  PRMT R6, R13, 0x9910, RZ ;  /* 0x000099100d067816 */ /* 0x000fe200000000ff */
[----:B------:R-:W-:-:S03]  /*0250*/  IMAD.SHL.U32 R56, R3, 0x20, RZ ;  /* 0x0000002003387824 */ /* 0x000fc600078e00ff */
[----:B------:R-:W-:Y:S02]  /*0260*/  ISETP.NE.AND P0, PT, R6, RZ, PT ;  /* 0x000000ff0600720c */ /* 0x000fe40003f05270 */
[----:B------:R-:W-:-:S11]  /*0270*/  VIADDMNMX R57, R56, 0x20, R7, PT ;  /* 0x0000002038397846 */ /* 0x000fd60003800107 */
[----:B------:R-:W-:Y:S05]  /*0280*/  @!P0 EXIT ;  /* 0x000000000000894d */ /* 0x000fea0003800000 */
[----:B------:R-:W-:Y:S01]  /*0290*/  IMAD.IADD R8, R56, 0x1, R5 ;  /* 0x0000000138087824 */ /* 0x000fe200078e0205 */
[----:B------:R-:W-:Y:S01]  /*02a0*/  SHF.L.U32 R6, R12, 0x7, RZ ;  /* 0x000000070c067819 */ /* 0x000fe200000006ff */
        /* <DEDUP_REMOVED lines=29> */
.L_x_1848:
        /* <DEDUP_REMOVED lines=16> */
.L_x_1847:
        /* <DEDUP_REMOVED lines=16> */
.L_x_1846:
[----:B------:R-:W0:Y:S01]  /*0680*/  S2UR UR5, SR_CgaCtaId ;  /* 0x00000000000579c3 */ /* 0x000e220000008800 */
[----:B------:R-:W-:Y:S01]  /*0690*/  IMAD R9, R4, R7, RZ ;  /* 0x0000000704097224 */ /* 0x000fe200078e02ff */
[----:B------:R-:W-:Y:S01]  /*06a0*/  ISETP.GT.AND P2, PT, R58, 0x3, PT ;  /* 0x000000033a00780c */ /* 0x000fe20003f44270 */
[----:B------:R-:W-:Y:S01]  /*06b0*/  UMOV UR4, 0x400 ;  /* 0x0000040000047882 */ /* 0x000fe20000000000 */
[----:B------:R-:W-:Y:S01]  /*06c0*/  ULDC.64 UR8, c[0x0][0x210] ;  /* 0x0000840000087ab9 */ /* 0x000fe20000000a00 */
[----:B------:R-:W-:Y:S01]  /*06d0*/  IMAD R10, R9, 0x3, RZ ;  /* 0x00000003090a7824 */ /* 0x000fe200078e02ff */
        /* <DEDUP_REMOVED lines=11> */
.L_x_1850:
        /* <DEDUP_REMOVED lines=16> */
.L_x_1849:
[----:B------:R-:W-:-:S05]  /*0890*/  IMAD.IADD R10, R58, 0x1, -R19 ;  /* 0x000000013a0a7824 */ /* 0x000fca00078e0a13 */
        /* <DEDUP_REMOVED lines=13> */
.L_x_1845:
[----:B------:R-:W-:Y:S05]  /*0970*/  BSYNC B0 ;  /* 0x0000000000007941 */ /* 0x000fea0003800000 */
.L_x_1844:
        /* <DEDUP_REMOVED lines=12> */
[----:B------:R-:W-:Y:S01]  /*0a40*/  PLOP3.LUT P0, PT, PT, PT, PT, 0x80, 0x0 ;  /* 0x000000000000781c */ /* 0x000fe20003f0f070 */
[----:B0-----:R-:W-:Y:S02]  /*0a50*/  IMAD.MOV.U32 R15, RZ, RZ, RZ ;  /* 0x000000ffff0f7224 */ /* 0x001fe400078e00ff */
[----:B------:R-:W-:-:S04]  /*0a60*/  IMAD R6, R7, 0x3, R6 ;  /* 0x0000000307067824 */ /* 0x000fc800078e0206 */
[----:B------:R-:W-:-:S04]  /*0a70*/  IMAD R5, R5, 0x4, R6 ;  /* 0x0000000405057824 */ /* 0x000fc800078e0206 */
[----:B-1----:R-:W-:Y:S01]  /*0a80*/  IMAD.WIDE R4, R5, 0x2, R8 ;  /* 0x0000000205047825 */ /* 0x002fe200078e0208 */
[----:B------:R-:W-:Y:S06]  /*0a90*/  @!P2 BRA `(.L_x_1852) ;  /* 0x000000000034a947 */ /* 0x000fec0003800000 */
[----:B------:R-:W-:Y:S02]  /*0aa0*/  PLOP3.LUT P0, PT, PT, PT, PT, 0x8, 0x0 ;  /* 0x000000000000781c */ /* 0x000fe40003f0e170 */
[----:B------:R-:W-:-:S11]  /*0ab0*/  IADD3 R12, R58, -0x3, RZ ;  /* 0xfffffffd3a0c7810 */ /* 0x000fd60007ffe0ff */
.L_x_1853:
        /* <DEDUP_REMOVED lines=11> */
.L_x_1852:
[----:B-1----:R-:W-:-:S05]  /*0b70*/  IMAD.IADD R6, R58, 0x1, -R15 ;  /* 0x000000013a067824 */ /* 0x002fca00078e0a0f */
        /* <DEDUP_REMOVED lines=9> */
.L_x_1851:
[----:B01----:R-:W0:Y:S08]  /*0c10*/  LDC R15, c[0x0][0x25c] ;  /* 0x00009700ff0f7b82 */ /* 0x003e300000000800 */
[----:B------:R-:W-:Y:S01]  /*0c20*/  BAR.SYNC.DEFER_BLOCKING 0x0 ;  /* 0x0000000000007b1d */ /* 0x000fe20000010000 */
[----:B------:R-:W-:-:S07]  /*0c30*/  ISETP.GE.AND P0, PT, R56, R57, PT ;  /* 0x000000393800720c */ /* 0x000fce0003f06270 */
[----:B------:R-:W1:Y:S06]  /*0c40*/  LDC R19, c[0x0][0x264] ;  /* 0x00009900ff137b82 */ /* 0x000e6c0000000800 */
[----:B------:R-:W-:Y:S05]  /*0c50*/  @P0 BRA `(.L_x_1854) ;  /* 0x0000000000d40947 */ /* 0x000fea0003800000 */
[----:B--2---:R-:W2:Y:S01]  /*0c60*/  LDC.64 R4, c[0x0][0x248] ;  /* 0x00009200ff047b82 */ /* 0x004ea20000000a00 */
[----:B------:R-:W-:-:S07]  /*0c70*/  IMAD.SHL.U32 R9, R3, 0x40, RZ ;  /* 0x0000004003097824 */ /* 0x000fce00078e00ff */
[----:B------:R-:W3:Y:S08]  /*0c80*/  LDC.64 R6, c[0x0][0x220] ;  /* 0x00008800ff067b82 */ /* 0x000ef00000000a00 */
[----:B------:R-:W4:Y:S01]  /*0c90*/  LDC.64 R16, c[0x0][0x228] ;  /* 0x00008a00ff107b82 */ /* 0x000f220000000a00 */
[----:B--2---:R-:W-:-:S05]  /*0ca0*/  IMAD.WIDE R8, R9, 0x2, R4 ;  /* 0x0000000209087825 */ /* 0x004fca00078e0204 */
[----:B------:R2:W5:Y:S01]  /*0cb0*/  LDG.E.U16.CONSTANT R3, desc[UR6][R8.64] ;  /* 0x0000000608037981 */ /* 0x000562000c1e9500 */
[----:B------:R-:W-:Y:S01]  /*0cc0*/  SHF.R.S32.HI R11, RZ, 0x1f, R14 ;  /* 0x0000001fff0b7819 */ /* 0x000fe2000001140e */
[----:B------:R-:W-:Y:S01]  /*0cd0*/  IMAD.SHL.U32 R10, R14, 0x4, RZ ;  /* 0x000000040e0a7824 */ /* 0x000fe200078e00ff */
[----:B------:R-:W-:Y:S01]  /*0ce0*/  MOV R24, R56 ;  /* 0x0000003800187202 */ /* 0x000fe20000000f00 */
[----:B------:R-:W-:Y:S01]  /*0cf0*/  UMOV UR4, URZ ;  /* 0x0000003f00047c82 */ /* 0x000fe20008000000 */
[----:B------:R-:W-:Y:S02]  /*0d00*/  LEA.HI R11, R11, R14, RZ, 0x3 ;  /* 0x0000000e0b0b7211 */ /* 0x000fe400078f18ff */
[----:B------:R-:W-:Y:S02]  /*0d10*/  LOP3.LUT R18, R10, 0x10, RZ, 0xc0, !PT ;  /* 0x000000100a127812 */ /* 0x000fe400078ec0ff */
[----:B---3--:R-:W-:-:S07]  /*0d20*/  SHF.R.S32.HI R22, RZ, 0x3, R11 ;  /* 0x00000003ff167819 */ /* 0x008fce000001140b */
.L_x_1855:
[----:B-----5:R-:W-:-:S04]  /*0d30*/  VIADD R10, R3, UR4 ;  /* 0x00000004030a7c36 */ /* 0x020fc80008000000 */
[----:B--2---:R-:W-:-:S05]  /*0d40*/  IMAD R8, R10, R13, RZ ;  /* 0x0000000d0a087224 */ /* 0x004fca00078e02ff */
[----:B------:R-:W-:-:S04]  /*0d50*/  SHF.R.S32.HI R9, RZ, 0x1f, R8 ;  /* 0x0000001fff097819 */ /* 0x000fc80000011408 */
[----:B------:R-:W-:-:S04]  /*0d60*/  LEA.HI R9, R9, R8, RZ, 0x3 ;  /* 0x0000000809097211 */ /* 0x000fc800078f18ff */
[----:B------:R-:W-:-:S05]  /*0d70*/  LEA.HI.SX32 R9, R9, R22, 0x1d ;  /* 0x0000001609097211 */ /* 0x000fca00078feaff */
[----:B------:R-:W-:-:S06]  /*0d80*/  IMAD.WIDE R8, R9, 0x4, R6 ;  /* 0x0000000409087825 */ /* 0x000fcc00078e0206 */
[----:B------:R-:W2:Y:S01]  /*0d90*/  LDG.E.CONSTANT R9, desc[UR6][R8.64] ;  /* 0x0000000608097981 */ /* 0x000ea2000c1e9900 */
[----:B------:R-:W-:-:S05]  /*0da0*/  LEA R21, R24, 0x1, 0x1 ;  /* 0x0000000118157811 */ /* 0x000fca00078e08ff */
[----:B------:R-:W-:-:S05]  /*0db0*/  IMAD.WIDE R20, R21, 0x2, R4 ;  /* 0x0000000215147825 */ /* 0x000fca00078e0204 */
[----:B------:R-:W3:Y:S01]  /*0dc0*/  LDG.E.U16.CONSTANT R27, desc[UR6][R20.64] ;  /* 0x00000006141b7981 */ /* 0x000ee2000c1e9500 */
[----:B----4-:R-:W-:-:S05]  /*0dd0*/  IMAD.WIDE R10, R10, 0x2, R16 ;  /* 0x000000020a0a7825 */ /* 0x010fca00078e0210 */
[----:B------:R-:W4:Y:S01]  /*0de0*/  LDG.E.U16.CONSTANT R26, desc[UR6][R10.64] ;  /* 0x000000060a1a7981 */ /* 0x000f22000c1e9500 */
        /* <DEDUP_REMOVED lines=13> */
[----:B------:R-:W4:Y:S01]  /*0ec0*/  I2F.F16 R23, R23 ;  /* 0x0000001700177306 */ /* 0x000f220000200c00 */
[----:B---3--:R-:W-:Y:S01]  /*0ed0*/  IADD3 R24, R27, R24, RZ ;  /* 0x000000181b187210 */ /* 0x008fe20007ffe0ff */
[----:B------:R-:W-:Y:S02]  /*0ee0*/  VIADD R12, R12, 0x1 ;  /* 0x000000010c0c7836 */ /* 0x000fe40000000000 */
[----:B------:R-:W-:Y:S01]  /*0ef0*/  IMAD R8, R8, R8, RZ ;  /* 0x0000000808087224 */ /* 0x000fe200078e02ff */
[----:B------:R-:W-:Y:S01]  /*0f00*/  ISETP.GE.AND P2, PT, R24, R57, PT ;  /* 0x000000391800720c */ /* 0x000fe20003f46270 */
[----:B------:R-:W-:Y:S02]  /*0f10*/  IMAD R25, R25, R25, RZ ;  /* 0x0000001919197224 */ /* 0x000fe400078e02ff */
[----:B------:R-:W-:Y:S01]  /*0f20*/  IMAD R20, R12, R12, RZ ;  /* 0x0000000c0c147224 */ /* 0x000fe200078e02ff */
[----:B------:R-:W2:Y:S01]  /*0f30*/  I2F.F16 R9, R8 ;  /* 0x0000000800097306 */ /* 0x000ea20000200c00 */
[----:B----4-:R-:W-:-:S07]  /*0f40*/  HMUL2 R12, R23.H0_H0, R26.H0_H0 ;  /* 0x2000001a170c7232 */ /* 0x010fce0000000800 */
[----:B------:R-:W3:Y:S01]  /*0f50*/  I2F.F16 R11, R25 ;  /* 0x00000019000b7306 */ /* 0x000ee20000200c00 */
[----:B--2---:R-:W-:-:S07]  /*0f60*/  HMUL2 R10, R9.H0_H0, R26.H0_H0 ;  /* 0x2000001a090a7232 */ /* 0x004fce0000000800 */
[----:B------:R-:W2:Y:S01]  /*0f70*/  I2F.F16 R21, R20 ;  /* 0x0000001400157306 */ /* 0x000ea20000200c00 */
[-C--:B---3--:R-:W-:Y:S02]  /*0f80*/  HMUL2 R11, R11.H0_H0, R26.reuse.H0_H0 ;  /* 0x2000001a0b0b7232 */ /* 0x088fe40000000800 */
[----:B--2---:R-:W-:Y:S01]  /*0f90*/  HMUL2 R9, R21.H0_H0, R26.H0_H0 ;  /* 0x2000001a15097232 */ /* 0x004fe20000000800 */
[----:B------:R-:W-:Y:S06]  /*0fa0*/  @!P2 BRA `(.L_x_1855) ;  /* 0xfffffffc0060a947 */ /* 0x000fec000383ffff */
.L_x_1854:
[----:B------:R-:W-:Y:S01]  /*0fb0*/  ULDC UR4, c[0x0][0x258] ;  /* 0x0000960000047ab9 */ /* 0x000fe20000000800 */
[----:B------:R-:W-:Y:S01]  /*0fc0*/  ULDC UR5, c[0x0][0x260] ;  /* 0x0000980000057ab9 */ /* 0x000fe20000000800 */
[C---:B------:R-:W-:Y:S01]  /*0fd0*/  ISETP.GT.AND P2, PT, R56.reuse, UR4, PT ;  /* 0x0000000438007c0c */ /* 0x040fe2000bf44270 */
[----:B------:R-:W-:Y:S01]  /*0fe0*/  ULDC UR8, c[0x0][0x268] ;  /* 0x00009a0000087ab9 */ /* 0x000fe20000000800 */
[C---:B------:R-:W-:Y:S01]  /*0ff0*/  VIMNMX R3, R56.reuse, UR4, PT ;  /* 0x0000000438037c48 */ /* 0x040fe2000bfe0100 */
[----:B------:R-:W-:Y:S01]  /*1000*/  HFMA2.MMA R8, -RZ, RZ, 0, 0 ;  /* 0x00000000ff087435 */ /* 0x000fe200000001ff */
[C---:B------:R-:W-:Y:S01]  /*1010*/  ISETP.GT.AND P4, PT, R56.reuse, UR5, PT ;  /* 0x0000000538007c0c */ /* 0x040fe2000bf84270 */
[----:B--2---:R-:W-:Y:S01]  /*1020*/  IMAD.MOV.U32 R7, RZ, RZ, RZ ;  /* 0x000000ffff077224 */ /* 0x004fe200078e00ff */
[----:B------:R-:W-:Y:S02]  /*1030*/  SHF.R.S32.HI R4, RZ, 0x1f, R3 ;  /* 0x0000001fff047819 */ /* 0x000fe40000011403 */
[----:B------:R-:W-:-:S02]  /*1040*/  ISETP.GT.AND P6, PT, R56, UR8, PT ;  /* 0x0000000838007c0c */ /* 0x000fc4000bfc4270 */
[----:B------:R-:W-:Y:S01]  /*1050*/  LEA.HI R4, R4, R3, RZ, 0x5 ;  /* 0x0000000304047211 */ /* 0x000fe200078f28ff */
[----:B------:R-:W-:Y:S01]  /*1060*/  IMAD.MOV.U32 R3, RZ, RZ, RZ ;  /* 0x000000ffff037224 */ /* 0x000fe200078e00ff */
[C---:B0-----:R-:W-:Y:S02]  /*1070*/  ISETP.GT.AND P3, PT, R56.reuse, R15, PT ;  /* 0x0000000f3800720c */ /* 0x041fe40003f64270 */
[----:B------:R-:W-:Y:S01]  /*1080*/  SHF.R.S32.HI R17, RZ, 0x5, R4 ;  /* 0x00000005ff117819 */ /* 0x000fe20000011404 */
[----:B------:R-:W-:Y:S01]  /*1090*/  IMAD.MOV.U32 R4, RZ, RZ, RZ ;  /* 0x000000ffff047224 */ /* 0x000fe200078e00ff */
[----:B-1----:R-:W-:Y:S01]  /*10a0*/  ISETP.GT.AND P5, PT, R56, R19, PT ;  /* 0x000000133800720c */ /* 0x002fe20003fa4270 */
        /* <DEDUP_REMOVED lines=8> */
.L_x_1856:
        /* <DEDUP_REMOVED lines=8> */
.L_x_1857:
[----:B------:R-:W-:Y:S05]  /*11b0*/  @!P4 BRA `(.L_x_1858) ;  /* 0x00000000001cc947 */ /* 0x000fea0003800000 */
[----:B------:R-:W0:Y:S02]  /*11c0*/  LDC R5, c[0x0][0x264] ;  /* 0x00009900ff057b82 */ /* 0x000e240000000800 */
[----:B0-----:R-:W-:-:S05]  /*11d0*/  VIMNMX R5, R56, R5, PT ;  /* 0x0000000538057248 */ /* 0x001fca0003fe0100 */
[----:B------:R-:W-:-:S05]  /*11e0*/  VIADD R5, R5, -UR5 ;  /* 0x8000000505057c36 */ /* 0x000fca0008000000 */
[----:B------:R-:W-:-:S04]  /*11f0*/  SHF.R.S32.HI R6, RZ, 0x1f, R5 ;  /* 0x0000001fff067819 */ /* 0x000fc80000011405 */
[----:B------:R-:W-:-:S04]  /*1200*/  LEA.HI R6, R6, R5, RZ, 0x5 ;  /* 0x0000000506067211 */ /* 0x000fc800078f28ff */
[----:B------:R-:W-:-:S05]  /*1210*/  SHF.R.S32.HI R6, RZ, 0x5, R6 ;  /* 0x00000005ff067819 */ /* 0x000fca0000011406 */
[----:B------:R-:W-:-:S07]  /*1220*/  IMAD.SHL.U32 R8, R6, 0x4, RZ ;  /* 0x0000000406087824 */ /* 0x000fce00078e00ff */
.L_x_1858:
        /* <DEDUP_REMOVED lines=8> */
.L_x_1859:
[----:B------:R-:W-:Y:S01]  /*12b0*/  IMAD.MOV.U32 R6, RZ, RZ, RZ ;  /* 0x000000ffff067224 */ /* 0x000fe200078e00ff */
        /* <DEDUP_REMOVED lines=8> */
.L_x_1860:
[----:B------:R-:W-:Y:S01]  /*1340*/  ISETP.GE.OR P0, PT, R56, R15, P0 ;  /* 0x0000000f3800720c */ /* 0x000fe20000706670 */
[----:B------:R-:W-:Y:S01]  /*1350*/  IMAD R4, R17, 0x8, R4 ;  /* 0x0000000811047824 */ /* 0x000fe200078e0204 */
[----:B------:R-:W-:-:S04]  /*1360*/  PRMT R5, RZ, 0x5410, RZ ;  /* 0x00005410ff057816 */ /* 0x000fc800000000ff */
[----:B------:R-:W-:Y:S02]  /*1370*/  IADD3 R3, R8, R4, R3 ;  /* 0x0000000408037210 */ /* 0x000fe40007ffe003 */
[----:B------:R-:W-:Y:S02]  /*1380*/  PRMT R8, RZ, 0x5410, RZ ;  /* 0x00005410ff087816 */ /* 0x000fe400000000ff */
[----:B------:R-:W-:Y:S02]  /*1390*/  IADD3 R16, R6, R3, R7 ;  /* 0x0000000306107210 */ /* 0x000fe40007ffe007 */
[----:B------:R-:W-:Y:S02]  /*13a0*/  PRMT R7, RZ, 0x5410, RZ ;  /* 0x00005410ff077816 */ /* 0x000fe400000000ff */
[----:B------:R-:W-:Y:S02]  /*13b0*/  PRMT R6, RZ, 0x5410, RZ ;  /* 0x00005410ff067816 */ /* 0x000fe400000000ff */
[----:B------:R-:W-:-:S02]  /*13c0*/  PRMT R4, RZ, 0x5410, RZ ;  /* 0x00005410ff047816 */ /* 0x000fc400000000ff */
[----:B------:R-:W-:Y:S01]  /*13d0*/  PRMT R3, RZ, 0x5410, RZ ;  /* 0x00005410ff037816 */ /* 0x000fe200000000ff */
[----:B------:R-:W-:Y:S06]  /*13e0*/  @P0 BRA `(.L_x_1861) ;  /* 0x0000002400300947 */ /* 0x000fec0003800000 */
[----:B------:R-:W0:Y:S01]  /*13f0*/  S2UR UR5, SR_CgaCtaId ;  /* 0x00000000000579c3 */ /* 0x000e220000008800 */
[----:B------:R-:W-:Y:S01]  /*1400*/  PRMT R17, R2, 0x9910, RZ ;  /* 0x0000991002117816 */ /* 0x000fe200000000ff */
[----:B------:R-:W-:Y:S01]  /*1410*/  IMAD R15, R16, R13, RZ ;  /* 0x0000000d100f7224 */ /* 0x000fe200078e02ff */
[----:B------:R-:W-:Y:S01]  /*1420*/  ULDC.64 UR8, c[0x0][0x218] ;  /* 0x0000860000087ab9 */ /* 0x000fe20000000a00 */
[----:B------:R-:W-:Y:S01]  /*1430*/  UMOV UR4, 0x400 ;  /* 0x0000040000047882 */ /* 0x000fe20000000000 */
[----:B------:R-:W-:Y:S01]  /*1440*/  PRMT R8, R8, 0x5410, RZ ;  /* 0x0000541008087816 */ /* 0x000fe200000000ff */
[----:B------:R-:W-:Y:S01]  /*1450*/  IMAD.MOV.U32 R16, RZ, RZ, R17 ;  /* 0x000000ffff107224 */ /* 0x000fe200078e0011 */
[----:B------:R-:W-:Y:S01]  /*1460*/  SHF.R.S32.HI R17, RZ, 0x1f, R15 ;  /* 0x0000001fff117819 */ /* 0x000fe2000001140f */
[----:B------:R-:W1:Y:S01]  /*1470*/  LDC R2, c[0x0][0x23c] ;  /* 0x00008f00ff027b82 */ /* 0x000e620000000800 */
[----:B------:R-:W-:Y:S02]  /*1480*/  IADD3 R15, P2, R14, R15, RZ ;  /* 0x0000000f0e0f7210 */ /* 0x000fe40007f5e0ff */
[----:B------:R-:W-:-:S02]  /*1490*/  ISETP.NE.AND P0, PT, R16, RZ, PT ;  /* 0x000000ff1000720c */ /* 0x000fc40003f05270 */
[----:B------:R-:W-:Y:S02]  /*14a0*/  LEA.HI.X.SX32 R14, R14, R17, 0x1, P2 ;  /* 0x000000110e0e7211 */ /* 0x000fe400010f0eff */
[C---:B------:R-:W-:Y:S02]  /*14b0*/  LEA R60, P2, R15.reuse, UR8, 0x2 ;  /* 0x000000080f3c7c11 */ /* 0x040fe4000f8410ff */
[----:B------:R-:W-:Y:S02]  /*14c0*/  ISETP.LT.OR P0, PT, R0, 0x3, !P0 ;  /* 0x000000030000780c */ /* 0x000fe40004701670 */
[----:B------:R-:W-:Y:S02]  /*14d0*/  LEA.HI.X R61, R15, UR9, R14, 0x2, P2 ;  /* 0x000000090f3d7c11 */ /* 0x000fe400090f140e */
[----:B------:R-:W-:Y:S01]  /*14e0*/  SHF.R.S32.HI R0, RZ, 0x1f, R13 ;  /* 0x0000001fff007819 */ /* 0x000fe2000001140d */
[----:B0-----:R-:W-:-:S03]  /*14f0*/  ULEA UR4, UR5, UR4, 0x18 ;  /* 0x0000000405047291 */ /* 0x001fc6000f8ec03f */
[----:B------:R-:W-:-:S09]  /*1500*/  ULDC UR5, c[0x0][0x25c] ;  /* 0x0000970000057ab9 */ /* 0x000fd20000000800 */
.L_x_1868:
[----:B-----5:R0:W5:Y:S01]  /*1510*/  LDG.E.128.CONSTANT R16, desc[UR6][R60.64] ;  /* 0x000000063c107981 */ /* 0x020162000c1e9d00 */
[----:B-1----:R-:W-:Y:S01]  /*1520*/  MOV R13, R2 ;  /* 0x00000002000d7202 */ /* 0x002fe20000000f00 */
[----:B------:R-:W-:Y:S06]  /*1530*/  @!P1 BRA `(.L_x_1862) ;  /* 0x0000001000549947 */ /* 0x000fec0003800000 */
        /* <DEDUP_REMOVED lines=9> */
[----:B------:R-:W-:Y:S02]  /*15d0*/  ISETP.NE.AND P2, PT, R16, RZ, PT ;  /* 0x000000ff1000720c */ /* 0x000fe40003f45270 */
[----:B------:R-:W-:Y:S02]  /*15e0*/  LOP3.LUT R40, R19, 0x3f003f, RZ, 0xc0, !PT ;  /* 0x003f003f13287812 */ /* 0x000fe400078ec0ff */
[----:B------:R-:W-:Y:S02]  /*15f0*/  SHF.R.U32.HI R41, RZ, 0x6, R19 ;  /* 0x00000006ff297819 */ /* 0x000fe40000011613 */
[----:B------:R-:W-:-:S02]  /*1600*/  LOP3.LUT R46, R46, 0xf000f, RZ, 0xc0, !PT ;  /* 0x000f000f2e2e7812 */ /* 0x000fc400078ec0ff */
[--C-:B------:R-:W-:Y:S02]  /*1610*/  SHF.R.U32.HI R43, RZ, 0xc, R17.reuse ;  /* 0x0000000cff2b7819 */ /* 0x100fe40000011611 */
[----:B------:R-:W-:Y:S02]  /*1620*/  LOP3.LUT R14, R17, 0x3f003f, RZ, 0xc0, !PT ;  /* 0x003f003f110e7812 */ /* 0x000fe400078ec0ff */
[----:B------:R-:W-:Y:S02]  /*1630*/  SHF.R.U32.HI R15, RZ, 0x6, R17 ;  /* 0x00000006ff0f7819 */ /* 0x000fe40000011611 */
[--C-:B------:R-:W-:Y:S02]  /*1640*/  SHF.R.U32.HI R44, RZ, 0xc, R18.reuse ;  /* 0x0000000cff2c7819 */ /* 0x100fe40000011612 */
        /* <DEDUP_REMOVED lines=11> */
[----:B------:R-:W-:Y:S02]  /*1700*/  ISETP.GE.AND P3, PT, R58, 0x2, PT ;  /* 0x000000023a00780c */ /* 0x000fe40003f66270 */
[--C-:B---3--:R-:W-:Y:S02]  /*1710*/  SHF.R.U32.HI R16, RZ, 0x8, R20.reuse ;  /* 0x00000008ff107819 */ /* 0x108fe40000011614 */
[----:B------:R-:W-:-:S02]  /*1720*/  SHF.R.U32.HI R48, RZ, 0xa, R20 ;  /* 0x0000000aff307819 */ /* 0x000fc40000011614 */
[----:B------:R-:W-:Y:S02]  /*1730*/  LOP3.LUT R31, R20, 0x3f003f, RZ, 0xc0, !PT ;  /* 0x003f003f141f7812 */ /* 0x000fe400078ec0ff */
[----:B------:R-:W-:Y:S02]  /*1740*/  SHF.R.U32.HI R30, RZ, 0x6, R20 ;  /* 0x00000006ff1e7819 */ /* 0x000fe40000011614 */
[--C-:B------:R-:W-:Y:S02]  /*1750*/  SHF.R.U32.HI R19, RZ, 0x8, R21.reuse ;  /* 0x00000008ff137819 */ /* 0x100fe40000011615 */
[--C-:B------:R-:W-:Y:S02]  /*1760*/  SHF.R.U32.HI R20, RZ, 0xa, R21.reuse ;  /* 0x0000000aff147819 */ /* 0x100fe40000011615 */
[----:B------:R-:W-:Y:S02]  /*1770*/  LOP3.LUT R33, R21, 0x3f003f, RZ, 0xc0, !PT ;  /* 0x003f003f15217812 */ /* 0x000fe400078ec0ff */
[----:B------:R-:W-:-:S02]  /*1780*/  SHF.R.U32.HI R34, RZ, 0x6, R21 ;  /* 0x00000006ff227819 */ /* 0x000fc40000011615 */
[----:B------:R-:W-:Y:S02]  /*1790*/  LOP3.LUT R21, R42, 0xf000f, RZ, 0xc0, !PT ;  /* 0x000f000f2a157812 */ /* 0x000fe400078ec0ff */
[--C-:B------:R-:W-:Y:S02]  /*17a0*/  SHF.R.U32.HI R47, RZ, 0x8, R23.reuse ;  /* 0x00000008ff2f7819 */ /* 0x100fe40000011617 */
        /* <DEDUP_REMOVED lines=14> */
[----:B------:R-:W-:Y:S02]  /*1890*/  LOP3.LUT R42, R25, 0x3f003f, RZ, 0xc0, !PT ;  /* 0x003f003f192a7812 */ /* 0x000fe400078ec0ff */
[----:B------:R-:W-:-:S02]  /*18a0*/  SHF.R.U32.HI R43, RZ, 0x6, R25 ;  /* 0x00000006ff2b7819 */ /* 0x000fc40000011619 */
[----:B------:R-:W-:Y:S02]  /*18b0*/  SHF.R.U32.HI R50, RZ, 0xc, R27 ;  /* 0x0000000cff327819 */ /* 0x000fe4000001161b */
[----:B------:R-:W-:Y:S02]  /*18c0*/  LOP3.LUT R25, R24, 0xf000f, RZ, 0xc0, !PT ;  /* 0x000f000f18197812 */ /* 0x000fe400078ec0ff */
[----:B------:R-:W-:Y:S02]  /*18d0*/  SHF.R.U32.HI R49, RZ, 0xc, R26 ;  /* 0x0000000cff317819 */ /* 0x000fe4000001161a */
[----:B------:R-:W-:Y:S02]  /*18e0*/  LOP3.LUT R50, R50, 0xf000f, RZ, 0xc0, !PT ;  /* 0x000f000f32327812 */ /* 0x000fe400078ec0ff */
[----:B------:R-:W-:Y:S02]  /*18f0*/  LOP3.LUT R20, R25, 0x300030, R20, 0xf8, !PT ;  /* 0x0030003019147812 */ /* 0x000fe400078ef814 */
[----:B------:R-:W-:-:S02]  /*1900*/  LOP3.LUT R24, R14, 0x64006400, RZ, 0xfc, !PT ;  /* 0x640064000e187812 */ /* 0x000fc400078efcff */
[----:B------:R-:W-:Y:S02]  /*1910*/  LOP3.LUT R22, R22, 0x300030, R19, 0xf8, !PT ;  /* 0x0030003016167812 */ /* 0x000fe400078ef813 */
[----:B------:R-:W-:Y:S02]  /*1920*/  LOP3.LUT R25, R28, 0x64006400, RZ, 0xfc, !PT ;  /* 0x640064001c197812 */ /* 0x000fe400078efcff */
[----:B------:R-:W-:Y:S02]  /*1930*/  LOP3.LUT R19, R44, 0x300030, R45, 0xf8, !PT ;  /* 0x003000302c137812 */ /* 0x000fe400078ef82d */
[----:B------:R-:W-:Y:S02]  /*1940*/  LOP3.LUT R45, R26, 0x3f003f, RZ, 0xc0, !PT ;  /* 0x003f003f1a2d7812 */ /* 0x000fe400078ec0ff */
[----:B------:R-:W-:Y:S02]  /*1950*/  SHF.R.U32.HI R44, RZ, 0x6, R26 ;  /* 0x00000006ff2c7819 */ /* 0x000fe4000001161a */
[----:B------:R-:W-:-:S02]  /*1960*/  LOP3.LUT R49, R49, 0xf000f, RZ, 0xc0, !PT ;  /* 0x000f000f31317812 */ /* 0x000fc400078ec0ff */
[----:B------:R-:W-:Y:S02]  /*1970*/  LOP3.LUT R26, R27, 0x3f003f, RZ, 0xc0, !PT ;  /* 0x003f003f1b1a7812 */ /* 0x000fe400078ec0ff */
[----:B------:R-:W-:Y:S02]  /*1980*/  LOP3.LUT R17, R50, 0x300030, R17, 0xf8, !PT ;  /* 0x0030003032117812 */ /* 0x000fe400078ef811 */
[----:B------:R-:W-:Y:S01]  /*1990*/  LOP3.LUT R28, R15, 0x64006400, RZ, 0xfc, !PT ;  /* 0x640064000f1c7812 */ /* 0x000fe200078efcff */
[----:B------:R-:W-:Y:S01]  /*19a0*/  HADD2 R15, R24, -1056, -1056 ;  /* 0xe420e420180f7430 */ /* 0x000fe20000000000 */
[----:B------:R-:W-:Y:S01]  /*19b0*/  LOP3.LUT R23, R23, 0xf000f, RZ, 0xc0, !PT ;  /* 0x000f000f17177812 */ /* 0x000fe200078ec0ff */
[----:B------:R-:W-:Y:S01]  /*19c0*/  HADD2 R24, R25, -1056, -1056 ;  /* 0xe420e42019187430 */ /* 0x000fe20000000000 */
[----:B------:R-:W-:Y:S01]  /*19d0*/  LOP3.LUT R50, R41, 0x64006400, RZ, 0xfc, !PT ;  /* 0x6400640029327812 */ /* 0x000fe200078efcff */
[----:B------:R-:W-:Y:S01]  /*19e0*/  HADD2 R25, R40, -1056, -1056 ;  /* 0xe420e42028197430 */ /* 0x000fe20000000000 */
[----:B------:R-:W-:-:S02]  /*19f0*/  SHF.R.U32.HI R27, RZ, 0x6, R27 ;  /* 0x00000006ff1b7819 */ /* 0x000fc4000001161b */
[----:B------:R-:W-:Y:S02]  /*1a00*/  LOP3.LUT R18, R49, 0x300030, R18, 0xf8, !PT ;  /* 0x0030003031127812 */ /* 0x000fe400078ef812 */
[----:B------:R-:W-:Y:S02]  /*1a10*/  LOP3.LUT R40, R47, 0x3f003f, RZ, 0xc0, !PT ;  /* 0x003f003f2f287812 */ /* 0x000fe400078ec0ff */
[----:B------:R-:W-:Y:S01]  /*1a20*/  LOP3.LUT R49, R26, 0x64006400, RZ, 0xfc, !PT ;  /* 0x640064001a317812 */ /* 0x000fe200078efcff */
[----:B------:R-:W-:Y:S01]  /*1a30*/  HADD2 R26, R29, -1056, -1056 ;  /* 0xe420e4201d1a7430 */ /* 0x000fe20000000000 */
[----:B------:R-:W-:Y:S01]  /*1a40*/  LOP3.LUT R23, R23, 0x300030, R48, 0xf8, !PT ;  /* 0x0030003017177812 */ /* 0x000fe200078ef830 */
[----:B------:R-:W-:Y:S01]  /*1a50*/  HADD2 R29, R50, -1056, -1056 ;  /* 0xe420e420321d7430 */ /* 0x000fe20000000000 */
[----:B------:R-:W-:Y:S02]  /*1a60*/  LOP3.LUT R47, R42, 0x64006400, RZ, 0xfc, !PT ;  /* 0x640064002a2f7812 */ /* 0x000fe400078efcff */
[----:B------:R-:W-:-:S02]  /*1a70*/  LOP3.LUT R46, R46, 0x64006400, RZ, 0xfc, !PT ;  /* 0x640064002e2e7812 */ /* 0x000fc400078efcff */
        /* <DEDUP_REMOVED lines=100> */
.L_x_1863:
        /* <DEDUP_REMOVED lines=48> */
.L_x_1864:
        /* <DEDUP_REMOVED lines=45> */
.L_x_1862:
        /* <DEDUP_REMOVED lines=13> */
[--C-:B------:R-:W-:Y:S02]  /*2760*/  SHF.R.U32.HI R44, RZ, 0xc, R17.reuse ;  /* 0x0000000cff2c7819 */ /* 0x100fe40000011611 */
[----:B------:R-:W-:Y:S02]  /*2770*/  LOP3.LUT R14, R17, 0x3f003f, RZ, 0xc0, !PT ;  /* 0x003f003f110e7812 */ /* 0x000fe400078ec0ff */
[----:B------:R-:W-:-:S02]  /*2780*/  SHF.R.U32.HI R15, RZ, 0x6, R17 ;  /* 0x00000006ff0f7819 */ /* 0x000fc40000011611 */
[--C-:B------:R-:W-:Y:S02]  /*2790*/  SHF.R.U32.HI R47, RZ, 0xc, R19.reuse ;  /* 0x0000000cff2f7819 */ /* 0x100fe40000011613 */
[----:B------:R-:W-:Y:S02]  /*27a0*/  LOP3.LUT R39, R19, 0x3f003f, RZ, 0xc0, !PT ;  /* 0x003f003f13277812 */ /* 0x000fe400078ec0ff */
[----:B------:R-:W-:Y:S02]  /*27b0*/  SHF.R.U32.HI R41, RZ, 0x6, R19 ;  /* 0x00000006ff297819 */ /* 0x000fe40000011613 */
[--C-:B----4-:R-:W-:Y:S02]  /*27c0*/  SHF.R.U32.HI R17, RZ, 0x8, R20.reuse ;  /* 0x00000008ff117819 */ /* 0x110fe40000011614 */
[----:B------:R-:W-:Y:S02]  /*27d0*/  SHF.R.U32.HI R42, RZ, 0xa, R20 ;  /* 0x0000000aff2a7819 */ /* 0x000fe40000011614 */
[----:B------:R-:W-:-:S02]  /*27e0*/  LOP3.LUT R34, R20, 0x3f003f, RZ, 0xc0, !PT ;  /* 0x003f003f14227812 */ /* 0x000fc400078ec0ff */
[----:B------:R-:W-:Y:S02]  /*27f0*/  SHF.R.U32.HI R31, RZ, 0x6, R20 ;  /* 0x00000006ff1f7819 */ /* 0x000fe40000011614 */
        /* <DEDUP_REMOVED lines=12> */
[----:B------:R-:W-:Y:S02]  /*28c0*/  LOP3.LUT R44, R44, 0xf000f, RZ, 0xc0, !PT ;  /* 0x000f000f2c2c7812 */ /* 0x000fe400078ec0ff */
[----:B------:R-:W-:Y:S02]  /*28d0*/  LOP3.LUT R40, R16, 0x3f003f, RZ, 0xc0, !PT ;  /* 0x003f003f10287812 */ /* 0x000fe400078ec0ff */
[----:B------:R-:W-:Y:S02]  /*28e0*/  SHF.R.U32.HI R38, RZ, 0x6, R16 ;  /* 0x00000006ff267819 */ /* 0x000fe40000011610 */
[----:B------:R-:W-:Y:S02]  /*28f0*/  SHF.R.U32.HI R48, RZ, 0x8, R23 ;  /* 0x00000008ff307819 */ /* 0x000fe40000011617 */
[----:B------:R-:W-:-:S02]  /*2900*/  LOP3.LUT R46, R45, 0xf000f, RZ, 0xc0, !PT ;  /* 0x000f000f2d2e7812 */ /* 0x000fc400078ec0ff */
[----:B------:R-:W-:Y:S02]  /*2910*/  LOP3.LUT R47, R47, 0xf000f, RZ, 0xc0, !PT ;  /* 0x000f000f2f2f7812 */ /* 0x000fe400078ec0ff */
[--C-:B------:R-:W-:Y:S02]  /*2920*/  SHF.R.U32.HI R16, RZ, 0xa, R23.reuse ;  /* 0x0000000aff107819 */ /* 0x100fe40000011617 */
[----:B------:R-:W-:Y:S02]  /*2930*/  LOP3.LUT R37, R23, 0x3f003f, RZ, 0xc0, !PT ;  /* 0x003f003f17257812 */ /* 0x000fe400078ec0ff */
[----:B------:R-:W-:Y:S02]  /*2940*/  SHF.R.U32.HI R30, RZ, 0x6, R23 ;  /* 0x00000006ff1e7819 */ /* 0x000fe40000011617 */
[----:B---3--:R-:W-:Y:S02]  /*2950*/  SHF.R.U32.HI R49, RZ, 0xc, R25 ;  /* 0x0000000cff317819 */ /* 0x008fe40000011619 */
[----:B------:R-:W-:-:S02]  /*2960*/  LOP3.LUT R23, R22, 0x300030, R17, 0xf8, !PT ;  /* 0x0030003016177812 */ /* 0x000fc400078ef811 */
[----:B------:R-:W-:Y:S02]  /*2970*/  LOP3.LUT R22, R44, 0x300030, R19, 0xf8, !PT ;  /* 0x003000302c167812 */ /* 0x000fe400078ef813 */
[----:B------:R-:W-:Y:S02]  /*2980*/  LOP3.LUT R19, R46, 0x300030, R21, 0xf8, !PT ;  /* 0x003000302e137812 */ /* 0x000fe400078ef815 */
[----:B------:R-:W-:Y:S02]  /*2990*/  LOP3.LUT R17, R47, 0x300030, R48, 0xf8, !PT ;  /* 0x003000302f117812 */ /* 0x000fe400078ef830 */
[--C-:B------:R-:W-:Y:S02]  /*29a0*/  SHF.R.U32.HI R21, RZ, 0xc, R24.reuse ;  /* 0x0000000cff157819 */ /* 0x100fe40000011618 */
[----:B------:R-:W-:Y:S02]  /*29b0*/  LOP3.LUT R47, R24, 0x3f003f, RZ, 0xc0, !PT ;  /* 0x003f003f182f7812 */ /* 0x000fe400078ec0ff */
[----:B------:R-:W-:-:S02]  /*29c0*/  SHF.R.U32.HI R48, RZ, 0x6, R24 ;  /* 0x00000006ff307819 */ /* 0x000fc40000011618 */
[----:B------:R-:W-:Y:S02]  /*29d0*/  LOP3.LUT R49, R49, 0xf000f, RZ, 0xc0, !PT ;  /* 0x000f000f31317812 */ /* 0x000fe400078ec0ff */
[--C-:B------:R-:W-:Y:S02]  /*29e0*/  SHF.R.U32.HI R50, RZ, 0xc, R26.reuse ;  /* 0x0000000cff327819 */ /* 0x100fe4000001161a */
[----:B------:R-:W-:Y:S02]  /*29f0*/  LOP3.LUT R44, R26, 0x3f003f, RZ, 0xc0, !PT ;  /* 0x003f003f1a2c7812 */ /* 0x000fe400078ec0ff */
[----:B------:R-:W-:Y:S02]  /*2a00*/  SHF.R.U32.HI R24, RZ, 0x6, R26 ;  /* 0x00000006ff187819 */ /* 0x000fe4000001161a */
        /* <DEDUP_REMOVED lines=11> */
[----:B------:R-:W-:Y:S02]  /*2ac0*/  SHF.R.U32.HI R25, RZ, 0x6, R25 ;  /* 0x00000006ff197819 */ /* 0x000fe40000011619 */
[----:B------:R-:W-:Y:S02]  /*2ad0*/  LOP3.LUT R50, R39, 0x64006400, RZ, 0xfc, !PT ;  /* 0x6400640027327812 */ /* 0x000fe400078efcff */
[----:B------:R-:W-:-:S02]  /*2ae0*/  LOP3.LUT R21, R21, 0x300030, R42, 0xf8, !PT ;  /* 0x0030003015157812 */ /* 0x000fc400078ef82a */
[----:B------:R-:W-:Y:S02]  /*2af0*/  LOP3.LUT R26, R38, 0x3f003f, RZ, 0xc0, !PT ;  /* 0x003f003f261a7812 */ /* 0x000fe400078ec0ff */
[----:B------:R-:W-:Y:S02]  /*2b00*/  LOP3.LUT R16, R51, 0x300030, R16, 0xf8, !PT ;  /* 0x0030003033107812 */ /* 0x000fe400078ef810 */
        /* <DEDUP_REMOVED lines=9> */
[----:B------:R-:W-:Y:S01]  /*2ba0*/  HADD2 R24, R49, -1056, -1056 ;  /* 0xe420e42031187430 */ /* 0x000fe20000000000 */
[----:B------:R-:W-:Y:S02]  /*2bb0*/  LOP3.LUT R51, R46, 0x3f003f, RZ, 0xc0, !PT ;  /* 0x003f003f2e337812 */ /* 0x000fe400078ec0ff */
[----:B------:R-:W-:-:S02]  /*2bc0*/  LOP3.LUT R33, R47, 0x64006400, RZ, 0xfc, !PT ;  /* 0x640064002f217812 */ /* 0x000fc400078efcff */
[----:B------:R-:W-:Y:S02]  /*2bd0*/  LOP3.LUT R48, R48, 0x3f003f, RZ, 0xc0, !PT ;  /* 0x003f003f30307812 */ /* 0x000fe400078ec0ff */
[----:B------:R-:W-:Y:S02]  /*2be0*/  LOP3.LUT R46, R31, 0x3f003f, RZ, 0xc0, !PT ;  /* 0x003f003f1f2e7812 */ /* 0x000fe400078ec0ff */
[----:B------:R-:W-:Y:S02]  /*2bf0*/  LOP3.LUT R18, R27, 0x300030, R18, 0xf8, !PT ;  /* 0x003000301b127812 */ /* 0x000fe400078ef812 */
        /* <DEDUP_REMOVED lines=102> */
.L_x_1866:
        /* <DEDUP_REMOVED lines=48> */
.L_x_1867:
        /* <DEDUP_REMOVED lines=45> */
.L_x_1865:
[----:B------:R-:W-:Y:S01]  /*3830*/  VIADD R56, R56, 0x20 ;  /* 0x0000002038387836 */ /* 0x000fe20000000000 */
[----:B------:R-:W-:Y:S01]  /*3840*/  UIADD3 UR4, UR4, 0x40, URZ ;  /* 0x0000004004047890 */ /* 0x000fe2000fffe03f */
[----:B0-----:R-:W-:-:S03]  /*3850*/  IMAD.WIDE.U32 R60, R13, 0x18, R60 ;  /* 0x000000180d3c7825 */ /* 0x001fc600078e003c */
[----:B------:R-:W-:Y:S01]  /*3860*/  ISETP.GE.AND P2, PT, R56, UR5, PT ;  /* 0x0000000538007c0c */ /* 0x000fe2000bf46270 */
[----:B------:R-:W-:Y:S01]  /*3870*/  IMAD R15, R0, 0x18, RZ ;  /* 0x00000018000f7824 */ /* 0x000fe200078e02ff */
[----:B------:R-:W-:-:S04]  /*3880*/  ISETP.LT.AND P3, PT, R56, R57, PT ;  /* 0x000000393800720c */ /* 0x000fc80003f61270 */
[----:B------:R-:W-:-:S09]  /*3890*/  IADD3 R61, R61, R15, RZ ;  /* 0x0000000f3d3d7210 */ /* 0x000fd20007ffe0ff */
[----:B------:R-:W-:Y:S05]  /*38a0*/  @!P2 BRA P3, `(.L_x_1868) ;  /* 0xffffffdc0018a947 */ /* 0x000fea000183ffff */
.L_x_1861:
[----:B------:R-:W-:Y:S05]  /*38b0*/  @!P1 EXIT ;  /* 0x000000000000994d */ /* 0x000fea0003800000 */
[----:B------:R-:W0:Y:S01]  /*38c0*/  S2R R0, SR_CTAID.X ;  /* 0x0000000000007919 */ /* 0x000e220000002500 */
[----:B------:R-:W1:Y:S01]  /*38d0*/  S2UR UR4, SR_CTAID.Y ;  /* 0x00000000000479c3 */ /* 0x000e620000002600 */
[----:B------:R-:W0:Y:S07]  /*38e0*/  S2R R9, SR_TID.X ;  /* 0x0000000000097919 */ /* 0x000e2e0000002100 */
[----:B------:R-:W2:Y:S01]  /*38f0*/  LDC.64 R10, c[0x0][0x230] ;  /* 0x00008c00ff0a7b82 */ /* 0x000ea20000000a00 */
[----:B-1----:R-:W-:Y:S01]  /*3900*/  UIMAD UR4, UR4, 0x3, URZ ;  /* 0x00000003040478a4 */ /* 0x002fe2000f8e023f */
[----:B0-----:R-:W-:-:S04]  /*3910*/  IMAD R0, R0, 0x20, R9 ;  /* 0x0000002000007824 */ /* 0x001fc800078e0209 */
[----:B------:R-:W-:-:S04]  /*3920*/  IMAD.SHL.U32 R0, R0, 0x4, RZ ;  /* 0x0000000400007824 */ /* 0x000fc800078e00ff */
[----:B------:R-:W-:-:S04]  /*3930*/  IMAD R12, R13, UR4, R0 ;  /* 0x000000040d0c7c24 */ /* 0x000fc8000f8e0200 */
[----:B--2--5:R-:W-:-:S05]  /*3940*/  IMAD.WIDE R16, R12, 0x2, R10 ;  /* 0x000000020c107825 */ /* 0x024fca00078e020a */
[----:B------:R0:W-:Y:S01]  /*3950*/  ATOM.E.ADD.F16x2.RN.STRONG.GPU P0, RZ, desc[UR6][R16.64], R3 ;  /* 0x0000000310ff79a2 */ /* 0x0001e2000810e1c6 */
[----:B------:R-:W-:Y:S04]  /*3960*/  BSSY B0, `(.L_x_1869) ;  /* 0x0000010000007945 */ /* 0x000fe80003800000 */
[----:B0-----:R-:W-:Y:S05]  /*3970*/  @P0 BRA `(.L_x_1870) ;  /* 0x0000000000380947 */ /* 0x001fea0003800000 */
[----:B------:R-:W0:Y:S02]  /*3980*/  QSPC.E.S P0, RZ, [R16] ;  /* 0x0000000010ff73aa */ /* 0x000e240000000500 */
[----:B0-----:R-:W-:Y:S05]  /*3990*/  @!P0 BRA `(.L_x_1871) ;  /* 0x0000000000248947 */ /* 0x001fea0003800000 */
[----:B------:R-:W-:Y:S01]  /*39a0*/  MOV R14, R16 ;  /* 0x00000010000e7202 */ /* 0x000fe20000000f00 */
[----:B------:R-:W-:-:S03]  /*39b0*/  IMAD.MOV.U32 R9, RZ, RZ, R3 ;  /* 0x000000ffff097224 */ /* 0x000fc600078e0003 */
[----:B------:R-:W-:-:S07]  /*39c0*/  MOV R14, R14 ;  /* 0x0000000e000e7202 */ /* 0x000fce0000000f00 */
.L_x_1872:
[----:B------:R-:W0:Y:S02]  /*39d0*/  LDS R2, [R14] ;  /* 0x000000000e027984 */ /* 0x000e240000000800 */
[----:B0-----:R-:W-:-:S10]  /*39e0*/  HFMA2.MMA R3, R2, 1, 1, R9 ;  /* 0x3c003c0002037835 */ /* 0x001fd40000000009 */
[----:B------:R-:W0:Y:S02]  /*39f0*/  ATOMS.CAST.SPIN R3, [R14], R2, R3 ;  /* 0x000000020e03738d */ /* 0x000e240001800003 */
[----:B0-----:R-:W-:-:S13]  /*3a00*/  ISETP.EQ.U32.AND P0, PT, R3, 0x1, PT ;  /* 0x000000010300780c */ /* 0x001fda0003f02070 */
[----:B------:R-:W-:Y:S05]  /*3a10*/  @!P0 BRA `(.L_x_1872) ;  /* 0xfffffffc00ec8947 */ /* 0x000fea000383ffff */
[----:B------:R-:W-:Y:S05]  /*3a20*/  BRA `(.L_x_1870) ;  /* 0x00000000000c7947 */ /* 0x000fea0003800000 */
.L_x_1871:
[----:B------:R-:W2:Y:S02]  /*3a30*/  LD.E R0, desc[UR6][R16.64] ;  /* 0x0000000610007980 */ /* 0x000ea4000c101900 */
[----:B--2---:R-:W-:-:S05]  /*3a40*/  IMAD.IADD R3, R3, 0x1, R0 ;  /* 0x0000000103037824 */ /* 0x004fca00078e0200 */
[----:B------:R0:W-:Y:S02]  /*3a50*/  ST.E desc[UR6][R16.64], R3 ;  /* 0x0000000310007985 */ /* 0x0001e4000c101906 */
.L_x_1870:
[----:B------:R-:W-:Y:S05]  /*3a60*/  BSYNC B0 ;  /* 0x0000000000007941 */ /* 0x000fea0003800000 */
.L_x_1869:
[----:B------:R1:W-:Y:S01]  /*3a70*/  ATOM.E.ADD.F16x2.RN.STRONG.GPU P0, RZ, desc[UR6][R16.64+0x4], R4 ;  /* 0x0000040410ff79a2 */ /* 0x0003e2000810e1c6 */
[----:B------:R-:W-:Y:S04]  /*3a80*/  BSSY B0, `(.L_x_1873) ;  /* 0x000000f000007945 */ /* 0x000fe80003800000 */
[----:B-1----:R-:W-:Y:S05]  /*3a90*/  @P0 BRA `(.L_x_1874) ;  /* 0x0000000000340947 */ /* 0x002fea0003800000 */
[----:B------:R-:W1:Y:S02]  /*3aa0*/  QSPC.E.S P0, RZ, [R16+0x4] ;  /* 0x0000040010ff73aa */ /* 0x000e640000000500 */
[----:B-1----:R-:W-:Y:S05]  /*3ab0*/  @!P0 BRA `(.L_x_1875) ;  /* 0x0000000000208947 */ /* 0x002fea0003800000 */
[----:B------:R-:W-:-:S04]  /*3ac0*/  MOV R2, R16 ;  /* 0x0000001000027202 */ /* 0x000fc80000000f00 */
[----:B------:R-:W-:-:S07]  /*3ad0*/  MOV R0, R2 ;  /* 0x0000000200007202 */ /* 0x000fce0000000f00 */
.L_x_1876:
[----:B------:R-:W0:Y:S02]  /*3ae0*/  LDS R2, [R0+0x4] ;  /* 0x0000040000027984 */ /* 0x000e240000000800 */
[----:B0-----:R-:W-:-:S06]  /*3af0*/  HADD2 R3, R2, R4 ;  /* 0x0000000402037230 */ /* 0x001fcc0000000000 */
[----:B------:R-:W0:Y:S02]  /*3b00*/  ATOMS.CAST.SPIN R3, [R0+0x4], R2, R3 ;  /* 0x000004020003738d */ /* 0x000e240001800003 */
[----:B0-----:R-:W-:-:S13]  /*3b10*/  ISETP.EQ.U32.AND P0, PT, R3, 0x1, PT ;  /* 0x000000010300780c */ /* 0x001fda0003f02070 */
[----:B------:R-:W-:Y:S05]  /*3b20*/  @!P0 BRA `(.L_x_1876) ;  /* 0xfffffffc00ec8947 */ /* 0x000fea000383ffff */
[----:B------:R-:W-:Y:S05]  /*3b30*/  BRA `(.L_x_1874) ;  /* 0x00000000000c7947 */ /* 0x000fea0003800000 */
.L_x_1875:
[----:B------:R-:W0:Y:S02]  /*3b40*/  LD.E R0, desc[UR6][R16.64+0x4] ;  /* 0x0000040610007980 */ /* 0x000e24000c101900 */
[----:B0-----:R-:W-:-:S05]  /*3b50*/  IMAD.IADD R3, R4, 0x1, R0 ;  /* 0x0000000104037824 */ /* 0x001fca00078e0200 */
[----:B------:R1:W-:Y:S02]  /*3b60*/  ST.E desc[UR6][R16.64+0x4], R3 ;  /* 0x0000040310007985 */ /* 0x0003e4000c101906 */
.L_x_1874:
[----:B------:R-:W-:Y:S05]  /*3b70*/  BSYNC B0 ;  /* 0x0000000000007941 */ /* 0x000fea0003800000 */
.L_x_1873:
        /* <DEDUP_REMOVED lines=11> */
.L_x_1880:
[----:B------:R-:W0:Y:S02]  /*3c30*/  LDS R2, [R0] ;  /* 0x0000000000027984 */ /* 0x000e240000000800 */
[----:B01----:R-:W-:-:S10]  /*3c40*/  HFMA2.MMA R3, R2, 1, 1, R5 ;  /* 0x3c003c0002037835 */ /* 0x003fd40000000005 */
[----:B------:R-:W0:Y:S02]  /*3c50*/  ATOMS.CAST.SPIN R3, [R0], R2, R3 ;  /* 0x000000020003738d */ /* 0x000e240001800003 */
[----:B0-----:R-:W-:-:S13]  /*3c60*/  ISETP.EQ.U32.AND P0, PT, R3, 0x1, PT ;  /* 0x000000010300780c */ /* 0x001fda0003f02070 */
[----:B------:R-:W-:Y:S05]  /*3c70*/  @!P0 BRA `(.L_x_1880) ;  /* 0xfffffffc00ec8947 */ /* 0x000fea000383ffff */
[----:B------:R-:W-:Y:S05]  /*3c80*/  BRA `(.L_x_1878) ;  /* 0x00000000000c7947 */ /* 0x000fea0003800000 */
.L_x_1879:
[----:B------:R-:W0:Y:S02]  /*3c90*/  LD.E R0, desc[UR6][R14.64] ;  /* 0x000000060e007980 */ /* 0x000e24000c101900 */
[----:B01----:R-:W-:-:S05]  /*3ca0*/  IMAD.IADD R3, R5, 0x1, R0 ;  /* 0x0000000105037824 */ /* 0x003fca00078e0200 */
[----:B------:R2:W-:Y:S02]  /*3cb0*/  ST.E desc[UR6][R14.64], R3 ;  /* 0x000000030e007985 */ /* 0x0005e4000c101906 */
.L_x_1878:
[----:B------:R-:W-:Y:S05]  /*3cc0*/  BSYNC B0 ;  /* 0x0000000000007941 */ /* 0x000fea0003800000 */
.L_x_1877:
[----:B------:R3:W-:Y:S01]  /*3cd0*/  ATOM.E.ADD.F16x2.RN.STRONG.GPU P0, RZ, desc[UR6][R14.64+0x4], R6 ;  /* 0x000004060eff79a2 */ /* 0x0007e2000810e1c6 */
[----:B------:R-:W-:Y:S04]  /*3ce0*/  BSSY B0, `(.L_x_1881) ;  /* 0x000000f000007945 */ /* 0x000fe80003800000 */
[----:B---3--:R-:W-:Y:S05]  /*3cf0*/  @P0 BRA `(.L_x_1882) ;  /* 0x0000000000340947 */ /* 0x008fea0003800000 */
[----:B------:R-:W3:Y:S02]  /*3d00*/  QSPC.E.S P0, RZ, [R14+0x4] ;  /* 0x000004000eff73aa */ /* 0x000ee40000000500 */
[----:B---3--:R-:W-:Y:S05]  /*3d10*/  @!P0 BRA `(.L_x_1883) ;  /* 0x0000000000208947 */ /* 0x008fea0003800000 */
[----:B------:R-:W-:-:S04]  /*3d20*/  MOV R2, R14 ;  /* 0x0000000e00027202 */ /* 0x000fc80000000f00 */
[----:B------:R-:W-:-:S07]  /*3d30*/  MOV R0, R2 ;  /* 0x0000000200007202 */ /* 0x000fce0000000f00 */
.L_x_1884:
[----:B------:R-:W0:Y:S02]  /*3d40*/  LDS R2, [R0+0x4] ;  /* 0x0000040000027984 */ /* 0x000e240000000800 */
[----:B012---:R-:W-:-:S06]  /*3d50*/  HADD2 R3, R2, R6 ;  /* 0x0000000602037230 */ /* 0x007fcc0000000000 */
[----:B------:R-:W0:Y:S02]  /*3d60*/  ATOMS.CAST.SPIN R3, [R0+0x4], R2, R3 ;  /* 0x000004020003738d */ /* 0x000e240001800003 */
[----:B0-----:R-:W-:-:S13]  /*3d70*/  ISETP.EQ.U32.AND P0, PT, R3, 0x1, PT ;  /* 0x000000010300780c */ /* 0x001fda0003f02070 */
[----:B------:R-:W-:Y:S05]  /*3d80*/  @!P0 BRA `(.L_x_1884) ;  /* 0xfffffffc00ec8947 */ /* 0x000fea000383ffff */
[----:B------:R-:W-:Y:S05]  /*3d90*/  BRA `(.L_x_1882) ;  /* 0x00000000000c7947 */ /* 0x000fea0003800000 */
.L_x_1883:
[----:B------:R-:W0:Y:S02]  /*3da0*/  LD.E R0, desc[UR6][R14.64+0x4] ;  /* 0x000004060e007980 */ /* 0x000e24000c101900 */
[----:B012---:R-:W-:-:S05]  /*3db0*/  IMAD.IADD R3, R6, 0x1, R0 ;  /* 0x0000000106037824 */ /* 0x007fca00078e0200 */
[----:B------:R3:W-:Y:S02]  /*3dc0*/  ST.E desc[UR6][R14.64+0x4], R3 ;  /* 0x000004030e007985 */ /* 0x0007e4000c101906 */
.L_x_1882:
[----:B------:R-:W-:Y:S05]  /*3dd0*/  BSYNC B0 ;  /* 0x0000000000007941 */ /* 0x000fea0003800000 */
.L_x_1881:
[----:B------:R-:W-:-:S13]  /*3de0*/  ISETP.NE.AND P0, PT, R58, 0x2, PT ;  /* 0x000000023a00780c */ /* 0x000fda0003f05270 */
[----:B------:R-:W-:Y:S05]  /*3df0*/  @!P0 EXIT ;  /* 0x000000000000894d */ /* 0x000fea0003800000 */
[----:B------:R-:W-:-:S05]  /*3e00*/  IADD3 R13, R12, R13, RZ ;  /* 0x0000000d0c0d7210 */ /* 0x000fca0007ffe0ff */
[----:B------:R-:W-:-:S05]  /*3e10*/  IMAD.WIDE R10, R13, 0x2, R10 ;  /* 0x000000020d0a7825 */ /* 0x000fca00078e020a */
[----:B------:R4:W-:Y:S01]  /*3e20*/  ATOM.E.ADD.F16x2.RN.STRONG.GPU P0, RZ, desc[UR6][R10.64], R7 ;  /* 0x000000070aff79a2 */ /* 0x0009e2000810e1c6 */
[----:B------:R-:W-:Y:S04]  /*3e30*/  BSSY B0, `(.L_x_1885) ;  /* 0x000000f000007945 */ /* 0x000fe80003800000 */
[----:B----4-:R-:W-:Y:S05]  /*3e40*/  @P0 BRA `(.L_x_1886) ;  /* 0x0000000000340947 */ /* 0x010fea0003800000 */
[----:B------:R-:W4:Y:S02]  /*3e50*/  QSPC.E.S P0, RZ, [R10] ;  /* 0x000000000aff73aa */ /* 0x000f240000000500 */
[----:B----4-:R-:W-:Y:S05]  /*3e60*/  @!P0 BRA `(.L_x_1887) ;  /* 0x0000000000208947 */ /* 0x010fea0003800000 */
[----:B------:R-:W-:-:S05]  /*3e70*/  IMAD.MOV.U32 R2, RZ, RZ, R10 ;  /* 0x000000ffff027224 */ /* 0x000fca00078e000a */
[----:B------:R-:W-:-:S07]  /*3e80*/  MOV R0, R2 ;  /* 0x0000000200007202 */ /* 0x000fce0000000f00 */
.L_x_1888:
[----:B------:R-:W0:Y:S02]  /*3e90*/  LDS R2, [R0] ;  /* 0x0000000000027984 */ /* 0x000e240000000800 */
[----:B0123--:R-:W-:-:S10]  /*3ea0*/  HFMA2.MMA R3, R2, 1, 1, R7 ;  /* 0x3c003c0002037835 */ /* 0x00ffd40000000007 */
[----:B------:R-:W0:Y:S02]  /*3eb0*/  ATOMS.CAST.SPIN R3, [R0], R2, R3 ;  /* 0x000000020003738d */ /* 0x000e240001800003 */
[----:B0-----:R-:W-:-:S13]  /*3ec0*/  ISETP.EQ.U32.AND P0, PT, R3, 0x1, PT ;  /* 0x000000010300780c */ /* 0x001fda0003f02070 */
[----:B------:R-:W-:Y:S05]  /*3ed0*/  @!P0 BRA `(.L_x_1888) ;  /* 0xfffffffc00ec8947 */ /* 0x000fea000383ffff */
[----:B------:R-:W-:Y:S05]  /*3ee0*/  BRA `(.L_x_1886) ;  /* 0x00000000000c7947 */ /* 0x000fea0003800000 */
.L_x_1887:
[----:B------:R-:W0:Y:S02]  /*3ef0*/  LD.E R0, desc[UR6][R10.64] ;  /* 0x000000060a007980 */ /* 0x000e24000c101900 */
[----:B0123--:R-:W-:-:S05]  /*3f00*/  IADD3 R3, R7, R0, RZ ;  /* 0x0000000007037210 */ /* 0x00ffca0007ffe0ff */
[----:B------:R4:W-:Y:S02]  /*3f10*/  ST.E desc[UR6][R10.64], R3 ;  /* 0x000000030a007985 */ /* 0x0009e4000c101906 */
.L_x_1886:
[----:B------:R-:W-:Y:S05]  /*3f20*/  BSYNC B0 ;  /* 0x0000000000007941 */ /* 0x000fea0003800000 */
.L_x_1885:
[----:B------:R5:W-:Y:S02]  /*3f30*/  ATOM.E.ADD.F16x2.RN.STRONG.GPU P0, RZ, desc[UR6][R10.64+0x4], R8 ;  /* 0x000004080aff79a2 */ /* 0x000be4000810e1c6 */
[----:B-----5:R-:W-:Y:S05]  /*3f40*/  @P0 EXIT ;  /* 0x000000000000094d */ /* 0x020fea0003800000 */
[----:B------:R-:W5:Y:S02]  /*3f50*/  QSPC.E.S P0, RZ, [R10+0x4] ;  /* 0x000004000aff73aa */ /* 0x000f640000000500 */
[----:B-----5:R-:W-:Y:S05]  /*3f60*/  @!P0 BRA `(.L_x_1889) ;  /* 0x0000000000208947 */ /* 0x020fea0003800000 */
[----:B------:R-:W-:-:S05]  /*3f70*/  IMAD.MOV.U32 R2, RZ, RZ, R10 ;  /* 0x000000ffff027224 */ /* 0x000fca00078e000a */
[----:B------:R-:W-:-:S07]  /*3f80*/  MOV R0, R2 ;  /* 0x0000000200007202 */ /* 0x000fce0000000f00 */
.L_x_1890:
[----:B------:R-:W0:Y:S02]  /*3f90*/  LDS R2, [R0+0x4] ;  /* 0x0000040000027984 */ /* 0x000e240000000800 */
[----:B01234-:R-:W-:-:S06]  /*3fa0*/  HADD2 R3, R2, R8 ;  /* 0x0000000802037230 */ /* 0x01ffcc0000000000 */
[----:B------:R-:W0:Y:S02]  /*3fb0*/  ATOMS.CAST.SPIN R3, [R0+0x4], R2, R3 ;  /* 0x000004020003738d */ /* 0x000e240001800003 */
[----:B0-----:R-:W-:-:S13]  /*3fc0*/  ISETP.EQ.U32.AND P0, PT, R3, 0x1, PT ;  /* 0x000000010300780c */ /* 0x001fda0003f02070 */
[----:B------:R-:W-:Y:S05]  /*3fd0*/  @!P0 BRA `(.L_x_1890) ;  /* 0xfffffffc00ec8947 */ /* 0x000fea000383ffff */
[----:B------:R-:W-:Y:S05]  /*3fe0*/  EXIT ;  /* 0x000000000000794d */ /* 0x000fea0003800000 */
.L_x_1889:
[----:B------:R-:W0:Y:S02]  /*3ff0*/  LD.E R0, desc[UR6][R10.64+0x4] ;  /* 0x000004060a007980 */ /* 0x000e24000c101900 */
[----:B01234-:R-:W-:-:S05]  /*4000*/  IADD3 R3, R8, R0, RZ ;  /* 0x0000000008037210 */ /* 0x01ffca0007ffe0ff */
[----:B------:R-:W-:Y:S01]  /*4010*/  ST.E desc[UR6][R10.64+0x4], R3 ;  /* 0x000004030a007985 */ /* 0x000fe2000c101906 */
[----:B------:R-:W-:Y:S05]  /*4020*/  EXIT ;  /* 0x000000000000794d */ /* 0x000fea0003800000 */
.L_x_1891:
        /* <DEDUP_REMOVED lines=13> */
.L_x_3690:


//--------------------- .text._Z23gemm_half_q_half_kernelILi3ELi48ELb1ELb0ELi32EEvPK6__halfPKjS4_S2_PS0_iiiiPKtS7_iiiiiibS2_i --------------------------
	.section	.text._Z23gemm_half_q_half_kernelILi3ELi48ELb1ELb0ELi32EEvPK6__halfPKjS4_S2_PS0_iiiiPKtS7_iiiiiibS2_i,"ax",@progbits
	.align	128
        .global         _Z23gemm_half_q_half_kernelILi3ELi48ELb1ELb0ELi32EEvPK6__halfPKjS4_S2_PS0_iiiiPKtS7_iiiiiibS2_i
        .type           _Z23gemm_half_q_half_kernelILi3ELi48ELb1ELb0ELi32EEvPK6__halfPKjS4_S2_PS0_iiiiPKtS7_iiiiiibS2_i,@function
        .size           _Z23gemm_half_q_half_kernelILi3ELi48ELb1ELb0ELi32EEvPK6__halfPKjS4_S2_PS0_iiiiPKtS7_iiiiiibS2_i,(.L_x_3691 - _Z23gemm_half_q_half_kernelILi3ELi48ELb1ELb0ELi32EEvPK6__halfPKjS4_S2_PS0_iiiiPKtS7_iiiiiibS2_i)
        .other          _Z23gemm_half_q_half_kernelILi3ELi48ELb1ELb0ELi32EEvPK6__halfPKjS4_S2_PS0_iiiiPKtS7_iiiiiibS2_i,@"STO_CUDA_ENTRY STV_DEFAULT"
_Z23gemm_half_q_half_kernelILi3ELi48ELb1ELb0ELi32EEvPK6__halfPKjS4_S2_PS0_iiiiPKtS7_iiiiiibS2_i:
.text._Z23gemm_half_q_half_kernelILi3ELi48ELb1ELb0ELi32EEvPK6__halfPKjS4_S2_PS0_iiiiPKtS7_iiiiiibS2_i:
        /* <DEDUP_REMOVED lines=10> */
[----:B------:R-:W4:Y:S01]  /*00a0*/  S2R R16, SR_CTAID.Z ;  /* 0x0000000000107919 */ /* 0x000f220000002700 */
[--C-:B0-----:R-:W-:Y:S01]  /*00b0*/  IMAD R2, R14, -0x3, R3.reuse ;  /* 0xfffffffd0e027824 */ /* 0x101fe200078e0203 */
[----:B------:R-:W-:-:S04]  /*00c0*/  PRMT R3, RZ, 0x7610, R3 ;  /* 0x00007610ff037816 */ /* 0x000fc80000000003 */
        /* <DEDUP_REMOVED lines=11> */
[----:B0-----:R-:W-:Y:S02]  /*0180*/  SHF.R.S32.HI R3, RZ, 0x1f, R4 ;  /* 0x0000001fff037819 */ /* 0x001fe40000011404 */
[C---:B------:R-:W-:Y:S02]  /*0190*/  SHF.L.U32 R7, R4.reuse, 0x1, RZ ;  /* 0x0000000104077819 */ /* 0x040fe400000006ff */
[----:B------:R-:W-:Y:S02]  /*01a0*/  SHF.L.U64.HI R3, R4, 0x1, R3 ;  /* 0x0000000104037819 */ /* 0x000fe40000010203 */
[----:B-1----:R-:W-:-:S04]  /*01b0*/  IADD3 R4, P2, R7, R10, RZ ;  /* 0x0000000a07047210 */ /* 0x002fc80007f5e0ff */
[----:B------:R-:W-:Y:S02]  /*01c0*/  IADD3.X R5, R3, R11, RZ, P2, !PT ;  /* 0x0000000b03057210 */ /* 0x000fe400017fe4ff */
[----:B------:R-:W-:-:S03]  /*01d0*/  @P0 IADD3 R6, P2, R4, R7, RZ ;  /* 0x0000000704060210 */ /* 0x000fc60007f5e0ff */
[----:B------:R-:W2:Y:S01]  /*01e0*/  LDG.E.U16 R40, desc[UR6][R4.64] ;  /* 0x0000000604287981 */ /* 0x000ea2000c1e1500 */
[----:B------:R-:W-:-:S05]  /*01f0*/  @P0 IADD3.X R7, R5, R3, RZ, P2, !PT ;  /* 0x0000000305070210 */ /* 0x000fca00017fe4ff */
[----:B------:R-:W3:Y:S01]  /*0200*/  @P0 LDG.E.U16 R0, desc[UR6][R6.64] ;  /* 0x0000000606000981 */ /* 0x000ee2000c1e1500 */
[----:B--2---:R-:W-:-:S04]  /*0210*/  LOP3.LUT R3, R40, R41, RZ, 0xfc, !PT ;  /* 0x0000002928037212 */ /* 0x004fc800078efcff */
[----:B---3--:R-:W-:-:S04]  /*0220*/  @P0 LOP3.LUT R8, R0, R3, RZ, 0xfc, !PT ;  /* 0x0000000300080212 */ /* 0x008fc800078efcff */
[----:B------:R-:W-:-:S07]  /*0230*/  @P0 PRMT R3, R8, 0x7610, R3 ;  /* 0x0000761008030816 */ /* 0x000fce0000000003 */
.L_x_1892:
[----:B------:R-:W-:Y:S02]  /*0240*/  PRMT R3, R3, 0x9910, RZ ;  /* 0x0000991003037816 */ /* 0x000fe400000000ff */
[----:B------:R-:W-:Y:S02]  /*0250*/  SHF.L.U32 R39, R16, 0x5, RZ ;  /* 0x0000000510277819 */ /* 0x000fe400000006ff */
[----:B------:R-:W-:Y:S02]  /*0260*/  ISETP.NE.AND P0, PT, R3, RZ, PT ;  /* 0x000000ff0300720c */ /* 0x000fe40003f05270 */
[----:B------:R-:W-:-:S11]  /*0270*/  VIADDMNMX R36, R39, 0x20, R17, PT ;  /* 0x0000002027247846 */ /* 0x000fd60003800111 */
[----:B------:R-:W-:Y:S05]  /*0280*/  @!P0 EXIT ;  /* 0x000000000000894d */ /* 0x000fea0003800000 */
[----:B------:R-:W-:Y:S01]  /*0290*/  IMAD.IADD R5, R39, 0x1, R18 ;  /* 0x0000000127057824 */ /* 0x000fe200078e0212 */
[----:B------:R-:W-:Y:S01]  /*02a0*/  SHF.L.U32 R3, R9, 0x7, RZ ;  /* 0x0000000709037819 */ /* 0x000fe200000006ff */
        /* <DEDUP_REMOVED lines=29> */
.L_x_1897:
        /* <DEDUP_REMOVED lines=16> */
.L_x_1896:
        /* <DEDUP_REMOVED lines=16> */
.L_x_1895:
        /* <DEDUP_REMOVED lines=17> */
.L_x_1899:
        /* <DEDUP_REMOVED lines=16> */
.L_x_1898:
        /* <DEDUP_REMOVED lines=14> */
.L_x_1894:
[----:B------:R-:W-:Y:S05]  /*0970*/  BSYNC B0 ;  /* 0x0000000000007941 */ /* 0x000fea0003800000 */
.L_x_1893:
        /* <DEDUP_REMOVED lines=15> */
[----:B0-----:R-:W-:Y:S01]  /*0a70*/  IMAD.WIDE R6, R3, 0x2, R6 ;  /* 0x0000000203067825 */ /* 0x001fe200078e0206 */
[----:B------:R-:W-:Y:S01]  /*0a80*/  HFMA2.MMA R3, -RZ, RZ, 0, 0 ;  /* 0x00000000ff037435 */ /* 0x000fe200000001ff */
[----:B------:R-:W-:Y:S10]  /*0a90*/  @!P2 BRA `(.L_x_1901) ;  /* 0x000000000034a947 */ /* 0x000ff40003800000 */
[----:B------:R-:W-:Y:S02]  /*0aa0*/  PLOP3.LUT P0, PT, PT, PT, PT, 0x8, 0x0 ;  /* 0x000000000000781c */ /* 0x000fe40003f0e170 */
[----:B------:R-:W-:-:S11]  /*0ab0*/  IADD3 R14, R38, -0x3, RZ ;  /* 0xfffffffd260e7810 */ /* 0x000fd60007ffe0ff */
.L_x_1902:
        /* <DEDUP_REMOVED lines=11> */
.L_x_1901:
[----:B------:R-:W-:-:S04]  /*0b70*/  IADD3 R5, R38, -R3, RZ ;  /* 0x8000000326057210 */ /* 0x000fc80007ffe0ff */
[----:B------:R-:W-:-:S13]  /*0b80*/  ISETP.GT.AND P2, PT, R5, 0x1, PT ;  /* 0x000000010500780c */ /* 0x000fda0003f44270 */
[----:B------:R-:W-:Y:S01]  /*0b90*/  @P2 PLOP3.LUT P0, PT, PT, PT, PT, 0x8, 0x0 ;  /* 0x000000000000281c */ /* 0x000fe20003f0e170 */
[----:B-1----:R-:W-:Y:S01]  /*0ba0*/  @P2 IMAD.WIDE R8, R37, 0x2, R6 ;  /* 0x0000000225082825 */ /* 0x002fe200078e0206 */
[----:B------:R-:W-:Y:S01]  /*0bb0*/  @P2 IADD3 R3, R3, 0x2, RZ ;  /* 0x0000000203032810 */ /* 0x000fe20007ffe0ff */
[----:B------:R0:W-:Y:S03]  /*0bc0*/  @P2 STG.E.64 desc[UR6][R6.64], RZ ;  /* 0x000000ff06002986 */ /* 0x0001e6000c101b06 */
[----:B------:R-:W-:Y:S01]  /*0bd0*/  ISETP.LT.OR P0, PT, R3, R38, P0 ;  /* 0x000000260300720c */ /* 0x000fe20000701670 */
[----:B------:R1:W-:Y:S01]  /*0be0*/  @P2 STG.E.64 desc[UR6][R8.64], RZ ;  /* 0x000000ff08002986 */ /* 0x0003e2000c101b06 */
[----:B0-----:R-:W-:-:S11]  /*0bf0*/  @P2 IMAD.WIDE R6, R37, 0x2, R8 ;  /* 0x0000000225062825 */ /* 0x001fd600078e0208 */
[----:B------:R1:W-:Y:S02]  /*0c00*/  @P0 STG.E.64 desc[UR6][R6.64], RZ ;  /* 0x000000ff06000986 */ /* 0x0003e4000c101b06 */
.L_x_1900:
[----:B------:R-:W0:Y:S08]  /*0c10*/  LDC R24, c[0x0][0x25c] ;  /* 0x00009700ff187b82 */ /* 0x000e300000000800 */
[----:B------:R-:W-:Y:S01]  /*0c20*/  BAR.SYNC.DEFER_BLOCKING 0x0 ;  /* 0x0000000000007b1d */ /* 0x000fe20000010000 */
[----:B------:R-:W-:-:S07]  /*0c30*/  ISETP.GE.AND P0, PT, R39, R36, PT ;  /* 0x000000242700720c */ /* 0x000fce0003f06270 */
[----:B------:R-:W2:Y:S06]  /*0c40*/  LDC R23, c[0x0][0x264] ;  /* 0x00009900ff177b82 */ /* 0x000eac0000000800 */
[----:B------:R-:W-:Y:S05]  /*0c50*/  @P0 BRA `(.L_x_1903) ;  /* 0x0000000000d40947 */ /* 0x000fea0003800000 */
[----:B------:R-:W3:Y:S01]  /*0c60*/  LDC.64 R12, c[0x0][0x248] ;  /* 0x00009200ff0c7b82 */ /* 0x000ee20000000a00 */
[----:B-1----:R-:W-:-:S07]  /*0c70*/  SHF.L.U32 R7, R16, 0x6, RZ ;  /* 0x0000000610077819 */ /* 0x002fce00000006ff */
[----:B------:R-:W1:Y:S08]  /*0c80*/  LDC.64 R14, c[0x0][0x220] ;  /* 0x00008800ff0e7b82 */ /* 0x000e700000000a00 */
[----:B------:R-:W4:Y:S01]  /*0c90*/  LDC.64 R16, c[0x0][0x228] ;  /* 0x00008a00ff107b82 */ /* 0x000f220000000a00 */
[----:B---3--:R-:W-:-:S05]  /*0ca0*/  IMAD.WIDE R6, R7, 0x2, R12 ;  /* 0x0000000207067825 */ /* 0x008fca00078e020c */
[----:B------:R3:W5:Y:S01]  /*0cb0*/  LDG.E.U16.CONSTANT R3, desc[UR6][R6.64] ;  /* 0x0000000606037981 */ /* 0x000762000c1e9500 */
[----:B------:R-:W-:Y:S01]  /*0cc0*/  SHF.R.S32.HI R9, RZ, 0x1f, R4 ;  /* 0x0000001fff097819 */ /* 0x000fe20000011404 */
[----:B------:R-:W-:Y:S01]  /*0cd0*/  IMAD.MOV.U32 R19, RZ, RZ, R39 ;  /* 0x000000ffff137224 */ /* 0x000fe200078e0027 */
[----:B------:R-:W-:Y:S01]  /*0ce0*/  SHF.L.U32 R5, R4, 0x2, RZ ;  /* 0x0000000204057819 */ /* 0x000fe200000006ff */
[----:B------:R-:W-:Y:S01]  /*0cf0*/  UMOV UR4, URZ ;  /* 0x0000003f00047c82 */ /* 0x000fe20008000000 */
[----:B------:R-:W-:Y:S02]  /*0d00*/  LEA.HI R9, R9, R4, RZ, 0x3 ;  /* 0x0000000409097211 */ /* 0x000fe400078f18ff */
[----:B------:R-:W-:Y:S02]  /*0d10*/  LOP3.LUT R5, R5, 0x10, RZ, 0xc0, !PT ;  /* 0x0000001005057812 */ /* 0x000fe400078ec0ff */
[----:B-1----:R-:W-:-:S07]  /*0d20*/  SHF.R.S32.HI R18, RZ, 0x3, R9 ;  /* 0x00000003ff127819 */ /* 0x002fce0000011409 */
.L_x_1904:
[----:B-----5:R-:W-:-:S05]  /*0d30*/  IADD3 R8, R3, UR4, RZ ;  /* 0x0000000403087c10 */ /* 0x020fca000fffe0ff */
        /* <DEDUP_REMOVED lines=8> */
[----:B------:R-:W2:Y:S01]  /*0dc0*/  LDG.E.U16.CONSTANT R10, desc[UR6][R10.64] ;  /* 0x000000060a0a7981 */ /* 0x000ea2000c1e9500 */
[----:B----4-:R-:W-:-:S06]  /*0dd0*/  IMAD.WIDE R8, R8, 0x2, R16 ;  /* 0x0000000208087825 */ /* 0x010fcc00078e0210 */
[----:B------:R-:W4:Y:S01]  /*0de0*/  LDG.E.U16.CONSTANT R8, desc[UR6][R8.64] ;  /* 0x0000000608087981 */ /* 0x000f22000c1e9500 */
        /* <DEDUP_REMOVED lines=10> */
[----:B------:R-:W-:Y:S01]  /*0e90*/  IADD3 R22, R22, 0x1, RZ ;  /* 0x0000000116167810 */ /* 0x000fe20007ffe0ff */
[----:B------:R-:W-:Y:S01]  /*0ea0*/  VIADD R20, R20, 0x1 ;  /* 0x0000000114147836 */ /* 0x000fe20000000000 */
[----:B------:R-:W-:Y:S01]  /*0eb0*/  IADD3 R6, R6, 0x1, RZ ;  /* 0x0000000106067810 */ /* 0x000fe20007ffe0ff */
[----:B------:R-:W-:Y:S01]  /*0ec0*/  IMAD R21, R21, R21, RZ ;  /* 0x0000001515157224 */ /* 0x000fe200078e02ff */
[----:B--2---:R-:W-:Y:S01]  /*0ed0*/  IADD3 R19, R10, R19, RZ ;  /* 0x000000130a137210 */ /* 0x004fe20007ffe0ff */
[----:B------:R-:W-:Y:S02]  /*0ee0*/  IMAD R22, R22, R22, RZ ;  /* 0x0000001616167224 */ /* 0x000fe400078e02ff */
[----:B------:R-:W-:Y:S01]  /*0ef0*/  IMAD R6, R6, R6, RZ ;  /* 0x0000000606067224 */ /* 0x000fe200078e02ff */
[----:B------:R-:W4:Y:S01]  /*0f00*/  I2F.F16 R35, R21 ;  /* 0x0000001500237306 */ /* 0x000f220000200c00 */
[----:B------:R-:W-:Y:S01]  /*0f10*/  IMAD R20, R20, R20, RZ ;  /* 0x0000001414147224 */ /* 0x000fe200078e02ff */
[----:B------:R-:W-:-:S06]  /*0f20*/  ISETP.GE.AND P2, PT, R19, R36, PT ;  /* 0x000000241300720c */ /* 0x000fcc0003f46270 */
[----:B------:R-:W1:Y:S01]  /*0f30*/  I2F.F16 R7, R22 ;  /* 0x0000001600077306 */ /* 0x000e620000200c00 */
[----:B----4-:R-:W-:-:S07]  /*0f40*/  HMUL2 R35, R35.H0_H0, R8.H0_H0 ;  /* 0x2000000823237232 */ /* 0x010fce0000000800 */
[----:B------:R-:W2:Y:S01]  /*0f50*/  I2F.F16 R33, R6 ;  /* 0x0000000600217306 */ /* 0x000ea20000200c00 */
[----:B-1----:R-:W-:-:S07]  /*0f60*/  HMUL2 R34, R7.H0_H0, R8.H0_H0 ;  /* 0x2000000807227232 */ /* 0x002fce0000000800 */
[----:B------:R-:W1:Y:S01]  /*0f70*/  I2F.F16 R9, R20 ;  /* 0x0000001400097306 */ /* 0x000e620000200c00 */
[-C--:B--2---:R-:W-:Y:S02]  /*0f80*/  HMUL2 R33, R33.H0_H0, R8.reuse.H0_H0 ;  /* 0x2000000821217232 */ /* 0x084fe40000000800 */
[----:B-1----:R-:W-:Y:S01]  /*0f90*/  HMUL2 R32, R9.H0_H0, R8.H0_H0 ;  /* 0x2000000809207232 */ /* 0x002fe20000000800 */
[----:B------:R-:W-:Y:S06]  /*0fa0*/  @!P2 BRA `(.L_x_1904) ;  /* 0xfffffffc0060a947 */ /* 0x000fec000383ffff */
.L_x_1903:
[----:B------:R-:W-:Y:S01]  /*0fb0*/  ULDC UR4, c[0x0][0x258] ;  /* 0x0000960000047ab9 */ /* 0x000fe20000000800 */
[----:B------:R-:W-:Y:S01]  /*0fc0*/  ULDC UR5, c[0x0][0x260] ;  /* 0x0000980000057ab9 */ /* 0x000fe20000000800 */
[C---:B------:R-:W-:Y:S01]  /*0fd0*/  ISETP.GT.AND P2, PT, R39.reuse, UR4, PT ;  /* 0x0000000427007c0c */ /* 0x040fe2000bf44270 */
[----:B------:R-:W-:Y:S01]  /*0fe0*/  ULDC UR8, c[0x0][0x268] ;  /* 0x00009a0000087ab9 */ /* 0x000fe20000000800 */
[C---:B------:R-:W-:Y:S01]  /*0ff0*/  VIMNMX R3, R39.reuse, UR4, PT ;  /* 0x0000000427037c48 */ /* 0x040fe2000bfe0100 */
[----:B-1----:R-:W-:Y:S01]  /*1000*/  HFMA2.MMA R8, -RZ, RZ, 0, 0 ;  /* 0x00000000ff087435 */ /* 0x002fe200000001ff */
[C---:B------:R-:W-:Y:S01]  /*1010*/  ISETP.GT.AND P4, PT, R39.reuse, UR5, PT ;  /* 0x0000000527007c0c */ /* 0x040fe2000bf84270 */
[----:B------:R-:W-:Y:S01]  /*1020*/  IMAD.MOV.U32 R5, RZ, RZ, RZ ;  /* 0x000000ffff057224 */ /* 0x000fe200078e00ff */
[----:B------:R-:W-:Y:S02]  /*1030*/  SHF.R.S32.HI R6, RZ, 0x1f, R3 ;  /* 0x0000001fff067819 */ /* 0x000fe40000011403 */
[----:B------:R-:W-:-:S02]  /*1040*/  ISETP.GT.AND P6, PT, R39, UR8, PT ;  /* 0x0000000827007c0c */ /* 0x000fc4000bfc4270 */
[----:B------:R-:W-:Y:S01]  /*1050*/  LEA.HI R6, R6, R3, RZ, 0x5 ;  /* 0x0000000306067211 */ /* 0x000fe200078f28ff */
[----:B------:R-:W-:Y:S01]  /*1060*/  HFMA2.MMA R3, -RZ, RZ, 0, 0 ;  /* 0x00000000ff037435 */ /* 0x000fe200000001ff */
[C---:B0-----:R-:W-:Y:S02]  /*1070*/  ISETP.GT.AND P3, PT, R39.reuse, R24, PT ;  /* 0x000000182700720c */ /* 0x041fe40003f64270 */
[----:B--2---:R-:W-:Y:S02]  /*1080*/  ISETP.GT.AND P5, PT, R39, R23, PT ;  /* 0x000000172700720c */ /* 0x004fe40003fa4270 */
[----:B------:R-:W-:Y:S02]  /*1090*/  MOV R7, RZ ;  /* 0x000000ff00077202 */ /* 0x000fe40000000f00 */
[----:B------:R-:W-:Y:S01]  /*10a0*/  SHF.R.S32.HI R10, RZ, 0x5, R6 ;  /* 0x00000005ff0a7819 */ /* 0x000fe20000011406 */
        /* <DEDUP_REMOVED lines=8> */
.L_x_1905:
        /* <DEDUP_REMOVED lines=8> */
.L_x_1906:
        /* <DEDUP_REMOVED lines=8> */
.L_x_1907:
        /* <DEDUP_REMOVED lines=8> */
.L_x_1908:
        /* <DEDUP_REMOVED lines=9> */
.L_x_1909:
        /* <DEDUP_REMOVED lines=19> */
[----:B------:R-:W-:Y:S01]  /*1470*/  LEA.HI.X R21, R4, UR9, R3, 0x2, P2 ;  /* 0x0000000904157c11 */ /* 0x000fe200090f1403 */
[----:B------:R-:W-:Y:S08]  /*1480*/  @P0 BRA `(.L_x_1910) ;  /* 0x0000002400100947 */ /* 0x000ff00003800000 */
[----:B------:R-:W0:Y:S01]  /*1490*/  LDC R12, c[0x0][0x23c] ;  /* 0x00008f00ff0c7b82 */ /* 0x000e220000000800 */
[----:B------:R-:W-:Y:S01]  /*14a0*/  PRMT R3, R0, 0x9910, RZ ;  /* 0x0000991000037816 */ /* 0x000fe200000000ff */
[----:B------:R-:W-:Y:S01]  /*14b0*/  ULDC UR5, c[0x0][0x25c] ;  /* 0x0000970000057ab9 */ /* 0x000fe20000000800 */
[----:B------:R-:W-:Y:S02]  /*14c0*/  SHF.R.S32.HI R61, RZ, 0x1f, R37 ;  /* 0x0000001fff3d7819 */ /* 0x000fe40000011425 */
[----:B------:R-:W-:Y:S02]  /*14d0*/  ISETP.NE.AND P0, PT, R3, RZ, PT ;  /* 0x000000ff0300720c */ /* 0x000fe40003f05270 */
[----:B------:R-:W-:Y:S02]  /*14e0*/  PRMT R31, RZ, 0x7610, R31 ;  /* 0x00007610ff1f7816 */ /* 0x000fe4000000001f */
[----:B------:R-:W-:-:S13]  /*14f0*/  ISETP.LT.OR P0, PT, R2, 0x3, !P0 ;  /* 0x000000030200780c */ /* 0x000fda0004701670 */
.L_x_1917:
[----:B------:R-:W-:Y:S01]  /*1500*/  IMAD.MOV.U32 R2, RZ, RZ, R20 ;  /* 0x000000ffff027224 */ /* 0x000fe200078e0014 */
[----:B------:R-:W-:-:S05]  /*1510*/  MOV R3, R21 ;  /* 0x0000001500037202 */ /* 0x000fca0000000f00 */
[----:B-----5:R1:W5:Y:S01]  /*1520*/  LDG.E.128.CONSTANT R16, desc[UR6][R2.64] ;  /* 0x0000000602107981 */ /* 0x020362000c1e9d00 */
[----:B0-----:R-:W-:Y:S01]  /*1530*/  MOV R37, R12 ;  /* 0x0000000c00257202 */ /* 0x001fe20000000f00 */
[----:B------:R-:W-:Y:S06]  /*1540*/  @!P1 BRA `(.L_x_1911) ;  /* 0x0000001000549947 */ /* 0x000fec0003800000 */
[----:B------:R-:W-:-:S04]  /*1550*/  IMAD.WIDE R4, R37, 0x4, R2 ;  /* 0x0000000425047825 */ /* 0x000fc800078e0202 */
[----:B------:R-:W-:Y:S02]  /*1560*/  IMAD.WIDE R8, R37, 0x4, R4 ;  /* 0x0000000425087825 */ /* 0x000fe400078e0204 */
[----:B------:R-:W2:Y:S04]  /*1570*/  LDG.E.128.CONSTANT R4, desc[UR6][R4.64] ;  /* 0x0000000604047981 */ /* 0x000ea8000c1e9d00 */
[----:B------:R-:W3:Y:S01]  /*1580*/  LDG.E.128.CONSTANT R8, desc[UR6][R8.64] ;  /* 0x0000000608087981 */ /* 0x000ee2000c1e9d00 */
[----:B------:R-:W-:Y:S02]  /*1590*/  PRMT R15, R41, 0x9910, RZ ;  /* 0x00009910290f7816 */ /* 0x000fe400000000ff */
[----:B-----5:R-:W-:Y:S02]  /*15a0*/  SHF.R.U32.HI R14, RZ, 0xc, R16 ;  /* 0x0000000cff0e7819 */ /* 0x020fe40000011610 */
[----:B------:R-:W-:-:S02]  /*15b0*/  SHF.R.U32.HI R24, RZ, 0xc, R17 ;  /* 0x0000000cff187819 */ /* 0x000fc40000011611 */
[----:B------:R-:W-:Y:S02]  /*15c0*/  LOP3.LUT R20, R17, 0x3f003f, RZ, 0xc0, !PT ;  /* 0x003f003f11147812 */ /* 0x000fe400078ec0ff */
[----:B------:R-:W-:Y:S02]  /*15d0*/  SHF.R.U32.HI R23, RZ, 0x6, R17 ;  /* 0x00000006ff177819 */ /* 0x000fe40000011611 */
[--C-:B------:R-:W-:Y:S02]  /*15e0*/  SHF.R.U32.HI R44, RZ, 0xc, R18.reuse ;  /* 0x0000000cff2c7819 */ /* 0x100fe40000011612 */
[----:B------:R-:W-:Y:S02]  /*15f0*/  ISETP.NE.AND P2, PT, R15, RZ, PT ;  /* 0x000000ff0f00720c */ /* 0x000fe40003f45270 */
[----:B------:R-:W-:Y:S02]  /*1600*/  LOP3.LUT R25, R18, 0x3f003f, RZ, 0xc0, !PT ;  /* 0x003f003f12197812 */ /* 0x000fe400078ec0ff */
[----:B------:R-:W-:-:S02]  /*1610*/  SHF.R.U32.HI R45, RZ, 0x6, R18 ;  /* 0x00000006ff2d7819 */ /* 0x000fc40000011612 */
[--C-:B------:R-:W-:Y:S02]  /*1620*/  SHF.R.U32.HI R46, RZ, 0xc, R19.reuse ;  /* 0x0000000cff2e7819 */ /* 0x100fe40000011613 */
[----:B------:R-:W-:Y:S02]  /*1630*/  LOP3.LUT R14, R14, 0xf000f, RZ, 0xc0, !PT ;  /* 0x000f000f0e0e7812 */ /* 0x000fe400078ec0ff */
[----:B------:R-:W-:Y:S02]  /*1640*/  LOP3.LUT R51, R19, 0x3f003f, RZ, 0xc0, !PT ;  /* 0x003f003f13337812 */ /* 0x000fe400078ec0ff */
[----:B------:R-:W-:Y:S02]  /*1650*/  SHF.R.U32.HI R52, RZ, 0x6, R19 ;  /* 0x00000006ff347819 */ /* 0x000fe40000011613 */
[----:B------:R-:W-:Y:S02]  /*1660*/  LOP3.LUT R46, R46, 0xf000f, RZ, 0xc0, !PT ;  /* 0x000f000f2e2e7812 */ /* 0x000fe400078ec0ff */
[----:B------:R-:W-:-:S02]  /*1670*/  LOP3.LUT R13, R16, 0x3f003f, RZ, 0xc0, !PT ;  /* 0x003f003f100d7812 */ /* 0x000fc400078ec0ff */
[----:B------:R-:W-:Y:S02]  /*1680*/  SHF.R.U32.HI R16, RZ, 0x6, R16 ;  /* 0x00000006ff107819 */ /* 0x000fe40000011610 */
        /* <DEDUP_REMOVED lines=16> */
[----:B------:R-:W-:Y:S02]  /*1790*/  LOP3.LUT R9, R24, 0xf000f, RZ, 0xc0, !PT ;  /* 0x000f000f18097812 */ /* 0x000fe400078ec0ff */
[--C-:B------:R-:W-:Y:S02]  /*17a0*/  SHF.R.U32.HI R19, RZ, 0x8, R10.reuse ;  /* 0x00000008ff137819 */ /* 0x100fe4000001160a */
[----:B------:R-:W-:Y:S02]  /*17b0*/  LOP3.LUT R24, R44, 0xf000f, RZ, 0xc0, !PT ;  /* 0x000f000f2c187812 */ /* 0x000fe400078ec0ff */
[----:B------:R-:W-:-:S02]  /*17c0*/  SHF.R.U32.HI R50, RZ, 0xa, R10 ;  /* 0x0000000aff327819 */ /* 0x000fc4000001160a */
[----:B------:R-:W-:Y:S02]  /*17d0*/  LOP3.LUT R47, R10, 0x3f003f, RZ, 0xc0, !PT ;  /* 0x003f003f0a2f7812 */ /* 0x000fe400078ec0ff */
[----:B------:R-:W-:Y:S02]  /*17e0*/  SHF.R.U32.HI R48, RZ, 0x6, R10 ;  /* 0x00000006ff307819 */ /* 0x000fe4000001160a */
[----:B------:R-:W-:Y:S02]  /*17f0*/  SHF.R.U32.HI R53, RZ, 0x8, R11 ;  /* 0x00000008ff357819 */ /* 0x000fe4000001160b */
[----:B------:R-:W-:Y:S02]  /*1800*/  LOP3.LUT R10, R14, 0x300030, R15, 0xf8, !PT ;  /* 0x003000300e0a7812 */ /* 0x000fe400078ef80f */
[----:B--2---:R-:W-:Y:S02]  /*1810*/  SHF.R.U32.HI R14, RZ, 0xc, R5 ;  /* 0x0000000cff0e7819 */ /* 0x004fe40000011605 */
[----:B------:R-:W-:-:S02]  /*1820*/  LOP3.LUT R44, R9, 0x300030, R8, 0xf8, !PT ;  /* 0x00300030092c7812 */ /* 0x000fc400078ef808 */
[----:B------:R-:W-:Y:S02]  /*1830*/  LOP3.LUT R49, R24, 0x300030, R19, 0xf8, !PT ;  /* 0x0030003018317812 */ /* 0x000fe400078ef813 */
[----:B------:R-:W-:Y:S02]  /*1840*/  LOP3.LUT R58, R46, 0x300030, R53, 0xf8, !PT ;  /* 0x003000302e3a7812 */ /* 0x000fe400078ef835 */
[----:B------:R-:W-:Y:S02]  /*1850*/  SHF.R.U32.HI R9, RZ, 0xc, R4 ;  /* 0x0000000cff097819 */ /* 0x000fe40000011604 */
[----:B------:R-:W-:Y:S02]  /*1860*/  SHF.R.U32.HI R15, RZ, 0xc, R6 ;  /* 0x0000000cff0f7819 */ /* 0x000fe40000011606 */
[----:B------:R-:W-:Y:S02]  /*1870*/  SHF.R.U32.HI R19, RZ, 0xc, R7 ;  /* 0x0000000cff137819 */ /* 0x000fe40000011607 */
[----:B------:R-:W-:-:S02]  /*1880*/  SHF.R.U32.HI R56, RZ, 0xa, R11 ;  /* 0x0000000aff387819 */ /* 0x000fc4000001160b */
[----:B------:R-:W-:Y:S02]  /*1890*/  LOP3.LUT R55, R11, 0x3f003f, RZ, 0xc0, !PT ;  /* 0x003f003f0b377812 */ /* 0x000fe400078ec0ff */
[----:B------:R-:W-:Y:S02]  /*18a0*/  SHF.R.U32.HI R57, RZ, 0x6, R11 ;  /* 0x00000006ff397819 */ /* 0x000fe4000001160b */
[----:B------:R-:W-:Y:S02]  /*18b0*/  LOP3.LUT R53, R7, 0x3f003f, RZ, 0xc0, !PT ;  /* 0x003f003f07357812 */ /* 0x000fe400078ec0ff */
[----:B------:R-:W-:Y:S02]  /*18c0*/  SHF.R.U32.HI R54, RZ, 0x6, R7 ;  /* 0x00000006ff367819 */ /* 0x000fe40000011607 */
[----:B------:R-:W-:Y:S02]  /*18d0*/  LOP3.LUT R11, R5, 0x3f003f, RZ, 0xc0, !PT ;  /* 0x003f003f050b7812 */ /* 0x000fe400078ec0ff */
[----:B------:R-:W-:-:S02]  /*18e0*/  LOP3.LUT R7, R14, 0xf000f, RZ, 0xc0, !PT ;  /* 0x000f000f0e077812 */ /* 0x000fc400078ec0ff */
[----:B------:R-:W-:Y:S02]  /*18f0*/  LOP3.LUT R8, R4, 0x3f003f, RZ, 0xc0, !PT ;  /* 0x003f003f04087812 */ /* 0x000fe400078ec0ff */
[----:B------:R-:W-:Y:S02]  /*1900*/  SHF.R.U32.HI R5, RZ, 0x6, R5 ;  /* 0x00000006ff057819 */ /* 0x000fe40000011605 */
[----:B------:R-:W-:Y:S02]  /*1910*/  LOP3.LUT R24, R6, 0x3f003f, RZ, 0xc0, !PT ;  /* 0x003f003f06187812 */ /* 0x000fe400078ec0ff */
        /* <DEDUP_REMOVED lines=9> */
[----:B------:R-:W-:Y:S02]  /*19b0*/  LOP3.LUT R6, R6, 0x300030, R17, 0xf8, !PT ;  /* 0x0030003006067812 */ /* 0x000fe400078ef811 */
[----:B------:R-:W-:Y:S02]  /*19c0*/  LOP3.LUT R50, R15, 0x300030, R50, 0xf8, !PT ;  /* 0x003000300f327812 */ /* 0x000fe400078ef832 */
[----:B------:R-:W-:Y:S02]  /*19d0*/  LOP3.LUT R60, R19, 0x300030, R56, 0xf8, !PT ;  /* 0x00300030133c7812 */ /* 0x000fe400078ef838 */
        /* <DEDUP_REMOVED lines=111> */
.L_x_1912:
[----:B------:R-:W-:Y:S05]  /*20d0*/  @!P3 BRA `(.L_x_1911) ;  /* 0x000000040070b947 */ /* 0x000fea0003800000 */
[----:B------:R-:W-:-:S04]  /*20e0*/  PRMT R4, R40, 0x9910, RZ ;  /* 0x0000991028047816 */ /* 0x000fc800000000ff */
        /* <DEDUP_REMOVED lines=46> */
.L_x_1913:
        /* <DEDUP_REMOVED lines=45> */
.L_x_1911:
[----:B------:R-:W-:Y:S05]  /*26a0*/  @!P1 BRA `(.L_x_1914) ;  /* 0x0000001000649947 */ /* 0x000fea0003800000 */
[----:B------:R-:W-:Y:S02]  /*26b0*/  IMAD R5, R61, 0xc, RZ ;  /* 0x0000000c3d057824 */ /* 0x000fe400078e02ff */
[----:B------:R-:W-:-:S05]  /*26c0*/  IMAD.WIDE.U32 R14, R37, 0xc, R2 ;  /* 0x0000000c250e7825 */ /* 0x000fca00078e0002 */
[----:B------:R-:W-:-:S03]  /*26d0*/  IADD3 R15, R15, R5, RZ ;  /* 0x000000050f0f7210 */ /* 0x000fc60007ffe0ff */
[C---:B------:R-:W-:Y:S02]  /*26e0*/  IMAD.WIDE R4, R37.reuse, 0x4, R14 ;  /* 0x0000000425047825 */ /* 0x040fe400078e020e */
[----:B-----5:R-:W2:Y:S02]  /*26f0*/  LDG.E.128.CONSTANT R16, desc[UR6][R14.64] ;  /* 0x000000060e107981 */ /* 0x020ea4000c1e9d00 */
        /* <DEDUP_REMOVED lines=10> */
[----:B------:R-:W-:Y:S02]  /*27a0*/  SHF.R.U32.HI R45, RZ, 0x6, R18 ;  /* 0x00000006ff2d7819 */ /* 0x000fe40000011612 */
[--C-:B------:R-:W-:Y:S02]  /*27b0*/  SHF.R.U32.HI R46, RZ, 0xc, R19.reuse ;  /* 0x0000000cff2e7819 */ /* 0x100fe40000011613 */
[----:B------:R-:W-:Y:S02]  /*27c0*/  LOP3.LUT R53, R19, 0x3f003f, RZ, 0xc0, !PT ;  /* 0x003f003f13357812 */ /* 0x000fe400078ec0ff */
[----:B------:R-:W-:Y:S02]  /*27d0*/  SHF.R.U32.HI R54, RZ, 0x6, R19 ;  /* 0x00000006ff367819 */ /* 0x000fe40000011613 */
[--C-:B----4-:R-:W-:Y:S02]  /*27e0*/  SHF.R.U32.HI R14, RZ, 0x8, R8.reuse ;  /* 0x00000008ff0e7819 */ /* 0x110fe40000011608 */
        /* <DEDUP_REMOVED lines=13> */
[--C-:B------:R-:W-:Y:S02]  /*28c0*/  SHF.R.U32.HI R44, RZ, 0x8, R10.reuse ;  /* 0x00000008ff2c7819 */ /* 0x100fe4000001160a */
[----:B------:R-:W-:Y:S02]  /*28d0*/  LOP3.LUT R47, R43, 0xf000f, RZ, 0xc0, !PT ;  /* 0x000f000f2b2f7812 */ /* 0x000fe400078ec0ff */
[--C-:B------:R-:W-:Y:S02]  /*28e0*/  SHF.R.U32.HI R49, RZ, 0xa, R10.reuse ;  /* 0x0000000aff317819 */ /* 0x100fe4000001160a */
[----:B------:R-:W-:Y:S02]  /*28f0*/  LOP3.LUT R48, R10, 0x3f003f, RZ, 0xc0, !PT ;  /* 0x003f003f0a307812 */ /* 0x000fe400078ec0ff */
[----:B------:R-:W-:Y:S02]  /*2900*/  SHF.R.U32.HI R50, RZ, 0x6, R10 ;  /* 0x00000006ff327819 */ /* 0x000fe4000001160a */
[----:B------:R-:W-:-:S02]  /*2910*/  LOP3.LUT R10, R9, 0x300030, R14, 0xf8, !PT ;  /* 0x00300030090a7812 */ /* 0x000fc400078ef80e */
[----:B------:R-:W-:Y:S02]  /*2920*/  LOP3.LUT R43, R11, 0x300030, R8, 0xf8, !PT ;  /* 0x003000300b2b7812 */ /* 0x000fe400078ef808 */
[----:B------:R-:W-:Y:S02]  /*2930*/  LOP3.LUT R55, R46, 0xf000f, RZ, 0xc0, !PT ;  /* 0x000f000f2e377812 */ /* 0x000fe400078ec0ff */
[--C-:B---3--:R-:W-:Y:S02]  /*2940*/  SHF.R.U32.HI R14, RZ, 0xc, R5.reuse ;  /* 0x0000000cff0e7819 */ /* 0x108fe40000011605 */
[----:B------:R-:W-:Y:S02]  /*2950*/  LOP3.LUT R11, R5, 0x3f003f, RZ, 0xc0, !PT ;  /* 0x003f003f050b7812 */ /* 0x000fe400078ec0ff */
[----:B------:R-:W-:Y:S02]  /*2960*/  SHF.R.U32.HI R20, RZ, 0x6, R5 ;  /* 0x00000006ff147819 */ /* 0x000fe40000011605 */
[----:B------:R-:W-:-:S02]  /*2970*/  LOP3.LUT R51, R47, 0x300030, R44, 0xf8, !PT ;  /* 0x003000302f337812 */ /* 0x000fc400078ef82c */
[----:B------:R-:W-:Y:S02]  /*2980*/  SHF.R.U32.HI R5, RZ, 0xc, R6 ;  /* 0x0000000cff057819 */ /* 0x000fe40000011606 */
[----:B------:R-:W-:Y:S02]  /*2990*/  SHF.R.U32.HI R44, RZ, 0xc, R7 ;  /* 0x0000000cff2c7819 */ /* 0x000fe40000011607 */
[----:B------:R-:W-:Y:S02]  /*29a0*/  LOP3.LUT R62, R55, 0x300030, R52, 0xf8, !PT ;  /* 0x00300030373e7812 */ /* 0x000fe400078ef834 */
[----:B------:R-:W-:Y:S02]  /*29b0*/  LOP3.LUT R52, R5, 0xf000f, RZ, 0xc0, !PT ;  /* 0x000f000f05347812 */ /* 0x000fe400078ec0ff */
[----:B------:R-:W-:Y:S02]  /*29c0*/  LOP3.LUT R21, R17, 0x3f003f, RZ, 0xc0, !PT ;  /* 0x003f003f11157812 */ /* 0x000fe400078ec0ff */
[----:B------:R-:W-:-:S02]  /*29d0*/  LOP3.LUT R5, R44, 0xf000f, RZ, 0xc0, !PT ;  /* 0x000f000f2c057812 */ /* 0x000fc400078ec0ff */
[----:B------:R-:W-:Y:S02]  /*29e0*/  SHF.R.U32.HI R17, RZ, 0x6, R17 ;  /* 0x00000006ff117819 */ /* 0x000fe40000011611 */
[----:B------:R-:W-:Y:S02]  /*29f0*/  SHF.R.U32.HI R9, RZ, 0xc, R4 ;  /* 0x0000000cff097819 */ /* 0x000fe40000011604 */
[----:B------:R-:W-:Y:S02]  /*2a00*/  LOP3.LUT R14, R14, 0xf000f, RZ, 0xc0, !PT ;  /* 0x000f000f0e0e7812 */ /* 0x000fe400078ec0ff */
[----:B------:R-:W-:Y:S02]  /*2a10*/  LOP3.LUT R63, R5, 0x300030, R60, 0xf8, !PT ;  /* 0x00300030053f7812 */ /* 0x000fe400078ef83c */
        /* <DEDUP_REMOVED lines=133> */
.L_x_1915:
        /* <DEDUP_REMOVED lines=48> */
.L_x_1916:
        /* <DEDUP_REMOVED lines=45> */
.L_x_1914:
[----:B------:R-:W-:Y:S01]  /*3840*/  IADD3 R39, R39, 0x20, RZ ;  /* 0x0000002027277810 */ /* 0x000fe20007ffe0ff */
[----:B-1----:R-:W-:Y:S01]  /*3850*/  IMAD.WIDE.U32 R2, R37, 0x18, R2 ;  /* 0x0000001825027825 */ /* 0x002fe200078e0002 */
[----:B------:R-:W-:Y:S02]  /*3860*/  UIADD3 UR4, UR4, 0x40, URZ ;  /* 0x0000004004047890 */ /* 0x000fe4000fffe03f */
[----:B------:R-:W-:Y:S01]  /*3870*/  ISETP.GE.AND P2, PT, R39, UR5, PT ;  /* 0x0000000527007c0c */ /* 0x000fe2000bf46270 */
[----:B------:R-:W-:Y:S01]  /*3880*/  IMAD R21, R61, 0x18, RZ ;  /* 0x000000183d157824 */ /* 0x000fe200078e02ff */
[----:B------:R-:W-:Y:S02]  /*3890*/  ISETP.LT.AND P3, PT, R39, R36, PT ;  /* 0x000000242700720c */ /* 0x000fe40003f61270 */
[----:B------:R-:W-:Y:S01]  /*38a0*/  MOV R20, R2 ;  /* 0x0000000200147202 */ /* 0x000fe20000000f00 */
[----:B------:R-:W-:-:S10]  /*38b0*/  IMAD.IADD R21, R3, 0x1, R21 ;  /* 0x0000000103157824 */ /* 0x000fd400078e0215 */
[----:B------:R-:W-:Y:S05]  /*38c0*/  @!P2 BRA P3, `(.L_x_1917) ;  /* 0xffffffdc000ca947 */ /* 0x000fea000183ffff */
.L_x_1910:
        /* <DEDUP_REMOVED lines=11> */
.L_x_1922:
[----:B0-----:R-:W0:Y:S02]  /*3980*/  LDC R37, c[0x0][0x23c] ;  /* 0x00008f00ff257b82 */ /* 0x001e240000000800 */
[C---:B0----5:R-:W-:Y:S02]  /*3990*/  IMAD.WIDE R16, R37.reuse, 0x4, R20 ;  /* 0x0000000425107825 */ /* 0x061fe400078e0214 */
        /* <DEDUP_REMOVED lines=8> */
[----:B0-----:R-:W2:Y:S01]  /*3a20*/  LDG.E.128.CONSTANT R4, desc[UR6][R2.64] ;  /* 0x0000000602047981 */ /* 0x001ea2000c1e9d00 */
        /* <DEDUP_REMOVED lines=8> */
[----:B------:R-:W-:Y:S02]  /*3ab0*/  SHF.R.U32.HI R72, RZ, 0xe, R17 ;  /* 0x0000000eff487819 */ /* 0x000fe40000011611 */
[----:B------:R-:W-:Y:S02]  /*3ac0*/  LOP3.LUT R59, R58, 0x20002, R59, 0xf8, !PT ;  /* 0x000200023a3b7812 */ /* 0x000fe400078ef83b */
[----:B------:R-:W-:Y:S02]  /*3ad0*/  LOP3.LUT R71, R71, 0x10001, RZ, 0xc0, !PT ;  /* 0x0001000147477812 */ /* 0x000fe400078ec0ff */
[----:B------:R-:W-:-:S02]  /*3ae0*/  SHF.R.U32.HI R85, RZ, 0xe, R19 ;  /* 0x0000000eff557819 */ /* 0x000fc40000011613 */
[----:B------:R-:W-:Y:S02]  /*3af0*/  PRMT R58, R41, 0x9910, RZ ;  /* 0x00009910293a7816 */ /* 0x000fe400000000ff */
[----:B------:R-:W-:Y:S02]  /*3b00*/  LOP3.LUT R84, R84, 0x10001, RZ, 0xc0, !PT ;  /* 0x0001000154547812 */ /* 0x000fe400078ec0ff */
[----:B------:R-:W-:Y:S02]  /*3b10*/  SHF.R.U32.HI R82, RZ, 0xd, R14 ;  /* 0x0000000dff527819 */ /* 0x000fe4000001160e */
[----:B------:R-:W-:Y:S02]  /*3b20*/  LOP3.LUT R81, R80, 0x20002, R81, 0xf8, !PT ;  /* 0x0002000250517812 */ /* 0x000fe400078ef851 */
[----:B------:R-:W-:Y:S02]  /*3b30*/  SHF.R.U32.HI R73, RZ, 0xd, R13 ;  /* 0x0000000dff497819 */ /* 0x000fe4000001160d */
[----:B------:R-:W-:-:S02]  /*3b40*/  LOP3.LUT R72, R71, 0x20002, R72, 0xf8, !PT ;  /* 0x0002000247487812 */ /* 0x000fc400078ef848 */
[----:B------:R-:W-:Y:S02]  /*3b50*/  SHF.R.U32.HI R86, RZ, 0xd, R15 ;  /* 0x0000000dff567819 */ /* 0x000fe4000001160f */
[----:B------:R-:W-:Y:S02]  /*3b60*/  LOP3.LUT R85, R84, 0x20002, R85, 0xf8, !PT ;  /* 0x0002000254557812 */ /* 0x000fe400078ef855 */
[----:B------:R-:W-:Y:S02]  /*3b70*/  ISETP.NE.AND P2, PT, R58, RZ, PT ;  /* 0x000000ff3a00720c */ /* 0x000fe40003f45270 */
[----:B------:R-:W-:Y:S02]  /*3b80*/  SHF.R.U32.HI R83, RZ, 0xc, R10 ;  /* 0x0000000cff537819 */ /* 0x000fe4000001160a */
[----:B------:R-:W-:Y:S02]  /*3b90*/  LOP3.LUT R58, R81, 0x40004, R82, 0xf8, !PT ;  /* 0x00040004513a7812 */ /* 0x000fe400078ef852 */
[----:B------:R-:W-:-:S02]  /*3ba0*/  LOP3.LUT R24, R21, 0x3e003e0, RZ, 0xc0, !PT ;  /* 0x03e003e015187812 */ /* 0x000fc400078ec0ff */
[----:B------:R-:W-:Y:S02]  /*3bb0*/  LOP3.LUT R48, R21, 0x1f001f, RZ, 0xc0, !PT ;  /* 0x001f001f15307812 */ /* 0x000fe400078ec0ff */
[----:B------:R-:W-:Y:S02]  /*3bc0*/  SHF.R.U32.HI R51, RZ, 0xa, R21 ;  /* 0x0000000aff337819 */ /* 0x000fe40000011615 */
[----:B------:R-:W-:Y:S02]  /*3bd0*/  SHF.R.U32.HI R75, RZ, 0xc, R9 ;  /* 0x0000000cff4b7819 */ /* 0x000fe40000011609 */
[----:B------:R-:W-:Y:S02]  /*3be0*/  MOV R88, 0x2800 ;  /* 0x0000280000587802 */ /* 0x000fe40000000f00 */
[----:B------:R-:W-:Y:S02]  /*3bf0*/  LOP3.LUT R72, R72, 0x40004, R73, 0xf8, !PT ;  /* 0x0004000448487812 */ /* 0x000fe400078ef849 */
[----:B------:R-:W-:-:S02]  /*3c00*/  LOP3.LUT R21, R23, 0x3e003e0, RZ, 0xc0, !PT ;  /* 0x03e003e017157812 */ /* 0x000fc400078ec0ff */
[----:B------:R-:W-:Y:S02]  /*3c10*/  LOP3.LUT R42, R23, 0x1f001f, RZ, 0xc0, !PT ;  /* 0x001f001f172a7812 */ /* 0x000fe400078ec0ff */
[----:B------:R-:W-:Y:S02]  /*3c20*/  SHF.R.U32.HI R43, RZ, 0xa, R23 ;  /* 0x0000000aff2b7819 */ /* 0x000fe40000011617 */
[----:B------:R-:W-:Y:S02]  /*3c30*/  SHF.R.U32.HI R60, RZ, 0xd, R12 ;  /* 0x0000000dff3c7819 */ /* 0x000fe4000001160c */
[----:B------:R-:W-:Y:S02]  /*3c40*/  SHF.R.U32.HI R87, RZ, 0xc, R11 ;  /* 0x0000000cff577819 */ /* 0x000fe4000001160b */
[----:B------:R-:W-:Y:S02]  /*3c50*/  LOP3.LUT R80, R85, 0x40004, R86, 0xf8, !PT ;  /* 0x0004000455507812 */ /* 0x000fe400078ef856 */
[----:B------:R-:W-:-:S02]  /*3c60*/  LOP3.LUT R25, R20, 0x3e003e0, RZ, 0xc0, !PT ;  /* 0x03e003e014197812 */ /* 0x000fc400078ec0ff */
[----:B------:R-:W-:Y:S02]  /*3c70*/  LOP3.LUT R23, R13, 0x3e003e0, RZ, 0xc0, !PT ;  /* 0x03e003e00d177812 */ /* 0x000fe400078ec0ff */
[----:B------:R-:W-:Y:S02]  /*3c80*/  LOP3.LUT R90, R58, 0x80008, R83, 0xf8, !PT ;  /* 0x000800083a5a7812 */ /* 0x000fe400078ef853 */
[----:B------:R-:W-:Y:S02]  /*3c90*/  LOP3.LUT R79, R8, 0x3e003e0, RZ, 0xc0, !PT ;  /* 0x03e003e0084f7812 */ /* 0x000fe400078ec0ff */
[----:B------:R-:W-:Y:S02]  /*3ca0*/  LOP3.LUT R70, R9, 0x3e003e0, RZ, 0xc0, !PT ;  /* 0x03e003e009467812 */ /* 0x000fe400078ec0ff */
[----:B------:R-:W-:Y:S02]  /*3cb0*/  PRMT R0, R88, 0x7610, R0 ;  /* 0x0000761058007816 */ /* 0x000fe40000000000 */
[----:B------:R-:W-:-:S02]  /*3cc0*/  LOP3.LUT R86, R72, 0x80008, R75, 0xf8, !PT ;  /* 0x0008000848567812 */ /* 0x000fc400078ef84b */
[----:B------:R-:W-:Y:S02]  /*3cd0*/  SHF.R.U32.HI R65, RZ, 0xc, R8 ;  /* 0x0000000cff417819 */ /* 0x000fe40000011608 */
[----:B------:R-:W-:Y:S02]  /*3ce0*/  LOP3.LUT R63, R9, 0x1f001f, RZ, 0xc0, !PT ;  /* 0x001f001f093f7812 */ /* 0x000fe400078ec0ff */
[----:B------:R-:W-:Y:S02]  /*3cf0*/  SHF.R.U32.HI R64, RZ, 0xa, R9 ;  /* 0x0000000aff407819 */ /* 0x000fe40000011609 */
[----:B------:R-:W-:Y:S02]  /*3d00*/  LOP3.LUT R60, R59, 0x40004, R60, 0xf8, !PT ;  /* 0x000400043b3c7812 */ /* 0x000fe400078ef83c */
[----:B------:R-:W-:Y:S02]  /*3d10*/  LOP3.LUT R94, R80, 0x80008, R87, 0xf8, !PT ;  /* 0x00080008505e7812 */ /* 0x000fe400078ef857 */
        /* <DEDUP_REMOVED lines=8> */
[----:B------:R-:W-:Y:S02]  /*3da0*/  SHF.R.U32.HI R45, RZ, 0xa, R22 ;  /* 0x0000000aff2d7819 */ /* 0x000fe40000011616 */
[----:B------:R-:W-:Y:S02]  /*3db0*/  SHF.R.U32.HI R78, RZ, 0xa, R8 ;  /* 0x0000000aff4e7819 */ /* 0x000fe40000011608 */
[----:B------:R-:W-:Y:S02]  /*3dc0*/  SHF.R.U32.HI R11, RZ, 0xa, R11 ;  /* 0x0000000aff0b7819 */ /* 0x000fe4000001160b */
[----:B------:R-:W-:Y:S02]  /*3dd0*/  LOP3.LUT R79, R79, 0x64006400, RZ, 0xfc, !PT ;  /* 0x640064004f4f7812 */ /* 0x000fe400078efcff */
[----:B------:R-:W-:-:S02]  /*3de0*/  LOP3.LUT R22, R17, 0x3e003e0, RZ, 0xc0, !PT ;  /* 0x03e003e011167812 */ /* 0x000fc400078ec0ff */
[C---:B------:R-:W-:Y:S02]  /*3df0*/  LOP3.LUT R68, R16.reuse, 0x3e003e0, RZ, 0xc0, !PT ;  /* 0x03e003e010447812 */ /* 0x040fe400078ec0ff */
[----:B------:R-:W-:Y:S02]  /*3e00*/  LOP3.LUT R61, R16, 0x1f001f, RZ, 0xc0, !PT ;  /* 0x001f001f103d7812 */ /* 0x000fe400078ec0ff */
[----:B------:R-:W-:Y:S02]  /*3e10*/  SHF.R.U32.HI R62, RZ, 0xa, R16 ;  /* 0x0000000aff3e7819 */ /* 0x000fe40000011610 */
[----:B------:R-:W-:Y:S02]  /*3e20*/  LOP3.LUT R52, R17, 0x1f001f, RZ, 0xc0, !PT ;  /* 0x001f001f11347812 */ /* 0x000fe400078ec0ff */
[----:B------:R-:W-:Y:S02]  /*3e30*/  SHF.R.U32.HI R53, RZ, 0xa, R17 ;  /* 0x0000000aff357819 */ /* 0x000fe40000011611 */
[----:B------:R-:W-:-:S02]  /*3e40*/  SHF.R.U32.HI R49, RZ, 0xa, R18 ;  /* 0x0000000aff317819 */ /* 0x000fc40000011612 */
[----:B------:R-:W-:Y:S02]  /*3e50*/  LOP3.LUT R82, R60, 0x80008, R65, 0xf8, !PT ;  /* 0x000800083c527812 */ /* 0x000fe400078ef841 */
[C---:B------:R-:W-:Y:S02]  /*3e60*/  LOP3.LUT R17, R18.reuse, 0x3e003e0, RZ, 0xc0, !PT ;  /* 0x03e003e012117812 */ /* 0x040fe400078ec0ff */
[----:B------:R-:W-:Y:S02]  /*3e70*/  LOP3.LUT R50, R18, 0x1f001f, RZ, 0xc0, !PT ;  /* 0x001f001f12327812 */ /* 0x000fe400078ec0ff */
        /* <DEDUP_REMOVED lines=13> */
[C---:B------:R-:W-:Y:S01]  /*3f50*/  LOP3.LUT R19, R14.reuse, 0x3e003e0, RZ, 0xc0, !PT ;  /* 0x03e003e00e137812 */ /* 0x040fe200078ec0ff */
[----:B------:R-:W-:Y:S01]  /*3f60*/  HFMA2 R93, R93, R0.H0_H0, -48, -48 ;  /* 0xd200d2005d5d7431 */ /* 0x000fe20000040000 */
        /* <DEDUP_REMOVED lines=55> */
[----:B--2---:R-:W-:Y:S02]  /*42e0*/  SHF.R.U32.HI R85, RZ, 0xb, R6 ;  /* 0x0000000bff557819 */ /* 0x004fe40000011606 */
[----:B------:R-:W-:-:S02]  /*42f0*/  LOP3.LUT R88, R6, 0x3e003e0, RZ, 0xc0, !PT ;  /* 0x03e003e006587812 */ /* 0x000fc400078ec0ff */
[----:B------:R-:W-:Y:S02]  /*4300*/  LOP3.LUT R71, R6, 0x1f001f, RZ, 0xc0, !PT ;  /* 0x001f001f06477812 */ /* 0x000fe400078ec0ff */
[----:B------:R-:W-:Y:S02]  /*4310*/  SHF.R.U32.HI R72, RZ, 0xa, R6 ;  /* 0x0000000aff487819 */ /* 0x000fe40000011606 */
[----:B------:R-:W-:Y:S02]  /*4320*/  SHF.R.U32.HI R87, RZ, 0xb, R7 ;  /* 0x0000000bff577819 */ /* 0x000fe40000011607 */
[----:B------:R-:W-:Y:S01]  /*4330*/  LOP3.LUT R6, R90, 0x100010, R85, 0xf8, !PT ;  /* 0x001000105a067812 */ /* 0x000fe200078ef855 */
[----:B------:R-:W-:Y:S01]  /*4340*/  HADD2 R90, R55, -1040, -1040 ;  /* 0xe410e410375a7430 */ /* 0x000fe20000000000 */
[----:B------:R-:W-:Y:S02]  /*4350*/  SHF.R.U32.HI R83, RZ, 0xb, R5 ;  /* 0x0000000bff537819 */ /* 0x000fe40000011605 */
[----:B------:R-:W-:Y:S01]  /*4360*/  LOP3.LUT R85, R70, 0x64006400, RZ, 0xfc, !PT ;  /* 0x6400640046557812 */ /* 0x000fe200078efcff */
[----:B------:R-:W-:Y:S01]  /*4370*/  HFMA2 R70, R101, R0.H0_H0, -48, -48 ;  /* 0xd200d20065467431 */ /* 0x000fe20000040000 */
[----:B------:R-:W-:-:S02]  /*4380*/  SHF.R.U32.HI R81, RZ, 0xb, R4 ;  /* 0x0000000bff517819 */ /* 0x000fc40000011604 */
[C---:B------:R-:W-:Y:S01]  /*4390*/  LOP3.LUT R92, R7.reuse, 0x3e003e0, RZ, 0xc0, !PT ;  /* 0x03e003e0075c7812 */ /* 0x040fe200078ec0ff */
[----:B------:R-:W-:Y:S01]  /*43a0*/  HFMA2 R23, R85, R0.H0_H0, -48, -48 ;  /* 0xd200d20055177431 */ /* 0x000fe20000040000 */
[----:B------:R-:W-:Y:S02]  /*43b0*/  LOP3.LUT R73, R7, 0x1f001f, RZ, 0xc0, !PT ;  /* 0x001f001f07497812 */ /* 0x000fe400078ec0ff */
[----:B------:R-:W-:Y:S02]  /*43c0*/  SHF.R.U32.HI R75, RZ, 0xa, R7 ;  /* 0x0000000aff4b7819 */ /* 0x000fe40000011607 */
[C---:B------:R-:W-:Y:S02]  /*43d0*/  LOP3.LUT R84, R5.reuse, 0x3e003e0, RZ, 0xc0, !PT ;  /* 0x03e003e005547812 */ /* 0x040fe400078ec0ff */
[----:B------:R-:W-:Y:S02]  /*43e0*/  LOP3.LUT R59, R5, 0x1f001f, RZ, 0xc0, !PT ;  /* 0x001f001f053b7812 */ /* 0x000fe400078ec0ff */
[----:B------:R-:W-:-:S02]  /*43f0*/  SHF.R.U32.HI R65, RZ, 0xa, R5 ;  /* 0x0000000aff417819 */ /* 0x000fc40000011605 */
[----:B------:R-:W-:Y:S01]  /*4400*/  LOP3.LUT R7, R94, 0x100010, R87, 0xf8, !PT ;  /* 0x001000105e077812 */ /* 0x000fe200078ef857 */
[-C--:B------:R-:W-:Y:S01]  /*4410*/  HFMA2 R94, R25, R0.reuse.H0_H0, -48, -48 ;  /* 0xd200d200195e7431 */ /* 0x080fe20000040000 */
[----:B------:R-:W-:Y:S01]  /*4420*/  SHF.R.U32.HI R60, RZ, 0xa, R4 ;  /* 0x0000000aff3c7819 */ /* 0x000fe20000011604 */
[-C--:B------:R-:W-:Y:S01]  /*4430*/  HFMA2 R25, R79, R0.reuse.H0_H0, -48, -48 ;  /* 0xd200d2004f197431 */ /* 0x080fe20000040000 */
[----:B------:R-:W-:Y:S01]  /*4440*/  LOP3.LUT R5, R86, 0x100010, R83, 0xf8, !PT ;  /* 0x0010001056057812 */ /* 0x000fe200078ef853 */
[----:B------:R-:W-:Y:S01]  /*4450*/  HADD2 R86, R44, -1040, -1040 ;  /* 0xe410e4102c567430 */ /* 0x000fe20000000000 */
[C---:B------:R-:W-:Y:S01]  /*4460*/  LOP3.LUT R80, R4.reuse, 0x3e003e0, RZ, 0xc0, !PT ;  /* 0x03e003e004507812 */ /* 0x040fe200078ec0ff */
[----:B------:R-:W-:Y:S01]  /*4470*/  HADD2 R44, R8, -1040, -1040 ;  /* 0xe410e410082c7430 */ /* 0x000fe20000000000 */
[----:B------:R-:W-:Y:S02]  /*4480*/  LOP3.LUT R58, R4, 0x1f001f, RZ, 0xc0, !PT ;  /* 0x001f001f043a7812 */ /* 0x000fe400078ec0ff */
[----:B------:R-:W-:Y:S01]  /*4490*/  LOP3.LUT R83, R22, 0x64006400, RZ, 0xfc, !PT ;  /* 0x6400640016537812 */ /* 0x000fe200078efcff */
[-C--:B------:R-:W-:Y:S01]  /*44a0*/  HFMA2 R22, R19, R0.reuse.H0_H0, -48, -48 ;  /* 0xd200d20013167431 */ /* 0x080fe20000040000 */
[----:B------:R-:W-:Y:S01]  /*44b0*/  LOP3.LUT R4, R82, 0x100010, R81, 0xf8, !PT ;  /* 0x0010001052047812 */ /* 0x000fe200078ef851 */
        /* <DEDUP_REMOVED lines=66> */
[----:B------:R-:W-:Y:S02]  /*48e0*/  HFMA2 R0, R107, R0.H0_H0, -48, -48 ;  /* 0xd200d2006b007431 */ /* 0x000fe40000040000 */
        /* <DEDUP_REMOVED lines=96> */
.L_x_1920:
        /* <DEDUP_REMOVED lines=82> */
.L_x_1921:
        /* <DEDUP_REMOVED lines=79> */
.L_x_1919:
        /* <DEDUP_REMOVED lines=8> */
.L_x_1918:
[----:B------:R-:W-:Y:S05]  /*5980*/  @!P1 EXIT ;  /* 0x000000000000994d */ /* 0x000fea0003800000 */
[----:B------:R-:W1:Y:S01]  /*5990*/  S2R R0, SR_CTAID.X ;  /* 0x0000000000007919 */ /* 0x000e620000002500 */
[----:B------:R-:W2:Y:S01]  /*59a0*/  S2UR UR4, SR_CTAID.Y ;  /* 0x00000000000479c3 */ /* 0x000ea20000002600 */
[----:B------:R-:W1:Y:S07]  /*59b0*/  S2R R3, SR_TID.X ;  /* 0x0000000000037919 */ /* 0x000e6e0000002100 */
[----:B------:R-:W0:Y:S01]  /*59c0*/  LDC.64 R6, c[0x0][0x230] ;  /* 0x00008c00ff067b82 */ /* 0x000e220000000a00 */
[----:B--2---:R-:W-:Y:S01]  /*59d0*/  UIMAD UR4, UR4, 0x3, URZ ;  /* 0x00000003040478a4 */ /* 0x004fe2000f8e023f */
        /* <DEDUP_REMOVED lines=11> */
.L_x_1926:
[----:B------:R-:W0:Y:S02]  /*5a90*/  LDS R2, [R0] ;  /* 0x0000000000027984 */ /* 0x000e240000000800 */
[----:B0-----:R-:W-:-:S06]  /*5aa0*/  HADD2 R3, R2, R31 ;  /* 0x0000001f02037230 */ /* 0x001fcc0000000000 */
[----:B------:R-:W0:Y:S02]  /*5ab0*/  ATOMS.CAST.SPIN R3, [R0], R2, R3 ;  /* 0x000000020003738d */ /* 0x000e240001800003 */
[----:B0-----:R-:W-:-:S13]  /*5ac0*/  ISETP.EQ.U32.AND P0, PT, R3, 0x1, PT ;  /* 0x000000010300780c */ /* 0x001fda0003f02070 */
[----:B------:R-:W-:Y:S05]  /*5ad0*/  @!P0 BRA `(.L_x_1926) ;  /* 0xfffffffc00ec8947 */ /* 0x000fea000383ffff */
[----:B------:R-:W-:Y:S05]  /*5ae0*/  BRA `(.L_x_1924) ;  /* 0x00000000000c7947 */ /* 0x000fea0003800000 */
.L_x_1925:
[----:B------:R-:W2:Y:S02]  /*5af0*/  LD.E R0, desc[UR6][R4.64] ;  /* 0x0000000604007980 */ /* 0x000ea4000c101900 */
[----:B--2---:R-:W-:-:S05]  /*5b00*/  IADD3 R3, R31, R0, RZ ;  /* 0x000000001f037210 */ /* 0x004fca0007ffe0ff */
[----:B------:R0:W-:Y:S02]  /*5b10*/  ST.E desc[UR6][R4.64], R3 ;  /* 0x0000000304007985 */ /* 0x0001e4000c101906 */
.L_x_1924:
[----:B------:R-:W-:Y:S05]  /*5b20*/  BSYNC B0 ;  /* 0x0000000000007941 */ /* 0x000fea0003800000 */
.L_x_1923:
[----:B------:R1:W-:Y:S01]  /*5b30*/  ATOM.E.ADD.F16x2.RN.STRONG.GPU P0, RZ, desc[UR6][R4.64+0x4], R30 ;  /* 0x0000041e04ff79a2 */ /* 0x0003e2000810e1c6 */
[----:B------:R-:W-:Y:S04]  /*5b40*/  BSSY B0, `(.L_x_1927) ;  /* 0x000000f000007945 */ /* 0x000fe80003800000 */
[----:B-1----:R-:W-:Y:S05]  /*5b50*/  @P0 BRA `(.L_x_1928) ;  /* 0x0000000000340947 */ /* 0x002fea0003800000 */
[----:B------:R-:W1:Y:S02]  /*5b60*/  QSPC.E.S P0, RZ, [R4+0x4] ;  /* 0x0000040004ff73aa */ /* 0x000e640000000500 */
[----:B-1----:R-:W-:Y:S05]  /*5b70*/  @!P0 BRA `(.L_x_1929) ;  /* 0x0000000000208947 */ /* 0x002fea0003800000 */
[----:B------:R-:W-:-:S05]  /*5b80*/  IMAD.MOV.U32 R2, RZ, RZ, R4 ;  /* 0x000000ffff027224 */ /* 0x000fca00078e0004 */
[----:B------:R-:W-:-:S07]  /*5b90*/  MOV R0, R2 ;  /* 0x0000000200007202 */ /* 0x000fce0000000f00 */
.L_x_1930:
[----:B------:R-:W0:Y:S02]  /*5ba0*/  LDS R2, [R0+0x4] ;  /* 0x0000040000027984 */ /* 0x000e240000000800 */
[----:B0-----:R-:W-:-:S10]  /*5bb0*/  HFMA2.MMA R3, R2, 1, 1, R30 ;  /* 0x3c003c0002037835 */ /* 0x001fd4000000001e */
[----:B------:R-:W0:Y:S02]  /*5bc0*/  ATOMS.CAST.SPIN R3, [R0+0x4], R2, R3 ;  /* 0x000004020003738d */ /* 0x000e240001800003 */
[----:B0-----:R-:W-:-:S13]  /*5bd0*/  ISETP.EQ.U32.AND P0, PT, R3, 0x1, PT ;  /* 0x000000010300780c */ /* 0x001fda0003f02070 */
[----:B------:R-:W-:Y:S05]  /*5be0*/  @!P0 BRA `(.L_x_1930) ;  /* 0xfffffffc00ec8947 */ /* 0x000fea000383ffff */
[----:B------:R-:W-:Y:S05]  /*5bf0*/  BRA `(.L_x_1928) ;  /* 0x00000000000c7947 */ /* 0x000fea0003800000 */
.L_x_1929:
[----:B------:R-:W0:Y:S02]  /*5c00*/  LD.E R0, desc[UR6][R4.64+0x4] ;  /* 0x0000040604007980 */ /* 0x000e24000c101900 */
[----:B0-----:R-:W-:-:S05]  /*5c10*/  IADD3 R3, R30, R0, RZ ;  /* 0x000000001e037210 */ /* 0x001fca0007ffe0ff */
[----:B------:R1:W-:Y:S02]  /*5c20*/  ST.E desc[UR6][R4.64+0x4], R3 ;  /* 0x0000040304007985 */ /* 0x0003e4000c101906 */
.L_x_1928:
[----:B------:R-:W-:Y:S05]  /*5c30*/  BSYNC B0 ;  /* 0x0000000000007941 */ /* 0x000fea0003800000 */
.L_x_1927:
        /* <DEDUP_REMOVED lines=11> */
.L_x_1934:
[----:B------:R-:W0:Y:S02]  /*5cf0*/  LDS R2, [R0] ;  /* 0x0000000000027984 */ /* 0x000e240000000800 */
[----:B0-----:R-:W-:-:S06]  /*5d00*/  HADD2 R3, R2, R29 ;  /* 0x0000001d02037230 */ /* 0x001fcc0000000000 */
[----:B------:R-:W0:Y:S02]  /*5d10*/  ATOMS.CAST.SPIN R3, [R0], R2, R3 ;  /* 0x000000020003738d */ /* 0x000e240001800003 */
[----:B0-----:R-:W-:-:S13]  /*5d20*/  ISETP.EQ.U32.AND P0, PT, R3, 0x1, PT ;  /* 0x000000010300780c */ /* 0x001fda0003f02070 */
[----:B------:R-:W-:Y:S05]  /*5d30*/  @!P0 BRA `(.L_x_1934) ;  /* 0xfffffffc00ec8947 */ /* 0x000fea000383ffff */
[----:B------:R-:W-:Y:S05]  /*5d40*/  BRA `(.L_x_1932) ;  /* 0x00000000000c7947 */ /* 0x000fea0003800000 */
.L_x_1933:
[----:B------:R-:W2:Y:S02]  /*5d50*/  LD.E R0, desc[UR6][R4.64] ;  /* 0x0000000604007980 */ /* 0x000ea4000c101900 */
[----:B--2---:R-:W-:-:S05]  /*5d60*/  IADD3 R3, R29, R0, RZ ;  /* 0x000000001d037210 */ /* 0x004fca0007ffe0ff */
[----:B------:R0:W-:Y:S02]  /*5d70*/  ST.E desc[UR6][R4.64], R3 ;  /* 0x0000000304007985 */ /* 0x0001e4000c101906 */
.L_x_1932:
[----:B------:R-:W-:Y:S05]  /*5d80*/  BSYNC B0 ;  /* 0x0000000000007941 */ /* 0x000fea0003800000 */
.L_x_1931:
[----:B------:R1:W-:Y:S01]  /*5d90*/  ATOM.E.ADD.F16x2.RN.STRONG.GPU P0, RZ, desc[UR6][R4.64+0x4], R28 ;  /* 0x0000041c04ff79a2 */ /* 0x0003e2000810e1c6 */
[----:B------:R-:W-:Y:S04]  /*5da0*/  BSSY B0, `(.L_x_1935) ;  /* 0x000000f000007945 */ /* 0x000fe80003800000 */
[----:B-1----:R-:W-:Y:S05]  /*5db0*/  @P0 BRA `(.L_x_1936) ;  /* 0x0000000000340947 */ /* 0x002fea0003800000 */
[----:B------:R-:W1:Y:S02]  /*5dc0*/  QSPC.E.S P0, RZ, [R4+0x4] ;  /* 0x0000040004ff73aa */ /* 0x000e640000000500 */
[----:B-1----:R-:W-:Y:S05]  /*5dd0*/  @!P0 BRA `(.L_x_1937) ;  /* 0x0000000000208947 */ /* 0x002fea0003800000 */
[----:B------:R-:W-:-:S04]  /*5de0*/  MOV R2, R4 ;  /* 0x0000000400027202 */ /* 0x000fc80000000f00 */
[----:B------:R-:W-:-:S07]  /*5df0*/  MOV R0, R2 ;  /* 0x0000000200007202 */ /* 0x000fce0000000f00 */
.L_x_1938:
[----:B------:R-:W0:Y:S02]  /*5e00*/  LDS R2, [R0+0x4] ;  /* 0x0000040000027984 */ /* 0x000e240000000800 */
[----:B0-----:R-:W-:-:S10]  /*5e10*/  HFMA2.MMA R3, R2, 1, 1, R28 ;  /* 0x3c003c0002037835 */ /* 0x001fd4000000001c */
[----:B------:R-:W0:Y:S02]  /*5e20*/  ATOMS.CAST.SPIN R3, [R0+0x4], R2, R3 ;  /* 0x000004020003738d */ /* 0x000e240001800003 */
[----:B0-----:R-:W-:-:S13]  /*5e30*/  ISETP.EQ.U32.AND P0, PT, R3, 0x1, PT ;  /* 0x000000010300780c */ /* 0x001fda0003f02070 */
[----:B------:R-:W-:Y:S05]  /*5e40*/  @!P0 BRA `(.L_x_1938) ;  /* 0xfffffffc00ec8947 */ /* 0x000fea000383ffff */
[----:B------:R-:W-:Y:S05]  /*5e50*/  BRA `(.L_x_1936) ;  /* 0x00000000000c7947 */ /* 0x000fea0003800000 */
.L_x_1937:
[----:B------:R-:W0:Y:S02]  /*5e60*/  LD.E R0, desc[UR6][R4.64+0x4] ;  /* 0x0000040604007980 */ /* 0x000e24000c101900 */
[----:B0-----:R-:W-:-:S05]  /*5e70*/  IMAD.IADD R3, R28, 0x1, R0 ;  /* 0x000000011c037824 */ /* 0x001fca00078e0200 */
[----:B------:R1:W-:Y:S02]  /*5e80*/  ST.E desc[UR6][R4.64+0x4], R3 ;  /* 0x0000040304007985 */ /* 0x0003e4000c101906 */
.L_x_1936:
[----:B------:R-:W-:Y:S05]  /*5e90*/  BSYNC B0 ;  /* 0x0000000000007941 */ /* 0x000fea0003800000 */
.L_x_1935:
        /* <DEDUP_REMOVED lines=11> */
.L_x_1942:
[----:B------:R-:W0:Y:S02]  /*5f50*/  LDS R2, [R0] ;  /* 0x0000000000027984 */ /* 0x000e240000000800 */
[----:B0-----:R-:W-:-:S06]  /*5f60*/  HADD2 R3, R2, R27 ;  /* 0x0000001b02037230 */ /* 0x001fcc0000000000 */
[----:B------:R-:W0:Y:S02]  /*5f70*/  ATOMS.CAST.SPIN R3, [R0], R2, R3 ;  /* 0x000000020003738d */ /* 0x000e240001800003 */
[----:B0-----:R-:W-:-:S13]  /*5f80*/  ISETP.EQ.U32.AND P0, PT, R3, 0x1, PT ;  /* 0x000000010300780c */ /* 0x001fda0003f02070 */
[----:B------:R-:W-:Y:S05]  /*5f90*/  @!P0 BRA `(.L_x_1942) ;  /* 0xfffffffc00ec8947 */ /* 0x000fea000383ffff */
[----:B------:R-:W-:Y:S05]  /*5fa0*/  BRA `(.L_x_1940) ;  /* 0x00000000000c7947 */ /* 0x000fea0003800000 */
.L_x_1941:
[----:B------:R-:W2:Y:S02]  /*5fb0*/  LD.E R0, desc[UR6][R4.64] ;  /* 0x0000000604007980 */ /* 0x000ea4000c101900 */
[----:B--2---:R-:W-:-:S05]  /*5fc0*/  IADD3 R3, R27, R0, RZ ;  /* 0x000000001b037210 */ /* 0x004fca0007ffe0ff */
[----:B------:R0:W-:Y:S02]  /*5fd0*/  ST.E desc[UR6][R4.64], R3 ;  /* 0x0000000304007985 */ /* 0x0001e4000c101906 */
.L_x_1940:
[----:B------:R-:W-:Y:S05]  /*5fe0*/  BSYNC B0 ;  /* 0x0000000000007941 */ /* 0x000fea0003800000 */
.L_x_1939:
[----:B------:R1:W-:Y:S02]  /*5ff0*/  ATOM.E.ADD.F16x2.RN.STRONG.GPU P0, RZ, desc[UR6][R4.64+0x4], R26 ;  /* 0x0000041a04ff79a2 */ /* 0x0003e4000810e1c6 */
[----:B-1----:R-:W-:Y:S05]  /*6000*/  @P0 EXIT ;  /* 0x000000000000094d */ /* 0x002fea0003800000 */
[----:B------:R-:W1:Y:S02]  /*6010*/  QSPC.E.S P0, RZ, [R4+0x4] ;  /* 0x0000040004ff73aa */ /* 0x000e640000000500 */
[----:B-1----:R-:W-:Y:S05]  /*6020*/  @!P0 BRA `(.L_x_1943) ;  /* 0x0000000000208947 */ /* 0x002fea0003800000 */
[----:B------:R-:W-:-:S04]  /*6030*/  MOV R2, R4 ;  /* 0x0000000400027202 */ /* 0x000fc80000000f00 */
[----:B------:R-:W-:-:S07]  /*6040*/  MOV R0, R2 ;  /* 0x0000000200007202 */ /* 0x000fce0000000f00 */
.L_x_1944:
[----:B------:R-:W0:Y:S02]  /*6050*/  LDS R2, [R0+0x4] ;  /* 0x0000040000027984 */ /* 0x000e240000000800 */
[----:B0-----:R-:W-:-:S10]  /*6060*/  HFMA2.MMA R3, R2, 1, 1, R26 ;  /* 0x3c003c0002037835 */ /* 0x001fd4000000001a */
[----:B------:R-:W0:Y:S02]  /*6070*/  ATOMS.CAST.SPIN R3, [R0+0x4], R2, R3 ;  /* 0x000004020003738d */ /* 0x000e240001800003 */
[----:B0-----:R-:W-:-:S13]  /*6080*/  ISETP.EQ.U32.AND P0, PT, R3, 0x1, PT ;  /* 0x000000010300780c */ /* 0x001fda0003f02070 */
[----:B------:R-:W-:Y:S05]  /*6090*/  @!P0 BRA `(.L_x_1944) ;  /* 0xfffffffc00ec8947 */ /* 0x000fea000383ffff */
[----:B------:R-:W-:Y:S05]  /*60a0*/  EXIT ;  /* 0x000000000000794d */ /* 0x000fea0003800000 */
.L_x_1943:
[----:B------:R-:W0:Y:S02]  /*60b0*/  LD.E R0, desc[UR6][R4.64+0x4] ;  /* 0x0000040604007980 */ /* 0x000e24000c101900 */
[----:B0-----:R-:W-:-:S05]  /*60c0*/  IADD3 R3, R26, R0, RZ ;  /* 0x000000001a037210 */ /* 0x001fca0007ffe0ff */
[----:B------:R-:W-:Y:S01]  /*60d0*/  ST.E desc[UR6][R4.64+0x4], R3 ;  /* 0x0000040304007985 */ /* 0x000fe2000c101906 */
[----:B------:R-:W-:Y:S05]  /*60e0*/  EXIT ;  /* 0x000000000000794d */ /* 0x000fea0003800000 */
.L_x_1945:
        /* <DEDUP_REMOVED lines=9> */
.L_x_3691:


//--------------------- .text._Z23gemm_half_q_half_kernelILi3ELi16ELb1ELb0ELi32EEvPK6__halfPKjS4_S2_PS0_iiiiPKtS7_iiiiiibS2_i --------------------------
	.section	.text._Z23gemm_half_q_half_kernelILi3ELi16ELb1ELb0ELi32EEvPK6__halfPKjS4_S2_PS0_iiiiPKtS7_iiiiiibS2_i,"ax",@progbits
	.align	128
        .global         _Z23gemm_half_q_half_kernelILi3ELi16ELb1ELb0ELi32EEvPK6__halfPKjS4_S2_PS0_iiiiPKtS7_iiiiiibS2_i
        .type           _Z23gemm_half_q_half_kernelILi3ELi16ELb1ELb0ELi32EEvPK6__halfPKjS4_S2_PS0_iiiiPKtS7_iiiiiibS2_i,@function
        .size           _Z23gemm_half_q_half_kernelILi3ELi16ELb1ELb0ELi32EEvPK6__halfPKjS4_S2_PS0_iiiiPKtS7_iiiiiibS2_i,(.L_x_3692 - _Z23gemm_half_q_half_kernelILi3ELi16ELb1ELb0ELi32EEvPK6__halfPKjS4_S2_PS0_iiiiPKtS7_iiiiiibS2_i)
        .other          _Z23gemm_half_q_half_kernelILi3ELi16ELb1ELb0ELi32EEvPK6__halfPKjS4_S2_PS0_iiiiPKtS7_iiiiiibS2_i,@"STO_CUDA_ENTRY STV_DEFAULT"
_Z23gemm_half_q_half_kernelILi3ELi16ELb1ELb0ELi32EEvPK6__halfPKjS4_S2_PS0_iiiiPKtS7_iiiiiibS2_i:
.text._Z23gemm_half_q_half_kernelILi3ELi16ELb1ELb0ELi32EEvPK6__halfPKjS4_S2_PS0_iiiiPKtS7_iiiiiibS2_i:
        /* <DEDUP_REMOVED lines=36> */
.L_x_1946:
        /* <DEDUP_REMOVED lines=36> */
.L_x_1951:
        /* <DEDUP_REMOVED lines=16> */
.L_x_1950:
        /* <DEDUP_REMOVED lines=16> */
.L_x_1949:
        /* <DEDUP_REMOVED lines=17> */
.L_x_1953:
        /* <DEDUP_REMOVED lines=16> */
.L_x_1952:
        /* <DEDUP_REMOVED lines=14> */
.L_x_1948:
[----:B------:R-:W-:Y:S05]  /*0970*/  BSYNC B0 ;  /* 0x0000000000007941 */ /* 0x000fea0003800000 */
.L_x_1947:
        /* <DEDUP_REMOVED lines=11> */
[----:B------:R-:W-:Y:S01]  /*0a30*/  IMAD R11, R18, R87, RZ ;  /* 0x00000057120b7224 */ /* 0x000fe200078e02ff */
[----:B------:R-:W-:Y:S01]  /*0a40*/  PLOP3.LUT P0, PT, PT, PT, PT, 0x80, 0x0 ;  /* 0x000000000000781c */ /* 0x000fe20003f0f070 */
[----:B------:R-:W-:Y:S02]  /*0a50*/  IMAD.MOV.U32 R15, RZ, RZ, RZ ;  /* 0x000000ffff0f7224 */ /* 0x000fe400078e00ff */
[----:B------:R-:W-:-:S04]  /*0a60*/  IMAD R6, R11, 0x3, R6 ;  /* 0x000000030b067824 */ /* 0x000fc800078e0206 */
[----:B------:R-:W-:-:S04]  /*0a70*/  IMAD R7, R7, 0x4, R6 ;  /* 0x0000000407077824 */ /* 0x000fc800078e0206 */
[----:B-1----:R-:W-:Y:S01]  /*0a80*/  IMAD.WIDE R6, R7, 0x2, R8 ;  /* 0x0000000207067825 */ /* 0x002fe200078e0208 */
[----:B------:R-:W-:Y:S06]  /*0a90*/  @!P2 BRA `(.L_x_1955) ;  /* 0x000000000034a947 */ /* 0x000fec0003800000 */
[----:B------:R-:W-:Y:S02]  /*0aa0*/  PLOP3.LUT P0, PT, PT, PT, PT, 0x8, 0x0 ;  /* 0x000000000000781c */ /* 0x000fe40003f0e170 */
[----:B------:R-:W-:-:S11]  /*0ab0*/  IADD3 R14, R90, -0x3, RZ ;  /* 0xfffffffd5a0e7810 */ /* 0x000fd60007ffe0ff */
.L_x_1956:
[----:B--2---:R-:W-:Y:S01]  /*0ac0*/  IMAD.WIDE R8, R87, 0x2, R6 ;  /* 0x0000000257087825 */ /* 0x004fe200078e0206 */
[----:B------:R1:W-:Y:S03]  /*0ad0*/  STG.E.64 desc[UR6][R6.64], RZ ;  /* 0x000000ff06007986 */ /* 0x0003e6000c101b06 */
[----:B------:R-:W-:Y:S01]  /*0ae0*/  VIADD R15, R15, 0x4 ;  /* 0x000000040f0f7836 */ /* 0x000fe20000000000 */
[----:B------:R2:W-:Y:S01]  /*0af0*/  STG.E.64 desc[UR6][R8.64], RZ ;  /* 0x000000ff08007986 */ /* 0x0005e2000c101b06 */
[----:B------:R-:W-:-:S03]  /*0b00*/  IMAD.WIDE R10, R87, 0x2, R8 ;  /* 0x00000002570a7825 */ /* 0x000fc600078e0208 */
[----:B------:R-:W-:Y:S02]  /*0b10*/  ISETP.GE.AND P2, PT, R15, R14, PT ;  /* 0x0000000e0f00720c */ /* 0x000fe40003f46270 */
[----:B------:R2:W-:Y:S01]  /*0b20*/  STG.E.64 desc[UR6][R10.64], RZ ;  /* 0x000000ff0a007986 */ /* 0x0005e2000c101b06 */
[----:B0-----:R-:W-:-:S05]  /*0b30*/  IMAD.WIDE R12, R87, 0x2, R10 ;  /* 0x00000002570c7825 */ /* 0x001fca00078e020a */
[----:B------:R2:W-:Y:S01]  /*0b40*/  STG.E.64 desc[UR6][R12.64], RZ ;  /* 0x000000ff0c007986 */ /* 0x0005e2000c101b06 */
[----:B-1----:R-:W-:-:S04]  /*0b50*/  IMAD.WIDE R6, R87, 0x2, R12 ;  /* 0x0000000257067825 */ /* 0x002fc800078e020c */
[----:B------:R-:W-:Y:S05]  /*0b60*/  @!P2 BRA `(.L_x_1956) ;  /* 0xfffffffc00d4a947 */ /* 0x000fea000383ffff */
.L_x_1955:
[----:B--2---:R-:W-:-:S05]  /*0b70*/  IMAD.IADD R8, R90, 0x1, -R15 ;  /* 0x000000015a087824 */ /* 0x004fca00078e0a0f */
[----:B------:R-:W-:-:S13]  /*0b80*/  ISETP.GT.AND P2, PT, R8, 0x1, PT ;  /* 0x000000010800780c */ /* 0x000fda0003f44270 */
[----:B------:R-:W-:Y:S01]  /*0b90*/  @P2 PLOP3.LUT P0, PT, PT, PT, PT, 0x8, 0x0 ;  /* 0x000000000000281c */ /* 0x000fe20003f0e170 */
[----:B------:R-:W-:Y:S01]  /*0ba0*/  @P2 IMAD.WIDE R8, R87, 0x2, R6 ;  /* 0x0000000257082825 */ /* 0x000fe200078e0206 */
[----:B------:R-:W-:Y:S01]  /*0bb0*/  @P2 IADD3 R15, R15, 0x2, RZ ;  /* 0x000000020f0f2810 */ /* 0x000fe20007ffe0ff */
[----:B------:R1:W-:Y:S03]  /*0bc0*/  @P2 STG.E.64 desc[UR6][R6.64], RZ ;  /* 0x000000ff06002986 */ /* 0x0003e6000c101b06 */
[----:B------:R-:W-:Y:S01]  /*0bd0*/  ISETP.LT.OR P0, PT, R15, R90, P0 ;  /* 0x0000005a0f00720c */ /* 0x000fe20000701670 */
[----:B------:R2:W-:Y:S01]  /*0be0*/  @P2 STG.E.64 desc[UR6][R8.64], RZ ;  /* 0x000000ff08002986 */ /* 0x0005e2000c101b06 */
[----:B-1----:R-:W-:-:S11]  /*0bf0*/  @P2 IMAD.WIDE R6, R87, 0x2, R8 ;  /* 0x0000000257062825 */ /* 0x002fd600078e0208 */
[----:B------:R2:W-:Y:S02]  /*0c00*/  @P0 STG.E.64 desc[UR6][R6.64], RZ ;  /* 0x000000ff06000986 */ /* 0x0005e4000c101b06 */
.L_x_1954:
[----:B------:R-:W1:Y:S08]  /*0c10*/  LDC R28, c[0x0][0x25c] ;  /* 0x00009700ff1c7b82 */ /* 0x000e700000000800 */
[----:B------:R-:W-:Y:S01]  /*0c20*/  BAR.SYNC.DEFER_BLOCKING 0x0 ;  /* 0x0000000000007b1d */ /* 0x000fe20000010000 */
[----:B------:R-:W-:-:S07]  /*0c30*/  ISETP.GE.AND P0, PT, R88, R89, PT ;  /* 0x000000595800720c */ /* 0x000fce0003f06270 */
[----:B0-----:R-:W0:Y:S06]  /*0c40*/  LDC R17, c[0x0][0x264] ;  /* 0x00009900ff117b82 */ /* 0x001e2c0000000800 */
        /* <DEDUP_REMOVED lines=8> */
[----:B------:R-:W-:Y:S01]  /*0cd0*/  IMAD.MOV.U32 R22, RZ, RZ, R88 ;  /* 0x000000ffff167224 */ /* 0x000fe200078e0058 */
[----:B------:R-:W-:Y:S01]  /*0ce0*/  SHF.L.U32 R14, R16, 0x2, RZ ;  /* 0x00000002100e7819 */ /* 0x000fe200000006ff */
[----:B------:R-:W-:Y:S01]  /*0cf0*/  UMOV UR4, URZ ;  /* 0x0000003f00047c82 */ /* 0x000fe20008000000 */
[----:B------:R-:W-:Y:S02]  /*0d00*/  LEA.HI R15, R15, R16, RZ, 0x3 ;  /* 0x000000100f0f7211 */ /* 0x000fe400078f18ff */
[----:B------:R-:W-:Y:S02]  /*0d10*/  LOP3.LUT R20, R14, 0x10, RZ, 0xc0, !PT ;  /* 0x000000100e147812 */ /* 0x000fe400078ec0ff */
[----:B---3--:R-:W-:-:S07]  /*0d20*/  SHF.R.S32.HI R21, RZ, 0x3, R15 ;  /* 0x00000003ff157819 */ /* 0x008fce000001140f */
.L_x_1958:
[----:B-----5:R-:W-:-:S05]  /*0d30*/  IADD3 R14, R5, UR4, RZ ;  /* 0x00000004050e7c10 */ /* 0x020fca000fffe0ff */
        /* <DEDUP_REMOVED lines=17> */
[----:B------:R-:W-:Y:S01]  /*0e50*/  SHF.R.U32.HI R23, RZ, 0xc, R23 ;  /* 0x0000000cff177819 */ /* 0x000fe20000011617 */
[----:B---3--:R-:W-:Y:S01]  /*0e60*/  IMAD.IADD R22, R27, 0x1, R22 ;  /* 0x000000011b167824 */ /* 0x008fe200078e0216 */
[----:B------:R-:W-:Y:S01]  /*0e70*/  LOP3.LUT R25, R25, 0xf, RZ, 0xc0, !PT ;  /* 0x0000000f19197812 */ /* 0x000fe200078ec0ff */
[----:B------:R-:W-:Y:S01]  /*0e80*/  IMAD R24, R24, R24, RZ ;  /* 0x0000001818187224 */ /* 0x000fe200078e02ff */
[----:B------:R-:W-:-:S02]  /*0e90*/  LOP3.LUT R23, R23, 0xf, RZ, 0xc0, !PT ;  /* 0x0000000f17177812 */ /* 0x000fc400078ec0ff */
[----:B------:R-:W-:Y:S01]  /*0ea0*/  LOP3.LUT R12, R12, 0xf, RZ, 0xc0, !PT ;  /* 0x0000000f0c0c7812 */ /* 0x000fe200078ec0ff */
[----:B------:R-:W4:Y:S01]  /*0eb0*/  I2F.F16 R13, R24 ;  /* 0x00000018000d7306 */ /* 0x000f220000200c00 */
[----:B------:R-:W-:Y:S02]  /*0ec0*/  IADD3 R25, R25, 0x1, RZ ;  /* 0x0000000119197810 */ /* 0x000fe40007ffe0ff */
[----:B------:R-:W-:Y:S01]  /*0ed0*/  IADD3 R23, R23, 0x1, RZ ;  /* 0x0000000117177810 */ /* 0x000fe20007ffe0ff */
[----:B------:R-:W-:Y:S01]  /*0ee0*/  VIADD R12, R12, 0x1 ;  /* 0x000000010c0c7836 */ /* 0x000fe20000000000 */
[----:B------:R-:W-:Y:S01]  /*0ef0*/  ISETP.GE.AND P2, PT, R22, R89, PT ;  /* 0x000000591600720c */ /* 0x000fe20003f46270 */
[----:B------:R-:W-:Y:S02]  /*0f00*/  IMAD R25, R25, R25, RZ ;  /* 0x0000001919197224 */ /* 0x000fe400078e02ff */
[----:B------:R-:W-:Y:S02]  /*0f10*/  IMAD R23, R23, R23, RZ ;  /* 0x0000001717177224 */ /* 0x000fe400078e02ff */
[----:B------:R-:W-:-:S02]  /*0f20*/  IMAD R18, R12, R12, RZ ;  /* 0x0000000c0c127224 */ /* 0x000fc400078e02ff */
        /* <DEDUP_REMOVED lines=8> */
.L_x_1957:
[----:B------:R-:W-:Y:S01]  /*0fb0*/  ULDC UR4, c[0x0][0x258] ;  /* 0x0000960000047ab9 */ /* 0x000fe20000000800 */
[----:B------:R-:W-:Y:S01]  /*0fc0*/  ULDC UR5, c[0x0][0x260] ;  /* 0x0000980000057ab9 */ /* 0x000fe20000000800 */
[C---:B------:R-:W-:Y:S01]  /*0fd0*/  ISETP.GT.AND P2, PT, R88.reuse, UR4, PT ;  /* 0x0000000458007c0c */ /* 0x040fe2000bf44270 */
[----:B------:R-:W-:Y:S01]  /*0fe0*/  ULDC UR8, c[0x0][0x268] ;  /* 0x00009a0000087ab9 */ /* 0x000fe20000000800 */
[C---:B------:R-:W-:Y:S02]  /*0ff0*/  VIMNMX R5, R88.reuse, UR4, PT ;  /* 0x0000000458057c48 */ /* 0x040fe4000bfe0100 */
[C---:B------:R-:W-:Y:S02]  /*1000*/  ISETP.GT.AND P4, PT, R88.reuse, UR5, PT ;  /* 0x0000000558007c0c */ /* 0x040fe4000bf84270 */
[----:B--2---:R-:W-:Y:S02]  /*1010*/  SHF.R.S32.HI R6, RZ, 0x1f, R5 ;  /* 0x0000001fff067819 */ /* 0x004fe40000011405 */
[----:B------:R-:W-:-:S02]  /*1020*/  ISETP.GT.AND P6, PT, R88, UR8, PT ;  /* 0x0000000858007c0c */ /* 0x000fc4000bfc4270 */
[----:B------:R-:W-:Y:S01]  /*1030*/  LEA.HI R9, R6, R5, RZ, 0x5 ;  /* 0x0000000506097211 */ /* 0x000fe200078f28ff */
[----:B------:R-:W-:Y:S01]  /*1040*/  HFMA2.MMA R5, -RZ, RZ, 0, 0 ;  /* 0x00000000ff057435 */ /* 0x000fe200000001ff */
[C---:B-1----:R-:W-:Y:S01]  /*1050*/  ISETP.GT.AND P3, PT, R88.reuse, R28, PT ;  /* 0x0000001c5800720c */ /* 0x042fe20003f64270 */
[----:B------:R-:W-:Y:S01]  /*1060*/  IMAD.MOV.U32 R6, RZ, RZ, RZ ;  /* 0x000000ffff067224 */ /* 0x000fe200078e00ff */
[----:B0-----:R-:W-:Y:S01]  /*1070*/  ISETP.GT.AND P5, PT, R88, R17, PT ;  /* 0x000000115800720c */ /* 0x001fe20003fa4270 */
        /* <DEDUP_REMOVED lines=8> */
.L_x_1959:
        /* <DEDUP_REMOVED lines=8> */
.L_x_1960:
        /* <DEDUP_REMOVED lines=11> */
.L_x_1961:
        /* <DEDUP_REMOVED lines=8> */
.L_x_1962:
        /* <DEDUP_REMOVED lines=9> */
.L_x_1963:
        /* <DEDUP_REMOVED lines=14> */
[----:B------:R-:W-:Y:S01]  /*1420*/  PRMT R5, R3, 0x9910, RZ ;  /* 0x0000991003057816 */ /* 0x000fe200000000ff */
[----:B------:R-:W-:Y:S01]  /*1430*/  ULDC.64 UR8, c[0x0][0x218] ;  /* 0x0000860000087ab9 */ /* 0x000fe20000000a00 */
[----:B------:R-:W-:Y:S01]  /*1440*/  PRMT R2, R2, 0x9910, RZ ;  /* 0x0000991002027816 */ /* 0x000fe200000000ff */
[----:B------:R-:W-:Y:S01]  /*1450*/  IMAD.MOV.U32 R3, RZ, RZ, R4 ;  /* 0x000000ffff037224 */ /* 0x000fe200078e0004 */
[----:B------:R-:W-:Y:S01]  /*1460*/  MOV R4, R5 ;  /* 0x0000000500047202 */ /* 0x000fe20000000f00 */
[----:B------:R-:W-:Y:S01]  /*1470*/  UMOV UR4, 0x400 ;  /* 0x0000040000047882 */ /* 0x000fe20000000000 */
[----:B------:R-:W-:Y:S02]  /*1480*/  SHF.R.S32.HI R5, RZ, 0x1f, R87 ;  /* 0x0000001fff057819 */ /* 0x000fe40000011457 */
[----:B------:R-:W-:-:S02]  /*1490*/  IADD3 R33, P4, R16, R87, RZ ;  /* 0x0000005710217210 */ /* 0x000fc40007f9e0ff */
[----:B------:R-:W-:Y:S02]  /*14a0*/  ISETP.NE.AND P0, PT, R2, RZ, PT ;  /* 0x000000ff0200720c */ /* 0x000fe40003f05270 */
[----:B------:R-:W-:Y:S02]  /*14b0*/  LEA.HI.X.SX32 R16, R16, R5, 0x1, P4 ;  /* 0x0000000510107211 */ /* 0x000fe400020f0eff */
[----:B------:R-:W-:Y:S02]  /*14c0*/  LEA R32, P4, R33, UR8, 0x2 ;  /* 0x0000000821207c11 */ /* 0x000fe4000f8810ff */
[----:B------:R-:W-:Y:S02]  /*14d0*/  ISETP.NE.AND P2, PT, R3, RZ, PT ;  /* 0x000000ff0300720c */ /* 0x000fe40003f45270 */
[----:B------:R-:W-:Y:S02]  /*14e0*/  ISETP.NE.AND P3, PT, R4, RZ, PT ;  /* 0x000000ff0400720c */ /* 0x000fe40003f65270 */
[----:B------:R-:W-:Y:S01]  /*14f0*/  ISETP.LT.OR P0, PT, R0, 0x3, !P0 ;  /* 0x000000030000780c */ /* 0x000fe20004701670 */
[----:B0-----:R-:W-:Y:S01]  /*1500*/  ULEA UR4, UR5, UR4, 0x18 ;  /* 0x0000000405047291 */ /* 0x001fe2000f8ec03f */
[----:B------:R-:W-:-:S02]  /*1510*/  LEA.HI.X R33, R33, UR9, R16, 0x2, P4 ;  /* 0x0000000921217c11 */ /* 0x000fc4000a0f1410 */
[----:B------:R-:W-:Y:S01]  /*1520*/  PRMT R11, RZ, 0x7610, R11 ;  /* 0x00007610ff0b7816 */ /* 0x000fe2000000000b */
[----:B------:R-:W-:-:S08]  /*1530*/  ULDC UR5, c[0x0][0x260] ;  /* 0x0000980000057ab9 */ /* 0x000fd00000000800 */
.L_x_1968:
        /* <DEDUP_REMOVED lines=11> */
[--C-:B-----5:R-:W-:Y:S01]  /*15f0*/  SHF.R.U32.HI R46, RZ, 0xf, R32.reuse ;  /* 0x0000000fff2e7819 */ /* 0x120fe20000011620 */
[----:B------:R-:W-:Y:S01]  /*1600*/  IMAD.MOV.U32 R56, RZ, RZ, 0x2800 ;  /* 0x00002800ff387424 */ /* 0x000fe200078e00ff */
        /* <DEDUP_REMOVED lines=24> */
[C---:B0-----:R-:W-:Y:S02]  /*1790*/  LOP3.LUT R2, R34.reuse, 0x3e003e0, RZ, 0xc0, !PT ;  /* 0x03e003e022027812 */ /* 0x041fe400078ec0ff */
[----:B------:R-:W-:Y:S02]  /*17a0*/  LOP3.LUT R78, R34, 0x1f001f, RZ, 0xc0, !PT ;  /* 0x001f001f224e7812 */ /* 0x000fe400078ec0ff */
        /* <DEDUP_REMOVED lines=37> */
[----:B------:R-:W-:Y:S02]  /*1a00*/  LOP3.LUT R47, R47, 0x10001, RZ, 0xc0, !PT ;  /* 0x000100012f2f7812 */ /* 0x000fe400078ec0ff */
[----:B------:R-:W-:-:S02]  /*1a10*/  LOP3.LUT R23, R46, 0x10001, RZ, 0xc0, !PT ;  /* 0x000100012e177812 */ /* 0x000fc400078ec0ff */
[----:B------:R-:W-:Y:S02]  /*1a20*/  LOP3.LUT R32, R32, 0x10001, RZ, 0xc0, !PT ;  /* 0x0001000120207812 */ /* 0x000fe400078ec0ff */
[----:B------:R-:W-:Y:S02]  /*1a30*/  LOP3.LUT R46, R33, 0x10001, RZ, 0xc0, !PT ;  /* 0x00010001212e7812 */ /* 0x000fe400078ec0ff */
[----:B------:R-:W-:Y:S02]  /*1a40*/  LOP3.LUT R47, R47, 0x20002, R30, 0xf8, !PT ;  /* 0x000200022f2f7812 */ /* 0x000fe400078ef81e */
[----:B------:R-:W-:Y:S02]  /*1a50*/  LOP3.LUT R23, R23, 0x20002, R48, 0xf8, !PT ;  /* 0x0002000217177812 */ /* 0x000fe400078ef830 */
[----:B------:R-:W-:Y:S02]  /*1a60*/  LOP3.LUT R32, R32, 0x20002, R49, 0xf8, !PT ;  /* 0x0002000220207812 */ /* 0x000fe400078ef831 */
[----:B------:R-:W-:-:S02]  /*1a70*/  LOP3.LUT R29, R46, 0x20002, R29, 0xf8, !PT ;  /* 0x000200022e1d7812 */ /* 0x000fc400078ef81d */
[----:B------:R-:W-:Y:S02]  /*1a80*/  LOP3.LUT R47, R47, 0x40004, R26, 0xf8, !PT ;  /* 0x000400042f2f7812 */ /* 0x000fe400078ef81a */
[----:B------:R-:W-:Y:S02]  /*1a90*/  LOP3.LUT R50, R23, 0x40004, R50, 0xf8, !PT ;  /* 0x0004000417327812 */ /* 0x000fe400078ef832 */
[----:B------:R-:W-:Y:S02]  /*1aa0*/  LOP3.LUT R51, R32, 0x40004, R51, 0xf8, !PT ;  /* 0x0004000420337812 */ /* 0x000fe400078ef833 */
[----:B------:R-:W-:Y:S02]  /*1ab0*/  LOP3.LUT R52, R29, 0x40004, R52, 0xf8, !PT ;  /* 0x000400041d347812 */ /* 0x000fe400078ef834 */
[----:B------:R-:W-:Y:S02]  /*1ac0*/  LOP3.LUT R26, R47, 0x80008, R22, 0xf8, !PT ;  /* 0x000800082f1a7812 */ /* 0x000fe400078ef816 */
        /* <DEDUP_REMOVED lines=19> */
[----:B------:R-:W-:Y:S02]  /*1c00*/  PRMT R12, R12, 0x5410, R56 ;  /* 0x000054100c0c7816 */ /* 0x000fe40000000038 */
[----:B------:R-:W-:Y:S02]  /*1c10*/  LOP3.LUT R54, R54, 0x64006400, RZ, 0xfc, !PT ;  /* 0x6400640036367812 */ /* 0x000fe400078efcff */
[----:B------:R-:W-:Y:S02]  /*1c20*/  LOP3.LUT R81, R4, 0x64006400, RZ, 0xfc, !PT ;  /* 0x6400640004517812 */ /* 0x000fe400078efcff */
[----:B------:R-:W-:Y:S01]  /*1c30*/  LOP3.LUT R2, R2, 0x64006400, RZ, 0xfc, !PT ;  /* 0x6400640002027812 */ /* 0x000fe200078efcff */
[-C--:B------:R-:W-:Y:S01]  /*1c40*/  HFMA2 R85, R54, R12.reuse.H1_H1, -48, -48 ;  /* 0xd200d20036557431 */ /* 0x080fe2000006000c */
[----:B------:R-:W-:Y:S01]  /*1c50*/  LOP3.LUT R72, R72, 0x64006400, RZ, 0xfc, !PT ;  /* 0x6400640048487812 */ /* 0x000fe200078efcff */
[----:B------:R-:W-:Y:S01]  /*1c60*/  HFMA2 R81, R81, R12.H1_H1, -48, -48 ;  /* 0xd200d20051517431 */ /* 0x000fe2000006000c */
[----:B------:R-:W-:-:S02]  /*1c70*/  LOP3.LUT R69, R69, 0x64006400, RZ, 0xfc, !PT ;  /* 0x6400640045457812 */ /* 0x000fc400078efcff */
[----:B------:R-:W-:Y:S01]  /*1c80*/  LOP3.LUT R27, R27, 0x64006400, RZ, 0xfc, !PT ;  /* 0x640064001b1b7812 */ /* 0x000fe200078efcff */
[-C--:B------:R-:W-:Y:S01]  /*1c90*/  HFMA2 R72, R72, R12.reuse.H1_H1, -48, -48 ;  /* 0xd200d20048487431 */ /* 0x080fe2000006000c */
[----:B------:R-:W-:Y:S01]  /*1ca0*/  LOP3.LUT R68, R68, 0x64006400, RZ, 0xfc, !PT ;  /* 0x6400640044447812 */ /* 0x000fe200078efcff */
[-C--:B------:R-:W-:Y:S01]  /*1cb0*/  HFMA2 R69, R69, R12.reuse.H1_H1, -48, -48 ;  /* 0xd200d20045457431 */ /* 0x080fe2000006000c */
        /* <DEDUP_REMOVED lines=10> */
[----:B------:R-:W-:Y:S01]  /*1d60*/  LOP3.LUT R83, R83, 0x64006400, RZ, 0xfc, !PT ;  /* 0x6400640053537812 */ /* 0x000fe200078efcff */
[-C--:B------:R-:W-:Y:S01]  /*1d70*/  HFMA2 R74, R74, R12.reuse.H1_H1, -48, -48 ;  /* 0xd200d2004a4a7431 */ /* 0x080fe2000006000c */
[----:B------:R-:W-:Y:S01]  /*1d80*/  LOP3.LUT R70, R70, 0x64006400, RZ, 0xfc, !PT ;  /* 0x6400640046467812 */ /* 0x000fe200078efcff */
[----:B------:R-:W-:Y:S01]  /*1d90*/  HFMA2 R58, R58, R12.H1_H1, -48, -48 ;  /* 0xd200d2003a3a7431 */ /* 0x000fe2000006000c */
        /* <DEDUP_REMOVED lines=61> */
[----:B------:R-:W-:Y:S01]  /*2170*/  HADD2 R45, R45, -1040, -1040 ;  /* 0xe410e4102d2d7430 */ /* 0x000fe20000000000 */
[--C-:B--2---:R-:W-:Y:S02]  /*2180*/  SHF.R.U32.HI R22, RZ, 0xb, R16.reuse ;  /* 0x0000000bff167819 */ /* 0x104fe40000011610 */
[C---:B------:R-:W-:Y:S02]  /*2190*/  LOP3.LUT R29, R16.reuse, 0x3e003e0, RZ, 0xc0, !PT ;  /* 0x03e003e0101d7812 */ /* 0x040fe400078ec0ff */
[----:B------:R-:W-:Y:S02]  /*21a0*/  LOP3.LUT R46, R16, 0x1f001f, RZ, 0xc0, !PT ;  /* 0x001f001f102e7812 */ /* 0x000fe400078ec0ff */
[----:B------:R-:W-:Y:S02]  /*21b0*/  SHF.R.U32.HI R50, RZ, 0xa, R16 ;  /* 0x0000000aff327819 */ /* 0x000fe40000011610 */
[----:B------:R-:W-:-:S02]  /*21c0*/  SHF.R.U32.HI R57, RZ, 0xb, R17 ;  /* 0x0000000bff397819 */ /* 0x000fc40000011611 */
[C---:B------:R-:W-:Y:S02]  /*21d0*/  LOP3.LUT R30, R17.reuse, 0x3e003e0, RZ, 0xc0, !PT ;  /* 0x03e003e0111e7812 */ /* 0x040fe400078ec0ff */
[----:B------:R-:W-:Y:S02]  /*21e0*/  LOP3.LUT R47, R17, 0x1f001f, RZ, 0xc0, !PT ;  /* 0x001f001f112f7812 */ /* 0x000fe400078ec0ff */
[----:B------:R-:W-:Y:S02]  /*21f0*/  SHF.R.U32.HI R51, RZ, 0xa, R17 ;  /* 0x0000000aff337819 */ /* 0x000fe40000011611 */
[--C-:B------:R-:W-:Y:S02]  /*2200*/  SHF.R.U32.HI R16, RZ, 0xb, R18.reuse ;  /* 0x0000000bff107819 */ /* 0x100fe40000011612 */
[----:B------:R-:W-:Y:S02]  /*2210*/  SHF.R.U32.HI R52, RZ, 0xa, R18 ;  /* 0x0000000aff347819 */ /* 0x000fe40000011612 */
[----:B------:R-:W-:-:S02]  /*2220*/  SHF.R.U32.HI R17, RZ, 0xb, R19 ;  /* 0x0000000bff117819 */ /* 0x000fc40000011613 */
[----:B------:R-:W-:Y:S02]  /*2230*/  SHF.R.U32.HI R53, RZ, 0xa, R19 ;  /* 0x0000000aff357819 */ /* 0x000fe40000011613 */
[----:B------:R-:W-:Y:S02]  /*2240*/  LOP3.LUT R21, R23, 0x100010, R22, 0xf8, !PT ;  /* 0x0010001017157812 */ /* 0x000fe400078ef816 */
[----:B------:R-:W-:Y:S02]  /*2250*/  LOP3.LUT R22, R20, 0x100010, R57, 0xf8, !PT ;  /* 0x0010001014167812 */ /* 0x000fe400078ef839 */
[C---:B------:R-:W-:Y:S02]  /*2260*/  LOP3.LUT R32, R18.reuse, 0x3e003e0, RZ, 0xc0, !PT ;  /* 0x03e003e012207812 */ /* 0x040fe400078ec0ff */
[----:B------:R-:W-:Y:S02]  /*2270*/  LOP3.LUT R48, R18, 0x1f001f, RZ, 0xc0, !PT ;  /* 0x001f001f12307812 */ /* 0x000fe400078ec0ff */
[----:B------:R-:W-:-:S02]  /*2280*/  LOP3.LUT R33, R19, 0x3e003e0, RZ, 0xc0, !PT ;  /* 0x03e003e013217812 */ /* 0x000fc400078ec0ff */
[----:B------:R-:W-:Y:S02]  /*2290*/  LOP3.LUT R49, R19, 0x1f001f, RZ, 0xc0, !PT ;  /* 0x001f001f13317812 */ /* 0x000fe400078ec0ff */
[----:B------:R-:W-:Y:S01]  /*22a0*/  LOP3.LUT R20, R77, 0x100010, R16, 0xf8, !PT ;  /* 0x001000104d147812 */ /* 0x000fe200078ef810 */
[----:B------:R-:W-:Y:S01]  /*22b0*/  HFMA2 R77, R2, R12.H1_H1, -48, -48 ;  /* 0xd200d200024d7431 */ /* 0x000fe2000006000c */
[----:B------:R-:W-:Y:S02]  /*22c0*/  LOP3.LUT R23, R26, 0x100010, R17, 0xf8, !PT ;  /* 0x001000101a177812 */ /* 0x000fe400078ef811 */
[----:B------:R-:W-:Y:S02]  /*22d0*/  LOP3.LUT R50, R50, 0x1f001f, RZ, 0xc0, !PT ;  /* 0x001f001f32327812 */ /* 0x000fe400078ec0ff */
[----:B------:R-:W-:Y:S02]  /*22e0*/  LOP3.LUT R51, R51, 0x1f001f, RZ, 0xc0, !PT ;  /* 0x001f001f33337812 */ /* 0x000fe400078ec0ff */
[----:B------:R-:W-:-:S02]  /*22f0*/  LOP3.LUT R52, R52, 0x1f001f, RZ, 0xc0, !PT ;  /* 0x001f001f34347812 */ /* 0x000fc400078ec0ff */
[----:B------:R-:W-:Y:S02]  /*2300*/  LOP3.LUT R53, R53, 0x1f001f, RZ, 0xc0, !PT ;  /* 0x001f001f35357812 */ /* 0x000fe400078ec0ff */
[----:B------:R-:W-:Y:S02]  /*2310*/  LOP3.LUT R16, R55, 0x64006400, RZ, 0xfc, !PT ;  /* 0x6400640037107812 */ /* 0x000fe400078efcff */
[----:B------:R-:W-:Y:S02]  /*2320*/  LOP3.LUT R26, R24, 0x64006400, RZ, 0xfc, !PT ;  /* 0x64006400181a7812 */ /* 0x000fe400078efcff */
[----:B------:R-:W-:Y:S01]  /*2330*/  LOP3.LUT R17, R5, 0x64006400, RZ, 0xfc, !PT ;  /* 0x6400640005117812 */ /* 0x000fe200078efcff */
[-C--:B------:R-:W-:Y:S01]  /*2340*/  HFMA2 R0, R16, R12.reuse.H1_H1, -48, -48 ;  /* 0xd200d20010007431 */ /* 0x080fe2000006000c */
        /* <DEDUP_REMOVED lines=50> */
[-C--:B------:R-:W-:Y:S02]  /*2670*/  HFMA2 R29, R80, R30.reuse, R25 ;  /* 0x0000001e501d7231 */ /* 0x080fe40000000019 */
[----:B------:R-:W-:Y:S02]  /*2680*/  HFMA2 R91, R73, R30, R91 ;  /* 0x0000001e495b7231 */ /* 0x000fe4000000005b */
[-C--:B------:R-:W-:Y:S01]  /*2690*/  HFMA2 R29, R79, R31.reuse, R29 ;  /* 0x0000001f4f1d7231 */ /* 0x080fe2000000001d */
[-C--:B------:R-:W-:Y:S01]  /*26a0*/  HFMA2.MMA R26, R84, R30.reuse, R26 ;  /* 0x0000001e541a7235 */ /* 0x080fe2000000001a */
[----:B------:R-:W-:Y:S01]  /*26b0*/  HFMA2 R91, R59, R31, R91 ;  /* 0x0000001f3b5b7231 */ /* 0x000fe2000000005b */
[----:B------:R-:W-:Y:S01]  /*26c0*/  HFMA2.MMA R28, R76, R30, R24 ;  /* 0x0000001e4c1c7235 */ /* 0x000fe20000000018 */
[----:B-1----:R-:W-:-:S02]  /*26d0*/  HFMA2 R29, R68, R20, R29 ;  /* 0x00000014441d7231 */ /* 0x002fc4000000001d */
[----:B------:R-:W-:Y:S02]  /*26e0*/  HFMA2 R91, R58, R20, R91 ;  /* 0x000000143a5b7231 */ /* 0x000fe4000000005b */
[-C--:B------:R-:W-:Y:S01]  /*26f0*/  HFMA2 R29, R67, R21.reuse, R29 ;  /* 0x00000015431d7231 */ /* 0x080fe2000000001d */
[-C--:B------:R-:W-:Y:S01]  /*2700*/  HFMA2.MMA R30, R83, R31.reuse, R26 ;  /* 0x0000001f531e7235 */ /* 0x080fe2000000001a */
[----:B------:R-:W-:Y:S01]  /*2710*/  HFMA2 R91, R61, R21, R91 ;  /* 0x000000153d5b7231 */ /* 0x000fe2000000005b */
[----:B------:R-:W0:Y:S01]  /*2720*/  LDS.128 R24, [UR4+0x20] ;  /* 0x00002004ff187984 */ /* 0x000e220008000c00 */
[----:B------:R-:W-:-:S05]  /*2730*/  HFMA2.MMA R28, R65, R31, R28 ;  /* 0x0000001f411c7235 */ /* 0x000fca000000001c */
[----:B------:R-:W-:-:S03]  /*2740*/  HFMA2.MMA R30, R72, R20, R30 ;  /* 0x00000014481e7235 */ /* 0x000fc6000000001e */
        /* <DEDUP_REMOVED lines=52> */
.L_x_1966:
        /* <DEDUP_REMOVED lines=80> */
.L_x_1967:
        /* <DEDUP_REMOVED lines=79> */
.L_x_1965:
        /* <DEDUP_REMOVED lines=8> */
.L_x_1964:
[----:B------:R-:W-:Y:S05]  /*3500*/  @!P1 EXIT ;  /* 0x000000000000994d */ /* 0x000fea0003800000 */
[----:B------:R-:W1:Y:S01]  /*3510*/  S2R R0, SR_CTAID.X ;  /* 0x0000000000007919 */ /* 0x000e620000002500 */
[----:B------:R-:W2:Y:S01]  /*3520*/  S2UR UR4, SR_CTAID.Y ;  /* 0x00000000000479c3 */ /* 0x000ea20000002600 */
[----:B------:R-:W1:Y:S07]  /*3530*/  S2R R5, SR_TID.X ;  /* 0x0000000000057919 */ /* 0x000e6e0000002100 */
[----:B0-----:R-:W0:Y:S01]  /*3540*/  LDC.64 R2, c[0x0][0x230] ;  /* 0x00008c00ff027b82 */ /* 0x001e220000000a00 */
[----:B--2---:R-:W-:Y:S01]  /*3550*/  UIMAD UR4, UR4, 0x3, URZ ;  /* 0x00000003040478a4 */ /* 0x004fe2000f8e023f */
[----:B-1----:R-:W-:-:S05]  /*3560*/  IMAD R0, R0, 0x20, R5 ;  /* 0x0000002000007824 */ /* 0x002fca00078e0205 */
        /* <DEDUP_REMOVED lines=10> */
.L_x_1972:
[----:B------:R-:W0:Y:S02]  /*3610*/  LDS R4, [R0] ;  /* 0x0000000000047984 */ /* 0x000e240000000800 */
[----:B0-----:R-:W-:-:S06]  /*3620*/  HADD2 R5, R4, R11 ;  /* 0x0000000b04057230 */ /* 0x001fcc0000000000 */
[----:B------:R-:W0:Y:S02]  /*3630*/  ATOMS.CAST.SPIN R5, [R0], R4, R5 ;  /* 0x000000040005738d */ /* 0x000e240001800005 */
[----:B0-----:R-:W-:-:S13]  /*3640*/  ISETP.EQ.U32.AND P0, PT, R5, 0x1, PT ;  /* 0x000000010500780c */ /* 0x001fda0003f02070 */
[----:B------:R-:W-:Y:S05]  /*3650*/  @!P0 BRA `(.L_x_1972) ;  /* 0xfffffffc00ec8947 */ /* 0x000fea000383ffff */
[----:B------:R-:W-:Y:S05]  /*3660*/  BRA `(.L_x_1970) ;  /* 0x00000000000c7947 */ /* 0x000fea0003800000 */
.L_x_1971:
[----:B------:R-:W2:Y:S02]  /*3670*/  LD.E R0, desc[UR6][R12.64] ;  /* 0x000000060c007980 */ /* 0x000ea4000c101900 */
[----:B--2---:R-:W-:-:S05]  /*3680*/  IADD3 R5, R11, R0, RZ ;  /* 0x000000000b057210 */ /* 0x004fca0007ffe0ff */
[----:B------:R0:W-:Y:S02]  /*3690*/  ST.E desc[UR6][R12.64], R5 ;  /* 0x000000050c007985 */ /* 0x0001e4000c101906 */
.L_x_1970:
[----:B------:R-:W-:Y:S05]  /*36a0*/  BSYNC B0 ;  /* 0x0000000000007941 */ /* 0x000fea0003800000 */
.L_x_1969:
[----:B------:R1:W-:Y:S01]  /*36b0*/  ATOM.E.ADD.F16x2.RN.STRONG.GPU P0, RZ, desc[UR6][R12.64+0x4], R10 ;  /* 0x0000040a0cff79a2 */ /* 0x0003e2000810e1c6 */
[----:B------:R-:W-:Y:S04]  /*36c0*/  BSSY B0, `(.L_x_1973) ;  /* 0x000000f000007945 */ /* 0x000fe80003800000 */
[----:B-1----:R-:W-:Y:S05]  /*36d0*/  @P0 BRA `(.L_x_1974) ;  /* 0x0000000000340947 */ /* 0x002fea0003800000 */
[----:B------:R-:W1:Y:S02]  /*36e0*/  QSPC.E.S P0, RZ, [R12+0x4] ;  /* 0x000004000cff73aa */ /* 0x000e640000000500 */
[----:B-1----:R-:W-:Y:S05]  /*36f0*/  @!P0 BRA `(.L_x_1975) ;  /* 0x0000000000208947 */ /* 0x002fea0003800000 */
[----:B------:R-:W-:-:S05]  /*3700*/  IMAD.MOV.U32 R4, RZ, RZ, R12 ;  /* 0x000000ffff047224 */ /* 0x000fca00078e000c */
[----:B------:R-:W-:-:S07]  /*3710*/  MOV R0, R4 ;  /* 0x0000000400007202 */ /* 0x000fce0000000f00 */
.L_x_1976:
[----:B------:R-:W0:Y:S02]  /*3720*/  LDS R4, [R0+0x4] ;  /* 0x0000040000047984 */ /* 0x000e240000000800 */
[----:B0-----:R-:W-:-:S10]  /*3730*/  HFMA2.MMA R5, R4, 1, 1, R10 ;  /* 0x3c003c0004057835 */ /* 0x001fd4000000000a */
[----:B------:R-:W0:Y:S02]  /*3740*/  ATOMS.CAST.SPIN R5, [R0+0x4], R4, R5 ;  /* 0x000004040005738d */ /* 0x000e240001800005 */
[----:B0-----:R-:W-:-:S13]  /*3750*/  ISETP.EQ.U32.AND P0, PT, R5, 0x1, PT ;  /* 0x000000010500780c */ /* 0x001fda0003f02070 */
[----:B------:R-:W-:Y:S05]  /*3760*/  @!P0 BRA `(.L_x_1976) ;  /* 0xfffffffc00ec8947 */ /* 0x000fea000383ffff */
[----:B------:R-:W-:Y:S05]  /*3770*/  BRA `(.L_x_1974) ;  /* 0x00000000000c7947 */ /* 0x000fea0003800000 */
.L_x_1975:
[----:B------:R-:W0:Y:S02]  /*3780*/  LD.E R0, desc[UR6][R12.64+0x4] ;  /* 0x000004060c007980 */ /* 0x000e24000c101900 */
[----:B0-----:R-:W-:-:S05]  /*3790*/  IADD3 R5, R10, R0, RZ ;  /* 0x000000000a057210 */ /* 0x001fca0007ffe0ff */
[----:B------:R1:W-:Y:S02]  /*37a0*/  ST.E desc[UR6][R12.64+0x4], R5 ;  /* 0x000004050c007985 */ /* 0x0003e4000c101906 */
.L_x_1974:
[----:B------:R-:W-:Y:S05]  /*37b0*/  BSYNC B0 ;  /* 0x0000000000007941 */ /* 0x000fea0003800000 */
.L_x_1973:
        /* <DEDUP_REMOVED lines=11> */
.L_x_1980:
[----:B------:R-:W0:Y:S02]  /*3870*/  LDS R4, [R0] ;  /* 0x0000000000047984 */ /* 0x000e240000000800 */
[----:B01----:R-:W-:-:S06]  /*3880*/  HADD2 R5, R4, R9 ;  /* 0x0000000904057230 */ /* 0x003fcc0000000000 */
[----:B------:R-:W0:Y:S02]  /*3890*/  ATOMS.CAST.SPIN R5, [R0], R4, R5 ;  /* 0x000000040005738d */ /* 0x000e240001800005 */
[----:B0-----:R-:W-:-:S13]  /*38a0*/  ISETP.EQ.U32.AND P0, PT, R5, 0x1, PT ;  /* 0x000000010500780c */ /* 0x001fda0003f02070 */
[----:B------:R-:W-:Y:S05]  /*38b0*/  @!P0 BRA `(.L_x_1980) ;  /* 0xfffffffc00ec8947 */ /* 0x000fea000383ffff */
[----:B------:R-:W-:Y:S05]  /*38c0*/  BRA `(.L_x_1978) ;  /* 0x00000000000c7947 */ /* 0x000fea0003800000 */
.L_x_1979:
[----:B------:R-:W0:Y:S02]  /*38d0*/  LD.E R0, desc[UR6][R10.64] ;  /* 0x000000060a007980 */ /* 0x000e24000c101900 */
[----:B01----:R-:W-:-:S05]  /*38e0*/  IMAD.IADD R5, R9, 0x1, R0 ;  /* 0x0000000109057824 */ /* 0x003fca00078e0200 */
[----:B------:R2:W-:Y:S02]  /*38f0*/  ST.E desc[UR6][R10.64], R5 ;  /* 0x000000050a007985 */ /* 0x0005e4000c101906 */
.L_x_1978:
[----:B------:R-:W-:Y:S05]  /*3900*/  BSYNC B0 ;  /* 0x0000000000007941 */ /* 0x000fea0003800000 */
.L_x_1977:
[----:B------:R3:W-:Y:S01]  /*3910*/  ATOM.E.ADD.F16x2.RN.STRONG.GPU P0, RZ, desc[UR6][R10.64+0x4], R8 ;  /* 0x000004080aff79a2 */ /* 0x0007e2000810e1c6 */
[----:B------:R-:W-:Y:S04]  /*3920*/  BSSY B0, `(.L_x_1981) ;  /* 0x000000f000007945 */ /* 0x000fe80003800000 */
[----:B---3--:R-:W-:Y:S05]  /*3930*/  @P0 BRA `(.L_x_1982) ;  /* 0x0000000000340947 */ /* 0x008fea0003800000 */
[----:B------:R-:W3:Y:S02]  /*3940*/  QSPC.E.S P0, RZ, [R10+0x4] ;  /* 0x000004000aff73aa */ /* 0x000ee40000000500 */
[----:B---3--:R-:W-:Y:S05]  /*3950*/  @!P0 BRA `(.L_x_1983) ;  /* 0x0000000000208947 */ /* 0x008fea0003800000 */
[----:B------:R-:W-:-:S04]  /*3960*/  MOV R4, R10 ;  /* 0x0000000a00047202 */ /* 0x000fc80000000f00 */
[----:B------:R-:W-:-:S07]  /*3970*/  MOV R0, R4 ;  /* 0x0000000400007202 */ /* 0x000fce0000000f00 */
.L_x_1984:
[----:B------:R-:W0:Y:S02]  /*3980*/  LDS R4, [R0+0x4] ;  /* 0x0000040000047984 */ /* 0x000e240000000800 */
[----:B012---:R-:W-:-:S10]  /*3990*/  HFMA2.MMA R5, R4, 1, 1, R8 ;  /* 0x3c003c0004057835 */ /* 0x007fd40000000008 */
[----:B------:R-:W0:Y:S02]  /*39a0*/  ATOMS.CAST.SPIN R5, [R0+0x4], R4, R5 ;  /* 0x000004040005738d */ /* 0x000e240001800005 */
[----:B0-----:R-:W-:-:S13]  /*39b0*/  ISETP.EQ.U32.AND P0, PT, R5, 0x1, PT ;  /* 0x000000010500780c */ /* 0x001fda0003f02070 */
[----:B------:R-:W-:Y:S05]  /*39c0*/  @!P0 BRA `(.L_x_1984) ;  /* 0xfffffffc00ec8947 */ /* 0x000fea000383ffff */
[----:B------:R-:W-:Y:S05]  /*39d0*/  BRA `(.L_x_1982) ;  /* 0x00000000000c7947 */ /* 0x000fea0003800000 */
.L_x_1983:
[----:B------:R-:W0:Y:S02]  /*39e0*/  LD.E R0, desc[UR6][R10.64+0x4] ;  /* 0x000004060a007980 */ /* 0x000e24000c101900 */
[----:B012---:R-:W-:-:S05]  /*39f0*/  IMAD.IADD R5, R8, 0x1, R0 ;  /* 0x0000000108057824 */ /* 0x007fca00078e0200 */
[----:B------:R3:W-:Y:S02]  /*3a00*/  ST.E desc[UR6][R10.64+0x4], R5 ;  /* 0x000004050a007985 */ /* 0x0007e4000c101906 */
.L_x_1982:
[----:B------:R-:W-:Y:S05]  /*3a10*/  BSYNC B0 ;  /* 0x0000000000007941 */ /* 0x000fea0003800000 */
.L_x_1981:
        /* <DEDUP_REMOVED lines=11> */
.L_x_1988:
[----:B------:R-:W0:Y:S02]  /*3ad0*/  LDS R2, [R0] ;  /* 0x0000000000027984 */ /* 0x000e240000000800 */
[----:B0-----:R-:W-:-:S06]  /*3ae0*/  HADD2 R3, R2, R7 ;  /* 0x0000000702037230 */ /* 0x001fcc0000000000 */
[----:B------:R-:W0:Y:S02]  /*3af0*/  ATOMS.CAST.SPIN R3, [R0], R2, R3 ;  /* 0x000000020003738d */ /* 0x000e240001800003 */
[----:B0-----:R-:W-:-:S13]  /*3b00*/  ISETP.EQ.U32.AND P0, PT, R3, 0x1, PT ;  /* 0x000000010300780c */ /* 0x001fda0003f02070 */
[----:B------:R-:W-:Y:S05]  /*3b10*/  @!P0 BRA `(.L_x_1988) ;  /* 0xfffffffc00ec8947 */ /* 0x000fea000383ffff */
[----:B------:R-:W-:Y:S05]  /*3b20*/  BRA `(.L_x_1986) ;  /* 0x00000000000c7947 */ /* 0x000fea0003800000 */
.L_x_1987:
[----:B------:R-:W2:Y:S02]  /*3b30*/  LD.E R0, desc[UR6][R4.64] ;  /* 0x0000000604007980 */ /* 0x000ea4000c101900 */
[----:B--2---:R-:W-:-:S05]  /*3b40*/  IADD3 R3, R7, R0, RZ ;  /* 0x0000000007037210 */ /* 0x004fca0007ffe0ff */
[----:B------:R0:W-:Y:S02]  /*3b50*/  ST.E desc[UR6][R4.64], R3 ;  /* 0x0000000304007985 */ /* 0x0001e4000c101906 */
.L_x_1986:
[----:B------:R-:W-:Y:S05]  /*3b60*/  BSYNC B0 ;  /* 0x0000000000007941 */ /* 0x000fea0003800000 */
.L_x_1985:
[----:B------:R1:W-:Y:S02]  /*3b70*/  ATOM.E.ADD.F16x2.RN.STRONG.GPU P0, RZ, desc[UR6][R4.64+0x4], R6 ;  /* 0x0000040604ff79a2 */ /* 0x0003e4000810e1c6 */
[----:B-1----:R-:W-:Y:S05]  /*3b80*/  @P0 EXIT ;  /* 0x000000000000094d */ /* 0x002fea0003800000 */
[----:B------:R-:W1:Y:S02]  /*3b90*/  QSPC.E.S P0, RZ, [R4+0x4] ;  /* 0x0000040004ff73aa */ /* 0x000e640000000500 */
[----:B-1----:R-:W-:Y:S05]  /*3ba0*/  @!P0 BRA `(.L_x_1989) ;  /* 0x0000000000208947 */ /* 0x002fea0003800000 */
[----:B------:R-:W-:-:S05]  /*3bb0*/  IMAD.MOV.U32 R2, RZ, RZ, R4 ;  /* 0x000000ffff027224 */ /* 0x000fca00078e0004 */
[----:B------:R-:W-:-:S07]  /*3bc0*/  MOV R0, R2 ;  /* 0x0000000200007202 */ /* 0x000fce0000000f00 */
.L_x_1990:
[----:B------:R-:W0:Y:S02]  /*3bd0*/  LDS R2, [R0+0x4] ;  /* 0x0000040000027984 */ /* 0x000e240000000800 */
[----:B0-----:R-:W-:-:S10]  /*3be0*/  HFMA2.MMA R3, R2, 1, 1, R6 ;  /* 0x3c003c0002037835 */ /* 0x001fd40000000006 */
[----:B------:R-:W0:Y:S02]  /*3bf0*/  ATOMS.CAST.SPIN R3, [R0+0x4], R2, R3 ;  /* 0x000004020003738d */ /* 0x000e240001800003 */
[----:B0-----:R-:W-:-:S13]  /*3c00*/  ISETP.EQ.U32.AND P0, PT, R3, 0x1, PT ;  /* 0x000000010300780c */ /* 0x001fda0003f02070 */
[----:B------:R-:W-:Y:S05]  /*3c10*/  @!P0 BRA `(.L_x_1990) ;  /* 0xfffffffc00ec8947 */ /* 0x000fea000383ffff */
[----:B------:R-:W-:Y:S05]  /*3c20*/  EXIT ;  /* 0x000000000000794d */ /* 0x000fea0003800000 */
.L_x_1989:
[----:B------:R-:W0:Y:S02]  /*3c30*/  LD.E R0, desc[UR6][R4.64+0x4] ;  /* 0x0000040604007980 */ /* 0x000e24000c101900 */
[----:B0-----:R-:W-:-:S05]  /*3c40*/  IADD3 R3, R6, R0, RZ ;  /* 0x0000000006037210 */ /* 0x001fca0007ffe0ff */
[----:B------:R-:W-:Y:S01]  /*3c50*/  ST.E desc[UR6][R4.64+0x4], R3 ;  /* 0x0000040304007985 */ /* 0x000fe2000c101906 */
[----:B------:R-:W-:Y:S05]  /*3c60*/  EXIT ;  /* 0x000000000000794d */ /* 0x000fea0003800000 */
.L_x_1991:
        /* <DEDUP_REMOVED lines=9> */
.L_x_3692:


//--------------------- .text._Z23gemm_half_q_half_kernelILi3ELi24ELb1ELb0ELi32EEvPK6__halfPKjS4_S2_PS0_iiiiPKtS7_iiiiiibS2_i --------------------------
	.section	.text._Z23gemm_half_q_half_kernelILi3ELi24ELb1ELb0ELi32EEvPK6__halfPKjS4_S2_PS0_iiiiPKtS7_iiiiiibS2_i,"ax",@progbits
	.align	128
        .global         _Z23gemm_half_q_half_kernelILi3ELi24ELb1ELb0ELi32EEvPK6__halfPKjS4_S2_PS0_iiiiPKtS7_iiiiiibS2_i
        .type           _Z23gemm_half_q_half_kernelILi3ELi24ELb1ELb0ELi32EEvPK6__halfPKjS4_S2_PS0_iiiiPKtS7_iiiiiibS2_i,@function
        .size           _Z23gemm_half_q_half_kernelILi3ELi24ELb1ELb0ELi32EEvPK6__halfPKjS4_S2_PS0_iiiiPKtS7_iiiiiibS2_i,(.L_x_3693 - _Z23gemm_half_q_half_kernelILi3ELi24ELb1ELb0ELi32EEvPK6__halfPKjS4_S2_PS0_iiiiPKtS7_iiiiiibS2_i)
        .other          _Z23gemm_half_q_half_kernelILi3ELi24ELb1ELb0ELi32EEvPK6__halfPKjS4_S2_PS0_iiiiPKtS7_iiiiiibS2_i,@"STO_CUDA_ENTRY STV_DEFAULT"
_Z23gemm_half_q_half_kernelILi3ELi24ELb1ELb0ELi32EEvPK6__halfPKjS4_S2_PS0_iiiiPKtS7_iiiiiibS2_i:
.text._Z23gemm_half_q_half_kernelILi3ELi24ELb1ELb0ELi32EEvPK6__halfPKjS4_S2_PS0_iiiiPKtS7_iiiiiibS2_i:
        /* <DEDUP_REMOVED lines=36> */
.L_x_1992:
[----:B------:R-:W-:Y:S02]  /*0240*/  PRMT R0, R7, 0x9910, RZ ;  /* 0x0000991007007816 */ /* 0x000fe400000000ff */
[----:B------:R-:W-:Y:S02]  /*0250*/  SHF.L.U32 R14, R87, 0x5, RZ ;  /* 0x00000005570e7819 */ /* 0x000fe400000006ff */
[----:B------:R-:W-:Y:S02]  /*0260*/  ISETP.NE.AND P0, PT, R0, RZ, PT ;  /* 0x000000ff0000720c */ /* 0x000fe40003f05270 */
[----:B------:R-:W-:-:S11]  /*0270*/  VIADDMNMX R13, R14, 0x20, R23, PT ;  /* 0x000000200e0d7846 */ /* 0x000fd60003800117 */
[----:B------:R-:W-:Y:S05]  /*0280*/  @!P0 EXIT ;  /* 0x000000000000894d */ /* 0x000fea0003800000 */
[----:B------:R-:W-:Y:S01]  /*0290*/  IADD3 R4, R14, R19, RZ ;  /* 0x000000130e047210 */ /* 0x000fe20007ffe0ff */
[----:B------:R-:W-:Y:S01]  /*02a0*/  BSSY B0, `(.L_x_1993) ;  /* 0x000006d000007945 */ /* 0x000fe20003800000 */
[----:B------:R-:W-:Y:S02]  /*02b0*/  SHF.L.U32 R0, R6, 0x7, RZ ;  /* 0x0000000706007819 */ /* 0x000fe400000006ff */
        /* <DEDUP_REMOVED lines=28> */
.L_x_1997:
        /* <DEDUP_REMOVED lines=16> */
.L_x_1996:
        /* <DEDUP_REMOVED lines=16> */
.L_x_1995:
        /* <DEDUP_REMOVED lines=17> */
.L_x_1999:
        /* <DEDUP_REMOVED lines=16> */
.L_x_1998:
        /* <DEDUP_REMOVED lines=14> */
.L_x_1994:
[----:B------:R-:W-:Y:S05]  /*0970*/  BSYNC B0 ;  /* 0x0000000000007941 */ /* 0x000fea0003800000 */
.L_x_1993:
        /* <DEDUP_REMOVED lines=20> */
.L_x_2002:
        /* <DEDUP_REMOVED lines=11> */
.L_x_2001:
        /* <DEDUP_REMOVED lines=10> */
.L_x_2000:
[----:B------:R-:W0:Y:S08]  /*0c10*/  LDC R27, c[0x0][0x25c] ;  /* 0x00009700ff1b7b82 */ /* 0x000e300000000800 */
[----:B------:R-:W-:Y:S01]  /*0c20*/  BAR.SYNC.DEFER_BLOCKING 0x0 ;  /* 0x0000000000007b1d */ /* 0x000fe20000010000 */
[----:B------:R-:W-:-:S05]  /*0c30*/  ISETP.GE.AND P0, PT, R14, R13, PT ;  /* 0x0000000d0e00720c */ /* 0x000fca0003f06270 */
[----:B------:R-:W-:Y:S02]  /*0c40*/  ULDC UR5, c[0x0][0x258] ;  /* 0x0000960000057ab9 */ /* 0x000fe40000000800 */
[----:B------:R-:W2:Y:S01]  /*0c50*/  LDC R29, c[0x0][0x264] ;  /* 0x00009900ff1d7b82 */ /* 0x000ea20000000800 */
[----:B------:R-:W-:Y:S01]  /*0c60*/  ULDC UR10, c[0x0][0x260] ;  /* 0x00009800000a7ab9 */ /* 0x000fe20000000800 */
[----:B------:R-:W-:Y:S01]  /*0c70*/  ULDC UR8, c[0x0][0x268] ;  /* 0x00009a0000087ab9 */ /* 0x000fe20000000800 */
[C---:B------:R-:W-:Y:S02]  /*0c80*/  ISETP.GT.AND P5, PT, R14.reuse, UR5, PT ;  /* 0x000000050e007c0c */ /* 0x040fe4000bfa4270 */
[C---:B------:R-:W-:Y:S02]  /*0c90*/  ISETP.GT.AND P4, PT, R14.reuse, UR10, PT ;  /* 0x0000000a0e007c0c */ /* 0x040fe4000bf84270 */
[C---:B------:R-:W-:Y:S02]  /*0ca0*/  ISETP.GT.AND P3, PT, R14.reuse, UR8, PT ;  /* 0x000000080e007c0c */ /* 0x040fe4000bf64270 */
[----:B------:R-:W-:-:S02]  /*0cb0*/  VIMNMX R26, R14, UR5, PT ;  /* 0x000000050e1a7c48 */ /* 0x000fc4000bfe0100 */
[----:B0-----:R-:W-:Y:S01]  /*0cc0*/  ISETP.GT.AND P2, PT, R14, R27, PT ;  /* 0x0000001b0e00720c */ /* 0x001fe20003f44270 */
[----:B------:R-:W-:-:S12]  /*0cd0*/  @P0 BRA `(.L_x_2003) ;  /* 0x0000000000d40947 */ /* 0x000fd80003800000 */
[----:B------:R-:W0:Y:S01]  /*0ce0*/  LDC.64 R10, c[0x0][0x248] ;  /* 0x00009200ff0a7b82 */ /* 0x000e220000000a00 */
        /* <DEDUP_REMOVED lines=11> */
.L_x_2004:
[----:B-----5:R-:W-:Y:S01]  /*0da0*/  IADD3 R0, R3, UR4, RZ ;  /* 0x0000000403007c10 */ /* 0x020fe2000fffe0ff */
[----:B------:R-:W0:Y:S04]  /*0db0*/  LDC.64 R6, c[0x0][0x228] ;  /* 0x00008a00ff067b82 */ /* 0x000e280000000a00 */
        /* <DEDUP_REMOVED lines=9> */
[----:B0-----:R-:W-:-:S06]  /*0e50*/  IMAD.WIDE R6, R0, 0x2, R6 ;  /* 0x0000000200067825 */ /* 0x001fcc00078e0206 */
[----:B------:R0:W2:Y:S01]  /*0e60*/  LDG.E.U16.CONSTANT R6, desc[UR6][R6.64] ;  /* 0x0000000606067981 */ /* 0x0000a2000c1e9500 */
        /* <DEDUP_REMOVED lines=12> */
[----:B0-----:R-:W-:Y:S01]  /*0f30*/  IMAD R7, R19, R19, RZ ;  /* 0x0000001313077224 */ /* 0x001fe200078e02ff */
[----:B------:R-:W-:Y:S01]  /*0f40*/  IADD3 R4, R4, 0x1, RZ ;  /* 0x0000000104047810 */ /* 0x000fe20007ffe0ff */
[----:B------:R-:W-:Y:S01]  /*0f50*/  IMAD R23, R0, R0, RZ ;  /* 0x0000000000177224 */ /* 0x000fe200078e02ff */
[----:B----4-:R-:W-:Y:S01]  /*0f60*/  IADD3 R24, R25, R24, RZ ;  /* 0x0000001819187210 */ /* 0x010fe20007ffe0ff */
[----:B------:R-:W-:-:S02]  /*0f70*/  IMAD R18, R18, R18, RZ ;  /* 0x0000001212127224 */ /* 0x000fc400078e02ff */
[----:B------:R-:W-:Y:S01]  /*0f80*/  IMAD R8, R4, R4, RZ ;  /* 0x0000000404087224 */ /* 0x000fe200078e02ff */
[----:B------:R-:W2:Y:S01]  /*0f90*/  I2F.F16 R7, R7 ;  /* 0x0000000700077306 */ /* 0x000ea20000200c00 */
[----:B------:R-:W-:-:S07]  /*0fa0*/  ISETP.GE.AND P6, PT, R24, R13, PT ;  /* 0x0000000d1800720c */ /* 0x000fce0003fc6270 */
[----:B------:R2:W0:Y:S08]  /*0fb0*/  I2F.F16 R5, R18 ;  /* 0x0000001200057306 */ /* 0x0004300000200c00 */
[----:B------:R-:W1:Y:S01]  /*0fc0*/  I2F.F16 R9, R8 ;  /* 0x0000000800097306 */ /* 0x000e620000200c00 */
[-C--:B--2---:R-:W-:Y:S02]  /*0fd0*/  HMUL2 R18, R7.H0_H0, R6.reuse.H0_H0 ;  /* 0x2000000607127232 */ /* 0x084fe40000000800 */
[----:B0-----:R-:W-:-:S05]  /*0fe0*/  HMUL2 R19, R5.H0_H0, R6.H0_H0 ;  /* 0x2000000605137232 */ /* 0x001fca0000000800 */
[----:B------:R-:W0:Y:S01]  /*0ff0*/  I2F.F16 R23, R23 ;  /* 0x0000001700177306 */ /* 0x000e220000200c00 */
[-C--:B-1----:R-:W-:Y:S02]  /*1000*/  HMUL2 R4, R9.H0_H0, R6.reuse.H0_H0 ;  /* 0x2000000609047232 */ /* 0x082fe40000000800 */
[----:B0-----:R-:W-:Y:S01]  /*1010*/  HMUL2 R0, R23.H0_H0, R6.H0_H0 ;  /* 0x2000000617007232 */ /* 0x001fe20000000800 */
[----:B------:R-:W-:Y:S06]  /*1020*/  @!P6 BRA `(.L_x_2004) ;  /* 0xfffffffc005ce947 */ /* 0x000fec000383ffff */
.L_x_2003:
[----:B------:R-:W-:Y:S02]  /*1030*/  SHF.R.S32.HI R3, RZ, 0x1f, R26 ;  /* 0x0000001fff037819 */ /* 0x000fe4000001141a */
[----:B--2---:R-:W-:Y:S02]  /*1040*/  ISETP.GT.AND P6, PT, R14, R29, PT ;  /* 0x0000001d0e00720c */ /* 0x004fe40003fc4270 */
[----:B------:R-:W-:Y:S01]  /*1050*/  LEA.HI R26, R3, R26, RZ, 0x5 ;  /* 0x0000001a031a7211 */ /* 0x000fe200078f28ff */
[----:B------:R-:W-:Y:S01]  /*1060*/  HFMA2.MMA R3, -RZ, RZ, 0, 0 ;  /* 0x00000000ff037435 */ /* 0x000fe200000001ff */
[----:B-1----:R-:W-:Y:S01]  /*1070*/  MOV R5, RZ ;  /* 0x000000ff00057202 */ /* 0x002fe20000000f00 */
[----:B------:R-:W-:Y:S09]  /*1080*/  @!P5 BRA `(.L_x_2005) ;  /* 0x00000000001cd947 */ /* 0x000ff20003800000 */
[----:B------:R-:W0:Y:S02]  /*1090*/  LDC R5, c[0x0][0x25c] ;  /* 0x00009700ff057b82 */ /* 0x000e240000000800 */
[----:B0-----:R-:W-:-:S04]  /*10a0*/  VIMNMX R5, R14, R5, PT ;  /* 0x000000050e057248 */ /* 0x001fc80003fe0100 */
[----:B------:R-:W-:-:S04]  /*10b0*/  IADD3 R5, R5, -UR5, RZ ;  /* 0x8000000505057c10 */ /* 0x000fc8000fffe0ff */
[----:B------:R-:W-:-:S04]  /*10c0*/  SHF.R.S32.HI R6, RZ, 0x1f, R5 ;  /* 0x0000001fff067819 */ /* 0x000fc80000011405 */
[----:B------:R-:W-:-:S04]  /*10d0*/  LEA.HI R6, R6, R5, RZ, 0x5 ;  /* 0x0000000506067211 */ /* 0x000fc800078f28ff */
[----:B------:R-:W-:-:S05]  /*10e0*/  SHF.R.S32.HI R6, RZ, 0x5, R6 ;  /* 0x00000005ff067819 */ /* 0x000fca0000011406 */
[----:B------:R-:W-:-:S07]  /*10f0*/  IMAD R5, R6, 0x6, RZ ;  /* 0x0000000606057824 */ /* 0x000fce00078e02ff */
.L_x_2005:
        /* <DEDUP_REMOVED lines=8> */
.L_x_2006:
        /* <DEDUP_REMOVED lines=11> */
.L_x_2007:
        /* <DEDUP_REMOVED lines=8> */
.L_x_2008:
        /* <DEDUP_REMOVED lines=9> */
.L_x_2009:
        /* <DEDUP_REMOVED lines=21> */
[----:B------:R-:W-:Y:S01]  /*1490*/  PRMT R12, RZ, 0x7610, R12 ;  /* 0x00007610ff0c7816 */ /* 0x000fe2000000000c */
[----:B------:R-:W-:Y:S01]  /*14a0*/  ULDC UR5, c[0x0][0x260] ;  /* 0x0000980000057ab9 */ /* 0x000fe20000000800 */
[----:B------:R-:W-:-:S05]  /*14b0*/  ULDC UR8, c[0x0][0x240] ;  /* 0x0000900000087ab9 */ /* 0x000fca0000000800 */
.L_x_2014:
        /* <DEDUP_REMOVED lines=24> */
[----:B------:R-:W-:Y:S02]  /*1640*/  SHF.R.U32.HI R92, RZ, 0xe, R39 ;  /* 0x0000000eff5c7819 */ /* 0x000fe40000011627 */
[----:B------:R-:W-:Y:S02]  /*1650*/  LOP3.LUT R24, R7, 0x10001, RZ, 0xc0, !PT ;  /* 0x0001000107187812 */ /* 0x000fe400078ec0ff */
[----:B------:R-:W-:Y:S02]  /*1660*/  LOP3.LUT R91, R91, 0x10001, RZ, 0xc0, !PT ;  /* 0x000100015b5b7812 */ /* 0x000fe400078ec0ff */
[C---:B------:R-:W-:Y:S02]  /*1670*/  LOP3.LUT R70, R36.reuse, 0x3e003e0, RZ, 0xc0, !PT ;  /* 0x03e003e024467812 */ /* 0x040fe400078ec0ff */
[----:B------:R-:W-:-:S02]  /*1680*/  LOP3.LUT R73, R36, 0x1f001f, RZ, 0xc0, !PT ;  /* 0x001f001f24497812 */ /* 0x000fc400078ec0ff */
[----:B------:R-:W-:Y:S02]  /*1690*/  SHF.R.U32.HI R74, RZ, 0xa, R36 ;  /* 0x0000000aff4a7819 */ /* 0x000fe40000011624 */
[----:B------:R-:W-:Y:S02]  /*16a0*/  SHF.R.U32.HI R85, RZ, 0xe, R37 ;  /* 0x0000000eff557819 */ /* 0x000fe40000011625 */
[----:B------:R-:W-:Y:S02]  /*16b0*/  LOP3.LUT R84, R84, 0x10001, RZ, 0xc0, !PT ;  /* 0x0001000154547812 */ /* 0x000fe400078ec0ff */
[----:B------:R-:W-:Y:S02]  /*16c0*/  SHF.R.U32.HI R89, RZ, 0xe, R38 ;  /* 0x0000000eff597819 */ /* 0x000fe40000011626 */
[C---:B------:R-:W-:Y:S02]  /*16d0*/  LOP3.LUT R36, R38.reuse, 0x3e003e0, RZ, 0xc0, !PT ;  /* 0x03e003e026247812 */ /* 0x040fe400078ec0ff */
[----:B------:R-:W-:-:S02]  /*16e0*/  LOP3.LUT R52, R38, 0x1f001f, RZ, 0xc0, !PT ;  /* 0x001f001f26347812 */ /* 0x000fc400078ec0ff */
[----:B------:R-:W-:Y:S02]  /*16f0*/  SHF.R.U32.HI R54, RZ, 0xa, R38 ;  /* 0x0000000aff367819 */ /* 0x000fe40000011626 */
        /* <DEDUP_REMOVED lines=23> */
[C---:B------:R-:W-:Y:S02]  /*1870*/  LOP3.LUT R72, R25.reuse, 0x3e003e0, RZ, 0xc0, !PT ;  /* 0x03e003e019487812 */ /* 0x040fe400078ec0ff */
[----:B------:R-:W-:Y:S02]  /*1880*/  LOP3.LUT R75, R25, 0x1f001f, RZ, 0xc0, !PT ;  /* 0x001f001f194b7812 */ /* 0x000fe400078ec0ff */
[----:B------:R-:W-:Y:S02]  /*1890*/  SHF.R.U32.HI R76, RZ, 0xa, R25 ;  /* 0x0000000aff4c7819 */ /* 0x000fe40000011619 */
[----:B------:R-:W-:Y:S02]  /*18a0*/  LOP3.LUT R89, R88, 0x20002, R89, 0xf8, !PT ;  /* 0x0002000258597812 */ /* 0x000fe400078ef859 */
[----:B------:R-:W-:Y:S02]  /*18b0*/  SHF.R.U32.HI R25, RZ, 0xc, R26 ;  /* 0x0000000cff197819 */ /* 0x000fe4000001161a */
[----:B------:R-:W-:-:S02]  /*18c0*/  LOP3.LUT R43, R26, 0x3e003e0, RZ, 0xc0, !PT ;  /* 0x03e003e01a2b7812 */ /* 0x000fc400078ec0ff */
[----:B------:R-:W-:Y:S02]  /*18d0*/  LOP3.LUT R66, R26, 0x1f001f, RZ, 0xc0, !PT ;  /* 0x001f001f1a427812 */ /* 0x000fe400078ec0ff */
[----:B------:R-:W-:Y:S02]  /*18e0*/  SHF.R.U32.HI R67, RZ, 0xa, R26 ;  /* 0x0000000aff437819 */ /* 0x000fe4000001161a */
        /* <DEDUP_REMOVED lines=9> */
[----:B------:R-:W-:-:S02]  /*1980*/  PRMT R24, R17, 0x9910, RZ ;  /* 0x0000991011187816 */ /* 0x000fc400000000ff */
[----:B------:R-:W-:Y:S02]  /*1990*/  LOP3.LUT R86, R85, 0x40004, R86, 0xf8, !PT ;  /* 0x0004000455567812 */ /* 0x000fe400078ef856 */
[C---:B------:R-:W-:Y:S02]  /*19a0*/  LOP3.LUT R37, R39.reuse, 0x3e003e0, RZ, 0xc0, !PT ;  /* 0x03e003e027257812 */ /* 0x040fe400078ec0ff */
[----:B------:R-:W-:Y:S02]  /*19b0*/  LOP3.LUT R48, R39, 0x1f001f, RZ, 0xc0, !PT ;  /* 0x001f001f27307812 */ /* 0x000fe400078ec0ff */
[----:B------:R-:W-:Y:S02]  /*19c0*/  SHF.R.U32.HI R49, RZ, 0xa, R39 ;  /* 0x0000000aff317819 */ /* 0x000fe40000011627 */
[----:B------:R-:W-:Y:S02]  /*19d0*/  LOP3.LUT R90, R89, 0x40004, R90, 0xf8, !PT ;  /* 0x00040004595a7812 */ /* 0x000fe400078ef85a */
[----:B------:R-:W-:-:S02]  /*19e0*/  LOP3.LUT R39, R31, 0x3e003e0, RZ, 0xc0, !PT ;  /* 0x03e003e01f277812 */ /* 0x000fc400078ec0ff */
[----:B------:R-:W-:Y:S02]  /*19f0*/  LOP3.LUT R55, R31, 0x1f001f, RZ, 0xc0, !PT ;  /* 0x001f001f1f377812 */ /* 0x000fe400078ec0ff */
[----:B------:R-:W-:Y:S02]  /*1a00*/  SHF.R.U32.HI R50, RZ, 0xa, R31 ;  /* 0x0000000aff327819 */ /* 0x000fe4000001161f */
[----:B------:R-:W-:Y:S02]  /*1a10*/  MOV R31, 0x2800 ;  /* 0x00002800001f7802 */ /* 0x000fe40000000f00 */
[----:B------:R-:W-:Y:S02]  /*1a20*/  LOP3.LUT R85, R83, 0x80008, R28, 0xf8, !PT ;  /* 0x0008000853557812 */ /* 0x000fe400078ef81c */
[----:B------:R-:W-:Y:S02]  /*1a30*/  LOP3.LUT R97, R91, 0x80008, R26, 0xf8, !PT ;  /* 0x000800085b617812 */ /* 0x000fe400078ef81a */
[----:B------:R-:W-:-:S02]  /*1a40*/  ISETP.NE.AND P0, PT, R24, RZ, PT ;  /* 0x000000ff1800720c */ /* 0x000fc40003f05270 */
[----:B------:R-:W-:Y:S02]  /*1a50*/  LOP3.LUT R89, R86, 0x80008, R29, 0xf8, !PT ;  /* 0x0008000856597812 */ /* 0x000fe400078ef81d */
[C---:B------:R-:W-:Y:S02]  /*1a60*/  LOP3.LUT R69, R27.reuse, 0x3e003e0, RZ, 0xc0, !PT ;  /* 0x03e003e01b457812 */ /* 0x040fe400078ec0ff */
[----:B------:R-:W-:Y:S02]  /*1a70*/  LOP3.LUT R60, R27, 0x1f001f, RZ, 0xc0, !PT ;  /* 0x001f001f1b3c7812 */ /* 0x000fe400078ec0ff */
[----:B------:R-:W-:Y:S02]  /*1a80*/  SHF.R.U32.HI R63, RZ, 0xa, R27 ;  /* 0x0000000aff3f7819 */ /* 0x000fe4000001161b */
[----:B------:R-:W-:Y:S02]  /*1a90*/  LOP3.LUT R93, R90, 0x80008, R25, 0xf8, !PT ;  /* 0x000800085a5d7812 */ /* 0x000fe400078ef819 */
[----:B------:R-:W-:-:S02]  /*1aa0*/  PRMT R7, R31, 0x7610, R7 ;  /* 0x000076101f077816 */ /* 0x000fc40000000007 */
        /* <DEDUP_REMOVED lines=45> */
[----:B------:R-:W-:Y:S02]  /*1d80*/  ISETP.GE.AND P2, PT, R15, 0x2, PT ;  /* 0x000000020f00780c */ /* 0x000fe40003f46270 */
[----:B--2---:R-:W-:Y:S02]  /*1d90*/  SHF.R.U32.HI R82, RZ, 0xb, R20 ;  /* 0x0000000bff527819 */ /* 0x004fe40000011614 */
[----:B------:R-:W-:Y:S02]  /*1da0*/  LOP3.LUT R91, R22, 0x3e003e0, RZ, 0xc0, !PT ;  /* 0x03e003e0165b7812 */ /* 0x000fe400078ec0ff */
[----:B------:R-:W-:-:S02]  /*1db0*/  LOP3.LUT R83, R20, 0x3e003e0, RZ, 0xc0, !PT ;  /* 0x03e003e014537812 */ /* 0x000fc400078ec0ff */
[----:B------:R-:W-:Y:S02]  /*1dc0*/  LOP3.LUT R24, R20, 0x1f001f, RZ, 0xc0, !PT ;  /* 0x001f001f14187812 */ /* 0x000fe400078ec0ff */
[----:B------:R-:W-:Y:S02]  /*1dd0*/  SHF.R.U32.HI R26, RZ, 0xa, R20 ;  /* 0x0000000aff1a7819 */ /* 0x000fe40000011614 */
[----:B------:R-:W-:Y:S02]  /*1de0*/  SHF.R.U32.HI R86, RZ, 0xb, R23 ;  /* 0x0000000bff567819 */ /* 0x000fe40000011617 */
        /* <DEDUP_REMOVED lines=9> */
[----:B------:R-:W-:Y:S01]  /*1e80*/  LOP3.LUT R82, R71, 0x64006400, RZ, 0xfc, !PT ;  /* 0x6400640047527812 */ /* 0x000fe200078efcff */
[-C--:B------:R-:W-:Y:S01]  /*1e90*/  HFMA2 R71, R70, R7.reuse.H0_H0, -48, -48 ;  /* 0xd200d20046477431 */ /* 0x080fe20000040007 */
[----:B------:R-:W-:Y:S01]  /*1ea0*/  LOP3.LUT R98, R91, 0x64006400, RZ, 0xfc, !PT ;  /* 0x640064005b627812 */ /* 0x000fe200078efcff */
[----:B------:R-:W-:Y:S01]  /*1eb0*/  HADD2 R91, R51, -1040, -1040 ;  /* 0xe410e410335b7430 */ /* 0x000fe20000000000 */
[----:B------:R-:W-:Y:S01]  /*1ec0*/  LOP3.LUT R28, R22, 0x1f001f, RZ, 0xc0, !PT ;  /* 0x001f001f161c7812 */ /* 0x000fe200078ec0ff */
[-C--:B------:R-:W-:Y:S01]  /*1ed0*/  HFMA2 R70, R82, R7.reuse.H0_H0, -48, -48 ;  /* 0xd200d20052467431 */ /* 0x080fe20000040007 */
[----:B------:R-:W-:Y:S01]  /*1ee0*/  SHF.R.U32.HI R29, RZ, 0xa, R22 ;  /* 0x0000000aff1d7819 */ /* 0x000fe20000011616 */
[-C--:B------:R-:W-:Y:S01]  /*1ef0*/  HFMA2 R35, R98, R7.reuse.H0_H0, -48, -48 ;  /* 0xd200d20062237431 */ /* 0x080fe20000040007 */
[----:B------:R-:W-:Y:S01]  /*1f00*/  LOP3.LUT R23, R97, 0x100010, R86, 0xf8, !PT ;  /* 0x0010001061177812 */ /* 0x000fe200078ef856 */
[-C--:B------:R-:W-:Y:S01]  /*1f10*/  HFMA2 R97, R68, R7.reuse.H0_H0, -48, -48 ;  /* 0xd200d20044617431 */ /* 0x080fe20000040007 */
[----:B------:R-:W-:Y:S01]  /*1f20*/  LOP3.LUT R22, R89, 0x100010, R20, 0xf8, !PT ;  /* 0x0010001059167812 */ /* 0x000fe200078ef814 */
        /* <DEDUP_REMOVED lines=176> */
.L_x_2012:
        /* <DEDUP_REMOVED lines=85> */
.L_x_2013:
        /* <DEDUP_REMOVED lines=79> */
.L_x_2011:
[----:B-1----:R-:W-:Y:S01]  /*3470*/  LEA R6, R87, 0x20, 0x5 ;  /* 0x0000002057067811 */ /* 0x002fe200078e28ff */
[----:B------:R-:W-:Y:S01]  /*3480*/  UIADD3 UR4, UR4, 0x40, URZ ;  /* 0x0000004004047890 */ /* 0x000fe2000fffe03f */
[----:B------:R-:W-:Y:S02]  /*3490*/  IADD3 R14, R14, 0x20, RZ ;  /* 0x000000200e0e7810 */ /* 0x000fe40007ffe0ff */
[----:B------:R-:W-:Y:S02]  /*34a0*/  VIMNMX R7, R6, UR8, PT ;  /* 0x0000000806077c48 */ /* 0x000fe4000bfe0100 */
[C---:B------:R-:W-:Y:S02]  /*34b0*/  ISETP.GE.AND P0, PT, R14.reuse, UR5, PT ;  /* 0x000000050e007c0c */ /* 0x040fe4000bf06270 */
[----:B------:R-:W-:Y:S01]  /*34c0*/  ISETP.LT.AND P2, PT, R14, R7, PT ;  /* 0x000000070e00720c */ /* 0x000fe20003f41270 */
[----:B------:R-:W-:-:S12]  /*34d0*/  IMAD.WIDE R6, R33, 0x4, R2 ;  /* 0x0000000421067825 */ /* 0x000fd800078e0202 */
[----:B------:R-:W-:Y:S05]  /*34e0*/  @!P0 BRA P2, `(.L_x_2014) ;  /* 0xffffffdc00f48947 */ /* 0x000fea000103ffff */
.L_x_2010:
        /* <DEDUP_REMOVED lines=12> */
.L_x_2028:
        /* <DEDUP_REMOVED lines=8> */
[----:B------:R-:W-:Y:S02]  /*3630*/  LOP3.LUT R4, R25, 0xf000f0, RZ, 0xc0, !PT ;  /* 0x00f000f019047812 */ /* 0x000fe400078ec0ff */
[----:B------:R-:W-:Y:S02]  /*3640*/  SHF.R.U32.HI R32, RZ, 0x8, R26 ;  /* 0x00000008ff207819 */ /* 0x000fe4000001161a */
[----:B------:R-:W-:Y:S02]  /*3650*/  SHF.R.U32.HI R24, RZ, 0x8, R24 ;  /* 0x00000008ff187819 */ /* 0x000fe40000011618 */
[----:B------:R-:W-:Y:S02]  /*3660*/  SHF.R.U32.HI R28, RZ, 0x8, R25 ;  /* 0x00000008ff1c7819 */ /* 0x000fe40000011619 */
[----:B------:R-:W-:Y:S02]  /*3670*/  LOP3.LUT R30, R26, 0xf000f0, RZ, 0xc0, !PT ;  /* 0x00f000f01a1e7812 */ /* 0x000fe400078ec0ff */
[----:B------:R-:W-:-:S02]  /*3680*/  SHF.R.U32.HI R36, RZ, 0x8, R27 ;  /* 0x00000008ff247819 */ /* 0x000fc4000001161b */
[----:B------:R-:W-:Y:S02]  /*3690*/  LOP3.LUT R3, R25, 0xf000f, RZ, 0xc0, !PT ;  /* 0x000f000f19037812 */ /* 0x000fe400078ec0ff */
[C---:B------:R-:W-:Y:S02]  /*36a0*/  LOP3.LUT R33, R27.reuse, 0xf000f, RZ, 0xc0, !PT ;  /* 0x000f000f1b217812 */ /* 0x040fe400078ec0ff */
        /* <DEDUP_REMOVED lines=129> */
.L_x_2017:
        /* <DEDUP_REMOVED lines=90> */
.L_x_2019:
        /* <DEDUP_REMOVED lines=16> */
[----:B------:R-:W-:-:S02]  /*4560*/  HADD2.F32 R46, -RZ, R31.H1_H1 ;  /* 0x3000001fff2e7230 */ /* 0x000fc40000004100 */
[-C--:B------:R-:W-:Y:S01]  /*4570*/  FFMA.FTZ R3, R3, R41.reuse, RZ ;  /* 0x0000002903037223 */ /* 0x080fe200000100ff */
        /* <DEDUP_REMOVED lines=18> */
[-C--:B------:R-:W-:Y:S01]  /*46a0*/  FFMA.FTZ R4, R3, R43.reuse, R2 ;  /* 0x0000002b03047223 */ /* 0x080fe20000010002 */
[----:B------:R-:W-:Y:S02]  /*46b0*/  HADD2.F32 R23, -RZ, R33.H0_H0 ;  /* 0x20000021ff177230 */ /* 0x000fe40000004100 */
[-C--:B------:R-:W-:Y:S01]  /*46c0*/  FFMA.FTZ R26, R27, R43.reuse, R26 ;  /* 0x0000002b1b1a7223 */ /* 0x080fe2000001001a */
[----:B-1----:R-:W-:Y:S02]  /*46d0*/  HADD2.F32 R3, -RZ, R24.H0_H0 ;  /* 0x20000018ff037230 */ /* 0x002fe40000004100 */
[----:B------:R-:W-:Y:S01]  /*46e0*/  FFMA.FTZ R44, R29, R43, R44 ;  /* 0x0000002b1d2c7223 */ /* 0x000fe2000001002c */
[----:B------:R-:W-:Y:S02]  /*46f0*/  HADD2.F32 R27, -RZ, R35.H0_H0 ;  /* 0x20000023ff1b7230 */ /* 0x000fe40000004100 */
        /* <DEDUP_REMOVED lines=45> */
.L_x_2018:
        /* <DEDUP_REMOVED lines=142> */
.L_x_2020:
        /* <DEDUP_REMOVED lines=90> */
.L_x_2022:
        /* <DEDUP_REMOVED lines=87> */
.L_x_2021:
        /* <DEDUP_REMOVED lines=141> */
.L_x_2023:
        /* <DEDUP_REMOVED lines=90> */
.L_x_2025:
        /* <DEDUP_REMOVED lines=87> */
.L_x_2024:
[----:B------:R-:W-:-:S06]  /*71a0*/  IMAD.WIDE R24, R23, 0x4, R24 ;  /* 0x0000000417187825 */ /* 0x000fcc00078e0218 */
[----:B------:R-:W2:Y:S02]  /*71b0*/  LDG.E.128.CONSTANT R24, desc[UR6][R24.64] ;  /* 0x0000000618187981 */ /* 0x000ea4000c1e9d00 */
[C---:B--2---:R-:W-:Y:S02]  /*71c0*/  LOP3.LUT R0, R24.reuse, 0xf000f, RZ, 0xc0, !PT ;  /* 0x000f000f18007812 */ /* 0x044fe400078ec0ff */
[----:B------:R-:W-:Y:S02]  /*71d0*/  LOP3.LUT R2, R24, 0xf000f0, RZ, 0xc0, !PT ;  /* 0x00f000f018027812 */ /* 0x000fe400078ec0ff */
[----:B------:R-:W-:Y:S02]  /*71e0*/  SHF.R.U32.HI R3, RZ, 0x8, R24 ;  /* 0x00000008ff037819 */ /* 0x000fe40000011618 */
[----:B------:R-:W-:Y:S02]  /*71f0*/  LOP3.LUT R24, R27, 0xf000f0, RZ, 0xc0, !PT ;  /* 0x00f000f01b187812 */ /* 0x000fe400078ec0ff */
[----:B------:R-:W-:-:S02]  /*7200*/  SHF.R.U32.HI R32, RZ, 0x8, R25 ;  /* 0x00000008ff207819 */ /* 0x000fc40000011619 */
[----:B------:R-:W-:Y:S02]  /*7210*/  SHF.R.U32.HI R34, RZ, 0x8, R26 ;  /* 0x00000008ff227819 */ /* 0x000fe4000001161a */
[----:B------:R-:W-:Y:S02]  /*7220*/  LOP3.LUT R37, R24, 0x64006400, RZ, 0xfc, !PT ;  /* 0x6400640018257812 */ /* 0x000fe400078efcff */
[----:B------:R-:W-:Y:S02]  /*7230*/  LOP3.LUT R28, R25, 0xf000f0, RZ, 0xc0, !PT ;  /* 0x00f000f0191c7812 */ /* 0x000fe400078ec0ff */
[C---:B------:R-:W-:Y:S02]  /*7240*/  LOP3.LUT R33, R26.reuse, 0xf000f, RZ, 0xc0, !PT ;  /* 0x000f000f1a217812 */ /* 0x040fe400078ec0ff */
[----:B------:R-:W-:Y:S02]  /*7250*/  LOP3.LUT R29, R26, 0xf000f0, RZ, 0xc0, !PT ;  /* 0x00f000f01a1d7812 */ /* 0x000fe400078ec0ff */
[----:B------:R-:W-:-:S02]  /*7260*/  LOP3.LUT R24, R32, 0xf000f0, RZ, 0xc0, !PT ;  /* 0x00f000f020187812 */ /* 0x000fc400078ec0ff */
        /* <DEDUP_REMOVED lines=78> */
[----:B-1----:R-:W-:Y:S02]  /*7750*/  HADD2.F32 R2, -RZ, R24.H0_H0 ;  /* 0x20000018ff027230 */ /* 0x002fe40000004100 */
        /* <DEDUP_REMOVED lines=49> */
.L_x_2026:
        /* <DEDUP_REMOVED lines=30> */
[--C-:B------:R-:W-:Y:S02]  /*7c50*/  HADD2.F32 R40, -RZ, R28.reuse.H0_H0 ;  /* 0x2000001cff287230 */ /* 0x100fe40000004100 */
        /* <DEDUP_REMOVED lines=59> */
.L_x_2027:
        /* <DEDUP_REMOVED lines=14> */
[----:B------:R-:W-:Y:S02]  /*80f0*/  HADD2.F32 R0, -RZ, R23.H0_H0 ;  /* 0x20000017ff007230 */ /* 0x000fe40000004100 */
[----:B------:R-:W-:Y:S01]  /*8100*/  FFMA.FTZ R45, R2, R41, RZ ;  /* 0x00000029022d7223 */ /* 0x000fe200000100ff */
[----:B------:R-:W-:-:S02]  /*8110*/  HADD2.F32 R32, -RZ, R32.H1_H1 ;  /* 0x30000020ff207230 */ /* 0x000fc40000004100 */
[-C--:B------:R-:W-:Y:S01]  /*8120*/  FFMA.FTZ R3, R3, R41.reuse, RZ ;  /* 0x0000002903037223 */ /* 0x080fe200000100ff */
[----:B------:R-:W-:Y:S01]  /*8130*/  FFMA.FTZ R41, R4, R41, RZ ;  /* 0x0000002904297223 */ /* 0x000fe200000100ff */
        /* <DEDUP_REMOVED lines=8> */
[----:B------:R-:W-:Y:S02]  /*81c0*/  HADD2.F32 R2, -RZ, R26.H0_H0 ;  /* 0x2000001aff027230 */ /* 0x000fe40000004100 */
[----:B------:R-:W-:Y:S01]  /*81d0*/  FFMA.FTZ R43, R0, R44, R43 ;  /* 0x0000002c002b7223 */ /* 0x000fe2000001002b */
[----:B------:R-:W-:Y:S02]  /*81e0*/  HADD2.F32 R32, -RZ, R28.H0_H0 ;  /* 0x2000001cff207230 */ /* 0x000fe40000004100 */
[-C--:B------:R-:W-:Y:S01]  /*81f0*/  FFMA.FTZ R3, R4, R42.reuse, R3 ;  /* 0x0000002a04037223 */ /* 0x080fe20000010003 */
[----:B------:R-:W-:Y:S02]  /*8200*/  HADD2.F32 R4, -RZ, R36.H0_H0 ;  /* 0x20000024ff047230 */ /* 0x000fe40000004100 */
[----:B------:R-:W-:Y:S01]  /*8210*/  FFMA.FTZ R45, R2, R42, R45 ;  /* 0x0000002a022d7223 */ /* 0x000fe2000001002d */
[----:B-1----:R-:W-:-:S02]  /*8220*/  HADD2.F32 R0, -RZ, R24.H0_H0 ;  /* 0x20000018ff007230 */ /* 0x002fc40000004100 */
[----:B------:R-:W-:Y:S01]  /*8230*/  FFMA.FTZ R41, R32, R42, R41 ;  /* 0x0000002a20297223 */ /* 0x000fe20000010029 */
[----:B------:R-:W-:Y:S02]  /*8240*/  HADD2.F32 R26, -RZ, R26.H1_H1 ;  /* 0x3000001aff1a7230 */ /* 0x000fe40000004100 */
        /* <DEDUP_REMOVED lines=51> */
.L_x_2016:
[----:B------:R-:W0:Y:S01]  /*8580*/  LDC R33, c[0x0][0x23c] ;  /* 0x00008f00ff217b82 */ /* 0x000e220000000800 */
[----:B------:R-:W-:Y:S01]  /*8590*/  IADD3 R14, R14, 0x20, RZ ;  /* 0x000000200e0e7810 */ /* 0x000fe20007ffe0ff */
[----:B------:R-:W-:-:S03]  /*85a0*/  UIADD3 UR4, UR4, 0x40, URZ ;  /* 0x0000004004047890 */ /* 0x000fc6000fffe03f */
[C---:B------:R-:W-:Y:S02]  /*85b0*/  ISETP.GE.AND P2, PT, R14.reuse, UR5, PT ;  /* 0x000000050e007c0c */ /* 0x040fe4000bf46270 */
[----:B------:R-:W-:Y:S01]  /*85c0*/  ISETP.LT.AND P3, PT, R14, R13, PT ;  /* 0x0000000d0e00720c */ /* 0x000fe20003f61270 */
[----:B0-----:R-:W-:-:S12]  /*85d0*/  IMAD.WIDE R6, R33, 0x10, R6 ;  /* 0x0000001021067825 */ /* 0x001fd800078e0206 */
[----:B------:R-:W-:Y:S05]  /*85e0*/  @!P2 BRA P3, `(.L_x_2028) ;  /* 0xffffffac00f0a947 */ /* 0x000fea000183ffff */
.L_x_2015:
        /* <DEDUP_REMOVED lines=17> */
.L_x_2032:
[----:B------:R-:W0:Y:S02]  /*8700*/  LDS R2, [R0] ;  /* 0x0000000000027984 */ /* 0x000e240000000800 */
[----:B0-----:R-:W-:-:S10]  /*8710*/  HFMA2.MMA R3, R2, 1, 1, R12 ;  /* 0x3c003c0002037835 */ /* 0x001fd4000000000c */
[----:B------:R-:W0:Y:S02]  /*8720*/  ATOMS.CAST.SPIN R3, [R0], R2, R3 ;  /* 0x000000020003738d */ /* 0x000e240001800003 */
[----:B0-----:R-:W-:-:S13]  /*8730*/  ISETP.EQ.U32.AND P0, PT, R3, 0x1, PT ;  /* 0x000000010300780c */ /* 0x001fda0003f02070 */
[----:B------:R-:W-:Y:S05]  /*8740*/  @!P0 BRA `(.L_x_2032) ;  /* 0xfffffffc00ec8947 */ /* 0x000fea000383ffff */
[----:B------:R-:W-:Y:S05]  /*8750*/  BRA `(.L_x_2030) ;  /* 0x00000000000c7947 */ /* 0x000fea0003800000 */
.L_x_2031:
[----:B------:R-:W2:Y:S02]  /*8760*/  LD.E R0, desc[UR6][R6.64] ;  /* 0x0000000606007980 */ /* 0x000ea4000c101900 */
[----:B--2---:R-:W-:-:S05]  /*8770*/  IADD3 R3, R12, R0, RZ ;  /* 0x000000000c037210 */ /* 0x004fca0007ffe0ff */
[----:B------:R0:W-:Y:S02]  /*8780*/  ST.E desc[UR6][R6.64], R3 ;  /* 0x0000000306007985 */ /* 0x0001e4000c101906 */
.L_x_2030:
[----:B------:R-:W-:Y:S05]  /*8790*/  BSYNC B0 ;  /* 0x0000000000007941 */ /* 0x000fea0003800000 */
.L_x_2029:
[----:B------:R1:W-:Y:S01]  /*87a0*/  ATOM.E.ADD.F16x2.RN.STRONG.GPU P0, RZ, desc[UR6][R6.64+0x4], R11 ;  /* 0x0000040b06ff79a2 */ /* 0x0003e2000810e1c6 */
[----:B------:R-:W-:Y:S04]  /*87b0*/  BSSY B0, `(.L_x_2033) ;  /* 0x000000f000007945 */ /* 0x000fe80003800000 */
[----:B-1----:R-:W-:Y:S05]  /*87c0*/  @P0 BRA `(.L_x_2034) ;  /* 0x0000000000340947 */ /* 0x002fea0003800000 */
[----:B------:R-:W1:Y:S02]  /*87d0*/  QSPC.E.S P0, RZ, [R6+0x4] ;  /* 0x0000040006ff73aa */ /* 0x000e640000000500 */
[----:B-1----:R-:W-:Y:S05]  /*87e0*/  @!P0 BRA `(.L_x_2035) ;  /* 0x0000000000208947 */ /* 0x002fea0003800000 */
[----:B------:R-:W-:-:S04]  /*87f0*/  MOV R2, R6 ;  /* 0x0000000600027202 */ /* 0x000fc80000000f00 */
[----:B------:R-:W-:-:S07]  /*8800*/  MOV R0, R2 ;  /* 0x0000000200007202 */ /* 0x000fce0000000f00 */
.L_x_2036:
[----:B------:R-:W0:Y:S02]  /*8810*/  LDS R2, [R0+0x4] ;  /* 0x0000040000027984 */ /* 0x000e240000000800 */
[----:B0-----:R-:W-:-:S06]  /*8820*/  HADD2 R3, R2, R11 ;  /* 0x0000000b02037230 */ /* 0x001fcc0000000000 */
[----:B------:R-:W0:Y:S02]  /*8830*/  ATOMS.CAST.SPIN R3, [R0+0x4], R2, R3 ;  /* 0x000004020003738d */ /* 0x000e240001800003 */
[----:B0-----:R-:W-:-:S13]  /*8840*/  ISETP.EQ.U32.AND P0, PT, R3, 0x1, PT ;  /* 0x000000010300780c */ /* 0x001fda0003f02070 */
[----:B------:R-:W-:Y:S05]  /*8850*/  @!P0 BRA `(.L_x_2036) ;  /* 0xfffffffc00ec8947 */ /* 0x000fea000383ffff */
[----:B------:R-:W-:Y:S05]  /*8860*/  BRA `(.L_x_2034) ;  /* 0x00000000000c7947 */ /* 0x000fea0003800000 */
.L_x_2035:
[----:B------:R-:W0:Y:S02]  /*8870*/  LD.E R0, desc[UR6][R6.64+0x4] ;  /* 0x0000040606007980 */ /* 0x000e24000c101900 */
[----:B0-----:R-:W-:-:S05]  /*8880*/  IADD3 R3, R11, R0, RZ ;  /* 0x000000000b037210 */ /* 0x001fca0007ffe0ff */
[----:B------:R1:W-:Y:S02]  /*8890*/  ST.E desc[UR6][R6.64+0x4], R3 ;  /* 0x0000040306007985 */ /* 0x0003e4000c101906 */
.L_x_2034:
[----:B------:R-:W-:Y:S05]  /*88a0*/  BSYNC B0 ;  /* 0x0000000000007941 */ /* 0x000fea0003800000 */
.L_x_2033:
        /* <DEDUP_REMOVED lines=11> */
.L_x_2040:
[----:B------:R-:W0:Y:S02]  /*8960*/  LDS R2, [R0] ;  /* 0x0000000000027984 */ /* 0x000e240000000800 */
[----:B0-----:R-:W-:-:S10]  /*8970*/  HFMA2.MMA R3, R2, 1, 1, R10 ;  /* 0x3c003c0002037835 */ /* 0x001fd4000000000a */
[----:B------:R-:W0:Y:S02]  /*8980*/  ATOMS.CAST.SPIN R3, [R0], R2, R3 ;  /* 0x000000020003738d */ /* 0x000e240001800003 */
[----:B0-----:R-:W-:-:S13]  /*8990*/  ISETP.EQ.U32.AND P0, PT, R3, 0x1, PT ;  /* 0x000000010300780c */ /* 0x001fda0003f02070 */
[----:B------:R-:W-:Y:S05]  /*89a0*/  @!P0 BRA `(.L_x_2040) ;  /* 0xfffffffc00ec8947 */ /* 0x000fea000383ffff */
[----:B------:R-:W-:Y:S05]  /*89b0*/  BRA `(.L_x_2038) ;  /* 0x00000000000c7947 */ /* 0x000fea0003800000 */
.L_x_2039:
[----:B------:R-:W2:Y:S02]  /*89c0*/  LD.E R0, desc[UR6][R6.64] ;  /* 0x0000000606007980 */ /* 0x000ea4000c101900 */
[----:B--2---:R-:W-:-:S05]  /*89d0*/  IADD3 R3, R10, R0, RZ ;  /* 0x000000000a037210 */ /* 0x004fca0007ffe0ff */
[----:B------:R0:W-:Y:S02]  /*89e0*/  ST.E desc[UR6][R6.64], R3 ;  /* 0x0000000306007985 */ /* 0x0001e4000c101906 */
.L_x_2038:
[----:B------:R-:W-:Y:S05]  /*89f0*/  BSYNC B0 ;  /* 0x0000000000007941 */ /* 0x000fea0003800000 */
.L_x_2037:
[----:B------:R1:W-:Y:S01]  /*8a00*/  ATOM.E.ADD.F16x2.RN.STRONG.GPU P0, RZ, desc[UR6][R6.64+0x4], R9 ;  /* 0x0000040906ff79a2 */ /* 0x0003e2000810e1c6 */
[----:B------:R-:W-:Y:S04]  /*8a10*/  BSSY B0, `(.L_x_2041) ;  /* 0x000000f000007945 */ /* 0x000fe80003800000 */
[----:B-1----:R-:W-:Y:S05]  /*8a20*/  @P0 BRA `(.L_x_2042) ;  /* 0x0000000000340947 */ /* 0x002fea0003800000 */
[----:B------:R-:W1:Y:S02]  /*8a30*/  QSPC.E.S P0, RZ, [R6+0x4] ;  /* 0x0000040006ff73aa */ /* 0x000e640000000500 */
[----:B-1----:R-:W-:Y:S05]  /*8a40*/  @!P0 BRA `(.L_x_2043) ;  /* 0x0000000000208947 */ /* 0x002fea0003800000 */
[----:B------:R-:W-:-:S04]  /*8a50*/  MOV R2, R6 ;  /* 0x0000000600027202 */ /* 0x000fc80000000f00 */
[----:B------:R-:W-:-:S07]  /*8a60*/  MOV R0, R2 ;  /* 0x0000000200007202 */ /* 0x000fce0000000f00 */
.L_x_2044:
[----:B------:R-:W0:Y:S02]  /*8a70*/  LDS R2, [R0+0x4] ;  /* 0x0000040000027984 */ /* 0x000e240000000800 */
[----:B0-----:R-:W-:-:S06]  /*8a80*/  HADD2 R3, R2, R9 ;  /* 0x0000000902037230 */ /* 0x001fcc0000000000 */
[----:B------:R-:W0:Y:S02]  /*8a90*/  ATOMS.CAST.SPIN R3, [R0+0x4], R2, R3 ;  /* 0x000004020003738d */ /* 0x000e240001800003 */
[----:B0-----:R-:W-:-:S13]  /*8aa0*/  ISETP.EQ.U32.AND P0, PT, R3, 0x1, PT ;  /* 0x000000010300780c */ /* 0x001fda0003f02070 */
[----:B------:R-:W-:Y:S05]  /*8ab0*/  @!P0 BRA `(.L_x_2044) ;  /* 0xfffffffc00ec8947 */ /* 0x000fea000383ffff */
[----:B------:R-:W-:Y:S05]  /*8ac0*/  BRA `(.L_x_2042) ;  /* 0x00000000000c7947 */ /* 0x000fea0003800000 */
.L_x_2043:
[----:B------:R-:W0:Y:S02]  /*8ad0*/  LD.E R0, desc[UR6][R6.64+0x4] ;  /* 0x0000040606007980 */ /* 0x000e24000c101900 */
[----:B0-----:R-:W-:-:S05]  /*8ae0*/  IADD3 R3, R9, R0, RZ ;  /* 0x0000000009037210 */ /* 0x001fca0007ffe0ff */
[----:B------:R1:W-:Y:S02]  /*8af0*/  ST.E desc[UR6][R6.64+0x4], R3 ;  /* 0x0000040306007985 */ /* 0x0003e4000c101906 */
.L_x_2042:
[----:B------:R-:W-:Y:S05]  /*8b00*/  BSYNC B0 ;  /* 0x0000000000007941 */ /* 0x000fea0003800000 */
.L_x_2041:
        /* <DEDUP_REMOVED lines=11> */
.L_x_2048:
[----:B------:R-:W0:Y:S02]  /*8bc0*/  LDS R2, [R0] ;  /* 0x0000000000027984 */ /* 0x000e240000000800 */
[----:B0-----:R-:W-:-:S10]  /*8bd0*/  HFMA2.MMA R3, R2, 1, 1, R8 ;  /* 0x3c003c0002037835 */ /* 0x001fd40000000008 */
[----:B------:R-:W0:Y:S02]  /*8be0*/  ATOMS.CAST.SPIN R3, [R0], R2, R3 ;  /* 0x000000020003738d */ /* 0x000e240001800003 */
[----:B0-----:R-:W-:-:S13]  /*8bf0*/  ISETP.EQ.U32.AND P0, PT, R3, 0x1, PT ;  /* 0x000000010300780c */ /* 0x001fda0003f02070 */
[----:B------:R-:W-:Y:S05]  /*8c00*/  @!P0 BRA `(.L_x_2048) ;  /* 0xfffffffc00ec8947 */ /* 0x000fea000383ffff */
[----:B------:R-:W-:Y:S05]  /*8c10*/  BRA `(.L_x_2046) ;  /* 0x00000000000c7947 */ /* 0x000fea0003800000 */
.L_x_2047:
[----:B------:R-:W2:Y:S02]  /*8c20*/  LD.E R0, desc[UR6][R6.64] ;  /* 0x0000000606007980 */ /* 0x000ea4000c101900 */
[----:B--2---:R-:W-:-:S05]  /*8c30*/  IADD3 R3, R8, R0, RZ ;  /* 0x0000000008037210 */ /* 0x004fca0007ffe0ff */
[----:B------:R0:W-:Y:S02]  /*8c40*/  ST.E desc[UR6][R6.64], R3 ;  /* 0x0000000306007985 */ /* 0x0001e4000c101906 */
.L_x_2046:
[----:B------:R-:W-:Y:S05]  /*8c50*/  BSYNC B0 ;  /* 0x0000000000007941 */ /* 0x000fea0003800000 */
.L_x_2045:
[----:B------:R1:W-:Y:S02]  /*8c60*/  ATOM.E.ADD.F16x2.RN.STRONG.GPU P0, RZ, desc[UR6][R6.64+0x4], R5 ;  /* 0x0000040506ff79a2 */ /* 0x0003e4000810e1c6 */
[----:B-1----:R-:W-:Y:S05]  /*8c70*/  @P0 EXIT ;  /* 0x000000000000094d */ /* 0x002fea0003800000 */
[----:B------:R-:W1:Y:S02]  /*8c80*/  QSPC.E.S P0, RZ, [R6+0x4] ;  /* 0x0000040006ff73aa */ /* 0x000e640000000500 */
[----:B-1----:R-:W-:Y:S05]  /*8c90*/  @!P0 BRA `(.L_x_2049) ;  /* 0x0000000000208947 */ /* 0x002fea0003800000 */
[----:B------:R-:W-:-:S04]  /*8ca0*/  MOV R2, R6 ;  /* 0x0000000600027202 */ /* 0x000fc80000000f00 */
[----:B------:R-:W-:-:S07]  /*8cb0*/  MOV R0, R2 ;  /* 0x0000000200007202 */ /* 0x000fce0000000f00 */
.L_x_2050:
[----:B------:R-:W0:Y:S02]  /*8cc0*/  LDS R2, [R0+0x4] ;  /* 0x0000040000027984 */ /* 0x000e240000000800 */
[----:B0-----:R-:W-:-:S06]  /*8cd0*/  HADD2 R3, R2, R5 ;  /* 0x0000000502037230 */ /* 0x001fcc0000000000 */
[----:B------:R-:W0:Y:S02]  /*8ce0*/  ATOMS.CAST.SPIN R3, [R0+0x4], R2, R3 ;  /* 0x000004020003738d */ /* 0x000e240001800003 */
[----:B0-----:R-:W-:-:S13]  /*8cf0*/  ISETP.EQ.U32.AND P0, PT, R3, 0x1, PT ;  /* 0x000000010300780c */ /* 0x001fda0003f02070 */
[----:B------:R-:W-:Y:S05]  /*8d00*/  @!P0 BRA `(.L_x_2050) ;  /* 0xfffffffc00ec8947 */ /* 0x000fea000383ffff */
[----:B------:R-:W-:Y:S05]  /*8d10*/  EXIT ;  /* 0x000000000000794d */ /* 0x000fea0003800000 */
.L_x_2049:
[----:B------:R-:W0:Y:S02]  /*8d20*/  LD.E R0, desc[UR6][R6.64+0x4] ;  /* 0x0000040606007980 */ /* 0x000e24000c101900 */
[----:B0-----:R-:W-:-:S05]  /*8d30*/  IADD3 R3, R5, R0, RZ ;  /* 0x0000000005037210 */ /* 0x001fca0007ffe0ff */
[----:B------:R-:W-:Y:S01]  /*8d40*/  ST.E desc[UR6][R6.64+0x4], R3 ;  /* 0x0000040306007985 */ /* 0x000fe2000c101906 */
[----:B------:R-:W-:Y:S05]  /*8d50*/  EXIT ;  /* 0x000000000000794d */ /* 0x000fea0003800000 */
.L_x_2051:
        /* <DEDUP_REMOVED lines=10> */
.L_x_3693:


//--------------------- .text._Z23gemm_half_q_half_kernelILi3ELi8ELb1ELb0ELi32EEvPK6__halfPKjS4_S2_PS0_iiiiPKtS7_iiiiiibS2_i --------------------------
	.section	.text._Z23gemm_half_q_half_kernelILi3ELi8ELb1ELb0ELi32EEvPK6__halfPKjS4_S2_PS0_iiiiPKtS7_iiiiiibS2_i,"ax",@progbits
	.align	128
        .global         _Z23gemm_half_q_half_kernelILi3ELi8ELb1ELb0ELi32EEvPK6__halfPKjS4_S2_PS0_iiiiPKtS7_iiiiiibS2_i
        .type           _Z23gemm_half_q_half_kernelILi3ELi8ELb1ELb0ELi32EEvPK6__halfPKjS4_S2_PS0_iiiiPKtS7_iiiiiibS2_i,@function
        .size           _Z23gemm_half_q_half_kernelILi3ELi8ELb1ELb0ELi32EEvPK6__halfPKjS4_S2_PS0_iiiiPKtS7_iiiiiibS2_i,(.L_x_3694 - _Z23gemm_half_q_half_kernelILi3ELi8ELb1ELb0ELi32EEvPK6__halfPKjS4_S2_PS0_iiiiPKtS7_iiiiiibS2_i)
        .other          _Z23gemm_half_q_half_kernelILi3ELi8ELb1ELb0ELi32EEvPK6__halfPKjS4_S2_PS0_iiiiPKtS7_iiiiiibS2_i,@"STO_CUDA_ENTRY STV_DEFAULT"
_Z23gemm_half_q_half_kernelILi3ELi8ELb1ELb0ELi32EEvPK6__halfPKjS4_S2_PS0_iiiiPKtS7_iiiiiibS2_i:
.text._Z23gemm_half_q_half_kernelILi3ELi8ELb1ELb0ELi32EEvPK6__halfPKjS4_S2_PS0_iiiiPKtS7_iiiiiibS2_i:
        /* <DEDUP_REMOVED lines=8> */
[----:B------:R-:W2:Y:S01]  /*0080*/  S2R R4, SR_CTAID.X ;  /* 0x0000000000047919 */ /* 0x000ea20000002500 */
        /* <DEDUP_REMOVED lines=27> */
.L_x_2052:
[----:B------:R-:W-:Y:S02]  /*0240*/  PRMT R6, R9, 0x9910, RZ ;  /* 0x0000991009067816 */ /* 0x000fe400000000ff */
[----:B------:R-:W-:Y:S02]  /*0250*/  SHF.L.U32 R14, R8, 0x5, RZ ;  /* 0x00000005080e7819 */ /* 0x000fe400000006ff */
[----:B------:R-:W-:Y:S02]  /*0260*/  ISETP.NE.AND P0, PT, R6, RZ, PT ;  /* 0x000000ff0600720c */ /* 0x000fe40003f05270 */
[----:B------:R-:W-:-:S11]  /*0270*/  VIADDMNMX R15, R14, 0x20, R3, PT ;  /* 0x000000200e0f7846 */ /* 0x000fd60003800103 */
[----:B------:R-:W-:Y:S05]  /*0280*/  @!P0 EXIT ;  /* 0x000000000000894d */ /* 0x000fea0003800000 */
[-C--:B------:R-:W-:Y:S01]  /*0290*/  IADD3 R16, R14, R5.reuse, RZ ;  /* 0x000000050e107210 */ /* 0x080fe20007ffe0ff */
[----:B------:R-:W-:Y:S01]  /*02a0*/  BSSY B0, `(.L_x_2053) ;  /* 0x000006d000007945 */ /* 0x000fe20003800000 */
[----:B------:R-:W-:Y:S02]  /*02b0*/  LEA R6, R4, R5, 0x5 ;  /* 0x0000000504067211 */ /* 0x000fe400078e28ff */
        /* <DEDUP_REMOVED lines=28> */
.L_x_2057:
        /* <DEDUP_REMOVED lines=16> */
.L_x_2056:
        /* <DEDUP_REMOVED lines=16> */
.L_x_2055:
        /* <DEDUP_REMOVED lines=17> */
.L_x_2059:
        /* <DEDUP_REMOVED lines=16> */
.L_x_2058:
        /* <DEDUP_REMOVED lines=14> */
.L_x_2054:
[----:B------:R-:W-:Y:S05]  /*0970*/  BSYNC B0 ;  /* 0x0000000000007941 */ /* 0x000fea0003800000 */
.L_x_2053:
        /* <DEDUP_REMOVED lines=12> */
[----:B------:R-:W-:Y:S01]  /*0a40*/  ISETP.GT.AND P2, PT, R13, 0x3, PT ;  /* 0x000000030d00780c */ /* 0x000fe20003f44270 */
[----:B------:R-:W-:Y:S01]  /*0a50*/  HFMA2.MMA R20, -RZ, RZ, 0, 0 ;  /* 0x00000000ff147435 */ /* 0x000fe200000001ff */
[----:B------:R-:W-:Y:S01]  /*0a60*/  PLOP3.LUT P0, PT, PT, PT, PT, 0x80, 0x0 ;  /* 0x000000000000781c */ /* 0x000fe20003f0f070 */
[----:B------:R-:W-:-:S05]  /*0a70*/  IMAD R4, R9, 0x3, R4 ;  /* 0x0000000309047824 */ /* 0x000fca00078e0204 */
[----:B------:R-:W-:-:S05]  /*0a80*/  LEA R5, R5, R4, 0x2 ;  /* 0x0000000405057211 */ /* 0x000fca00078e10ff */
[----:B0-----:R-:W-:Y:S01]  /*0a90*/  IMAD.WIDE R4, R5, 0x2, R16 ;  /* 0x0000000205047825 */ /* 0x001fe200078e0210 */
[----:B------:R-:W-:Y:S06]  /*0aa0*/  @!P2 BRA `(.L_x_2061) ;  /* 0x000000000034a947 */ /* 0x000fec0003800000 */
[----:B------:R-:W-:Y:S02]  /*0ab0*/  PLOP3.LUT P0, PT, PT, PT, PT, 0x8, 0x0 ;  /* 0x000000000000781c */ /* 0x000fe40003f0e170 */
[----:B------:R-:W-:-:S11]  /*0ac0*/  IADD3 R9, R13, -0x3, RZ ;  /* 0xfffffffd0d097810 */ /* 0x000fd60007ffe0ff */
.L_x_2062:
        /* <DEDUP_REMOVED lines=11> */
.L_x_2061:
        /* <DEDUP_REMOVED lines=10> */
.L_x_2060:
[----:B------:R-:W0:Y:S08]  /*0c20*/  LDC R19, c[0x0][0x25c] ;  /* 0x00009700ff137b82 */ /* 0x000e300000000800 */
[----:B------:R-:W-:Y:S01]  /*0c30*/  BAR.SYNC.DEFER_BLOCKING 0x0 ;  /* 0x0000000000007b1d */ /* 0x000fe20000010000 */
[----:B------:R-:W-:-:S07]  /*0c40*/  ISETP.GE.AND P0, PT, R14, R15, PT ;  /* 0x0000000f0e00720c */ /* 0x000fce0003f06270 */
[----:B------:R-:W2:Y:S06]  /*0c50*/  LDC R17, c[0x0][0x264] ;  /* 0x00009900ff117b82 */ /* 0x000eac0000000800 */
[----:B------:R-:W-:Y:S05]  /*0c60*/  @P0 BRA `(.L_x_2063) ;  /* 0x0000000000d40947 */ /* 0x000fea0003800000 */
[----:B-1----:R-:W1:Y:S01]  /*0c70*/  LDC.64 R4, c[0x0][0x248] ;  /* 0x00009200ff047b82 */ /* 0x002e620000000a00 */
[----:B------:R-:W-:-:S07]  /*0c80*/  SHF.L.U32 R23, R8, 0x6, RZ ;  /* 0x0000000608177819 */ /* 0x000fce00000006ff */
[----:B------:R-:W3:Y:S08]  /*0c90*/  LDC.64 R8, c[0x0][0x220] ;  /* 0x00008800ff087b82 */ /* 0x000ef00000000a00 */
[----:B------:R-:W4:Y:S01]  /*0ca0*/  LDC.64 R10, c[0x0][0x228] ;  /* 0x00008a00ff0a7b82 */ /* 0x000f220000000a00 */
        /* <DEDUP_REMOVED lines=8> */
[----:B-1-34-:R-:W-:-:S07]  /*0d30*/  SHF.R.S32.HI R21, RZ, 0x3, R21 ;  /* 0x00000003ff157819 */ /* 0x01afce0000011415 */
.L_x_2064:
[----:B-----5:R-:W-:-:S05]  /*0d40*/  IADD3 R24, R16, UR4, RZ ;  /* 0x0000000410187c10 */ /* 0x020fca000fffe0ff */
        /* <DEDUP_REMOVED lines=9> */
[----:B------:R-:W-:-:S06]  /*0de0*/  IMAD.WIDE R24, R24, 0x2, R10 ;  /* 0x0000000218187825 */ /* 0x000fcc00078e020a */
        /* <DEDUP_REMOVED lines=29> */
.L_x_2063:
[----:B------:R-:W-:Y:S01]  /*0fc0*/  ULDC UR4, c[0x0][0x258] ;  /* 0x0000960000047ab9 */ /* 0x000fe20000000800 */
[----:B------:R-:W-:Y:S01]  /*0fd0*/  ULDC UR5, c[0x0][0x260] ;  /* 0x0000980000057ab9 */ /* 0x000fe20000000800 */
[C---:B------:R-:W-:Y:S01]  /*0fe0*/  ISETP.GT.AND P2, PT, R14.reuse, UR4, PT ;  /* 0x000000040e007c0c */ /* 0x040fe2000bf44270 */
[----:B------:R-:W-:Y:S01]  /*0ff0*/  ULDC UR8, c[0x0][0x268] ;  /* 0x00009a0000087ab9 */ /* 0x000fe20000000800 */
[C---:B-1----:R-:W-:Y:S02]  /*1000*/  VIMNMX R4, R14.reuse, UR4, PT ;  /* 0x000000040e047c48 */ /* 0x042fe4000bfe0100 */
[C---:B------:R-:W-:Y:S02]  /*1010*/  ISETP.GT.AND P4, PT, R14.reuse, UR5, PT ;  /* 0x000000050e007c0c */ /* 0x040fe4000bf84270 */
[----:B------:R-:W-:Y:S02]  /*1020*/  SHF.R.S32.HI R5, RZ, 0x1f, R4 ;  /* 0x0000001fff057819 */ /* 0x000fe40000011404 */
[----:B------:R-:W-:-:S02]  /*1030*/  ISETP.GT.AND P6, PT, R14, UR8, PT ;  /* 0x000000080e007c0c */ /* 0x000fc4000bfc4270 */
[----:B------:R-:W-:Y:S02]  /*1040*/  LEA.HI R10, R5, R4, RZ, 0x5 ;  /* 0x00000004050a7211 */ /* 0x000fe400078f28ff */
[----:B------:R-:W-:Y:S02]  /*1050*/  CS2R R4, SRZ ;  /* 0x0000000000047805 */ /* 0x000fe4000001ff00 */
[C---:B0-----:R-:W-:Y:S02]  /*1060*/  ISETP.GT.AND P3, PT, R14.reuse, R19, PT ;  /* 0x000000130e00720c */ /* 0x041fe40003f64270 */
        /* <DEDUP_REMOVED lines=9> */
.L_x_2065:
        /* <DEDUP_REMOVED lines=8> */
.L_x_2066:
[----:B------:R-:W-:Y:S01]  /*1180*/  HFMA2.MMA R19, -RZ, RZ, 0, 0 ;  /* 0x00000000ff137435 */ /* 0x000fe200000001ff */
        /* <DEDUP_REMOVED lines=10> */
.L_x_2067:
        /* <DEDUP_REMOVED lines=8> */
.L_x_2068:
        /* <DEDUP_REMOVED lines=8> */
.L_x_2069:
        /* <DEDUP_REMOVED lines=16> */
[----:B------:R-:W-:Y:S01]  /*1430*/  PRMT R7, R7, 0x9910, RZ ;  /* 0x0000991007077816 */ /* 0x000fe200000000ff */
[----:B------:R-:W-:Y:S01]  /*1440*/  HADD2.F32 R22, -RZ, R23.H0_H0 ;  /* 0x20000017ff167230 */ /* 0x000fe20000004100 */
[----:B------:R-:W-:Y:S01]  /*1450*/  SHF.R.S32.HI R5, RZ, 0x1f, R3 ;  /* 0x0000001fff057819 */ /* 0x000fe20000011403 */
[----:B------:R-:W-:Y:S01]  /*1460*/  HADD2.F32 R23, -RZ, R24.H0_H0 ;  /* 0x20000018ff177230 */ /* 0x000fe20000004100 */
[----:B------:R-:W-:Y:S01]  /*1470*/  IADD3 R3, P2, R6, R3, RZ ;  /* 0x0000000306037210 */ /* 0x000fe20007f5e0ff */
[----:B------:R-:W-:Y:S01]  /*1480*/  HADD2.F32 R24, -RZ, R25.H0_H0 ;  /* 0x20000019ff187230 */ /* 0x000fe20000004100 */
[----:B------:R-:W-:Y:S01]  /*1490*/  ISETP.NE.AND P0, PT, R2, RZ, PT ;  /* 0x000000ff0200720c */ /* 0x000fe20003f05270 */
[----:B------:R-:W-:Y:S01]  /*14a0*/  UMOV UR4, 0x400 ;  /* 0x0000040000047882 */ /* 0x000fe20000000000 */
[----:B------:R-:W-:-:S02]  /*14b0*/  LEA.HI.X.SX32 R2, R6, R5, 0x1, P2 ;  /* 0x0000000506027211 */ /* 0x000fc400010f0eff */
[C---:B------:R-:W-:Y:S02]  /*14c0*/  LEA R6, P2, R3.reuse, UR8, 0x2 ;  /* 0x0000000803067c11 */ /* 0x040fe4000f8410ff */
[----:B------:R-:W-:Y:S02]  /*14d0*/  ISETP.LT.OR P0, PT, R0, 0x3, !P0 ;  /* 0x000000030000780c */ /* 0x000fe40004701670 */
[----:B------:R-:W-:Y:S02]  /*14e0*/  LEA.HI.X R5, R3, UR9, R2, 0x2, P2 ;  /* 0x0000000903057c11 */ /* 0x000fe400090f1402 */
[----:B------:R-:W-:Y:S02]  /*14f0*/  PRMT R16, R16, 0x5410, RZ ;  /* 0x0000541010107816 */ /* 0x000fe400000000ff */
[----:B------:R-:W-:Y:S01]  /*1500*/  MOV R25, R7 ;  /* 0x0000000700197202 */ /* 0x000fe20000000f00 */
[----:B0-----:R-:W-:-:S03]  /*1510*/  ULEA UR4, UR5, UR4, 0x18 ;  /* 0x0000000405047291 */ /* 0x001fc6000f8ec03f */
[----:B------:R-:W-:-:S09]  /*1520*/  ULDC UR5, c[0x0][0x264] ;  /* 0x0000990000057ab9 */ /* 0x000fd20000000800 */
.L_x_2083:
        /* <DEDUP_REMOVED lines=8> */
[----:B------:R-:W-:Y:S02]  /*15b0*/  SHF.R.U32.HI R9, RZ, 0x8, R9 ;  /* 0x00000008ff097819 */ /* 0x000fe40000011609 */
[----:B------:R-:W-:-:S02]  /*15c0*/  LOP3.LUT R0, R8, 0xf000f, RZ, 0xc0, !PT ;  /* 0x000f000f08007812 */ /* 0x000fc400078ec0ff */
[----:B------:R-:W-:Y:S02]  /*15d0*/  LOP3.LUT R2, R8, 0xf000f0, RZ, 0xc0, !PT ;  /* 0x00f000f008027812 */ /* 0x000fe400078ec0ff */
[C---:B------:R-:W-:Y:S02]  /*15e0*/  LOP3.LUT R28, R10.reuse, 0xf000f, RZ, 0xc0, !PT ;  /* 0x000f000f0a1c7812 */ /* 0x040fe400078ec0ff */
[----:B------:R-:W-:Y:S02]  /*15f0*/  SHF.R.U32.HI R30, RZ, 0x8, R10 ;  /* 0x00000008ff1e7819 */ /* 0x000fe4000001160a */
[----:B------:R-:W-:Y:S02]  /*1600*/  SHF.R.U32.HI R8, RZ, 0x8, R8 ;  /* 0x00000008ff087819 */ /* 0x000fe40000011608 */
[----:B------:R-:W-:Y:S02]  /*1610*/  SHF.R.U32.HI R37, RZ, 0x8, R11 ;  /* 0x00000008ff257819 */ /* 0x000fe4000001160b */
[----:B------:R-:W-:-:S02]  /*1620*/  LOP3.LUT R29, R10, 0xf000f0, RZ, 0xc0, !PT ;  /* 0x00f000f00a1d7812 */ /* 0x000fc400078ec0ff */
[C---:B------:R-:W-:Y:S02]  /*1630*/  LOP3.LUT R31, R11.reuse, 0xf000f, RZ, 0xc0, !PT ;  /* 0x000f000f0b1f7812 */ /* 0x040fe400078ec0ff */
[----:B------:R-:W-:Y:S02]  /*1640*/  LOP3.LUT R33, R11, 0xf000f0, RZ, 0xc0, !PT ;  /* 0x00f000f00b217812 */ /* 0x000fe400078ec0ff */
[----:B------:R-:W-:Y:S02]  /*1650*/  LOP3.LUT R10, R27, 0x64006400, RZ, 0xfc, !PT ;  /* 0x640064001b0a7812 */ /* 0x000fe400078efcff */
[C---:B------:R-:W-:Y:S02]  /*1660*/  LOP3.LUT R11, R9.reuse, 0xf000f, RZ, 0xc0, !PT ;  /* 0x000f000f090b7812 */ /* 0x040fe400078ec0ff */
[----:B------:R-:W-:Y:S02]  /*1670*/  LOP3.LUT R9, R9, 0xf000f0, RZ, 0xc0, !PT ;  /* 0x00f000f009097812 */ /* 0x000fe400078ec0ff */
[----:B------:R-:W-:-:S02]  /*1680*/  LOP3.LUT R32, R28, 0x64006400, RZ, 0xfc, !PT ;  /* 0x640064001c207812 */ /* 0x000fc400078efcff */
[----:B------:R-:W-:Y:S02]  /*1690*/  LOP3.LUT R27, R30, 0xf000f, RZ, 0xc0, !PT ;  /* 0x000f000f1e1b7812 */ /* 0x000fe400078ec0ff */
[----:B------:R-:W-:Y:S01]  /*16a0*/  LOP3.LUT R3, R8, 0xf000f, RZ, 0xc0, !PT ;  /* 0x000f000f08037812 */ /* 0x000fe200078ec0ff */
[----:B------:R-:W-:Y:S01]  /*16b0*/  HADD2 R32, R32, -1032, -1032 ;  /* 0xe408e40820207430 */ /* 0x000fe20000000000 */
[----:B------:R-:W-:Y:S02]  /*16c0*/  LOP3.LUT R30, R30, 0xf000f0, RZ, 0xc0, !PT ;  /* 0x00f000f01e1e7812 */ /* 0x000fe400078ec0ff */
[C---:B------:R-:W-:Y:S02]  /*16d0*/  LOP3.LUT R28, R37.reuse, 0xf000f, RZ, 0xc0, !PT ;  /* 0x000f000f251c7812 */ /* 0x040fe400078ec0ff */
        /* <DEDUP_REMOVED lines=61> */
[----:B------:R-:W-:-:S02]  /*1ab0*/  HADD2.F32 R44, -RZ, R33.H0_H0 ;  /* 0x20000021ff2c7230 */ /* 0x000fc40000004100 */
[----:B------:R-:W-:Y:S02]  /*1ac0*/  HADD2.F32 R8, -RZ, R38.H0_H0 ;  /* 0x20000026ff087230 */ /* 0x000fe40000004100 */
[----:B------:R-:W-:Y:S01]  /*1ad0*/  FFMA.FTZ R43, R4, R9, R3 ;  /* 0x00000009042b7223 */ /* 0x000fe20000010003 */
[----:B------:R-:W-:Y:S02]  /*1ae0*/  HADD2.F32 R3, -RZ, R31.H1_H1 ;  /* 0x3000001fff037230 */ /* 0x000fe40000004100 */
[----:B------:R-:W-:Y:S01]  /*1af0*/  FFMA.FTZ R47, R0, R44, R47 ;  /* 0x0000002c002f7223 */ /* 0x000fe2000001002f */
[----:B------:R-:W-:Y:S02]  /*1b00*/  HADD2.F32 R4, -RZ, R36.H0_H0 ;  /* 0x20000024ff047230 */ /* 0x000fe40000004100 */
[----:B-1----:R-:W-:Y:S02]  /*1b10*/  HADD2.F32 R0, -RZ, R10.H0_H0 ;  /* 0x2000000aff007230 */ /* 0x002fe40000004100 */
[----:B------:R-:W-:Y:S01]  /*1b20*/  FFMA.FTZ R45, R9, R3, R2 ;  /* 0x00000003092d7223 */ /* 0x000fe20000010002 */
[----:B------:R-:W-:-:S02]  /*1b30*/  HADD2.F32 R44, -RZ, R33.H1_H1 ;  /* 0x30000021ff2c7230 */ /* 0x000fc40000004100 */
[----:B------:R-:W-:Y:S02]  /*1b40*/  HADD2.F32 R46, -RZ, R35.H1_H1 ;  /* 0x30000023ff2e7230 */ /* 0x000fe40000004100 */
[----:B------:R-:W-:Y:S01]  /*1b50*/  FFMA.FTZ R4, R4, R0, R43 ;  /* 0x0000000004047223 */ /* 0x000fe2000001002b */
        /* <DEDUP_REMOVED lines=25> */
[----:B------:R-:W-:Y:S02]  /*1cf0*/  HADD2.F32 R0, -RZ, R37.H1_H1 ;  /* 0x30000025ff007230 */ /* 0x000fe40000004100 */
[----:B------:R-:W-:Y:S02]  /*1d00*/  HADD2.F32 R4, -RZ, R39.H1_H1 ;  /* 0x30000027ff047230 */ /* 0x000fe40000004100 */
[----:B------:R-:W-:Y:S01]  /*1d10*/  FFMA.FTZ R49, R2, R3, R49 ;  /* 0x0000000302317223 */ /* 0x000fe20000010031 */
[----:B------:R-:W-:Y:S02]  /*1d20*/  HADD2.F32 R10, -RZ, R41.H1_H1 ;  /* 0x30000029ff0a7230 */ /* 0x000fe40000004100 */
[----:B------:R-:W-:Y:S01]  /*1d30*/  FFMA.FTZ R0, R0, R11, R9 ;  /* 0x0000000b00007223 */ /* 0x000fe20000010009 */
[----:B------:R-:W-:Y:S02]  /*1d40*/  HADD2.F32 R44, -RZ, R27.H1_H1 ;  /* 0x3000001bff2c7230 */ /* 0x000fe40000004100 */
[C---:B------:R-:W-:Y:S01]  /*1d50*/  FFMA.FTZ R3, R11.reuse, R4, R8 ;  /* 0x000000040b037223 */ /* 0x040fe20000010008 */
        /* <DEDUP_REMOVED lines=14> */
.L_x_2072:
        /* <DEDUP_REMOVED lines=9> */
[----:B------:R-:W-:Y:S02]  /*1ed0*/  HADD2.F32 R44, -RZ, R28.H1_H1 ;  /* 0x3000001cff2c7230 */ /* 0x000fe40000004100 */
[----:B------:R-:W-:Y:S02]  /*1ee0*/  HADD2.F32 R4, -RZ, R34.H0_H0 ;  /* 0x20000022ff047230 */ /* 0x000fe40000004100 */
[----:B------:R-:W-:-:S02]  /*1ef0*/  HADD2.F32 R46, -RZ, R38.H0_H0 ;  /* 0x20000026ff2e7230 */ /* 0x000fc40000004100 */
        /* <DEDUP_REMOVED lines=25> */
[----:B------:R-:W-:Y:S02]  /*2090*/  HADD2.F32 R44, -RZ, R36.H0_H0 ;  /* 0x20000024ff2c7230 */ /* 0x000fe40000004100 */
[-C--:B------:R-:W-:Y:S01]  /*20a0*/  FFMA.FTZ R43, R45, R9.reuse, R2 ;  /* 0x000000092d2b7223 */ /* 0x080fe20000010002 */
[----:B------:R-:W-:Y:S02]  /*20b0*/  HADD2.F32 R45, -RZ, R31.H1_H1 ;  /* 0x3000001fff2d7230 */ /* 0x000fe40000004100 */
[----:B------:R-:W-:Y:S01]  /*20c0*/  FFMA.FTZ R3, R3, R9, R8 ;  /* 0x0000000903037223 */ /* 0x000fe20000010008 */
[----:B-1----:R-:W-:-:S02]  /*20d0*/  HADD2.F32 R2, -RZ, R10.H0_H0 ;  /* 0x2000000aff027230 */ /* 0x002fc40000004100 */
[----:B------:R-:W-:Y:S02]  /*20e0*/  HADD2.F32 R47, -RZ, R35.H1_H1 ;  /* 0x30000023ff2f7230 */ /* 0x000fe40000004100 */
        /* <DEDUP_REMOVED lines=14> */
[----:B------:R-:W-:Y:S01]  /*21d0*/  FFMA.FTZ R3, R8, R10, R3 ;  /* 0x0000000a08037223 */ /* 0x000fe20000010003 */
[----:B------:R-:W-:-:S02]  /*21e0*/  HADD2.F32 R46, -RZ, R42.H1_H1 ;  /* 0x3000002aff2e7230 */ /* 0x000fc40000004100 */
[-C--:B------:R-:W-:Y:S01]  /*21f0*/  FFMA.FTZ R43, R4, R10.reuse, R43 ;  /* 0x0000000a042b7223 */ /* 0x080fe2000001002b */
[----:B------:R-:W-:Y:S02]  /*2200*/  HADD2.F32 R44, -RZ, R41.H0_H0 ;  /* 0x20000029ff2c7230 */ /* 0x000fe40000004100 */
        /* <DEDUP_REMOVED lines=29> */
.L_x_2074:
        /* <DEDUP_REMOVED lines=20> */
[----:B------:R-:W-:Y:S01]  /*2520*/  FFMA.FTZ R28, R3, R45, RZ ;  /* 0x0000002d031c7223 */ /* 0x000fe200000100ff */
        /* <DEDUP_REMOVED lines=66> */
.L_x_2073:
        /* <DEDUP_REMOVED lines=92> */
[----:B-1----:R-:W-:-:S02]  /*2f10*/  HADD2.F32 R3, -RZ, R10.H0_H0 ;  /* 0x2000000aff037230 */ /* 0x002fc40000004100 */
[----:B------:R-:W-:Y:S01]  /*2f20*/  FFMA.FTZ R0, R9, R48, R51 ;  /* 0x0000003009007223 */ /* 0x000fe20000010033 */
[----:B------:R-:W-:Y:S02]  /*2f30*/  HADD2.F32 R48, -RZ, R38.H1_H1 ;  /* 0x30000026ff307230 */ /* 0x000fe40000004100 */
        /* <DEDUP_REMOVED lines=10> */
[----:B------:R-:W-:Y:S02]  /*2fe0*/  HADD2.F32 R2, -RZ, R40.H0_H0 ;  /* 0x20000028ff027230 */ /* 0x000fe40000004100 */
[----:B------:R-:W-:Y:S02]  /*2ff0*/  HADD2.F32 R0, -RZ, R11.H0_H0 ;  /* 0x2000000bff007230 */ /* 0x000fe40000004100 */
[----:B------:R-:W-:Y:S01]  /*3000*/  FFMA.FTZ R49, R49, R10, R8 ;  /* 0x0000000a31317223 */ /* 0x000fe20000010008 */
[----:B------:R-:W-:Y:S02]  /*3010*/  HADD2.F32 R4, -RZ, R41.H1_H1 ;  /* 0x30000029ff047230 */ /* 0x000fe40000004100 */
        /* <DEDUP_REMOVED lines=33> */
.L_x_2075:
        /* <DEDUP_REMOVED lines=18> */
[----:B------:R-:W-:Y:S02]  /*3350*/  HADD2.F32 R4, -RZ, R35.H1_H1 ;  /* 0x30000023ff047230 */ /* 0x000fe40000004100 */
[----:B------:R-:W-:Y:S01]  /*3360*/  FFMA.FTZ R47, R11, R47, RZ ;  /* 0x0000002f0b2f7223 */ /* 0x000fe200000100ff */
[-C--:B------:R-:W-:Y:S01]  /*3370*/  FFMA.FTZ R11, R46, R2.reuse, R49 ;  /* 0x000000022e0b7223 */ /* 0x080fe20000010031 */
[----:B------:R-:W-:Y:S02]  /*3380*/  HADD2.F32 R10, -RZ, R37.H1_H1 ;  /* 0x30000025ff0a7230 */ /* 0x000fe40000004100 */
[-C--:B------:R-:W-:Y:S01]  /*3390*/  FFMA.FTZ R49, R0, R2.reuse, R51 ;  /* 0x0000000200317223 */ /* 0x080fe20000010033 */
[----:B------:R-:W-:Y:S01]  /*33a0*/  FFMA.FTZ R51, R4, R2, R53 ;  /* 0x0000000204337223 */ /* 0x000fe20000010035 */
[----:B------:R-:W-:-:S02]  /*33b0*/  HADD2.F32 R0, -RZ, R3.H0_H0 ;  /* 0x20000003ff007230 */ /* 0x000fc40000004100 */
        /* <DEDUP_REMOVED lines=50> */
[----:B------:R-:W-:Y:S01]  /*36e0*/  FFMA.FTZ R3, R3, R9, R4 ;  /* 0x0000000903037223 */ /* 0x000fe20000010004 */
[----:B------:R-:W-:-:S02]  /*36f0*/  FMUL.FTZ R2, R21, R2 ;  /* 0x0000000215027220 */ /* 0x000fc40000410000 */
[-C--:B------:R-:W-:Y:S01]  /*3700*/  FFMA.FTZ R8, R11, R9.reuse, R8 ;  /* 0x000000090b087223 */ /* 0x080fe20000010008 */
[----:B------:R-:W-:Y:S01]  /*3710*/  FFMA.FTZ R9, R47, R9, R0 ;  /* 0x000000092f097223 */ /* 0x000fe20000010000 */
[----:B------:R-:W-:Y:S01]  /*3720*/  FMUL.FTZ R3, R22, R3 ;  /* 0x0000000316037220 */ /* 0x000fe20000410000 */
[----:B------:R-:W-:Y:S01]  /*3730*/  F2FP.F16.F32.PACK_AB R2, RZ, R2 ;  /* 0x00000002ff02723e */ /* 0x000fe200000000ff */
[----:B------:R-:W-:Y:S01]  /*3740*/  FMUL.FTZ R8, R23, R8 ;  /* 0x0000000817087220 */ /* 0x000fe20000410000 */
[----:B------:R-:W-:Y:S02]  /*3750*/  FMUL.FTZ R9, R24, R9 ;  /* 0x0000000918097220 */ /* 0x000fe40000410000 */
[----:B------:R-:W-:Y:S02]  /*3760*/  F2FP.F16.F32.PACK_AB R3, RZ, R3 ;  /* 0x00000003ff03723e */ /* 0x000fe400000000ff */
[----:B------:R-:W-:Y:S02]  /*3770*/  F2FP.F16.F32.PACK_AB R8, RZ, R8 ;  /* 0x00000008ff08723e */ /* 0x000fe400000000ff */
[----:B------:R-:W-:-:S02]  /*3780*/  F2FP.F16.F32.PACK_AB R9, RZ, R9 ;  /* 0x00000009ff09723e */ /* 0x000fc400000000ff */
[----:B------:R-:W-:Y:S02]  /*3790*/  PRMT R2, R2, 0x5410, R3 ;  /* 0x0000541002027816 */ /* 0x000fe40000000003 */
[----:B------:R-:W-:-:S04]  /*37a0*/  PRMT R8, R8, 0x5410, R9 ;  /* 0x0000541008087816 */ /* 0x000fc80000000009 */
[----:B------:R-:W-:Y:S01]  /*37b0*/  HFMA2.MMA R19, R2, 1, 1, R19 ;  /* 0x3c003c0002137835 */ /* 0x000fe20000000013 */
[----:B------:R-:W-:-:S10]  /*37c0*/  HADD2 R18, R8, R18 ;  /* 0x0000001208127230 */ /* 0x000fd40000000000 */
.L_x_2077:
        /* <DEDUP_REMOVED lines=11> */
[----:B------:R-:W-:Y:S02]  /*3880*/  HADD2.F32 R2, -RZ, R33.H0_H0 ;  /* 0x20000021ff027230 */ /* 0x000fe40000004100 */
        /* <DEDUP_REMOVED lines=41> */
[----:B------:R-:W-:Y:S02]  /*3b20*/  HADD2.F32 R0, -RZ, R9.H0_H0 ;  /* 0x20000009ff007230 */ /* 0x000fe40000004100 */
[-C--:B------:R-:W-:Y:S01]  /*3b30*/  FFMA.FTZ R31, R32, R8.reuse, R31 ;  /* 0x00000008201f7223 */ /* 0x080fe2000001001f */
[----:B------:R-:W-:Y:S02]  /*3b40*/  HADD2.F32 R2, -RZ, R40.H0_H0 ;  /* 0x20000028ff027230 */ /* 0x000fe40000004100 */
        /* <DEDUP_REMOVED lines=31> */
.L_x_2076:
        /* <DEDUP_REMOVED lines=141> */
.L_x_2078:
        /* <DEDUP_REMOVED lines=90> */
.L_x_2080:
        /* <DEDUP_REMOVED lines=87> */
.L_x_2079:
[----:B------:R-:W-:-:S06]  /*5120*/  IMAD.WIDE R10, R27, 0x4, R28 ;  /* 0x000000041b0a7825 */ /* 0x000fcc00078e021c */
        /* <DEDUP_REMOVED lines=54> */
[----:B------:R-:W0:Y:S01]  /*5490*/  LDS.64 R4, [UR4+0x30] ;  /* 0x00003004ff047984 */ /* 0x000e220008000a00 */
[--C-:B------:R-:W-:Y:S02]  /*54a0*/  HADD2.F32 R0, -RZ, R40.reuse.H0_H0 ;  /* 0x20000028ff007230 */ /* 0x100fe40000004100 */
[----:B------:R-:W-:Y:S01]  /*54b0*/  HADD2.F32 R43, -RZ, R40.H1_H1 ;  /* 0x30000028ff2b7230 */ /* 0x000fe20000004100 */
[----:B------:R-:W1:Y:S01]  /*54c0*/  LDS.64 R8, [UR4+0x38] ;  /* 0x00003804ff087984 */ /* 0x000e620008000a00 */
[----:B------:R-:W-:Y:S02]  /*54d0*/  HADD2.F32 R44, -RZ, R39.H0_H0 ;  /* 0x20000027ff2c7230 */ /* 0x000fe40000004100 */
[----:B------:R-:W-:Y:S02]  /*54e0*/  HADD2.F32 R2, -RZ, R37.H0_H0 ;  /* 0x20000025ff027230 */ /* 0x000fe40000004100 */
[----:B------:R-:W-:Y:S02]  /*54f0*/  HADD2.F32 R45, -RZ, R39.H1_H1 ;  /* 0x30000027ff2d7230 */ /* 0x000fe40000004100 */
[----:B------:R-:W-:-:S02]  /*5500*/  HADD2.F32 R49, -RZ, R38.H1_H1 ;  /* 0x30000026ff317230 */ /* 0x000fc40000004100 */
[--C-:B0-----:R-:W-:Y:S02]  /*5510*/  HADD2.F32 R3, -RZ, R4.reuse.H0_H0 ;  /* 0x20000004ff037230 */ /* 0x101fe40000004100 */
[----:B------:R-:W-:Y:S02]  /*5520*/  HADD2.F32 R42, -RZ, R4.H1_H1 ;  /* 0x30000004ff2a7230 */ /* 0x000fe40000004100 */
[----:B------:R-:W-:Y:S02]  /*5530*/  HADD2.F32 R4, -RZ, R38.H0_H0 ;  /* 0x20000026ff047230 */ /* 0x000fe40000004100 */
[----:B------:R-:W-:Y:S01]  /*5540*/  FFMA.FTZ R0, R0, R3, RZ ;  /* 0x0000000300007223 */ /* 0x000fe200000100ff */
[C---:B------:R-:W-:Y:S01]  /*5550*/  FFMA.FTZ R47, R3.reuse, R44, RZ ;  /* 0x0000002c032f7223 */ /* 0x040fe200000100ff */
[----:B------:R-:W-:Y:S01]  /*5560*/  FFMA.FTZ R44, R3, R2, RZ ;  /* 0x00000002032c7223 */ /* 0x000fe200000100ff */
[----:B------:R-:W-:Y:S02]  /*5570*/  HADD2.F32 R41, -RZ, R5.H0_H0 ;  /* 0x20000005ff297230 */ /* 0x000fe40000004100 */
[----:B------:R-:W-:Y:S01]  /*5580*/  FFMA.FTZ R0, R43, R42, R0 ;  /* 0x0000002a2b007223 */ /* 0x000fe20000010000 */
[----:B------:R-:W-:Y:S01]  /*5590*/  FFMA.FTZ R46, R3, R4, RZ ;  /* 0x00000004032e7223 */ /* 0x000fe200000100ff */
        /* <DEDUP_REMOVED lines=20> */
[C---:B------:R-:W-:Y:S01]  /*56e0*/  FFMA.FTZ R41, R5.reuse, R42, R45 ;  /* 0x0000002a05297223 */ /* 0x040fe2000001002d */
[----:B------:R-:W-:Y:S02]  /*56f0*/  HADD2.F32 R0, -RZ, R28.H1_H1 ;  /* 0x3000001cff007230 */ /* 0x000fe40000004100 */
[----:B------:R-:W-:Y:S02]  /*5700*/  HADD2.F32 R42, -RZ, R33.H0_H0 ;  /* 0x20000021ff2a7230 */ /* 0x000fe40000004100 */
[----:B------:R-:W-:Y:S01]  /*5710*/  FFMA.FTZ R4, R4, R2, R43 ;  /* 0x0000000204047223 */ /* 0x000fe2000001002b */
[----:B------:R-:W-:Y:S02]  /*5720*/  HADD2.F32 R8, -RZ, R8.H1_H1 ;  /* 0x30000008ff087230 */ /* 0x000fe40000004100 */
[----:B------:R-:W-:Y:S01]  /*5730*/  FFMA.FTZ R47, R5, R0, R47 ;  /* 0x00000000052f7223 */ /* 0x000fe2000001002f */
[----:B------:R-:W-:-:S02]  /*5740*/  HADD2.F32 R44, -RZ, R36.H0_H0 ;  /* 0x20000024ff2c7230 */ /* 0x000fc40000004100 */
[C---:B------:R-:W-:Y:S01]  /*5750*/  FFMA.FTZ R3, R2.reuse, R42, R3 ;  /* 0x0000002a02037223 */ /* 0x040fe20000010003 */
[----:B------:R-:W-:Y:S02]  /*5760*/  HADD2.F32 R43, -RZ, R33.H1_H1 ;  /* 0x30000021ff2b7230 */ /* 0x000fe40000004100 */
[----:B------:R-:W-:Y:S02]  /*5770*/  HADD2.F32 R5, -RZ, R34.H1_H1 ;  /* 0x30000022ff057230 */ /* 0x000fe40000004100 */
[----:B------:R-:W-:Y:S01]  /*5780*/  FFMA.FTZ R45, R2, R44, R41 ;  /* 0x0000002c022d7223 */ /* 0x000fe20000010029 */
[--C-:B------:R-:W-:Y:S02]  /*5790*/  HADD2.F32 R46, -RZ, R35.reuse.H0_H0 ;  /* 0x20000023ff2e7230 */ /* 0x100fe40000004100 */
        /* <DEDUP_REMOVED lines=37> */
.L_x_2081:
        /* <DEDUP_REMOVED lines=15> */
[----:B------:R-:W-:Y:S02]  /*5ae0*/  HADD2.F32 R5, -RZ, R3.H1_H1 ;  /* 0x30000003ff057230 */ /* 0x000fe40000004100 */
[----:B------:R-:W-:Y:S01]  /*5af0*/  FFMA.FTZ R47, R2, R43, RZ ;  /* 0x0000002b022f7223 */ /* 0x000fe200000100ff */
[----:B------:R-:W-:Y:S02]  /*5b00*/  HADD2.F32 R3, -RZ, R37.H0_H0 ;  /* 0x20000025ff037230 */ /* 0x000fe40000004100 */
[----:B------:R-:W-:Y:S01]  /*5b10*/  FFMA.FTZ R0, R44, R42, R45 ;  /* 0x0000002a2c007223 */ /* 0x000fe2000001002d */
[----:B------:R-:W-:-:S02]  /*5b20*/  HADD2.F32 R44, -RZ, R38.H1_H1 ;  /* 0x30000026ff2c7230 */ /* 0x000fc40000004100 */
[----:B------:R-:W-:Y:S01]  /*5b30*/  FFMA.FTZ R2, R46, R42, R47 ;  /* 0x0000002a2e027223 */ /* 0x000fe2000001002f */
[----:B------:R-:W-:Y:S02]  /*5b40*/  HADD2.F32 R47, -RZ, R30.H0_H0 ;  /* 0x2000001eff2f7230 */ /* 0x000fe40000004100 */
[-C--:B------:R-:W-:Y:S01]  /*5b50*/  FFMA.FTZ R3, R3, R43.reuse, RZ ;  /* 0x0000002b03037223 */ /* 0x080fe200000100ff */
[----:B------:R-:W-:Y:S01]  /*5b60*/  FFMA.FTZ R43, R4, R43, RZ ;  /* 0x0000002b042b7223 */ /* 0x000fe200000100ff */
[----:B------:R-:W-:Y:S02]  /*5b70*/  HADD2.F32 R4, -RZ, R37.H1_H1 ;  /* 0x30000025ff047230 */ /* 0x000fe40000004100 */
[----:B------:R-:W-:Y:S02]  /*5b80*/  HADD2.F32 R45, -RZ, R31.H0_H0 ;  /* 0x2000001fff2d7230 */ /* 0x000fe40000004100 */
[----:B------:R-:W-:Y:S01]  /*5b90*/  FFMA.FTZ R2, R47, R41, R2 ;  /* 0x000000292f027223 */ /* 0x000fe20000010002 */
[----:B------:R-:W-:-:S02]  /*5ba0*/  HADD2.F32 R47, -RZ, R28.H0_H0 ;  /* 0x2000001cff2f7230 */ /* 0x000fc40000004100 */
[-C--:B------:R-:W-:Y:S01]  /*5bb0*/  FFMA.FTZ R4, R4, R42.reuse, R3 ;  /* 0x0000002a04047223 */ /* 0x080fe20000010003 */
        /* <DEDUP_REMOVED lines=13> */
[--C-:B-1----:R-:W-:Y:S02]  /*5c90*/  HADD2.F32 R3, -RZ, R8.reuse.H0_H0 ;  /* 0x20000008ff037230 */ /* 0x102fe40000004100 */
[----:B------:R-:W-:Y:S01]  /*5ca0*/  FFMA.FTZ R44, R47, R5, R44 ;  /* 0x000000052f2c7223 */ /* 0x000fe2000001002c */
[----:B------:R-:W-:-:S02]  /*5cb0*/  HADD2.F32 R8, -RZ, R8.H1_H1 ;  /* 0x30000008ff087230 */ /* 0x000fc40000004100 */
[----:B------:R-:W-:Y:S02]  /*5cc0*/  HADD2.F32 R43, -RZ, R36.H0_H0 ;  /* 0x20000024ff2b7230 */ /* 0x000fe40000004100 */
[-C--:B------:R-:W-:Y:S01]  /*5cd0*/  FFMA.FTZ R5, R41, R3.reuse, R42 ;  /* 0x0000000329057223 */ /* 0x080fe2000001002a */
[--C-:B------:R-:W-:Y:S02]  /*5ce0*/  HADD2.F32 R41, -RZ, R33.reuse.H0_H0 ;  /* 0x20000021ff297230 */ /* 0x100fe40000004100 */
[----:B------:R-:W-:Y:S02]  /*5cf0*/  HADD2.F32 R42, -RZ, R34.H1_H1 ;  /* 0x30000022ff2a7230 */ /* 0x000fe40000004100 */
[-C--:B------:R-:W-:Y:S01]  /*5d00*/  FFMA.FTZ R43, R43, R3.reuse, R4 ;  /* 0x000000032b2b7223 */ /* 0x080fe20000010004 */
[----:B------:R-:W-:Y:S02]  /*5d10*/  HADD2.F32 R46, -RZ, R33.H1_H1 ;  /* 0x30000021ff2e7230 */ /* 0x000fe40000004100 */
[----:B------:R-:W-:Y:S01]  /*5d20*/  FFMA.FTZ R41, R41, R3, R2 ;  /* 0x0000000329297223 */ /* 0x000fe20000010002 */
        /* <DEDUP_REMOVED lines=8> */
[----:B------:R-:W-:-:S02]  /*5db0*/  HADD2.F32 R4, -RZ, R11.H0_H0 ;  /* 0x2000000bff047230 */ /* 0x000fc40000004100 */
[----:B------:R-:W-:Y:S02]  /*5dc0*/  HADD2.F32 R46, -RZ, R35.H1_H1 ;  /* 0x30000023ff2e7230 */ /* 0x000fe40000004100 */
        /* <DEDUP_REMOVED lines=28> */
.L_x_2082:
[----:B------:R-:W-:Y:S05]  /*5f90*/  @P0 BRA `(.L_x_2071) ;  /* 0x0000000400580947 */ /* 0x000fea0003800000 */
        /* <DEDUP_REMOVED lines=13> */
[----:B------:R-:W-:Y:S01]  /*6070*/  FFMA.FTZ R45, R2, R43, RZ ;  /* 0x0000002b022d7223 */ /* 0x000fe200000100ff */
[----:B------:R-:W-:-:S02]  /*6080*/  FFMA.FTZ R0, R40, R42, R39 ;  /* 0x0000002a28007223 */ /* 0x000fc40000010027 */
[-C--:B------:R-:W-:Y:S01]  /*6090*/  FFMA.FTZ R3, R3, R43.reuse, RZ ;  /* 0x0000002b03037223 */ /* 0x080fe200000100ff */
[----:B------:R-:W-:Y:S01]  /*60a0*/  FFMA.FTZ R43, R8, R43, RZ ;  /* 0x0000002b082b7223 */ /* 0x000fe200000100ff */
[----:B------:R-:W-:Y:S02]  /*60b0*/  HADD2.F32 R8, -RZ, R37.H1_H1 ;  /* 0x30000025ff087230 */ /* 0x000fe40000004100 */
[-C--:B------:R-:W-:Y:S01]  /*60c0*/  FFMA.FTZ R2, R44, R42.reuse, R45 ;  /* 0x0000002a2c027223 */ /* 0x080fe2000001002d */
[----:B------:R-:W-:Y:S02]  /*60d0*/  HADD2.F32 R40, -RZ, R38.H1_H1 ;  /* 0x30000026ff287230 */ /* 0x000fe40000004100 */
[----:B------:R-:W-:Y:S02]  /*60e0*/  HADD2.F32 R37, -RZ, R31.H0_H0 ;  /* 0x2000001fff257230 */ /* 0x000fe40000004100 */
[----:B------:R-:W-:Y:S01]  /*60f0*/  FFMA.FTZ R38, R8, R42, R3 ;  /* 0x0000002a08267223 */ /* 0x000fe20000010003 */
[----:B------:R-:W-:-:S02]  /*6100*/  HADD2.F32 R3, -RZ, R29.H0_H0 ;  /* 0x2000001dff037230 */ /* 0x000fc40000004100 */
[----:B------:R-:W-:Y:S01]  /*6110*/  FFMA.FTZ R42, R40, R42, R43 ;  /* 0x0000002a282a7223 */ /* 0x000fe2000001002b */
[--C-:B------:R-:W-:Y:S02]  /*6120*/  HADD2.F32 R39, -RZ, R30.reuse.H0_H0 ;  /* 0x2000001eff277230 */ /* 0x100fe40000004100 */
[-C--:B------:R-:W-:Y:S01]  /*6130*/  FFMA.FTZ R0, R37, R41.reuse, R0 ;  /* 0x0000002925007223 */ /* 0x080fe20000010000 */
[----:B------:R-:W-:Y:S02]  /*6140*/  HADD2.F32 R31, -RZ, R31.H1_H1 ;  /* 0x3000001fff1f7230 */ /* 0x000fe40000004100 */
[-C--:B------:R-:W-:Y:S01]  /*6150*/  FFMA.FTZ R38, R3, R41.reuse, R38 ;  /* 0x0000002903267223 */ /* 0x080fe20000010026 */
        /* <DEDUP_REMOVED lines=10> */
[----:B-1----:R-:W-:-:S02]  /*6200*/  HADD2.F32 R3, -RZ, R4.H0_H0 ;  /* 0x20000004ff037230 */ /* 0x002fc40000004100 */
[----:B------:R-:W-:Y:S02]  /*6210*/  HADD2.F32 R37, -RZ, R35.H0_H0 ;  /* 0x20000023ff257230 */ /* 0x000fe40000004100 */
[----:B------:R-:W-:Y:S01]  /*6220*/  FFMA.FTZ R42, R31, R9, R42 ;  /* 0x000000091f2a7223 */ /* 0x000fe2000001002a */
[----:B------:R-:W-:Y:S02]  /*6230*/  HADD2.F32 R31, -RZ, R36.H0_H0 ;  /* 0x20000024ff1f7230 */ /* 0x000fe40000004100 */
[-C--:B------:R-:W-:Y:S01]  /*6240*/  FFMA.FTZ R9, R29, R3.reuse, R2 ;  /* 0x000000031d097223 */ /* 0x080fe20000010002 */
[--C-:B------:R-:W-:Y:S02]  /*6250*/  HADD2.F32 R29, -RZ, R33.reuse.H0_H0 ;  /* 0x20000021ff1d7230 */ /* 0x100fe40000004100 */
        /* <DEDUP_REMOVED lines=42> */
.L_x_2071:
[----:B------:R-:W0:Y:S01]  /*6500*/  LDC R3, c[0x0][0x23c] ;  /* 0x00008f00ff037b82 */ /* 0x000e220000000800 */
[----:B------:R-:W-:Y:S01]  /*6510*/  IADD3 R14, R14, 0x20, RZ ;  /* 0x000000200e0e7810 */ /* 0x000fe20007ffe0ff */
[----:B------:R-:W-:-:S03]  /*6520*/  UIADD3 UR4, UR4, 0x40, URZ ;  /* 0x0000004004047890 */ /* 0x000fc6000fffe03f */
[C---:B------:R-:W-:Y:S02]  /*6530*/  ISETP.GE.AND P2, PT, R14.reuse, UR5, PT ;  /* 0x000000050e007c0c */ /* 0x040fe4000bf46270 */
[----:B------:R-:W-:Y:S01]  /*6540*/  ISETP.LT.AND P3, PT, R14, R15, PT ;  /* 0x0000000f0e00720c */ /* 0x000fe20003f61270 */
[----:B0-----:R-:W-:-:S05]  /*6550*/  IMAD.WIDE R6, R3, 0x10, R6 ;  /* 0x0000001003067825 */ /* 0x001fca00078e0206 */
[----:B------:R-:W-:-:S07]  /*6560*/  MOV R5, R7 ;  /* 0x0000000700057202 */ /* 0x000fce0000000f00 */
[----:B------:R-:W-:Y:S05]  /*6570*/  @!P2 BRA P3, `(.L_x_2083) ;  /* 0xffffffac00eca947 */ /* 0x000fea000183ffff */
.L_x_2070:
        /* <DEDUP_REMOVED lines=17> */
.L_x_2087:
[----:B------:R-:W0:Y:S02]  /*6690*/  LDS R6, [R0] ;  /* 0x0000000000067984 */ /* 0x000e240000000800 */
[----:B0-----:R-:W-:-:S10]  /*66a0*/  HFMA2.MMA R7, R6, 1, 1, R26 ;  /* 0x3c003c0006077835 */ /* 0x001fd4000000001a */
[----:B------:R-:W0:Y:S02]  /*66b0*/  ATOMS.CAST.SPIN R7, [R0], R6, R7 ;  /* 0x000000060007738d */ /* 0x000e240001800007 */
[----:B0-----:R-:W-:-:S13]  /*66c0*/  ISETP.EQ.U32.AND P0, PT, R7, 0x1, PT ;  /* 0x000000010700780c */ /* 0x001fda0003f02070 */
[----:B------:R-:W-:Y:S05]  /*66d0*/  @!P0 BRA `(.L_x_2087) ;  /* 0xfffffffc00ec8947 */ /* 0x000fea000383ffff */
[----:B------:R-:W-:Y:S05]  /*66e0*/  BRA `(.L_x_2085) ;  /* 0x00000000000c7947 */ /* 0x000fea0003800000 */
.L_x_2086:
[----:B------:R-:W2:Y:S02]  /*66f0*/  LD.E R0, desc[UR6][R8.64] ;  /* 0x0000000608007980 */ /* 0x000ea4000c101900 */
[----:B--2---:R-:W-:-:S05]  /*6700*/  IADD3 R7, R26, R0, RZ ;  /* 0x000000001a077210 */ /* 0x004fca0007ffe0ff */
[----:B------:R0:W-:Y:S02]  /*6710*/  ST.E desc[UR6][R8.64], R7 ;  /* 0x0000000708007985 */ /* 0x0001e4000c101906 */
.L_x_2085:
[----:B------:R-:W-:Y:S05]  /*6720*/  BSYNC B0 ;  /* 0x0000000000007941 */ /* 0x000fea0003800000 */
.L_x_2084:
[----:B------:R1:W-:Y:S01]  /*6730*/  ATOM.E.ADD.F16x2.RN.STRONG.GPU P0, RZ, desc[UR6][R8.64+0x4], R20 ;  /* 0x0000041408ff79a2 */ /* 0x0003e2000810e1c6 */
[----:B------:R-:W-:Y:S04]  /*6740*/  BSSY B0, `(.L_x_2088) ;  /* 0x000000f000007945 */ /* 0x000fe80003800000 */
[----:B-1----:R-:W-:Y:S05]  /*6750*/  @P0 BRA `(.L_x_2089) ;  /* 0x0000000000340947 */ /* 0x002fea0003800000 */
[----:B------:R-:W1:Y:S02]  /*6760*/  QSPC.E.S P0, RZ, [R8+0x4] ;  /* 0x0000040008ff73aa */ /* 0x000e640000000500 */
[----:B-1----:R-:W-:Y:S05]  /*6770*/  @!P0 BRA `(.L_x_2090) ;  /* 0x0000000000208947 */ /* 0x002fea0003800000 */
[----:B------:R-:W-:-:S04]  /*6780*/  MOV R6, R8 ;  /* 0x0000000800067202 */ /* 0x000fc80000000f00 */
[----:B------:R-:W-:-:S07]  /*6790*/  MOV R0, R6 ;  /* 0x0000000600007202 */ /* 0x000fce0000000f00 */
.L_x_2091:
[----:B------:R-:W0:Y:S02]  /*67a0*/  LDS R6, [R0+0x4] ;  /* 0x0000040000067984 */ /* 0x000e240000000800 */
[----:B0-----:R-:W-:-:S06]  /*67b0*/  HADD2 R7, R6, R20 ;  /* 0x0000001406077230 */ /* 0x001fcc0000000000 */
[----:B------:R-:W0:Y:S02]  /*67c0*/  ATOMS.CAST.SPIN R7, [R0+0x4], R6, R7 ;  /* 0x000004060007738d */ /* 0x000e240001800007 */
[----:B0-----:R-:W-:-:S13]  /*67d0*/  ISETP.EQ.U32.AND P0, PT, R7, 0x1, PT ;  /* 0x000000010700780c */ /* 0x001fda0003f02070 */
[----:B------:R-:W-:Y:S05]  /*67e0*/  @!P0 BRA `(.L_x_2091) ;  /* 0xfffffffc00ec8947 */ /* 0x000fea000383ffff */
[----:B------:R-:W-:Y:S05]  /*67f0*/  BRA `(.L_x_2089) ;  /* 0x00000000000c7947 */ /* 0x000fea0003800000 */
.L_x_2090:
[----:B------:R-:W0:Y:S02]  /*6800*/  LD.E R0, desc[UR6][R8.64+0x4] ;  /* 0x0000040608007980 */ /* 0x000e24000c101900 */
[----:B0-----:R-:W-:-:S05]  /*6810*/  IADD3 R7, R20, R0, RZ ;  /* 0x0000000014077210 */ /* 0x001fca0007ffe0ff */
[----:B------:R1:W-:Y:S02]  /*6820*/  ST.E desc[UR6][R8.64+0x4], R7 ;  /* 0x0000040708007985 */ /* 0x0003e4000c101906 */
.L_x_2089:
[----:B------:R-:W-:Y:S05]  /*6830*/  BSYNC B0 ;  /* 0x0000000000007941 */ /* 0x000fea0003800000 */
.L_x_2088:
        /* <DEDUP_REMOVED lines=11> */
.L_x_2095:
[----:B------:R-:W0:Y:S02]  /*68f0*/  LDS R6, [R0] ;  /* 0x0000000000067984 */ /* 0x000e240000000800 */
[----:B0-----:R-:W-:-:S10]  /*6900*/  HFMA2.MMA R7, R6, 1, 1, R19 ;  /* 0x3c003c0006077835 */ /* 0x001fd40000000013 */
[----:B------:R-:W0:Y:S02]  /*6910*/  ATOMS.CAST.SPIN R7, [R0], R6, R7 ;  /* 0x000000060007738d */ /* 0x000e240001800007 */
[----:B0-----:R-:W-:-:S13]  /*6920*/  ISETP.EQ.U32.AND P0, PT, R7, 0x1, PT ;  /* 0x000000010700780c */ /* 0x001fda0003f02070 */
[----:B------:R-:W-:Y:S05]  /*6930*/  @!P0 BRA `(.L_x_2095) ;  /* 0xfffffffc00ec8947 */ /* 0x000fea000383ffff */
[----:B------:R-:W-:Y:S05]  /*6940*/  BRA `(.L_x_2093) ;  /* 0x00000000000c7947 */ /* 0x000fea0003800000 */
.L_x_2094:
[----:B------:R-:W2:Y:S02]  /*6950*/  LD.E R0, desc[UR6][R8.64] ;  /* 0x0000000608007980 */ /* 0x000ea4000c101900 */
[----:B--2---:R-:W-:-:S05]  /*6960*/  IADD3 R7, R19, R0, RZ ;  /* 0x0000000013077210 */ /* 0x004fca0007ffe0ff */
[----:B------:R0:W-:Y:S02]  /*6970*/  ST.E desc[UR6][R8.64], R7 ;  /* 0x0000000708007985 */ /* 0x0001e4000c101906 */
.L_x_2093:
[----:B------:R-:W-:Y:S05]  /*6980*/  BSYNC B0 ;  /* 0x0000000000007941 */ /* 0x000fea0003800000 */
.L_x_2092:
[----:B------:R1:W-:Y:S01]  /*6990*/  ATOM.E.ADD.F16x2.RN.STRONG.GPU P0, RZ, desc[UR6][R8.64+0x4], R18 ;  /* 0x0000041208ff79a2 */ /* 0x0003e2000810e1c6 */
[----:B------:R-:W-:Y:S04]  /*69a0*/  BSSY B0, `(.L_x_2096) ;  /* 0x000000f000007945 */ /* 0x000fe80003800000 */
[----:B-1----:R-:W-:Y:S05]  /*69b0*/  @P0 BRA `(.L_x_2097) ;  /* 0x0000000000340947 */ /* 0x002fea0003800000 */
[----:B------:R-:W1:Y:S02]  /*69c0*/  QSPC.E.S P0, RZ, [R8+0x4] ;  /* 0x0000040008ff73aa */ /* 0x000e640000000500 */
[----:B-1----:R-:W-:Y:S05]  /*69d0*/  @!P0 BRA `(.L_x_2098) ;  /* 0x0000000000208947 */ /* 0x002fea0003800000 */
[----:B------:R-:W-:-:S04]  /*69e0*/  MOV R6, R8 ;  /* 0x0000000800067202 */ /* 0x000fc80000000f00 */
[----:B------:R-:W-:-:S07]  /*69f0*/  MOV R0, R6 ;  /* 0x0000000600007202 */ /* 0x000fce0000000f00 */
.L_x_2099:
[----:B------:R-:W0:Y:S02]  /*6a00*/  LDS R6, [R0+0x4] ;  /* 0x0000040000067984 */ /* 0x000e240000000800 */
[----:B0-----:R-:W-:-:S06]  /*6a10*/  HADD2 R7, R6, R18 ;  /* 0x0000001206077230 */ /* 0x001fcc0000000000 */
[----:B------:R-:W0:Y:S02]  /*6a20*/  ATOMS.CAST.SPIN R7, [R0+0x4], R6, R7 ;  /* 0x000004060007738d */ /* 0x000e240001800007 */
[----:B0-----:R-:W-:-:S13]  /*6a30*/  ISETP.EQ.U32.AND P0, PT, R7, 0x1, PT ;  /* 0x000000010700780c */ /* 0x001fda0003f02070 */
[----:B------:R-:W-:Y:S05]  /*6a40*/  @!P0 BRA `(.L_x_2099) ;  /* 0xfffffffc00ec8947 */ /* 0x000fea000383ffff */
[----:B------:R-:W-:Y:S05]  /*6a50*/  BRA `(.L_x_2097) ;  /* 0x00000000000c7947 */ /* 0x000fea0003800000 */
.L_x_2098:
[----:B------:R-:W0:Y:S02]  /*6a60*/  LD.E R0, desc[UR6][R8.64+0x4] ;  /* 0x0000040608007980 */ /* 0x000e24000c101900 */
[----:B0-----:R-:W-:-:S05]  /*6a70*/  IADD3 R7, R18, R0, RZ ;  /* 0x0000000012077210 */ /* 0x001fca0007ffe0ff */
[----:B------:R1:W-:Y:S02]  /*6a80*/  ST.E desc[UR6][R8.64+0x4], R7 ;  /* 0x0000040708007985 */ /* 0x0003e4000c101906 */
.L_x_2097:
[----:B------:R-:W-:Y:S05]  /*6a90*/  BSYNC B0 ;  /* 0x0000000000007941 */ /* 0x000fea0003800000 */
.L_x_2096:
        /* <DEDUP_REMOVED lines=11> */
.L_x_2103:
[----:B------:R-:W2:Y:S02]  /*6b50*/  LDS R2, [R0] ;  /* 0x0000000000027984 */ /* 0x000ea40000000800 */
[----:B--2---:R-:W-:-:S10]  /*6b60*/  HFMA2.MMA R3, R2, 1, 1, R17 ;  /* 0x3c003c0002037835 */ /* 0x004fd40000000011 */
[----:B------:R-:W2:Y:S02]  /*6b70*/  ATOMS.CAST.SPIN R3, [R0], R2, R3 ;  /* 0x000000020003738d */ /* 0x000ea40001800003 */
[----:B--2---:R-:W-:-:S13]  /*6b80*/  ISETP.EQ.U32.AND P0, PT, R3, 0x1, PT ;  /* 0x000000010300780c */ /* 0x004fda0003f02070 */
[----:B------:R-:W-:Y:S05]  /*6b90*/  @!P0 BRA `(.L_x_2103) ;  /* 0xfffffffc00ec8947 */ /* 0x000fea000383ffff */
[----:B------:R-:W-:Y:S05]  /*6ba0*/  BRA `(.L_x_2101) ;  /* 0x00000000000c7947 */ /* 0x000fea0003800000 */
.L_x_2102:
[----:B------:R-:W2:Y:S02]  /*6bb0*/  LD.E R0, desc[UR6][R4.64] ;  /* 0x0000000604007980 */ /* 0x000ea4000c101900 */
[----:B--2---:R-:W-:-:S05]  /*6bc0*/  IADD3 R3, R17, R0, RZ ;  /* 0x0000000011037210 */ /* 0x004fca0007ffe0ff */
[----:B------:R2:W-:Y:S02]  /*6bd0*/  ST.E desc[UR6][R4.64], R3 ;  /* 0x0000000304007985 */ /* 0x0005e4000c101906 */
.L_x_2101:
[----:B------:R-:W-:Y:S05]  /*6be0*/  BSYNC B0 ;  /* 0x0000000000007941 */ /* 0x000fea0003800000 */
.L_x_2100:
[----:B------:R3:W-:Y:S02]  /*6bf0*/  ATOM.E.ADD.F16x2.RN.STRONG.GPU P0, RZ, desc[UR6][R4.64+0x4], R16 ;  /* 0x0000041004ff79a2 */ /* 0x0007e4000810e1c6 */
[----:B---3--:R-:W-:Y:S05]  /*6c00*/  @P0 EXIT ;  /* 0x000000000000094d */ /* 0x008fea0003800000 */
[----:B------:R-:W3:Y:S02]  /*6c10*/  QSPC.E.S P0, RZ, [R4+0x4] ;  /* 0x0000040004ff73aa */ /* 0x000ee40000000500 */
[----:B---3--:R-:W-:Y:S05]  /*6c20*/  @!P0 BRA `(.L_x_2104) ;  /* 0x0000000000208947 */ /* 0x008fea0003800000 */
[----:B------:R-:W-:-:S04]  /*6c30*/  MOV R2, R4 ;  /* 0x0000000400027202 */ /* 0x000fc80000000f00 */
[----:B------:R-:W-:-:S07]  /*6c40*/  MOV R0, R2 ;  /* 0x0000000200007202 */ /* 0x000fce0000000f00 */
.L_x_2105:
[----:B------:R-:W2:Y:S02]  /*6c50*/  LDS R2, [R0+0x4] ;  /* 0x0000040000027984 */ /* 0x000ea40000000800 */
[----:B--2---:R-:W-:-:S06]  /*6c60*/  HADD2 R3, R2, R16 ;  /* 0x0000001002037230 */ /* 0x004fcc0000000000 */
[----:B------:R-:W2:Y:S02]  /*6c70*/  ATOMS.CAST.SPIN R3, [R0+0x4], R2, R3 ;  /* 0x000004020003738d */ /* 0x000ea40001800003 */
[----:B--2---:R-:W-:-:S13]  /*6c80*/  ISETP.EQ.U32.AND P0, PT, R3, 0x1, PT ;  /* 0x000000010300780c */ /* 0x004fda0003f02070 */
[----:B------:R-:W-:Y:S05]  /*6c90*/  @!P0 BRA `(.L_x_2105) ;  /* 0xfffffffc00ec8947 */ /* 0x000fea000383ffff */
[----:B------:R-:W-:Y:S05]  /*6ca0*/  EXIT ;  /* 0x000000000000794d */ /* 0x000fea0003800000 */
.L_x_2104:
[----:B------:R-:W2:Y:S02]  /*6cb0*/  LD.E R0, desc[UR6][R4.64+0x4] ;  /* 0x0000040604007980 */ /* 0x000ea4000c101900 */
[----:B--2---:R-:W-:-:S05]  /*6cc0*/  IADD3 R3, R16, R0, RZ ;  /* 0x0000000010037210 */ /* 0x004fca0007ffe0ff */
[----:B------:R-:W-:Y:S01]  /*6cd0*/  ST.E desc[UR6][R4.64+0x4], R3 ;  /* 0x0000040304007985 */ /* 0x000fe2000c101906 */
[----:B------:R-:W-:Y:S05]  /*6ce0*/  EXIT ;  /* 0x000000000000794d */ /* 0x000fea0003800000 */
.L_x_2106:
        /* <DEDUP_REMOVED lines=9> */
.L_x_3694:


//--------------------- .text._Z23gemm_half_q_half_kernelILi3ELi12ELb1ELb0ELi32EEvPK6__halfPKjS4_S2_PS0_iiiiPKtS7_iiiiiibS2_i --------------------------
	.section	.text._Z23gemm_half_q_half_kernelILi3ELi12ELb1ELb0ELi32EEvPK6__halfPKjS4_S2_PS0_iiiiPKtS7_iiiiiibS2_i,"ax",@progbits
	.align	128
        .global         _Z23gemm_half_q_half_kernelILi3ELi12ELb1ELb0ELi32EEvPK6__halfPKjS4_S2_PS0_iiiiPKtS7_iiiiiibS2_i
        .type           _Z23gemm_half_q_half_kernelILi3ELi12ELb1ELb0ELi32EEvPK6__halfPKjS4_S2_PS0_iiiiPKtS7_iiiiiibS2_i,@function
        .size           _Z23gemm_half_q_half_kernelILi3ELi12ELb1ELb0ELi32EEvPK6__halfPKjS4_S2_PS0_iiiiPKtS7_iiiiiibS2_i,(.L_x_3695 - _Z23gemm_half_q_half_kernelILi3ELi12ELb1ELb0ELi32EEvPK6__halfPKjS4_S2_PS0_iiiiPKtS7_iiiiiibS2_i)
        .other          _Z23gemm_half_q_half_kernelILi3ELi12ELb1ELb0ELi32EEvPK6__halfPKjS4_S2_PS0_iiiiPKtS7_iiiiiibS2_i,@"STO_CUDA_ENTRY STV_DEFAULT"
_Z23gemm_half_q_half_kernelILi3ELi12ELb1ELb0ELi32EEvPK6__halfPKjS4_S2_PS0_iiiiPKtS7_iiiiiibS2_i:
.text._Z23gemm_half_q_half_kernelILi3ELi12ELb1ELb0ELi32EEvPK6__halfPKjS4_S2_PS0_iiiiPKtS7_iiiiiibS2_i:
        /* <DEDUP_REMOVED lines=36> */
.L_x_2107:
        /* <DEDUP_REMOVED lines=36> */
.L_x_2112:
        /* <DEDUP_REMOVED lines=16> */
.L_x_2111:
        /* <DEDUP_REMOVED lines=16> */
.L_x_2110:
        /* <DEDUP_REMOVED lines=17> */
.L_x_2114:
        /* <DEDUP_REMOVED lines=16> */
.L_x_2113:
        /* <DEDUP_REMOVED lines=14> */
.L_x_2109:
[----:B------:R-:W-:Y:S05]  /*0970*/  BSYNC B0 ;  /* 0x0000000000007941 */ /* 0x000fea0003800000 */
.L_x_2108:
        /* <DEDUP_REMOVED lines=21> */
.L_x_2117:
        /* <DEDUP_REMOVED lines=11> */
.L_x_2116:
        /* <DEDUP_REMOVED lines=10> */
.L_x_2115:
        /* <DEDUP_REMOVED lines=18> */
.L_x_2119:
        /* <DEDUP_REMOVED lines=26> */
[----:B-1----:R-:W-:Y:S01]  /*0ee0*/  IMAD R7, R15, R15, RZ ;  /* 0x0000000f0f077224 */ /* 0x002fe200078e02ff */
[----:B----4-:R-:W-:Y:S01]  /*0ef0*/  IADD3 R30, R29, R30, RZ ;  /* 0x0000001e1d1e7210 */ /* 0x010fe20007ffe0ff */
[----:B------:R-:W-:Y:S01]  /*0f00*/  IMAD R4, R4, R4, RZ ;  /* 0x0000000404047224 */ /* 0x000fe200078e02ff */
[----:B------:R-:W2:Y:S01]  /*0f10*/  I2F.F16 R5, R14 ;  /* 0x0000000e00057306 */ /* 0x000ea20000200c00 */
[----:B------:R-:W-:Y:S01]  /*0f20*/  IMAD R8, R13, R13, RZ ;  /* 0x0000000d0d087224 */ /* 0x000fe200078e02ff */
[----:B------:R-:W-:-:S06]  /*0f30*/  ISETP.GE.AND P2, PT, R30, R17, PT ;  /* 0x000000111e00720c */ /* 0x000fcc0003f46270 */
        /* <DEDUP_REMOVED lines=8> */
.L_x_2118:
        /* <DEDUP_REMOVED lines=21> */
.L_x_2120:
        /* <DEDUP_REMOVED lines=8> */
.L_x_2121:
        /* <DEDUP_REMOVED lines=12> */
.L_x_2122:
        /* <DEDUP_REMOVED lines=8> */
.L_x_2123:
        /* <DEDUP_REMOVED lines=8> */
.L_x_2124:
        /* <DEDUP_REMOVED lines=21> */
[----:B------:R-:W-:Y:S01]  /*14a0*/  PRMT R2, R22, 0x9910, RZ ;  /* 0x0000991016027816 */ /* 0x000fe200000000ff */
[----:B------:R-:W-:Y:S01]  /*14b0*/  HADD2.F32 R24, -RZ, R16.H0_H0 ;  /* 0x20000010ff187230 */ /* 0x000fe20000004100 */
[----:B------:R-:W-:Y:S01]  /*14c0*/  PRMT R12, RZ, 0x7610, R12 ;  /* 0x00007610ff0c7816 */ /* 0x000fe2000000000c */
[----:B------:R-:W-:Y:S01]  /*14d0*/  HADD2.F32 R25, -RZ, R15.H0_H0 ;  /* 0x2000000fff197230 */ /* 0x000fe20000004100 */
[----:B------:R-:W-:Y:S01]  /*14e0*/  ISETP.NE.AND P0, PT, R2, RZ, PT ;  /* 0x000000ff0200720c */ /* 0x000fe20003f05270 */
[----:B------:R-:W-:Y:S01]  /*14f0*/  HADD2.F32 R26, -RZ, R14.H0_H0 ;  /* 0x2000000eff1a7230 */ /* 0x000fe20000004100 */
[----:B------:R-:W-:Y:S01]  /*1500*/  ULDC UR5, c[0x0][0x264] ;  /* 0x0000990000057ab9 */ /* 0x000fe20000000800 */
[----:B------:R-:W-:Y:S01]  /*1510*/  HADD2.F32 R27, -RZ, R13.H0_H0 ;  /* 0x2000000dff1b7230 */ /* 0x000fe20000004100 */
[----:B------:R-:W-:-:S13]  /*1520*/  ISETP.LT.OR P0, PT, R0, 0x3, !P0 ;  /* 0x000000030000780c */ /* 0x000fda0004701670 */
.L_x_2138:
[----:B------:R-:W-:Y:S05]  /*1530*/  @!P1 BRA `(.L_x_2126) ;  /* 0x0000004c00f49947 */ /* 0x000fea0003800000 */
[----:B------:R-:W2:Y:S01]  /*1540*/  LDG.E.128.CONSTANT R28, desc[UR6][R6.64] ;  /* 0x00000006061c7981 */ /* 0x000ea2000c1e9d00 */
[----:B------:R-:W-:Y:S02]  /*1550*/  PRMT R2, R21, 0x9910, RZ ;  /* 0x0000991015027816 */ /* 0x000fe400000000ff */
[----:B------:R-:W-:Y:S02]  /*1560*/  MOV R0, 0x2c00 ;  /* 0x00002c0000007802 */ /* 0x000fe40000000f00 */
[----:B------:R-:W-:Y:S02]  /*1570*/  ISETP.NE.AND P3, PT, R2, RZ, PT ;  /* 0x000000ff0200720c */ /* 0x000fe40003f65270 */
[----:B------:R-:W-:Y:S02]  /*1580*/  PRMT R13, R13, 0x5410, R0 ;  /* 0x000054100d0d7816 */ /* 0x000fe40000000000 */
[----:B------:R-:W-:Y:S02]  /*1590*/  ISETP.GE.AND P4, PT, R19, 0x2, PT ;  /* 0x000000021300780c */ /* 0x000fe40003f86270 */
[----:B--2---:R-:W-:-:S02]  /*15a0*/  LOP3.LUT R0, R28, 0xf000f, RZ, 0xc0, !PT ;  /* 0x000f000f1c007812 */ /* 0x004fc400078ec0ff */
[----:B------:R-:W-:Y:S02]  /*15b0*/  LOP3.LUT R2, R28, 0xf000f0, RZ, 0xc0, !PT ;  /* 0x00f000f01c027812 */ /* 0x000fe400078ec0ff */
[C---:B------:R-:W-:Y:S02]  /*15c0*/  LOP3.LUT R4, R29.reuse, 0xf000f, RZ, 0xc0, !PT ;  /* 0x000f000f1d047812 */ /* 0x040fe400078ec0ff */
[----:B------:R-:W-:Y:S02]  /*15d0*/  LOP3.LUT R23, R29, 0xf000f0, RZ, 0xc0, !PT ;  /* 0x00f000f01d177812 */ /* 0x000fe400078ec0ff */
[C---:B------:R-:W-:Y:S02]  /*15e0*/  LOP3.LUT R33, R30.reuse, 0xf000f, RZ, 0xc0, !PT ;  /* 0x000f000f1e217812 */ /* 0x040fe400078ec0ff */
[----:B------:R-:W-:Y:S02]  /*15f0*/  LOP3.LUT R34, R30, 0xf000f0, RZ, 0xc0, !PT ;  /* 0x00f000f01e227812 */ /* 0x000fe400078ec0ff */
[----:B------:R-:W-:-:S02]  /*1600*/  SHF.R.U32.HI R28, RZ, 0x8, R28 ;  /* 0x00000008ff1c7819 */ /* 0x000fc4000001161c */
[----:B------:R-:W-:Y:S02]  /*1610*/  SHF.R.U32.HI R29, RZ, 0x8, R29 ;  /* 0x00000008ff1d7819 */ /* 0x000fe4000001161d */
[----:B------:R-:W-:Y:S02]  /*1620*/  SHF.R.U32.HI R30, RZ, 0x8, R30 ;  /* 0x00000008ff1e7819 */ /* 0x000fe4000001161e */
[----:B------:R-:W-:Y:S02]  /*1630*/  SHF.R.U32.HI R37, RZ, 0x8, R31 ;  /* 0x00000008ff257819 */ /* 0x000fe4000001161f */
[C---:B------:R-:W-:Y:S02]  /*1640*/  LOP3.LUT R35, R31.reuse, 0xf000f, RZ, 0xc0, !PT ;  /* 0x000f000f1f237812 */ /* 0x040fe400078ec0ff */
[----:B------:R-:W-:Y:S02]  /*1650*/  LOP3.LUT R36, R31, 0xf000f0, RZ, 0xc0, !PT ;  /* 0x00f000f01f247812 */ /* 0x000fe400078ec0ff */
[----:B------:R-:W-:-:S02]  /*1660*/  LOP3.LUT R32, R23, 0x64006400, RZ, 0xfc, !PT ;  /* 0x6400640017207812 */ /* 0x000fc400078efcff */
[----:B------:R-:W-:Y:S02]  /*1670*/  LOP3.LUT R3, R28, 0xf000f, RZ, 0xc0, !PT ;  /* 0x000f000f1c037812 */ /* 0x000fe400078ec0ff */
[----:B------:R-:W-:Y:S01]  /*1680*/  LOP3.LUT R23, R29, 0xf000f, RZ, 0xc0, !PT ;  /* 0x000f000f1d177812 */ /* 0x000fe200078ec0ff */
[----:B------:R-:W-:Y:S01]  /*1690*/  HFMA2 R32, R32, R13.H1_H1, -72, -72 ;  /* 0xd480d48020207431 */ /* 0x000fe2000006000d */
        /* <DEDUP_REMOVED lines=14> */
[-C--:B------:R-:W-:Y:S01]  /*1780*/  HFMA2 R34, R34, R13.reuse.H1_H1, -72, -72 ;  /* 0xd480d48022227431 */ /* 0x080fe2000006000d */
[----:B------:R-:W-:Y:S01]  /*1790*/  LOP3.LUT R3, R3, 0x64006400, RZ, 0xfc, !PT ;  /* 0x6400640003037812 */ /* 0x000fe200078efcff */
[----:B------:R-:W-:Y:S01]  /*17a0*/  HADD2 R35, R35, -1032, -1032 ;  /* 0xe408e40823237430 */ /* 0x000fe20000000000 */
[----:B------:R-:W-:Y:S01]  /*17b0*/  LOP3.LUT R28, R28, 0x64006400, RZ, 0xfc, !PT ;  /* 0x640064001c1c7812 */ /* 0x000fe200078efcff */
[-C--:B------:R-:W-:Y:S01]  /*17c0*/  HFMA2 R36, R36, R13.reuse.H1_H1, -72, -72 ;  /* 0xd480d48024247431 */ /* 0x080fe2000006000d */
[----:B------:R-:W-:Y:S01]  /*17d0*/  LOP3.LUT R39, R23, 0x64006400, RZ, 0xfc, !PT ;  /* 0x6400640017277812 */ /* 0x000fe200078efcff */
[----:B------:R-:W-:Y:S01]  /*17e0*/  HFMA2 R23, R2, R13.H1_H1, -72, -72 ;  /* 0xd480d48002177431 */ /* 0x000fe2000006000d */
[----:B------:R-:W-:-:S02]  /*17f0*/  LOP3.LUT R40, R29, 0x64006400, RZ, 0xfc, !PT ;  /* 0x640064001d287812 */ /* 0x000fc400078efcff */
[----:B------:R-:W-:Y:S01]  /*1800*/  LOP3.LUT R41, R31, 0x64006400, RZ, 0xfc, !PT ;  /* 0x640064001f297812 */ /* 0x000fe200078efcff */
[----:B------:R-:W-:Y:S01]  /*1810*/  HADD2 R31, R0, -1032, -1032 ;  /* 0xe408e408001f7430 */ /* 0x000fe20000000000 */
[----:B------:R-:W-:Y:S01]  /*1820*/  LOP3.LUT R42, R30, 0x64006400, RZ, 0xfc, !PT ;  /* 0x640064001e2a7812 */ /* 0x000fe200078efcff */
[----:B------:R-:W-:Y:S01]  /*1830*/  HADD2 R30, R4, -1032, -1032 ;  /* 0xe408e408041e7430 */ /* 0x000fe20000000000 */
[----:B------:R-:W-:Y:S01]  /*1840*/  LOP3.LUT R43, R38, 0x64006400, RZ, 0xfc, !PT ;  /* 0x64006400262b7812 */ /* 0x000fe200078efcff */
[-C--:B------:R-:W-:Y:S01]  /*1850*/  HFMA2 R38, R28, R13.reuse.H1_H1, -72, -72 ;  /* 0xd480d4801c267431 */ /* 0x080fe2000006000d */
[----:B------:R-:W-:Y:S01]  /*1860*/  LOP3.LUT R44, R37, 0x64006400, RZ, 0xfc, !PT ;  /* 0x64006400252c7812 */ /* 0x000fe200078efcff */
[----:B------:R-:W-:Y:S02]  /*1870*/  HADD2 R37, R3, -1032, -1032 ;  /* 0xe408e40803257430 */ /* 0x000fe40000000000 */
[----:B------:R-:W-:Y:S02]  /*1880*/  HADD2 R39, R39, -1032, -1032 ;  /* 0xe408e40827277430 */ /* 0x000fe40000000000 */
[----:B------:R-:W-:-:S02]  /*1890*/  HFMA2 R40, R40, R13.H1_H1, -72, -72 ;  /* 0xd480d48028287431 */ /* 0x000fc4000006000d */
[----:B------:R-:W-:Y:S02]  /*18a0*/  HADD2 R41, R41, -1032, -1032 ;  /* 0xe408e40829297430 */ /* 0x000fe40000000000 */
[-C--:B------:R-:W-:Y:S02]  /*18b0*/  HFMA2 R42, R42, R13.reuse.H1_H1, -72, -72 ;  /* 0xd480d4802a2a7431 */ /* 0x080fe4000006000d */
[----:B------:R-:W-:Y:S02]  /*18c0*/  HADD2 R43, R43, -1032, -1032 ;  /* 0xe408e4082b2b7430 */ /* 0x000fe40000000000 */
[----:B------:R-:W-:Y:S01]  /*18d0*/  HFMA2 R44, R44, R13.H1_H1, -72, -72 ;  /* 0xd480d4802c2c7431 */ /* 0x000fe2000006000d */
        /* <DEDUP_REMOVED lines=87> */
.L_x_2127:
        /* <DEDUP_REMOVED lines=90> */
.L_x_2129:
        /* <DEDUP_REMOVED lines=34> */
[----:B------:R-:W-:Y:S01]  /*2610*/  FFMA.FTZ R0, R23, R47, R0 ;  /* 0x0000002f17007223 */ /* 0x000fe20000010000 */
[----:B------:R-:W-:-:S02]  /*2620*/  HADD2.F32 R33, -RZ, R36.H1_H1 ;  /* 0x30000024ff217230 */ /* 0x000fc40000004100 */
[-C--:B------:R-:W-:Y:S01]  /*2630*/  FFMA.FTZ R4, R3, R47.reuse, R2 ;  /* 0x0000002f03047223 */ /* 0x080fe20000010002 */
[----:B------:R-:W-:Y:S02]  /*2640*/  HADD2.F32 R23, -RZ, R37.H0_H0 ;  /* 0x20000025ff177230 */ /* 0x000fe40000004100 */
[-C--:B------:R-:W-:Y:S01]  /*2650*/  FFMA.FTZ R30, R31, R47.reuse, R30 ;  /* 0x0000002f1f1e7223 */ /* 0x080fe2000001001e */
[--C-:B-1----:R-:W-:Y:S02]  /*2660*/  HADD2.F32 R3, -RZ, R28.reuse.H0_H0 ;  /* 0x2000001cff037230 */ /* 0x102fe40000004100 */
[----:B------:R-:W-:Y:S01]  /*2670*/  FFMA.FTZ R48, R33, R47, R48 ;  /* 0x0000002f21307223 */ /* 0x000fe20000010030 */
[----:B------:R-:W-:Y:S02]  /*2680*/  HADD2.F32 R31, -RZ, R39.H0_H0 ;  /* 0x20000027ff1f7230 */ /* 0x000fe40000004100 */
        /* <DEDUP_REMOVED lines=45> */
.L_x_2128:
[----:B------:R-:W0:Y:S02]  /*2960*/  LDC R23, c[0x0][0x23c] ;  /* 0x00008f00ff177b82 */ /* 0x000e240000000800 */
[----:B0-----:R-:W-:-:S05]  /*2970*/  IMAD.WIDE R28, R23, 0x4, R6 ;  /* 0x00000004171c7825 */ /* 0x001fca00078e0206 */
[----:B------:R-:W2:Y:S02]  /*2980*/  LDG.E.128.CONSTANT R32, desc[UR6][R28.64] ;  /* 0x000000061c207981 */ /* 0x000ea4000c1e9d00 */
[----:B--2---:R-:W-:Y:S02]  /*2990*/  SHF.R.U32.HI R39, RZ, 0x8, R34 ;  /* 0x00000008ff277819 */ /* 0x004fe40000011622 */
[C---:B------:R-:W-:Y:S02]  /*29a0*/  LOP3.LUT R0, R32.reuse, 0xf000f, RZ, 0xc0, !PT ;  /* 0x000f000f20007812 */ /* 0x040fe400078ec0ff */
[----:B------:R-:W-:Y:S02]  /*29b0*/  LOP3.LUT R2, R32, 0xf000f0, RZ, 0xc0, !PT ;  /* 0x00f000f020027812 */ /* 0x000fe400078ec0ff */
[----:B------:R-:W-:Y:S02]  /*29c0*/  SHF.R.U32.HI R31, RZ, 0x8, R33 ;  /* 0x00000008ff1f7819 */ /* 0x000fe40000011621 */
[----:B------:R-:W-:-:S02]  /*29d0*/  LOP3.LUT R37, R34, 0xf000f0, RZ, 0xc0, !PT ;  /* 0x00f000f022257812 */ /* 0x000fc400078ec0ff */
[----:B------:R-:W-:Y:S02]  /*29e0*/  SHF.R.U32.HI R32, RZ, 0x8, R32 ;  /* 0x00000008ff207819 */ /* 0x000fe40000011620 */
[C---:B------:R-:W-:Y:S02]  /*29f0*/  LOP3.LUT R41, R35.reuse, 0xf000f0, RZ, 0xc0, !PT ;  /* 0x00f000f023297812 */ /* 0x040fe400078ec0ff */
[----:B------:R-:W-:Y:S02]  /*2a00*/  SHF.R.U32.HI R42, RZ, 0x8, R35 ;  /* 0x00000008ff2a7819 */ /* 0x000fe40000011623 */
        /* <DEDUP_REMOVED lines=15> */
[----:B------:R-:W-:Y:S01]  /*2b00*/  HFMA2 R39, R48, R13.H1_H1, -72, -72 ;  /* 0xd480d48030277431 */ /* 0x000fe2000006000d */
[----:B------:R-:W-:-:S02]  /*2b10*/  LOP3.LUT R33, R4, 0x64006400, RZ, 0xfc, !PT ;  /* 0x6400640004217812 */ /* 0x000fc400078efcff */
[----:B------:R-:W-:Y:S01]  /*2b20*/  LOP3.LUT R40, R40, 0x64006400, RZ, 0xfc, !PT ;  /* 0x6400640028287812 */ /* 0x000fe200078efcff */
[-C--:B------:R-:W-:Y:S01]  /*2b30*/  HFMA2 R45, R46, R13.reuse.H1_H1, -72, -72 ;  /* 0xd480d4802e2d7431 */ /* 0x080fe2000006000d */
[----:B------:R-:W-:Y:S01]  /*2b40*/  LOP3.LUT R44, R31, 0x64006400, RZ, 0xfc, !PT ;  /* 0x640064001f2c7812 */ /* 0x000fe200078efcff */
[----:B------:R-:W-:Y:S01]  /*2b50*/  HADD2 R33, R33, -1032, -1032 ;  /* 0xe408e40821217430 */ /* 0x000fe20000000000 */
[----:B------:R-:W-:Y:S01]  /*2b60*/  LOP3.LUT R47, R37, 0x64006400, RZ, 0xfc, !PT ;  /* 0x64006400252f7812 */ /* 0x000fe200078efcff */
[-C--:B------:R-:W-:Y:S01]  /*2b70*/  HFMA2 R37, R38, R13.reuse.H1_H1, -72, -72 ;  /* 0xd480d48026257431 */ /* 0x080fe2000006000d */
[----:B------:R-:W-:Y:S01]  /*2b80*/  LOP3.LUT R0, R0, 0x64006400, RZ, 0xfc, !PT ;  /* 0x6400640000007812 */ /* 0x000fe200078efcff */
[----:B------:R-:W-:Y:S01]  /*2b90*/  HADD2 R38, R40, -1032, -1032 ;  /* 0xe408e40828267430 */ /* 0x000fe20000000000 */
[----:B------:R-:W-:Y:S01]  /*2ba0*/  LOP3.LUT R2, R2, 0x64006400, RZ, 0xfc, !PT ;  /* 0x6400640002027812 */ /* 0x000fe200078efcff */
[----:B------:R-:W-:Y:S01]  /*2bb0*/  HFMA2 R43, R44, R13.H1_H1, -72, -72 ;  /* 0xd480d4802c2b7431 */ /* 0x000fe2000006000d */
[----:B------:R-:W-:Y:S01]  /*2bc0*/  LOP3.LUT R30, R30, 0x64006400, RZ, 0xfc, !PT ;  /* 0x640064001e1e7812 */ /* 0x000fe200078efcff */
[----:B------:R-:W-:Y:S01]  /*2bd0*/  HADD2 R46, R47, -1032, -1032 ;  /* 0xe408e4082f2e7430 */ /* 0x000fe20000000000 */
[----:B------:R-:W-:-:S02]  /*2be0*/  LOP3.LUT R36, R36, 0x64006400, RZ, 0xfc, !PT ;  /* 0x6400640024247812 */ /* 0x000fc400078efcff */
[----:B------:R-:W-:Y:S02]  /*2bf0*/  LOP3.LUT R3, R3, 0x64006400, RZ, 0xfc, !PT ;  /* 0x6400640003037812 */ /* 0x000fe400078efcff */
[----:B------:R-:W-:Y:S01]  /*2c00*/  LOP3.LUT R4, R32, 0x64006400, RZ, 0xfc, !PT ;  /* 0x6400640020047812 */ /* 0x000fe200078efcff */
[-C--:B------:R-:W-:Y:S01]  /*2c10*/  HFMA2 R32, R2, R13.reuse.H1_H1, -72, -72 ;  /* 0xd480d48002207431 */ /* 0x080fe2000006000d */
[----:B------:R-:W-:Y:S01]  /*2c20*/  LOP3.LUT R42, R34, 0x64006400, RZ, 0xfc, !PT ;  /* 0x64006400222a7812 */ /* 0x000fe200078efcff */
[----:B------:R-:W-:Y:S01]  /*2c30*/  HADD2 R34, R0, -1032, -1032 ;  /* 0xe408e40800227430 */ /* 0x000fe20000000000 */
[----:B------:R-:W-:Y:S01]  /*2c40*/  LOP3.LUT R31, R35, 0x64006400, RZ, 0xfc, !PT ;  /* 0x64006400231f7812 */ /* 0x000fe200078efcff */
[----:B------:R-:W-:Y:S01]  /*2c50*/  HFMA2 R35, R30, R13.H1_H1, -72, -72 ;  /* 0xd480d4801e237431 */ /* 0x000fe2000006000d */
[----:B------:R-:W-:Y:S01]  /*2c60*/  LOP3.LUT R50, R41, 0x64006400, RZ, 0xfc, !PT ;  /* 0x6400640029327812 */ /* 0x000fe200078efcff */
[----:B------:R-:W-:Y:S02]  /*2c70*/  HADD2 R36, R36, -1032, -1032 ;  /* 0xe408e40824247430 */ /* 0x000fe40000000000 */
[----:B------:R-:W-:-:S02]  /*2c80*/  HADD2 R40, R3, -1032, -1032 ;  /* 0xe408e40803287430 */ /* 0x000fc40000000000 */
[-C--:B------:R-:W-:Y:S02]  /*2c90*/  HFMA2 R41, R4, R13.reuse.H1_H1, -72, -72 ;  /* 0xd480d48004297431 */ /* 0x080fe4000006000d */
[----:B------:R-:W-:Y:S02]  /*2ca0*/  HADD2 R42, R42, -1032, -1032 ;  /* 0xe408e4082a2a7430 */ /* 0x000fe40000000000 */
[----:B------:R-:W-:Y:S02]  /*2cb0*/  HADD2 R44, R31, -1032, -1032 ;  /* 0xe408e4081f2c7430 */ /* 0x000fe40000000000 */
[----:B------:R-:W-:Y:S01]  /*2cc0*/  HFMA2 R47, R50, R13.H1_H1, -72, -72 ;  /* 0xd480d480322f7431 */ /* 0x000fe2000006000d */
        /* <DEDUP_REMOVED lines=87> */
.L_x_2130:
        /* <DEDUP_REMOVED lines=43> */
[----:B-1----:R-:W-:-:S02]  /*34f0*/  HADD2.F32 R0, -RZ, R30.H0_H0 ;  /* 0x2000001eff007230 */ /* 0x002fc40000004100 */
        /* <DEDUP_REMOVED lines=31> */
[-C--:B------:R-:W-:Y:S01]  /*36f0*/  FFMA.FTZ R2, R55, R31.reuse, R2 ;  /* 0x0000001f37027223 */ /* 0x080fe20000010002 */
[-C--:B------:R-:W-:Y:S01]  /*3700*/  FFMA.FTZ R4, R51, R31.reuse, R4 ;  /* 0x0000001f33047223 */ /* 0x080fe20000010004 */
[----:B------:R-:W-:Y:S01]  /*3710*/  FFMA.FTZ R49, R53, R31, R30 ;  /* 0x0000001f35317223 */ /* 0x000fe2000001001e */
[----:B------:R-:W-:Y:S02]  /*3720*/  FMUL.FTZ R3, R24, R3 ;  /* 0x0000000318037220 */ /* 0x000fe40000410000 */
[----:B------:R-:W-:Y:S01]  /*3730*/  FMUL.FTZ R4, R25, R4 ;  /* 0x0000000419047220 */ /* 0x000fe20000410000 */
[----:B------:R-:W-:Y:S01]  /*3740*/  FMUL.FTZ R2, R27, R2 ;  /* 0x000000021b027220 */ /* 0x000fe20000410000 */
        /* <DEDUP_REMOVED lines=9> */
.L_x_2132:
        /* <DEDUP_REMOVED lines=87> */
.L_x_2131:
[----:B------:R-:W-:-:S05]  /*3d50*/  IMAD.WIDE R28, R23, 0x4, R28 ;  /* 0x00000004171c7825 */ /* 0x000fca00078e021c */
        /* <DEDUP_REMOVED lines=140> */
.L_x_2133:
        /* <DEDUP_REMOVED lines=90> */
.L_x_2135:
        /* <DEDUP_REMOVED lines=87> */
.L_x_2134:
[----:B------:R-:W-:-:S06]  /*5130*/  IMAD.WIDE R28, R23, 0x4, R28 ;  /* 0x00000004171c7825 */ /* 0x000fcc00078e021c */
[----:B------:R-:W2:Y:S02]  /*5140*/  LDG.E.128.CONSTANT R28, desc[UR6][R28.64] ;  /* 0x000000061c1c7981 */ /* 0x000ea4000c1e9d00 */
[----:B--2---:R-:W-:Y:S02]  /*5150*/  LOP3.LUT R4, R29, 0xf000f0, RZ, 0xc0, !PT ;  /* 0x00f000f01d047812 */ /* 0x004fe400078ec0ff */
[----:B------:R-:W-:Y:S02]  /*5160*/  SHF.R.U32.HI R3, RZ, 0x8, R28 ;  /* 0x00000008ff037819 */ /* 0x000fe4000001161c */
[C---:B------:R-:W-:Y:S02]  /*5170*/  LOP3.LUT R39, R30.reuse, 0xf000f, RZ, 0xc0, !PT ;  /* 0x000f000f1e277812 */ /* 0x040fe400078ec0ff */
[----:B------:R-:W-:Y:S02]  /*5180*/  LOP3.LUT R23, R30, 0xf000f0, RZ, 0xc0, !PT ;  /* 0x00f000f01e177812 */ /* 0x000fe400078ec0ff */
[----:B------:R-:W-:-:S02]  /*5190*/  SHF.R.U32.HI R40, RZ, 0x8, R30 ;  /* 0x00000008ff287819 */ /* 0x000fc4000001161e */
[----:B------:R-:W-:Y:S02]  /*51a0*/  LOP3.LUT R30, R4, 0x64006400, RZ, 0xfc, !PT ;  /* 0x64006400041e7812 */ /* 0x000fe400078efcff */
[----:B------:R-:W-:Y:S02]  /*51b0*/  LOP3.LUT R4, R3, 0xf000f0, RZ, 0xc0, !PT ;  /* 0x00f000f003047812 */ /* 0x000fe400078ec0ff */
[----:B------:R-:W-:Y:S01]  /*51c0*/  LOP3.LUT R37, R29, 0xf000f, RZ, 0xc0, !PT ;  /* 0x000f000f1d257812 */ /* 0x000fe200078ec0ff */
[----:B------:R-:W-:Y:S01]  /*51d0*/  HFMA2 R30, R30, R13.H1_H1, -72, -72 ;  /* 0xd480d4801e1e7431 */ /* 0x000fe2000006000d */
[----:B------:R-:W-:Y:S02]  /*51e0*/  SHF.R.U32.HI R38, RZ, 0x8, R29 ;  /* 0x00000008ff267819 */ /* 0x000fe4000001161d */
[----:B------:R-:W-:Y:S02]  /*51f0*/  LOP3.LUT R29, R31, 0xf000f0, RZ, 0xc0, !PT ;  /* 0x00f000f01f1d7812 */ /* 0x000fe400078ec0ff */
[----:B------:R-:W-:-:S02]  /*5200*/  LOP3.LUT R2, R28, 0xf000f0, RZ, 0xc0, !PT ;  /* 0x00f000f01c027812 */ /* 0x000fc400078ec0ff */
[----:B------:R-:W-:Y:S02]  /*5210*/  LOP3.LUT R4, R4, 0x64006400, RZ, 0xfc, !PT ;  /* 0x6400640004047812 */ /* 0x000fe400078efcff */
[----:B------:R-:W-:Y:S02]  /*5220*/  SHF.R.U32.HI R42, RZ, 0x8, R31 ;  /* 0x00000008ff2a7819 */ /* 0x000fe4000001161f */
[----:B------:R-:W-:Y:S01]  /*5230*/  LOP3.LUT R0, R28, 0xf000f, RZ, 0xc0, !PT ;  /* 0x000f000f1c007812 */ /* 0x000fe200078ec0ff */
[----:B------:R-:W-:Y:S01]  /*5240*/  HFMA2 R33, R4, R13.H1_H1, -72, -72 ;  /* 0xd480d48004217431 */ /* 0x000fe2000006000d */
[----:B------:R-:W-:Y:S02]  /*5250*/  LOP3.LUT R28, R23, 0x64006400, RZ, 0xfc, !PT ;  /* 0x64006400171c7812 */ /* 0x000fe400078efcff */
[----:B------:R-:W-:Y:S02]  /*5260*/  LOP3.LUT R32, R29, 0x64006400, RZ, 0xfc, !PT ;  /* 0x640064001d207812 */ /* 0x000fe400078efcff */
[----:B------:R-:W-:-:S02]  /*5270*/  LOP3.LUT R41, R31, 0xf000f, RZ, 0xc0, !PT ;  /* 0x000f000f1f297812 */ /* 0x000fc400078ec0ff */
[----:B------:R-:W-:Y:S01]  /*5280*/  LOP3.LUT R2, R2, 0x64006400, RZ, 0xfc, !PT ;  /* 0x6400640002027812 */ /* 0x000fe200078efcff */
[----:B------:R-:W-:Y:S01]  /*5290*/  HFMA2 R32, R32, R13.H1_H1, -72, -72 ;  /* 0xd480d48020207431 */ /* 0x000fe2000006000d */
        /* <DEDUP_REMOVED lines=8> */
[-C--:B------:R-:W-:Y:S01]  /*5320*/  HFMA2 R23, R2, R13.reuse.H1_H1, -72, -72 ;  /* 0xd480d48002177431 */ /* 0x080fe2000006000d */
        /* <DEDUP_REMOVED lines=109> */
.L_x_2136:
        /* <DEDUP_REMOVED lines=90> */
.L_x_2137:
        /* <DEDUP_REMOVED lines=13> */
[----:B------:R-:W-:Y:S02]  /*6070*/  HADD2.F32 R2, -RZ, R37.H0_H0 ;  /* 0x20000025ff027230 */ /* 0x000fe40000004100 */
[----:B------:R-:W-:Y:S01]  /*6080*/  FFMA.FTZ R3, R3, R45, RZ ;  /* 0x0000002d03037223 */ /* 0x000fe200000100ff */
[----:B------:R-:W-:-:S02]  /*6090*/  HADD2.F32 R38, -RZ, R38.H1_H1 ;  /* 0x30000026ff267230 */ /* 0x000fc40000004100 */
[-C--:B------:R-:W-:Y:S01]  /*60a0*/  FFMA.FTZ R37, R0, R45.reuse, RZ ;  /* 0x0000002d00257223 */ /* 0x080fe200000100ff */
[----:B------:R-:W-:Y:S02]  /*60b0*/  HADD2.F32 R0, -RZ, R23.H0_H0 ;  /* 0x20000017ff007230 */ /* 0x000fe40000004100 */
[-C--:B------:R-:W-:Y:S01]  /*60c0*/  FFMA.FTZ R39, R2, R45.reuse, RZ ;  /* 0x0000002d02277223 */ /* 0x080fe200000100ff */
[----:B------:R-:W-:Y:S01]  /*60d0*/  FFMA.FTZ R45, R4, R45, RZ ;  /* 0x0000002d042d7223 */ /* 0x000fe200000100ff */
[-C--:B------:R-:W-:Y:S01]  /*60e0*/  FFMA.FTZ R3, R38, R46.reuse, R3 ;  /* 0x0000002e26037223 */ /* 0x080fe20000010003 */
[----:B------:R-:W-:Y:S02]  /*60f0*/  HADD2.F32 R38, -RZ, R31.H0_H0 ;  /* 0x2000001fff267230 */ /* 0x000fe40000004100 */
[-C--:B------:R-:W-:Y:S01]  /*6100*/  FFMA.FTZ R37, R50, R46.reuse, R37 ;  /* 0x0000002e32257223 */ /* 0x080fe20000010025 */
[----:B------:R-:W-:Y:S02]  /*6110*/  HADD2.F32 R2, -RZ, R30.H0_H0 ;  /* 0x2000001eff027230 */ /* 0x000fe40000004100 */
[----:B------:R-:W-:Y:S01]  /*6120*/  FFMA.FTZ R39, R52, R46, R39 ;  /* 0x0000002e34277223 */ /* 0x000fe20000010027 */
[----:B------:R-:W-:-:S02]  /*6130*/  HADD2.F32 R4, -RZ, R32.H0_H0 ;  /* 0x20000020ff047230 */ /* 0x000fc40000004100 */
[----:B------:R-:W-:Y:S01]  /*6140*/  FFMA.FTZ R38, R38, R48, R3 ;  /* 0x0000003026267223 */ /* 0x000fe20000010003 */
[----:B------:R-:W-:Y:S01]  /*6150*/  FFMA.FTZ R45, R40, R46, R45 ;  /* 0x0000002e282d7223 */ /* 0x000fe2000001002d */
[----:B------:R-:W-:Y:S02]  /*6160*/  HADD2.F32 R23, -RZ, R23.H1_H1 ;  /* 0x30000017ff177230 */ /* 0x000fe40000004100 */
[-C--:B------:R-:W-:Y:S01]  /*6170*/  FFMA.FTZ R0, R0, R48.reuse, R37 ;  /* 0x0000003000007223 */ /* 0x080fe20000010025 */
[----:B------:R-:W-:Y:S02]  /*6180*/  HADD2.F32 R3, -RZ, R30.H1_H1 ;  /* 0x3000001eff037230 */ /* 0x000fe40000004100 */
[-C--:B------:R-:W-:Y:S01]  /*6190*/  FFMA.FTZ R2, R2, R48.reuse, R39 ;  /* 0x0000003002027223 */ /* 0x080fe20000010027 */
[----:B------:R-:W-:Y:S01]  /*61a0*/  FFMA.FTZ R48, R4, R48, R45 ;  /* 0x0000003004307223 */ /* 0x000fe2000001002d */
[----:B------:R-:W-:Y:S01]  /*61b0*/  FFMA.FTZ R0, R23, R47, R0 ;  /* 0x0000002f17007223 */ /* 0x000fe20000010000 */
[----:B------:R-:W-:-:S02]  /*61c0*/  HADD2.F32 R31, -RZ, R31.H1_H1 ;  /* 0x3000001fff1f7230 */ /* 0x000fc40000004100 */
[-C--:B------:R-:W-:Y:S01]  /*61d0*/  FFMA.FTZ R4, R3, R47.reuse, R2 ;  /* 0x0000002f03047223 */ /* 0x080fe20000010002 */
[----:B------:R-:W-:Y:S02]  /*61e0*/  HADD2.F32 R23, -RZ, R41.H0_H0 ;  /* 0x20000029ff177230 */ /* 0x000fe40000004100 */
[----:B-1----:R-:W-:Y:S02]  /*61f0*/  HADD2.F32 R3, -RZ, R28.H0_H0 ;  /* 0x2000001cff037230 */ /* 0x002fe40000004100 */
[----:B------:R-:W-:Y:S01]  /*6200*/  FFMA.FTZ R38, R31, R47, R38 ;  /* 0x0000002f1f267223 */ /* 0x000fe20000010026 */
[----:B------:R-:W-:Y:S02]  /*6210*/  HADD2.F32 R37, -RZ, R32.H1_H1 ;  /* 0x30000020ff257230 */ /* 0x000fe40000004100 */
[----:B------:R-:W-:Y:S02]  /*6220*/  HADD2.F32 R28, -RZ, R28.H1_H1 ;  /* 0x3000001cff1c7230 */ /* 0x000fe40000004100 */
[----:B------:R-:W-:Y:S01]  /*6230*/  FFMA.FTZ R23, R23, R3, R0 ;  /* 0x0000000317177223 */ /* 0x000fe20000010000 */
[----:B------:R-:W-:-:S02]  /*6240*/  HADD2.F32 R31, -RZ, R42.H0_H0 ;  /* 0x2000002aff1f7230 */ /* 0x000fc40000004100 */
[----:B------:R-:W-:Y:S01]  /*6250*/  FFMA.FTZ R48, R37, R47, R48 ;  /* 0x0000002f25307223 */ /* 0x000fe20000010030 */
[----:B------:R-:W-:Y:S02]  /*6260*/  HADD2.F32 R0, -RZ, R41.H1_H1 ;  /* 0x30000029ff007230 */ /* 0x000fe40000004100 */
[--C-:B------:R-:W-:Y:S02]  /*6270*/  HADD2.F32 R37, -RZ, R43.reuse.H0_H0 ;  /* 0x2000002bff257230 */ /* 0x100fe40000004100 */
        /* <DEDUP_REMOVED lines=11> */
[----:B------:R-:W-:Y:S02]  /*6330*/  HADD2.F32 R44, -RZ, R44.H1_H1 ;  /* 0x3000002cff2c7230 */ /* 0x000fe40000004100 */
        /* <DEDUP_REMOVED lines=29> */
.L_x_2126:
[----:B------:R-:W0:Y:S01]  /*6510*/  LDC R23, c[0x0][0x23c] ;  /* 0x00008f00ff177b82 */ /* 0x000e220000000800 */
[----:B------:R-:W-:Y:S01]  /*6520*/  IADD3 R18, R18, 0x20, RZ ;  /* 0x0000002012127810 */ /* 0x000fe20007ffe0ff */
[----:B------:R-:W-:-:S03]  /*6530*/  UIADD3 UR4, UR4, 0x40, URZ ;  /* 0x0000004004047890 */ /* 0x000fc6000fffe03f */
[C---:B------:R-:W-:Y:S02]  /*6540*/  ISETP.GE.AND P2, PT, R18.reuse, UR5, PT ;  /* 0x0000000512007c0c */ /* 0x040fe4000bf46270 */
[----:B------:R-:W-:Y:S01]  /*6550*/  ISETP.LT.AND P3, PT, R18, R17, PT ;  /* 0x000000111200720c */ /* 0x000fe20003f61270 */
[----:B0-----:R-:W-:-:S12]  /*6560*/  IMAD.WIDE R6, R23, 0x10, R6 ;  /* 0x0000001017067825 */ /* 0x001fd800078e0206 */
[----:B------:R-:W-:Y:S05]  /*6570*/  @!P2 BRA P3, `(.L_x_2138) ;  /* 0xffffffac00eca947 */ /* 0x000fea000183ffff */
.L_x_2125:
        /* <DEDUP_REMOVED lines=11> */
.L_x_2143:
[----:B------:R-:W0:Y:S01]  /*6630*/  LDC R23, c[0x0][0x23c] ;  /* 0x00008f00ff177b82 */ /* 0x000e220000000800 */
[----:B-----5:R1:W5:Y:S01]  /*6640*/  LDG.E.128.CONSTANT R32, desc[UR6][R6.64] ;  /* 0x0000000606207981 */ /* 0x020362000c1e9d00 */
[----:B0-----:R-:W-:-:S05]  /*6650*/  IMAD.WIDE R24, R23, 0x4, R6 ;  /* 0x0000000417187825 */ /* 0x001fca00078e0206 */
[----:B------:R1:W5:Y:S01]  /*6660*/  LDG.E.128.CONSTANT R28, desc[UR6][R24.64] ;  /* 0x00000006181c7981 */ /* 0x000362000c1e9d00 */
[----:B------:R-:W-:Y:S01]  /*6670*/  IMAD.WIDE R2, R23, 0x4, R24 ;  /* 0x0000000417027825 */ /* 0x000fe200078e0218 */
[----:B------:R-:W-:Y:S06]  /*6680*/  @!P1 BRA `(.L_x_2140) ;  /* 0x0000001c005c9947 */ /* 0x000fec0003800000 */
[----:B-1----:R-:W2:Y:S01]  /*6690*/  LDG.E.128.CONSTANT R24, desc[UR6][R2.64] ;  /* 0x0000000602187981 */ /* 0x002ea2000c1e9d00 */
[----:B-----5:R-:W-:Y:S01]  /*66a0*/  SHF.R.U32.HI R0, RZ, 0xf, R32 ;  /* 0x0000000fff007819 */ /* 0x020fe20000011620 */
[----:B------:R-:W-:Y:S01]  /*66b0*/  HFMA2.MMA R46, -RZ, RZ, 0, 0.015625 ;  /* 0x00002400ff2e7435 */ /* 0x000fe200000001ff */
[----:B------:R-:W-:Y:S02]  /*66c0*/  SHF.R.U32.HI R22, RZ, 0xf, R33 ;  /* 0x0000000fff167819 */ /* 0x000fe40000011621 */
[----:B------:R-:W-:Y:S02]  /*66d0*/  SHF.R.U32.HI R37, RZ, 0xe, R28 ;  /* 0x0000000eff257819 */ /* 0x000fe4000001161c */
[----:B------:R-:W-:Y:S02]  /*66e0*/  LOP3.LUT R6, R0, 0x10001, RZ, 0xc0, !PT ;  /* 0x0001000100067812 */ /* 0x000fe400078ec0ff */
[----:B------:R-:W-:Y:S02]  /*66f0*/  SHF.R.U32.HI R36, RZ, 0xf, R34 ;  /* 0x0000000fff247819 */ /* 0x000fe40000011622 */
[----:B------:R-:W-:-:S02]  /*6700*/  SHF.R.U32.HI R41, RZ, 0xe, R29 ;  /* 0x0000000eff297819 */ /* 0x000fc4000001161d */
[----:B------:R-:W-:Y:S02]  /*6710*/  LOP3.LUT R22, R22, 0x10001, RZ, 0xc0, !PT ;  /* 0x0001000116167812 */ /* 0x000fe400078ec0ff */
[C---:B------:R-:W-:Y:S02]  /*6720*/  LOP3.LUT R38, R33.reuse, 0x380038, RZ, 0xc0, !PT ;  /* 0x0038003821267812 */ /* 0x040fe400078ec0ff */
[----:B------:R-:W-:Y:S02]  /*6730*/  SHF.R.U32.HI R51, RZ, 0x6, R33 ;  /* 0x00000006ff337819 */ /* 0x000fe40000011621 */
[----:B------:R-:W-:Y:S02]  /*6740*/  LOP3.LUT R53, R33, 0x70007, RZ, 0xc0, !PT ;  /* 0x0007000721357812 */ /* 0x000fe400078ec0ff */
[----:B------:R-:W-:Y:S02]  /*6750*/  LOP3.LUT R37, R6, 0x20002, R37, 0xf8, !PT ;  /* 0x0002000206257812 */ /* 0x000fe400078ef825 */
[----:B------:R-:W-:-:S02]  /*6760*/  SHF.R.U32.HI R42, RZ, 0xf, R35 ;  /* 0x0000000fff2a7819 */ /* 0x000fc40000011623 */
[C---:B------:R-:W-:Y:S02]  /*6770*/  LOP3.LUT R49, R35.reuse, 0x380038, RZ, 0xc0, !PT ;  /* 0x0038003823317812 */ /* 0x040fe400078ec0ff */
[----:B------:R-:W-:Y:S02]  /*6780*/  SHF.R.U32.HI R33, RZ, 0x6, R35 ;  /* 0x00000006ff217819 */ /* 0x000fe40000011623 */
[----:B------:R-:W-:Y:S02]  /*6790*/  LOP3.LUT R54, R35, 0x70007, RZ, 0xc0, !PT ;  /* 0x0007000723367812 */ /* 0x000fe400078ec0ff */
[----:B------:R-:W-:Y:S02]  /*67a0*/  SHF.R.U32.HI R45, RZ, 0xe, R30 ;  /* 0x0000000eff2d7819 */ /* 0x000fe4000001161e */
[----:B------:R-:W-:Y:S02]  /*67b0*/  PRMT R6, R21, 0x9910, RZ ;  /* 0x0000991015067816 */ /* 0x000fe400000000ff */
        /* <DEDUP_REMOVED lines=8> */
[C---:B------:R-:W-:Y:S02]  /*6840*/  LOP3.LUT R44, R30.reuse, 0x380038, RZ, 0xc0, !PT ;  /* 0x003800381e2c7812 */ /* 0x040fe400078ec0ff */
[----:B------:R-:W-:Y:S02]  /*6850*/  SHF.R.U32.HI R29, RZ, 0x6, R30 ;  /* 0x00000006ff1d7819 */ /* 0x000fe4000001161e */
[----:B------:R-:W-:Y:S02]  /*6860*/  LOP3.LUT R59, R30, 0x70007, RZ, 0xc0, !PT ;  /* 0x000700071e3b7812 */ /* 0x000fe400078ec0ff */
[----:B------:R-:W-:Y:S02]  /*6870*/  PRMT R0, R46, 0x7610, R0 ;  /* 0x000076102e007816 */ /* 0x000fe40000000000 */
[----:B------:R-:W-:-:S02]  /*6880*/  SHF.R.U32.HI R47, RZ, 0xe, R31 ;  /* 0x0000000eff2f7819 */ /* 0x000fc4000001161f */
[C---:B------:R-:W-:Y:S02]  /*6890*/  LOP3.LUT R50, R31.reuse, 0x380038, RZ, 0xc0, !PT ;  /* 0x003800381f327812 */ /* 0x040fe400078ec0ff */
[----:B------:R-:W-:Y:S02]  /*68a0*/  SHF.R.U32.HI R30, RZ, 0x6, R31 ;  /* 0x00000006ff1e7819 */ /* 0x000fe4000001161f */
[----:B------:R-:W-:Y:S02]  /*68b0*/  LOP3.LUT R76, R31, 0x70007, RZ, 0xc0, !PT ;  /* 0x000700071f4c7812 */ /* 0x000fe400078ec0ff */
[----:B------:R-:W-:Y:S02]  /*68c0*/  LOP3.LUT R42, R42, 0x10001, RZ, 0xc0, !PT ;  /* 0x000100012a2a7812 */ /* 0x000fe400078ec0ff */
[----:B------:R-:W-:Y:S02]  /*68d0*/  LOP3.LUT R46, R36, 0x20002, R45, 0xf8, !PT ;  /* 0x00020002242e7812 */ /* 0x000fe400078ef82d */
[----:B------:R-:W-:-:S02]  /*68e0*/  ISETP.NE.AND P2, PT, R6, RZ, PT ;  /* 0x000000ff0600720c */ /* 0x000fc40003f45270 */
[----:B------:R-:W-:Y:S02]  /*68f0*/  LOP3.LUT R45, R42, 0x20002, R47, 0xf8, !PT ;  /* 0x000200022a2d7812 */ /* 0x000fe400078ef82f */
[----:B------:R-:W-:Y:S02]  /*6900*/  LOP3.LUT R4, R32, 0x380038, RZ, 0xc0, !PT ;  /* 0x0038003820047812 */ /* 0x000fe400078ec0ff */
[----:B------:R-:W-:Y:S02]  /*6910*/  MOV R39, 0x3000 ;  /* 0x0000300000277802 */ /* 0x000fe40000000f00 */
[----:B------:R-:W-:Y:S02]  /*6920*/  LOP3.LUT R48, R44, 0x64006400, RZ, 0xfc, !PT ;  /* 0x640064002c307812 */ /* 0x000fe400078efcff */
[----:B------:R-:W-:Y:S02]  /*6930*/  SHF.R.U32.HI R52, RZ, 0x6, R32 ;  /* 0x00000006ff347819 */ /* 0x000fe40000011620 */
[----:B------:R-:W-:Y:S01]  /*6940*/  LOP3.LUT R4, R4, 0x64006400, RZ, 0xfc, !PT ;  /* 0x6400640004047812 */ /* 0x000fe200078efcff */
[----:B------:R-:W-:Y:S01]  /*6950*/  HFMA2 R73, R48, R39.H0_H0, -132, -132 ;  /* 0xd820d82030497431 */ /* 0x000fe20000040027 */
[----:B------:R-:W-:-:S02]  /*6960*/  LOP3.LUT R74, R40, 0x64006400, RZ, 0xfc, !PT ;  /* 0x64006400284a7812 */ /* 0x000fc400078efcff */
[----:B------:R-:W-:Y:S01]  /*6970*/  LOP3.LUT R55, R32, 0x70007, RZ, 0xc0, !PT ;  /* 0x0007000720377812 */ /* 0x000fe200078ec0ff */
[-C--:B------:R-:W-:Y:S01]  /*6980*/  HFMA2 R86, R4, R39.reuse.H0_H0, -132, -132 ;  /* 0xd820d82004567431 */ /* 0x080fe20000040027 */
[----:B------:R-:W-:Y:S01]  /*6990*/  LOP3.LUT R43, R34, 0x380038, RZ, 0xc0, !PT ;  /* 0x00380038222b7812 */ /* 0x000fe200078ec0ff */
[-C--:B------:R-:W-:Y:S01]  /*69a0*/  HFMA2 R74, R74, R39.reuse.H0_H0, -132, -132 ;  /* 0xd820d8204a4a7431 */ /* 0x080fe20000040027 */
        /* <DEDUP_REMOVED lines=28> */
[----:B------:R-:W-:Y:S01]  /*6b70*/  HADD2 R92, R34, -1028, -1028 ;  /* 0xe404e404225c7430 */ /* 0x000fe20000000000 */
[----:B--2---:R-:W-:-:S02]  /*6b80*/  SHF.R.U32.HI R22, RZ, 0xd, R25 ;  /* 0x0000000dff167819 */ /* 0x004fc40000011619 */
        /* <DEDUP_REMOVED lines=13> */
[--C-:B------:R-:W-:Y:S02]  /*6c60*/  SHF.R.U32.HI R57, RZ, 0x6, R26.reuse ;  /* 0x00000006ff397819 */ /* 0x100fe4000001161a */
[----:B------:R-:W-:Y:S02]  /*6c70*/  SHF.R.U32.HI R25, RZ, 0xd, R26 ;  /* 0x0000000dff197819 */ /* 0x000fe4000001161a */
[C---:B------:R-:W-:Y:S02]  /*6c80*/  LOP3.LUT R47, R26.reuse, 0x380038, RZ, 0xc0, !PT ;  /* 0x003800381a2f7812 */ /* 0x040fe400078ec0ff */
[----:B------:R-:W-:Y:S02]  /*6c90*/  LOP3.LUT R63, R26, 0x70007, RZ, 0xc0, !PT ;  /* 0x000700071a3f7812 */ /* 0x000fe400078ec0ff */
[----:B------:R-:W-:-:S02]  /*6ca0*/  LOP3.LUT R26, R37, 0x40004, R6, 0xf8, !PT ;  /* 0x00040004251a7812 */ /* 0x000fc400078ef806 */
        /* <DEDUP_REMOVED lines=15> */
[----:B------:R-:W-:Y:S01]  /*6da0*/  HFMA2 R41, R4, R39.H0_H0, -132, -132 ;  /* 0xd820d82004297431 */ /* 0x000fe20000040027 */
[----:B------:R-:W-:-:S02]  /*6db0*/  LOP3.LUT R22, R51, 0x1c001c0, RZ, 0xc0, !PT ;  /* 0x01c001c033167812 */ /* 0x000fc400078ec0ff */
[----:B------:R-:W-:Y:S01]  /*6dc0*/  LOP3.LUT R25, R46, 0x40004, R25, 0xf8, !PT ;  /* 0x000400042e197812 */ /* 0x000fe200078ef819 */
[-C--:B------:R-:W-:Y:S01]  /*6dd0*/  HFMA2 R82, R6, R39.reuse.H0_H0, -132, -132 ;  /* 0xd820d82006527431 */ /* 0x080fe20000040027 */
[----:B------:R-:W-:Y:S02]  /*6de0*/  LOP3.LUT R24, R45, 0x40004, R24, 0xf8, !PT ;  /* 0x000400042d187812 */ /* 0x000fe400078ef818 */
        /* <DEDUP_REMOVED lines=192> */
.L_x_2141:
        /* <DEDUP_REMOVED lines=82> */
.L_x_2142:
        /* <DEDUP_REMOVED lines=79> */
.L_x_2140:
[----:B------:R-:W-:Y:S01]  /*8400*/  IADD3 R18, R18, 0x20, RZ ;  /* 0x0000002012127810 */ /* 0x000fe20007ffe0ff */
[----:B------:R-:W-:Y:S01]  /*8410*/  UIADD3 UR4, UR4, 0x40, URZ ;  /* 0x0000004004047890 */ /* 0x000fe2000fffe03f */
[----:B-1----:R-:W-:Y:S02]  /*8420*/  IMAD.WIDE R6, R23, 0x4, R2 ;  /* 0x0000000417067825 */ /* 0x002fe400078e0202 */
[C---:B------:R-:W-:Y:S02]  /*8430*/  ISETP.GE.AND P2, PT, R18.reuse, UR5, PT ;  /* 0x0000000512007c0c */ /* 0x040fe4000bf46270 */
[----:B------:R-:W-:-:S13]  /*8440*/  ISETP.LT.AND P3, PT, R18, R17, PT ;  /* 0x000000111200720c */ /* 0x000fda0003f61270 */
[----:B------:R-:W-:Y:S05]  /*8450*/  @!P2 BRA P3, `(.L_x_2143) ;  /* 0xffffffe00074a947 */ /* 0x000fea000183ffff */
.L_x_2139:
        /* <DEDUP_REMOVED lines=17> */
.L_x_2147:
[----:B------:R-:W0:Y:S02]  /*8570*/  LDS R2, [R0] ;  /* 0x0000000000027984 */ /* 0x000e240000000800 */
[----:B0-----:R-:W-:-:S06]  /*8580*/  HADD2 R3, R2, R12 ;  /* 0x0000000c02037230 */ /* 0x001fcc0000000000 */
[----:B------:R-:W0:Y:S02]  /*8590*/  ATOMS.CAST.SPIN R3, [R0], R2, R3 ;  /* 0x000000020003738d */ /* 0x000e240001800003 */
[----:B0-----:R-:W-:-:S13]  /*85a0*/  ISETP.EQ.U32.AND P0, PT, R3, 0x1, PT ;  /* 0x000000010300780c */ /* 0x001fda0003f02070 */
[----:B------:R-:W-:Y:S05]  /*85b0*/  @!P0 BRA `(.L_x_2147) ;  /* 0xfffffffc00ec8947 */ /* 0x000fea000383ffff */
[----:B------:R-:W-:Y:S05]  /*85c0*/  BRA `(.L_x_2145) ;  /* 0x00000000000c7947 */ /* 0x000fea0003800000 */
.L_x_2146:
[----:B------:R-:W2:Y:S02]  /*85d0*/  LD.E R0, desc[UR6][R6.64] ;  /* 0x0000000606007980 */ /* 0x000ea4000c101900 */
[----:B--2---:R-:W-:-:S05]  /*85e0*/  IADD3 R3, R12, R0, RZ ;  /* 0x000000000c037210 */ /* 0x004fca0007ffe0ff */
[----:B------:R0:W-:Y:S02]  /*85f0*/  ST.E desc[UR6][R6.64], R3 ;  /* 0x0000000306007985 */ /* 0x0001e4000c101906 */
.L_x_2145:
[----:B------:R-:W-:Y:S05]  /*8600*/  BSYNC B0 ;  /* 0x0000000000007941 */ /* 0x000fea0003800000 */
.L_x_2144:
[----:B------:R1:W-:Y:S01]  /*8610*/  ATOM.E.ADD.F16x2.RN.STRONG.GPU P0, RZ, desc[UR6][R6.64+0x4], R11 ;  /* 0x0000040b06ff79a2 */ /* 0x0003e2000810e1c6 */
[----:B------:R-:W-:Y:S04]  /*8620*/  BSSY B0, `(.L_x_2148) ;  /* 0x000000f000007945 */ /* 0x000fe80003800000 */
[----:B-1----:R-:W-:Y:S05]  /*8630*/  @P0 BRA `(.L_x_2149) ;  /* 0x0000000000340947 */ /* 0x002fea0003800000 */
[----:B------:R-:W1:Y:S02]  /*8640*/  QSPC.E.S P0, RZ, [R6+0x4] ;  /* 0x0000040006ff73aa */ /* 0x000e640000000500 */
[----:B-1----:R-:W-:Y:S05]  /*8650*/  @!P0 BRA `(.L_x_2150) ;  /* 0x0000000000208947 */ /* 0x002fea0003800000 */
[----:B------:R-:W-:-:S04]  /*8660*/  MOV R2, R6 ;  /* 0x0000000600027202 */ /* 0x000fc80000000f00 */
[----:B------:R-:W-:-:S07]  /*8670*/  MOV R0, R2 ;  /* 0x0000000200007202 */ /* 0x000fce0000000f00 */
.L_x_2151:
[----:B------:R-:W0:Y:S02]  /*8680*/  LDS R2, [R0+0x4] ;  /* 0x0000040000027984 */ /* 0x000e240000000800 */
[----:B0-----:R-:W-:-:S10]  /*8690*/  HFMA2.MMA R3, R2, 1, 1, R11 ;  /* 0x3c003c0002037835 */ /* 0x001fd4000000000b */
[----:B------:R-:W0:Y:S02]  /*86a0*/  ATOMS.CAST.SPIN R3, [R0+0x4], R2, R3 ;  /* 0x000004020003738d */ /* 0x000e240001800003 */
[----:B0-----:R-:W-:-:S13]  /*86b0*/  ISETP.EQ.U32.AND P0, PT, R3, 0x1, PT ;  /* 0x000000010300780c */ /* 0x001fda0003f02070 */
[----:B------:R-:W-:Y:S05]  /*86c0*/  @!P0 BRA `(.L_x_2151) ;  /* 0xfffffffc00ec8947 */ /* 0x000fea000383ffff */
[----:B------:R-:W-:Y:S05]  /*86d0*/  BRA `(.L_x_2149) ;  /* 0x00000000000c7947 */ /* 0x000fea0003800000 */
.L_x_2150:
[----:B------:R-:W0:Y:S02]  /*86e0*/  LD.E R0, desc[UR6][R6.64+0x4] ;  /* 0x0000040606007980 */ /* 0x000e24000c101900 */
[----:B0-----:R-:W-:-:S05]  /*86f0*/  IADD3 R3, R11, R0, RZ ;  /* 0x000000000b037210 */ /* 0x001fca0007ffe0ff */
[----:B------:R1:W-:Y:S02]  /*8700*/  ST.E desc[UR6][R6.64+0x4], R3 ;  /* 0x0000040306007985 */ /* 0x0003e4000c101906 */
.L_x_2149:
[----:B------:R-:W-:Y:S05]  /*8710*/  BSYNC B0 ;  /* 0x0000000000007941 */ /* 0x000fea0003800000 */
.L_x_2148:
        /* <DEDUP_REMOVED lines=11> */
.L_x_2155:
[----:B------:R-:W0:Y:S02]  /*87d0*/  LDS R2, [R0] ;  /* 0x0000000000027984 */ /* 0x000e240000000800 */
[----:B0-----:R-:W-:-:S06]  /*87e0*/  HADD2 R3, R2, R10 ;  /* 0x0000000a02037230 */ /* 0x001fcc0000000000 */
[----:B------:R-:W0:Y:S02]  /*87f0*/  ATOMS.CAST.SPIN R3, [R0], R2, R3 ;  /* 0x000000020003738d */ /* 0x000e240001800003 */
[----:B0-----:R-:W-:-:S13]  /*8800*/  ISETP.EQ.U32.AND P0, PT, R3, 0x1, PT ;  /* 0x000000010300780c */ /* 0x001fda0003f02070 */
[----:B------:R-:W-:Y:S05]  /*8810*/  @!P0 BRA `(.L_x_2155) ;  /* 0xfffffffc00ec8947 */ /* 0x000fea000383ffff */
[----:B------:R-:W-:Y:S05]  /*8820*/  BRA `(.L_x_2153) ;  /* 0x00000000000c7947 */ /* 0x000fea0003800000 */
.L_x_2154:
[----:B------:R-:W2:Y:S02]  /*8830*/  LD.E R0, desc[UR6][R6.64] ;  /* 0x0000000606007980 */ /* 0x000ea4000c101900 */
[----:B--2---:R-:W-:-:S05]  /*8840*/  IADD3 R3, R10, R0, RZ ;  /* 0x000000000a037210 */ /* 0x004fca0007ffe0ff */
[----:B------:R0:W-:Y:S02]  /*8850*/  ST.E desc[UR6][R6.64], R3 ;  /* 0x0000000306007985 */ /* 0x0001e4000c101906 */
.L_x_2153:
[----:B------:R-:W-:Y:S05]  /*8860*/  BSYNC B0 ;  /* 0x0000000000007941 */ /* 0x000fea0003800000 */
.L_x_2152:
[----:B------:R1:W-:Y:S01]  /*8870*/  ATOM.E.ADD.F16x2.RN.STRONG.GPU P0, RZ, desc[UR6][R6.64+0x4], R9 ;  /* 0x0000040906ff79a2 */ /* 0x0003e2000810e1c6 */
[----:B------:R-:W-:Y:S04]  /*8880*/  BSSY B0, `(.L_x_2156) ;  /* 0x000000f000007945 */ /* 0x000fe80003800000 */
[----:B-1----:R-:W-:Y:S05]  /*8890*/  @P0 BRA `(.L_x_2157) ;  /* 0x0000000000340947 */ /* 0x002fea0003800000 */
[----:B------:R-:W1:Y:S02]  /*88a0*/  QSPC.E.S P0, RZ, [R6+0x4] ;  /* 0x0000040006ff73aa */ /* 0x000e640000000500 */
[----:B-1----:R-:W-:Y:S05]  /*88b0*/  @!P0 BRA `(.L_x_2158) ;  /* 0x0000000000208947 */ /* 0x002fea0003800000 */
[----:B------:R-:W-:-:S04]  /*88c0*/  MOV R2, R6 ;  /* 0x0000000600027202 */ /* 0x000fc80000000f00 */
[----:B------:R-:W-:-:S07]  /*88d0*/  MOV R0, R2 ;  /* 0x0000000200007202 */ /* 0x000fce0000000f00 */
.L_x_2159:
[----:B------:R-:W0:Y:S02]  /*88e0*/  LDS R2, [R0+0x4] ;  /* 0x0000040000027984 */ /* 0x000e240000000800 */
[----:B0-----:R-:W-:-:S10]  /*88f0*/  HFMA2.MMA R3, R2, 1, 1, R9 ;  /* 0x3c003c0002037835 */ /* 0x001fd40000000009 */
[----:B------:R-:W0:Y:S02]  /*8900*/  ATOMS.CAST.SPIN R3, [R0+0x4], R2, R3 ;  /* 0x000004020003738d */ /* 0x000e240001800003 */
[----:B0-----:R-:W-:-:S13]  /*8910*/  ISETP.EQ.U32.AND P0, PT, R3, 0x1, PT ;  /* 0x000000010300780c */ /* 0x001fda0003f02070 */
[----:B------:R-:W-:Y:S05]  /*8920*/  @!P0 BRA `(.L_x_2159) ;  /* 0xfffffffc00ec8947 */ /* 0x000fea000383ffff */
[----:B------:R-:W-:Y:S05]  /*8930*/  BRA `(.L_x_2157) ;  /* 0x00000000000c7947 */ /* 0x000fea0003800000 */
.L_x_2158:
[----:B------:R-:W0:Y:S02]  /*8940*/  LD.E R0, desc[UR6][R6.64+0x4] ;  /* 0x0000040606007980 */ /* 0x000e24000c101900 */
[----:B0-----:R-:W-:-:S05]  /*8950*/  IADD3 R3, R9, R0, RZ ;  /* 0x0000000009037210 */ /* 0x001fca0007ffe0ff */
[----:B------:R1:W-:Y:S02]  /*8960*/  ST.E desc[UR6][R6.64+0x4], R3 ;  /* 0x0000040306007985 */ /* 0x0003e4000c101906 */
.L_x_2157:
[----:B------:R-:W-:Y:S05]  /*8970*/  BSYNC B0 ;  /* 0x0000000000007941 */ /* 0x000fea0003800000 */
.L_x_2156:
        /* <DEDUP_REMOVED lines=11> */
.L_x_2163:
[----:B------:R-:W0:Y:S02]  /*8a30*/  LDS R2, [R0] ;  /* 0x0000000000027984 */ /* 0x000e240000000800 */
[----:B0-----:R-:W-:-:S06]  /*8a40*/  HADD2 R3, R2, R8 ;  /* 0x0000000802037230 */ /* 0x001fcc0000000000 */
[----:B------:R-:W0:Y:S02]  /*8a50*/  ATOMS.CAST.SPIN R3, [R0], R2, R3 ;  /* 0x000000020003738d */ /* 0x000e240001800003 */
[----:B0-----:R-:W-:-:S13]  /*8a60*/  ISETP.EQ.U32.AND P0, PT, R3, 0x1, PT ;  /* 0x000000010300780c */ /* 0x001fda0003f02070 */
[----:B------:R-:W-:Y:S05]  /*8a70*/  @!P0 BRA `(.L_x_2163) ;  /* 0xfffffffc00ec8947 */ /* 0x000fea000383ffff */
[----:B------:R-:W-:Y:S05]  /*8a80*/  BRA `(.L_x_2161) ;  /* 0x00000000000c7947 */ /* 0x000fea0003800000 */
.L_x_2162:
[----:B------:R-:W2:Y:S02]  /*8a90*/  LD.E R0, desc[UR6][R6.64] ;  /* 0x0000000606007980 */ /* 0x000ea4000c101900 */
[----:B--2---:R-:W-:-:S05]  /*8aa0*/  IADD3 R3, R8, R0, RZ ;  /* 0x0000000008037210 */ /* 0x004fca0007ffe0ff */
[----:B------:R0:W-:Y:S02]  /*8ab0*/  ST.E desc[UR6][R6.64], R3 ;  /* 0x0000000306007985 */ /* 0x0001e4000c101906 */
.L_x_2161:
[----:B------:R-:W-:Y:S05]  /*8ac0*/  BSYNC B0 ;  /* 0x0000000000007941 */ /* 0x000fea0003800000 */
.L_x_2160:
[----:B------:R1:W-:Y:S02]  /*8ad0*/  ATOM.E.ADD.F16x2.RN.STRONG.GPU P0, RZ, desc[UR6][R6.64+0x4], R5 ;  /* 0x0000040506ff79a2 */ /* 0x0003e4000810e1c6 */
[----:B-1----:R-:W-:Y:S05]  /*8ae0*/  @P0 EXIT ;  /* 0x000000000000094d */ /* 0x002fea0003800000 */
[----:B------:R-:W1:Y:S02]  /*8af0*/  QSPC.E.S P0, RZ, [R6+0x4] ;  /* 0x0000040006ff73aa */ /* 0x000e640000000500 */
[----:B-1----:R-:W-:Y:S05]  /*8b00*/  @!P0 BRA `(.L_x_2164) ;  /* 0x0000000000208947 */ /* 0x002fea0003800000 */
[----:B------:R-:W-:-:S04]  /*8b10*/  MOV R2, R6 ;  /* 0x0000000600027202 */ /* 0x000fc80000000f00 */
[----:B------:R-:W-:-:S07]  /*8b20*/  MOV R0, R2 ;  /* 0x0000000200007202 */ /* 0x000fce0000000f00 */
.L_x_2165:
[----:B------:R-:W0:Y:S02]  /*8b30*/  LDS R2, [R0+0x4] ;  /* 0x0000040000027984 */ /* 0x000e240000000800 */
[----:B0-----:R-:W-:-:S10]  /*8b40*/  HFMA2.MMA R3, R2, 1, 1, R5 ;  /* 0x3c003c0002037835 */ /* 0x001fd40000000005 */
[----:B------:R-:W0:Y:S02]  /*8b50*/  ATOMS.CAST.SPIN R3, [R0+0x4], R2, R3 ;  /* 0x000004020003738d */ /* 0x000e240001800003 */
[----:B0-----:R-:W-:-:S13]  /*8b60*/  ISETP.EQ.U32.AND P0, PT, R3, 0x1, PT ;  /* 0x000000010300780c */ /* 0x001fda0003f02070 */
[----:B------:R-:W-:Y:S05]  /*8b70*/  @!P0 BRA `(.L_x_2165) ;  /* 0xfffffffc00ec8947 */ /* 0x000fea000383ffff */
[----:B------:R-:W-:Y:S05]  /*8b80*/  EXIT ;  /* 0x000000000000794d */ /* 0x000fea0003800000 */
.L_x_2164:
[----:B------:R-:W0:Y:S02]  /*8b90*/  LD.E R0, desc[UR6][R6.64+0x4] ;  /* 0x0000040606007980 */ /* 0x000e24000c101900 */
[----:B0-----:R-:W-:-:S05]  /*8ba0*/  IADD3 R3, R5, R0, RZ ;  /* 0x0000000005037210 */ /* 0x001fca0007ffe0ff */
[----:B------:R-:W-:Y:S01]  /*8bb0*/  ST.E desc[UR6][R6.64+0x4], R3 ;  /* 0x0000040306007985 */ /* 0x000fe2000c101906 */
[----:B------:R-:W-:Y:S05]  /*8bc0*/  EXIT ;  /* 0x000000000000794d */ /* 0x000fea0003800000 */
.L_x_2166:
        /* <DEDUP_REMOVED lines=11> */
.L_x_3695:


//--------------------- .text._Z23gemm_half_q_half_kernelILi3ELi14ELb1ELb0ELi32EEvPK6__halfPKjS4_S2_PS0_iiiiPKtS7_iiiiiibS2_i --------------------------
	.section	.text._Z23gemm_half_q_half_kernelILi3ELi14ELb1ELb0ELi32EEvPK6__halfPKjS4_S2_PS0_iiiiPKtS7_iiiiiibS2_i,"ax",@progbits
	.align	128
        .global         _Z23gemm_half_q_half_kernelILi3ELi14ELb1ELb0ELi32EEvPK6__halfPKjS4_S2_PS0_iiiiPKtS7_iiiiiibS2_i
        .type           _Z23gemm_half_q_half_kernelILi3ELi14ELb1ELb0ELi32EEvPK6__halfPKjS4_S2_PS0_iiiiPKtS7_iiiiiibS2_i,@function
        .size           _Z23gemm_half_q_half_kernelILi3ELi14ELb1ELb0ELi32EEvPK6__halfPKjS4_S2_PS0_iiiiPKtS7_iiiiiibS2_i,(.L_x_3696 - _Z23gemm_half_q_half_kernelILi3ELi14ELb1ELb0ELi32EEvPK6__halfPKjS4_S2_PS0_iiiiPKtS7_iiiiiibS2_i)
        .other          _Z23gemm_half_q_half_kernelILi3ELi14ELb1ELb0ELi32EEvPK6__halfPKjS4_S2_PS0_iiiiPKtS7_iiiiiibS2_i,@"STO_CUDA_ENTRY STV_DEFAULT"
_Z23gemm_half_q_half_kernelILi3ELi14ELb1ELb0ELi32EEvPK6__halfPKjS4_S2_PS0_iiiiPKtS7_iiiiiibS2_i:
.text._Z23gemm_half_q_half_kernelILi3ELi14ELb1ELb0ELi32EEvPK6__halfPKjS4_S2_PS0_iiiiPKtS7_iiiiiibS2_i:
        /* <DEDUP_REMOVED lines=36> */
.L_x_2167:
        /* <DEDUP_REMOVED lines=29> */
.L_x_2172:
        /* <DEDUP_REMOVED lines=37> */
.L_x_2171:
        /* <DEDUP_REMOVED lines=24> */
.L_x_2173:
        /* <DEDUP_REMOVED lines=14> */
.L_x_2170:
        /* <DEDUP_REMOVED lines=10> */
.L_x_2175:
        /* <DEDUP_REMOVED lines=37> */
.L_x_2174:
        /* <DEDUP_REMOVED lines=24> */
.L_x_2176:
        /* <DEDUP_REMOVED lines=13> */
.L_x_2169:
[----:B------:R-:W-:Y:S05]  /*0e00*/  BSYNC B0 ;  /* 0x0000000000007941 */ /* 0x000fea0003800000 */
.L_x_2168:
[----:B------:R-:W-:Y:S02]  /*0e10*/  ULDC UR4, c[0x0][0x23c] ;  /* 0x00008f0000047ab9 */ /* 0x000fe40000000800 */
[----:B0-----:R-:W-:-:S04]  /*0e20*/  MOV R23, UR4 ;  /* 0x0000000400177c02 */ /* 0x001fc80008000f00 */
[----:B------:R-:W-:-:S13]  /*0e30*/  ISETP.GE.AND P0, PT, R0, R23, PT ;  /* 0x000000170000720c */ /* 0x000fda0003f06270 */
[----:B------:R-:W-:Y:S05]  /*0e40*/  @P0 EXIT ;  /* 0x000000000000094d */ /* 0x000fea0003800000 */
[----:B------:R-:W0:Y:S02]  /*0e50*/  LDC.U8 R4, c[0x0][0x270] ;  /* 0x00009c00ff047b82 */ /* 0x000e240000000000 */
[----:B0-----:R-:W-:-:S04]  /*0e60*/  PRMT R4, R4, 0x8880, RZ ;  /* 0x0000888004047816 */ /* 0x001fc800000000ff */
        /* <DEDUP_REMOVED lines=8> */
[----:B-1----:R-:W0:Y:S01]  /*0ef0*/  LDC.64 R12, c[0x0][0x230] ;  /* 0x00008c00ff0c7b82 */ /* 0x002e220000000a00 */
[----:B------:R-:W-:Y:S02]  /*0f00*/  PLOP3.LUT P0, PT, PT, PT, PT, 0x8, 0x0 ;  /* 0x000000000000781c */ /* 0x000fe40003f0e170 */
[----:B------:R-:W-:-:S11]  /*0f10*/  IADD3 R15, R19, -0x3, RZ ;  /* 0xfffffffd130f7810 */ /* 0x000fd60007ffe0ff */
.L_x_2179:
[----:B----4-:R-:W-:Y:S01]  /*0f20*/  IMAD R4, R3, 0x3, R14 ;  /* 0x0000000303047824 */ /* 0x010fe200078e020e */
[----:B------:R-:W-:-:S03]  /*0f30*/  IADD3 R14, R14, 0x4, RZ ;  /* 0x000000040e0e7810 */ /* 0x000fc60007ffe0ff */
[CCC-:B--23--:R-:W-:Y:S01]  /*0f40*/  IMAD R5, R4.reuse, R23.reuse, R0.reuse ;  /* 0x0000001704057224 */ /* 0x1ccfe200078e0200 */
[C---:B------:R-:W-:Y:S02]  /*0f50*/  IADD3 R6, R4.reuse, 0x1, RZ ;  /* 0x0000000104067810 */ /* 0x040fe40007ffe0ff */
[C---:B------:R-:W-:Y:S02]  /*0f60*/  IADD3 R8, R4.reuse, 0x2, RZ ;  /* 0x0000000204087810 */ /* 0x040fe40007ffe0ff */
        /* <DEDUP_REMOVED lines=14> */
.L_x_2178:
        /* <DEDUP_REMOVED lines=14> */
.L_x_2180:
[----:B------:R-:W-:-:S13]  /*1130*/  ISETP.LT.OR P0, PT, R14, R19, P0 ;  /* 0x000000130e00720c */ /* 0x000fda0000701670 */
[----:B0-23--:R-:W0:Y:S01]  /*1140*/  @P0 LDC.64 R4, c[0x0][0x230] ;  /* 0x00008c00ff040b82 */ /* 0x00de220000000a00 */
[----:B------:R-:W-:-:S04]  /*1150*/  @P0 IMAD R3, R3, 0x3, R14 ;  /* 0x0000000303030824 */ /* 0x000fc800078e020e */
[----:B------:R-:W-:-:S04]  /*1160*/  @P0 IMAD R3, R3, R23, R0 ;  /* 0x0000001703030224 */ /* 0x000fc800078e0200 */
[----:B0-----:R-:W-:-:S05]  /*1170*/  @P0 IMAD.WIDE R4, R3, 0x2, R4 ;  /* 0x0000000203040825 */ /* 0x001fca00078e0204 */
[----:B------:R0:W-:Y:S02]  /*1180*/  @P0 STG.E.64 desc[UR8][R4.64], RZ ;  /* 0x000000ff04000986 */ /* 0x0001e4000c101b08 */
.L_x_2177:
[----:B------:R-:W4:Y:S08]  /*1190*/  LDC R31, c[0x0][0x25c] ;  /* 0x00009700ff1f7b82 */ /* 0x000f300000000800 */
[----:B------:R-:W-:Y:S01]  /*11a0*/  BAR.SYNC.DEFER_BLOCKING 0x0 ;  /* 0x0000000000007b1d */ /* 0x000fe20000010000 */
[----:B------:R-:W-:-:S07]  /*11b0*/  ISETP.GE.AND P0, PT, R18, R17, PT ;  /* 0x000000111200720c */ /* 0x000fce0003f06270 */
[----:B------:R-:W0:Y:S06]  /*11c0*/  LDC R33, c[0x0][0x264] ;  /* 0x00009900ff217b82 */ /* 0x000e2c0000000800 */
[----:B------:R-:W-:Y:S05]  /*11d0*/  @P0 BRA `(.L_x_2181) ;  /* 0x0000000000d40947 */ /* 0x000fea0003800000 */
[----:B-1----:R-:W1:Y:S01]  /*11e0*/  LDC.64 R8, c[0x0][0x248] ;  /* 0x00009200ff087b82 */ /* 0x002e620000000a00 */
[----:B------:R-:W-:-:S07]  /*11f0*/  SHF.L.U32 R3, R2, 0x6, RZ ;  /* 0x0000000602037819 */ /* 0x000fce00000006ff */
[----:B------:R-:W4:Y:S08]  /*1200*/  LDC.64 R10, c[0x0][0x220] ;  /* 0x00008800ff0a7b82 */ /* 0x000f300000000a00 */
[----:B-----5:R-:W4:Y:S01]  /*1210*/  LDC.64 R26, c[0x0][0x228] ;  /* 0x00008a00ff1a7b82 */ /* 0x020f220000000a00 */
[----:B-1----:R-:W-:-:S05]  /*1220*/  IMAD.WIDE R2, R3, 0x2, R8 ;  /* 0x0000000203027825 */ /* 0x002fca00078e0208 */
[----:B------:R1:W5:Y:S01]  /*1230*/  LDG.E.U16.CONSTANT R12, desc[UR8][R2.64] ;  /* 0x00000008020c7981 */ /* 0x000362000c1e9500 */
[----:B0-23--:R-:W-:Y:S01]  /*1240*/  SHF.R.S32.HI R5, RZ, 0x1f, R0 ;  /* 0x0000001fff057819 */ /* 0x00dfe20000011400 */
[----:B------:R-:W-:Y:S01]  /*1250*/  UMOV UR4, URZ ;  /* 0x0000003f00047c82 */ /* 0x000fe20008000000 */
[----:B------:R-:W-:Y:S02]  /*1260*/  SHF.L.U32 R4, R0, 0x2, RZ ;  /* 0x0000000200047819 */ /* 0x000fe400000006ff */
[----:B------:R-:W-:Y:S02]  /*1270*/  LEA.HI R5, R5, R0, RZ, 0x3 ;  /* 0x0000000005057211 */ /* 0x000fe400078f18ff */
[----:B------:R-:W-:Y:S02]  /*1280*/  MOV R30, R18 ;  /* 0x00000012001e7202 */ /* 0x000fe40000000f00 */
[----:B------:R-:W-:Y:S02]  /*1290*/  LOP3.LUT R25, R4, 0x10, RZ, 0xc0, !PT ;  /* 0x0000001004197812 */ /* 0x000fe400078ec0ff */
[----:B-1--4-:R-:W-:-:S07]  /*12a0*/  SHF.R.S32.HI R28, RZ, 0x3, R5 ;  /* 0x00000003ff1c7819 */ /* 0x012fce0000011405 */
.L_x_2182:
[----:B-----5:R-:W-:-:S05]  /*12b0*/  IADD3 R4, R12, UR4, RZ ;  /* 0x000000040c047c10 */ /* 0x020fca000fffe0ff */
[----:B------:R-:W-:-:S05]  /*12c0*/  IMAD R2, R4, R23, RZ ;  /* 0x0000001704027224 */ /* 0x000fca00078e02ff */
        /* <DEDUP_REMOVED lines=8> */
[----:B------:R-:W-:-:S06]  /*1350*/  IMAD.WIDE R4, R4, 0x2, R26 ;  /* 0x0000000204047825 */ /* 0x000fcc00078e021a */
[----:B------:R0:W4:Y:S01]  /*1360*/  LDG.E.U16.CONSTANT R4, desc[UR8][R4.64] ;  /* 0x0000000804047981 */ /* 0x000122000c1e9500 */
        /* <DEDUP_REMOVED lines=14> */
[----:B0-----:R-:W-:Y:S01]  /*1450*/  IMAD R5, R15, R15, RZ ;  /* 0x0000000f0f057224 */ /* 0x001fe200078e02ff */
[----:B---3--:R-:W-:Y:S01]  /*1460*/  IADD3 R30, R29, R30, RZ ;  /* 0x0000001e1d1e7210 */ /* 0x008fe20007ffe0ff */
[----:B------:R-:W-:Y:S01]  /*1470*/  IMAD R2, R2, R2, RZ ;  /* 0x0000000202027224 */ /* 0x000fe200078e02ff */
[----:B------:R-:W4:Y:S01]  /*1480*/  I2F.F16 R3, R14 ;  /* 0x0000000e00037306 */ /* 0x000f220000200c00 */
[----:B------:R-:W-:Y:S01]  /*1490*/  IMAD R6, R13, R13, RZ ;  /* 0x0000000d0d067224 */ /* 0x000fe200078e02ff */
[----:B------:R-:W-:-:S06]  /*14a0*/  ISETP.GE.AND P2, PT, R30, R17, PT ;  /* 0x000000111e00720c */ /* 0x000fcc0003f46270 */
        /* <DEDUP_REMOVED lines=8> */
.L_x_2181:
        /* <DEDUP_REMOVED lines=8> */
[----:B--23--:R-:W-:Y:S02]  /*15b0*/  LEA.HI R6, R3, R2, RZ, 0x5 ;  /* 0x0000000203067211 */ /* 0x00cfe400078f28ff */
[----:B------:R-:W-:Y:S02]  /*15c0*/  CS2R R2, SRZ ;  /* 0x0000000000027805 */ /* 0x000fe4000001ff00 */
[C---:B----4-:R-:W-:Y:S02]  /*15d0*/  ISETP.GT.AND P3, PT, R18.reuse, R31, PT ;  /* 0x0000001f1200720c */ /* 0x050fe40003f64270 */
        /* <DEDUP_REMOVED lines=9> */
.L_x_2183:
        /* <DEDUP_REMOVED lines=8> */
.L_x_2184:
[----:B------:R-:W-:Y:S01]  /*16f0*/  HFMA2.MMA R9, -RZ, RZ, 0, 0 ;  /* 0x00000000ff097435 */ /* 0x000fe200000001ff */
[----:B------:R-:W-:Y:S02]  /*1700*/  CS2R R4, SRZ ;  /* 0x0000000000047805 */ /* 0x000fe4000001ff00 */
[----:B-1----:R-:W-:Y:S01]  /*1710*/  SHF.R.S32.HI R8, RZ, 0x5, R6 ;  /* 0x00000005ff087819 */ /* 0x002fe20000011406 */
        /* <DEDUP_REMOVED lines=8> */
.L_x_2185:
        /* <DEDUP_REMOVED lines=8> */
.L_x_2186:
        /* <DEDUP_REMOVED lines=8> */
.L_x_2187:
        /* <DEDUP_REMOVED lines=21> */
[----:B------:R-:W-:Y:S01]  /*19f0*/  HADD2.F32 R25, -RZ, R16.H0_H0 ;  /* 0x20000010ff197230 */ /* 0x000fe20000004100 */
[----:B------:R-:W-:Y:S01]  /*1a00*/  PRMT R12, RZ, 0x7610, R12 ;  /* 0x00007610ff0c7816 */ /* 0x000fe2000000000c */
[----:B------:R-:W-:Y:S01]  /*1a10*/  HADD2.F32 R26, -RZ, R15.H0_H0 ;  /* 0x2000000fff1a7230 */ /* 0x000fe20000004100 */
[----:B------:R-:W-:Y:S01]  /*1a20*/  ULDC UR6, c[0x0][0x264] ;  /* 0x0000990000067ab9 */ /* 0x000fe20000000800 */
[----:B-----5:R-:W-:Y:S01]  /*1a30*/  HADD2.F32 R27, -RZ, R14.H0_H0 ;  /* 0x2000000eff1b7230 */ /* 0x020fe20000004100 */
[----:B------:R-:W-:Y:S01]  /*1a40*/  ULDC UR7, c[0x0][0x240] ;  /* 0x0000900000077ab9 */ /* 0x000fe20000000800 */
[----:B------:R-:W-:-:S07]  /*1a50*/  HADD2.F32 R28, -RZ, R13.H0_H0 ;  /* 0x2000000dff1c7230 */ /* 0x000fce0000004100 */
.L_x_2201:
        /* <DEDUP_REMOVED lines=9> */
[----:B------:R-:W-:Y:S02]  /*1af0*/  SHF.R.U32.HI R33, RZ, 0x8, R33 ;  /* 0x00000008ff217819 */ /* 0x000fe40000011621 */
[C---:B------:R-:W-:Y:S02]  /*1b00*/  LOP3.LUT R31, R34.reuse, 0xf000f, RZ, 0xc0, !PT ;  /* 0x000f000f221f7812 */ /* 0x040fe400078ec0ff */
[----:B------:R-:W-:Y:S02]  /*1b10*/  LOP3.LUT R36, R34, 0xf000f0, RZ, 0xc0, !PT ;  /* 0x00f000f022247812 */ /* 0x000fe400078ec0ff */
[----:B------:R-:W-:Y:S02]  /*1b20*/  SHF.R.U32.HI R34, RZ, 0x8, R34 ;  /* 0x00000008ff227819 */ /* 0x000fe40000011622 */
[----:B------:R-:W-:-:S02]  /*1b30*/  LOP3.LUT R0, R32, 0xf000f, RZ, 0xc0, !PT ;  /* 0x000f000f20007812 */ /* 0x000fc400078ec0ff */
[----:B------:R-:W-:Y:S02]  /*1b40*/  LOP3.LUT R2, R32, 0xf000f0, RZ, 0xc0, !PT ;  /* 0x00f000f020027812 */ /* 0x000fe400078ec0ff */
[----:B------:R-:W-:Y:S02]  /*1b50*/  LOP3.LUT R30, R23, 0x64006400, RZ, 0xfc, !PT ;  /* 0x64006400171e7812 */ /* 0x000fe400078efcff */
[----:B------:R-:W-:Y:S02]  /*1b60*/  SHF.R.U32.HI R32, RZ, 0x8, R32 ;  /* 0x00000008ff207819 */ /* 0x000fe40000011620 */
[----:B------:R-:W-:Y:S02]  /*1b70*/  SHF.R.U32.HI R39, RZ, 0x8, R35 ;  /* 0x00000008ff277819 */ /* 0x000fe40000011623 */
        /* <DEDUP_REMOVED lines=13> */
[----:B------:R-:W-:Y:S02]  /*1c50*/  LOP3.LUT R43, R35, 0x64006400, RZ, 0xfc, !PT ;  /* 0x64006400232b7812 */ /* 0x000fe400078efcff */
[----:B------:R-:W-:Y:S01]  /*1c60*/  LOP3.LUT R37, R37, 0x64006400, RZ, 0xfc, !PT ;  /* 0x6400640025257812 */ /* 0x000fe200078efcff */
[----:B------:R-:W-:Y:S01]  /*1c70*/  HFMA2 R35, R36, R13.H1_H1, -72, -72 ;  /* 0xd480d48024237431 */ /* 0x000fe2000006000d */
[----:B------:R-:W-:-:S02]  /*1c80*/  LOP3.LUT R44, R34, 0x64006400, RZ, 0xfc, !PT ;  /* 0x64006400222c7812 */ /* 0x000fc400078efcff */
[----:B------:R-:W-:Y:S01]  /*1c90*/  LOP3.LUT R29, R4, 0x64006400, RZ, 0xfc, !PT ;  /* 0x64006400041d7812 */ /* 0x000fe200078efcff */
[----:B------:R-:W-:Y:S01]  /*1ca0*/  HADD2 R36, R37, -1032, -1032 ;  /* 0xe408e40825247430 */ /* 0x000fe20000000000 */
[----:B------:R-:W-:Y:S02]  /*1cb0*/  LOP3.LUT R38, R38, 0x64006400, RZ, 0xfc, !PT ;  /* 0x6400640026267812 */ /* 0x000fe400078efcff */
[----:B------:R-:W-:Y:S01]  /*1cc0*/  LOP3.LUT R45, R41, 0x64006400, RZ, 0xfc, !PT ;  /* 0x64006400292d7812 */ /* 0x000fe200078efcff */
[-C--:B------:R-:W-:Y:S01]  /*1cd0*/  HFMA2 R41, R42, R13.reuse.H1_H1, -72, -72 ;  /* 0xd480d4802a297431 */ /* 0x080fe2000006000d */
[----:B------:R-:W-:Y:S01]  /*1ce0*/  LOP3.LUT R0, R0, 0x64006400, RZ, 0xfc, !PT ;  /* 0x6400640000007812 */ /* 0x000fe200078efcff */
[----:B------:R-:W-:Y:S01]  /*1cf0*/  HADD2 R42, R43, -1032, -1032 ;  /* 0xe408e4082b2a7430 */ /* 0x000fe20000000000 */
[----:B------:R-:W-:Y:S01]  /*1d00*/  LOP3.LUT R2, R2, 0x64006400, RZ, 0xfc, !PT ;  /* 0x6400640002027812 */ /* 0x000fe200078efcff */
[-C--:B------:R-:W-:Y:S01]  /*1d10*/  HFMA2 R43, R44, R13.reuse.H1_H1, -72, -72 ;  /* 0xd480d4802c2b7431 */ /* 0x080fe2000006000d */
[----:B------:R-:W-:Y:S01]  /*1d20*/  LOP3.LUT R31, R31, 0x64006400, RZ, 0xfc, !PT ;  /* 0x640064001f1f7812 */ /* 0x000fe200078efcff */
[-C--:B------:R-:W-:Y:S01]  /*1d30*/  HFMA2 R37, R38, R13.reuse.H1_H1, -72, -72 ;  /* 0xd480d48026257431 */ /* 0x080fe2000006000d */
[----:B------:R-:W-:Y:S01]  /*1d40*/  LOP3.LUT R3, R3, 0x64006400, RZ, 0xfc, !PT ;  /* 0x6400640003037812 */ /* 0x000fe200078efcff */
[----:B------:R-:W-:Y:S01]  /*1d50*/  HADD2 R44, R45, -1032, -1032 ;  /* 0xe408e4082d2c7430 */ /* 0x000fe20000000000 */
[----:B------:R-:W-:Y:S01]  /*1d60*/  LOP3.LUT R4, R32, 0x64006400, RZ, 0xfc, !PT ;  /* 0x6400640020047812 */ /* 0x000fe200078efcff */
[----:B------:R-:W-:Y:S01]  /*1d70*/  HADD2 R32, R0, -1032, -1032 ;  /* 0xe408e40800207430 */ /* 0x000fe20000000000 */
[----:B------:R-:W-:Y:S01]  /*1d80*/  LOP3.LUT R40, R23, 0x64006400, RZ, 0xfc, !PT ;  /* 0x6400640017287812 */ /* 0x000fe200078efcff */
[----:B------:R-:W-:Y:S01]  /*1d90*/  HFMA2 R23, R2, R13.H1_H1, -72, -72 ;  /* 0xd480d48002177431 */ /* 0x000fe2000006000d */
[----:B------:R-:W-:Y:S01]  /*1da0*/  LOP3.LUT R46, R39, 0x64006400, RZ, 0xfc, !PT ;  /* 0x64006400272e7812 */ /* 0x000fe200078efcff */
[----:B------:R-:W-:-:S02]  /*1db0*/  HADD2 R29, R29, -1032, -1032 ;  /* 0xe408e4081d1d7430 */ /* 0x000fc40000000000 */
[----:B------:R-:W-:Y:S02]  /*1dc0*/  HADD2 R34, R31, -1032, -1032 ;  /* 0xe408e4081f227430 */ /* 0x000fe40000000000 */
[----:B------:R-:W-:Y:S02]  /*1dd0*/  HADD2 R38, R3, -1032, -1032 ;  /* 0xe408e40803267430 */ /* 0x000fe40000000000 */
[-C--:B------:R-:W-:Y:S02]  /*1de0*/  HFMA2 R39, R4, R13.reuse.H1_H1, -72, -72 ;  /* 0xd480d48004277431 */ /* 0x080fe4000006000d */
[----:B------:R-:W-:Y:S02]  /*1df0*/  HADD2 R40, R40, -1032, -1032 ;  /* 0xe408e40828287430 */ /* 0x000fe40000000000 */
[----:B------:R-:W-:Y:S01]  /*1e00*/  HFMA2 R45, R46, R13.H1_H1, -72, -72 ;  /* 0xd480d4802e2d7431 */ /* 0x000fe2000006000d */
        /* <DEDUP_REMOVED lines=87> */
.L_x_2190:
        /* <DEDUP_REMOVED lines=93> */
.L_x_2192:
        /* <DEDUP_REMOVED lines=18> */
[----:B------:R-:W-:Y:S01]  /*2a70*/  FFMA.FTZ R51, R50, R46, R51 ;  /* 0x0000002e32337223 */ /* 0x000fe20000010033 */
[----:B------:R-:W-:Y:S02]  /*2a80*/  HADD2.F32 R2, -RZ, R33.H0_H0 ;  /* 0x20000021ff027230 */ /* 0x000fe40000004100 */
[-C--:B------:R-:W-:Y:S01]  /*2a90*/  FFMA.FTZ R3, R3, R47.reuse, RZ ;  /* 0x0000002f03037223 */ /* 0x080fe200000100ff */
[----:B------:R-:W-:Y:S01]  /*2aa0*/  FFMA.FTZ R47, R4, R47, RZ ;  /* 0x0000002f042f7223 */ /* 0x000fe200000100ff */
[----:B------:R-:W-:Y:S02]  /*2ab0*/  HADD2.F32 R0, -RZ, R23.H0_H0 ;  /* 0x20000017ff007230 */ /* 0x000fe40000004100 */
        /* <DEDUP_REMOVED lines=10> */
[----:B------:R-:W-:Y:S01]  /*2b60*/  FFMA.FTZ R48, R4, R48, R47 ;  /* 0x0000003004307223 */ /* 0x000fe2000001002f */
        /* <DEDUP_REMOVED lines=53> */
.L_x_2191:
        /* <DEDUP_REMOVED lines=142> */
.L_x_2193:
        /* <DEDUP_REMOVED lines=93> */
.L_x_2195:
        /* <DEDUP_REMOVED lines=87> */
.L_x_2194:
        /* <DEDUP_REMOVED lines=141> */
.L_x_2196:
        /* <DEDUP_REMOVED lines=93> */
.L_x_2198:
        /* <DEDUP_REMOVED lines=87> */
.L_x_2197:
[----:B------:R-:W-:-:S06]  /*56f0*/  IMAD.WIDE R32, R23, 0x4, R30 ;  /* 0x0000000417207825 */ /* 0x000fcc00078e021e */
[----:B------:R-:W2:Y:S02]  /*5700*/  LDG.E.128.CONSTANT R32, desc[UR8][R32.64] ;  /* 0x0000000820207981 */ /* 0x000ea4000c1e9d00 */
[----:B--2---:R-:W-:Y:S02]  /*5710*/  LOP3.LUT R23, R34, 0xf000f0, RZ, 0xc0, !PT ;  /* 0x00f000f022177812 */ /* 0x004fe400078ec0ff */
[----:B------:R-:W-:Y:S02]  /*5720*/  LOP3.LUT R4, R33, 0xf000f0, RZ, 0xc0, !PT ;  /* 0x00f000f021047812 */ /* 0x000fe400078ec0ff */
[----:B------:R-:W-:Y:S02]  /*5730*/  SHF.R.U32.HI R31, RZ, 0x8, R33 ;  /* 0x00000008ff1f7819 */ /* 0x000fe40000011621 */
[----:B------:R-:W-:Y:S02]  /*5740*/  LOP3.LUT R29, R35, 0xf000f0, RZ, 0xc0, !PT ;  /* 0x00f000f0231d7812 */ /* 0x000fe400078ec0ff */
[----:B------:R-:W-:-:S02]  /*5750*/  SHF.R.U32.HI R43, RZ, 0x8, R35 ;  /* 0x00000008ff2b7819 */ /* 0x000fc40000011623 */
[----:B------:R-:W-:Y:S02]  /*5760*/  SHF.R.U32.HI R3, RZ, 0x8, R32 ;  /* 0x00000008ff037819 */ /* 0x000fe40000011620 */
[----:B------:R-:W-:Y:S02]  /*5770*/  SHF.R.U32.HI R40, RZ, 0x8, R34 ;  /* 0x00000008ff287819 */ /* 0x000fe40000011622 */
        /* <DEDUP_REMOVED lines=132> */
.L_x_2199:
        /* <DEDUP_REMOVED lines=93> */
.L_x_2200:
        /* <DEDUP_REMOVED lines=87> */
.L_x_2189:
        /* <DEDUP_REMOVED lines=11> */
.L_x_2188:
        /* <DEDUP_REMOVED lines=8> */
.L_x_2206:
[----:B------:R-:W0:Y:S01]  /*6c30*/  LDC R23, c[0x0][0x23c] ;  /* 0x00008f00ff177b82 */ /* 0x000e220000000800 */
[----:B-----5:R-:W-:Y:S02]  /*6c40*/  MOV R32, R6 ;  /* 0x0000000600207202 */ /* 0x020fe40000000f00 */
[----:B------:R-:W-:-:S03]  /*6c50*/  MOV R33, R7 ;  /* 0x0000000700217202 */ /* 0x000fc60000000f00 */
[----:B0-----:R-:W-:-:S03]  /*6c60*/  IMAD.WIDE R6, R23, 0x4, R32 ;  /* 0x0000000417067825 */ /* 0x001fc600078e0220 */
[----:B-----5:R-:W5:Y:S04]  /*6c70*/  LDG.E.128.CONSTANT R32, desc[UR8][R32.64] ;  /* 0x0000000820207981 */ /* 0x020f68000c1e9d00 */
[----:B------:R0:W5:Y:S01]  /*6c80*/  LDG.E.128.CONSTANT R28, desc[UR8][R6.64] ;  /* 0x00000008061c7981 */ /* 0x000162000c1e9d00 */
[----:B------:R-:W-:Y:S01]  /*6c90*/  IMAD.WIDE R2, R23, 0x4, R6 ;  /* 0x0000000417027825 */ /* 0x000fe200078e0206 */
[----:B------:R-:W-:Y:S06]  /*6ca0*/  @!P1 BRA `(.L_x_2203) ;  /* 0x0000001c005c9947 */ /* 0x000fec0003800000 */
[----:B------:R-:W2:Y:S01]  /*6cb0*/  LDG.E.128.CONSTANT R24, desc[UR8][R2.64] ;  /* 0x0000000802187981 */ /* 0x000ea2000c1e9d00 */
[----:B-----5:R-:W-:Y:S01]  /*6cc0*/  SHF.R.U32.HI R0, RZ, 0xf, R32 ;  /* 0x0000000fff007819 */ /* 0x020fe20000011620 */
[----:B------:R-:W-:Y:S01]  /*6cd0*/  HFMA2.MMA R40, -RZ, RZ, 0, 0.125 ;  /* 0x00003000ff287435 */ /* 0x000fe200000001ff */
[----:B------:R-:W-:Y:S02]  /*6ce0*/  SHF.R.U32.HI R37, RZ, 0xe, R28 ;  /* 0x0000000eff257819 */ /* 0x000fe4000001161c */
[----:B0-----:R-:W-:Y:S02]  /*6cf0*/  LOP3.LUT R6, R0, 0x10001, RZ, 0xc0, !PT ;  /* 0x0001000100067812 */ /* 0x001fe400078ec0ff */
[----:B------:R-:W-:Y:S02]  /*6d00*/  SHF.R.U32.HI R36, RZ, 0xf, R33 ;  /* 0x0000000fff247819 */ /* 0x000fe40000011621 */
[----:B------:R-:W-:Y:S02]  /*6d10*/  SHF.R.U32.HI R43, RZ, 0xf, R34 ;  /* 0x0000000fff2b7819 */ /* 0x000fe40000011622 */
[----:B------:R-:W-:-:S02]  /*6d20*/  LOP3.LUT R37, R6, 0x20002, R37, 0xf8, !PT ;  /* 0x0002000206257812 */ /* 0x000fc400078ef825 */
[C---:B------:R-:W-:Y:S02]  /*6d30*/  LOP3.LUT R4, R32.reuse, 0x380038, RZ, 0xc0, !PT ;  /* 0x0038003820047812 */ /* 0x040fe400078ec0ff */
[----:B------:R-:W-:Y:S02]  /*6d40*/  SHF.R.U32.HI R52, RZ, 0x6, R32 ;  /* 0x00000006ff347819 */ /* 0x000fe40000011620 */
[----:B------:R-:W-:Y:S02]  /*6d50*/  LOP3.LUT R55, R32, 0x70007, RZ, 0xc0, !PT ;  /* 0x0007000720377812 */ /* 0x000fe400078ec0ff */
[----:B------:R-:W-:Y:S02]  /*6d60*/  PRMT R6, R21, 0x9910, RZ ;  /* 0x0000991015067816 */ /* 0x000fe400000000ff */
[----:B------:R-:W-:Y:S02]  /*6d70*/  LOP3.LUT R38, R33, 0x380038, RZ, 0xc0, !PT ;  /* 0x0038003821267812 */ /* 0x000fe400078ec0ff */
[----:B------:R-:W-:-:S02]  /*6d80*/  SHF.R.U32.HI R32, RZ, 0x6, R33 ;  /* 0x00000006ff207819 */ /* 0x000fc40000011621 */
[----:B------:R-:W-:Y:S02]  /*6d90*/  LOP3.LUT R53, R33, 0x70007, RZ, 0xc0, !PT ;  /* 0x0007000721357812 */ /* 0x000fe400078ec0ff */
[----:B------:R-:W-:Y:S02]  /*6da0*/  SHF.R.U32.HI R45, RZ, 0xf, R35 ;  /* 0x0000000fff2d7819 */ /* 0x000fe40000011623 */
        /* <DEDUP_REMOVED lines=13> */
[----:B------:R-:W-:Y:S02]  /*6e80*/  MOV R50, 0x2400 ;  /* 0x0000240000327802 */ /* 0x000fe40000000f00 */
[----:B------:R-:W-:Y:S02]  /*6e90*/  ISETP.NE.AND P2, PT, R6, RZ, PT ;  /* 0x000000ff0600720c */ /* 0x000fe40003f45270 */
        /* <DEDUP_REMOVED lines=8> */
[----:B------:R-:W-:Y:S02]  /*6f20*/  LOP3.LUT R41, R36, 0x20002, R41, 0xf8, !PT ;  /* 0x0002000224297812 */ /* 0x000fe400078ef829 */
[C---:B------:R-:W-:Y:S02]  /*6f30*/  LOP3.LUT R49, R31.reuse, 0x380038, RZ, 0xc0, !PT ;  /* 0x003800381f317812 */ /* 0x040fe400078ec0ff */
[----:B------:R-:W-:Y:S02]  /*6f40*/  SHF.R.U32.HI R30, RZ, 0x6, R31 ;  /* 0x00000006ff1e7819 */ /* 0x000fe4000001161f */
[----:B------:R-:W-:Y:S02]  /*6f50*/  LOP3.LUT R67, R31, 0x70007, RZ, 0xc0, !PT ;  /* 0x000700071f437812 */ /* 0x000fe400078ec0ff */
[----:B------:R-:W-:-:S02]  /*6f60*/  LOP3.LUT R46, R43, 0x20002, R46, 0xf8, !PT ;  /* 0x000200022b2e7812 */ /* 0x000fc400078ef82e */
[----:B------:R-:W-:Y:S02]  /*6f70*/  PRMT R0, R50, 0x7610, R0 ;  /* 0x0000761032007816 */ /* 0x000fe40000000000 */
        /* <DEDUP_REMOVED lines=40> */
[----:B------:R-:W-:Y:S01]  /*7200*/  ISETP.GE.AND P3, PT, R19, 0x2, PT ;  /* 0x000000021300780c */ /* 0x000fe20003f66270 */
[----:B------:R-:W-:-:S02]  /*7210*/  HADD2 R80, R80, -1028, -1028 ;  /* 0xe404e40450507430 */ /* 0x000fc40000000000 */
[----:B------:R-:W-:Y:S01]  /*7220*/  HADD2 R88, R34, -1028, -1028 ;  /* 0xe404e40422587430 */ /* 0x000fe20000000000 */
[--C-:B--2---:R-:W-:Y:S02]  /*7230*/  SHF.R.U32.HI R6, RZ, 0xd, R24.reuse ;  /* 0x0000000dff067819 */ /* 0x104fe40000011618 */
[C---:B------:R-:W-:Y:S02]  /*7240*/  LOP3.LUT R36, R24.reuse, 0x380038, RZ, 0xc0, !PT ;  /* 0x0038003818247812 */ /* 0x040fe400078ec0ff */
[----:B------:R-:W-:Y:S02]  /*7250*/  SHF.R.U32.HI R57, RZ, 0x6, R24 ;  /* 0x00000006ff397819 */ /* 0x000fe40000011618 */
[----:B------:R-:W-:Y:S02]  /*7260*/  LOP3.LUT R62, R24, 0x70007, RZ, 0xc0, !PT ;  /* 0x00070007183e7812 */ /* 0x000fe400078ec0ff */
[----:B------:R-:W-:Y:S02]  /*7270*/  SHF.R.U32.HI R24, RZ, 0xd, R25 ;  /* 0x0000000dff187819 */ /* 0x000fe40000011619 */
[----:B------:R-:W-:-:S02]  /*7280*/  LOP3.LUT R43, R25, 0x380038, RZ, 0xc0, !PT ;  /* 0x00380038192b7812 */ /* 0x000fc400078ec0ff */
[----:B------:R-:W-:Y:S02]  /*7290*/  SHF.R.U32.HI R31, RZ, 0x6, R25 ;  /* 0x00000006ff1f7819 */ /* 0x000fe40000011619 */
[----:B------:R-:W-:Y:S02]  /*72a0*/  LOP3.LUT R63, R25, 0x70007, RZ, 0xc0, !PT ;  /* 0x00070007193f7812 */ /* 0x000fe400078ec0ff */
[----:B------:R-:W-:Y:S02]  /*72b0*/  SHF.R.U32.HI R50, RZ, 0xd, R27 ;  /* 0x0000000dff327819 */ /* 0x000fe4000001161b */
[----:B------:R-:W-:Y:S02]  /*72c0*/  LOP3.LUT R25, R37, 0x40004, R6, 0xf8, !PT ;  /* 0x0004000425197812 */ /* 0x000fe400078ef806 */
[----:B------:R-:W-:Y:S02]  /*72d0*/  LOP3.LUT R6, R35, 0x380038, RZ, 0xc0, !PT ;  /* 0x0038003823067812 */ /* 0x000fe400078ec0ff */
[----:B------:R-:W-:-:S02]  /*72e0*/  LOP3.LUT R68, R27, 0x380038, RZ, 0xc0, !PT ;  /* 0x003800381b447812 */ /* 0x000fc400078ec0ff */
[----:B------:R-:W-:Y:S02]  /*72f0*/  SHF.R.U32.HI R61, RZ, 0x6, R27 ;  /* 0x00000006ff3d7819 */ /* 0x000fe4000001161b */
[----:B------:R-:W-:Y:S02]  /*7300*/  LOP3.LUT R66, R27, 0x70007, RZ, 0xc0, !PT ;  /* 0x000700071b427812 */ /* 0x000fe400078ec0ff */
[----:B------:R-:W-:Y:S02]  /*7310*/  LOP3.LUT R27, R41, 0x40004, R24, 0xf8, !PT ;  /* 0x00040004291b7812 */ /* 0x000fe400078ef818 */
[----:B------:R-:W-:Y:S02]  /*7320*/  LOP3.LUT R24, R51, 0x40004, R50, 0xf8, !PT ;  /* 0x0004000433187812 */ /* 0x000fe400078ef832 */
[----:B------:R-:W-:Y:S02]  /*7330*/  LOP3.LUT R37, R38, 0x64006400, RZ, 0xfc, !PT ;  /* 0x6400640026257812 */ /* 0x000fe400078efcff */
[----:B------:R-:W-:-:S02]  /*7340*/  LOP3.LUT R38, R32, 0x380038, RZ, 0xc0, !PT ;  /* 0x0038003820267812 */ /* 0x000fc400078ec0ff */
[----:B------:R-:W-:Y:S01]  /*7350*/  LOP3.LUT R51, R6, 0x64006400, RZ, 0xfc, !PT ;  /* 0x6400640006337812 */ /* 0x000fe200078efcff */
[-C--:B------:R-:W-:Y:S01]  /*7360*/  HFMA2 R86, R37, R40.reuse.H0_H0, -132, -132 ;  /* 0xd820d82025567431 */ /* 0x080fe20000040028 */
[----:B------:R-:W-:Y:S02]  /*7370*/  LOP3.LUT R6, R31, 0x380038, RZ, 0xc0, !PT ;  /* 0x003800381f067812 */ /* 0x000fe400078ec0ff */
[--C-:B------:R-:W-:Y:S01]  /*7380*/  SHF.R.U32.HI R60, RZ, 0x6, R26.reuse ;  /* 0x00000006ff3c7819 */ /* 0x100fe2000001161a */
[-C--:B------:R-:W-:Y:S01]  /*7390*/  HFMA2 R51, R51, R40.reuse.H0_H0, -132, -132 ;  /* 0xd820d82033337431 */ /* 0x080fe20000040028 */
        /* <DEDUP_REMOVED lines=199> */
.L_x_2204:
        /* <DEDUP_REMOVED lines=82> */
.L_x_2205:
        /* <DEDUP_REMOVED lines=79> */
.L_x_2203:
[----:B------:R-:W-:Y:S01]  /*8a20*/  IADD3 R18, R18, 0x20, RZ ;  /* 0x0000002012127810 */ /* 0x000fe20007ffe0ff */
[----:B------:R-:W-:Y:S01]  /*8a30*/  UIADD3 UR4, UR4, 0x40, URZ ;  /* 0x0000004004047890 */ /* 0x000fe2000fffe03f */
[----:B0-----:R-:W-:Y:S02]  /*8a40*/  IMAD.WIDE R6, R23, 0x4, R2 ;  /* 0x0000000417067825 */ /* 0x001fe400078e0202 */
[C---:B------:R-:W-:Y:S02]  /*8a50*/  ISETP.GE.AND P2, PT, R18.reuse, UR5, PT ;  /* 0x0000000512007c0c */ /* 0x040fe4000bf46270 */
[----:B------:R-:W-:-:S13]  /*8a60*/  ISETP.LT.AND P3, PT, R18, R17, PT ;  /* 0x000000111200720c */ /* 0x000fda0003f61270 */
[----:B------:R-:W-:Y:S05]  /*8a70*/  @!P2 BRA P3, `(.L_x_2206) ;  /* 0xffffffe0006ca947 */ /* 0x000fea000183ffff */
.L_x_2202:
        /* <DEDUP_REMOVED lines=14> */
[----:B0-----:R-:W-:Y:S01]  /*8b60*/  IMAD R0, R0, -0x3, R3 ;  /* 0xfffffffd00007824 */ /* 0x001fe200078e0203 */
[----:B------:R-:W-:-:S04]  /*8b70*/  SHF.L.U32 R3, R23, 0x2, RZ ;  /* 0x0000000217037819 */ /* 0x000fc800000006ff */
[----:B------:R-:W-:Y:S02]  /*8b80*/  ISETP.LT.OR P0, PT, R0, 0x3, !P0 ;  /* 0x000000030000780c */ /* 0x000fe40004701670 */
[----:B------:R-:W-:-:S04]  /*8b90*/  SHF.R.S32.HI R0, RZ, 0x1f, R23 ;  /* 0x0000001fff007819 */ /* 0x000fc80000011417 */
[----:B------:R-:W-:-:S07]  /*8ba0*/  SHF.L.U64.HI R0, R23, 0x2, R0 ;  /* 0x0000000217007819 */ /* 0x000fce0000010200 */
.L_x_2211:
[----:B------:R-:W-:Y:S05]  /*8bb0*/  @!P1 BRA `(.L_x_2208) ;  /* 0x0000000c00e09947 */ /* 0x000fea0003800000 */
[----:B-----5:R-:W2:Y:S01]  /*8bc0*/  LDG.E.128.CONSTANT R24, desc[UR8][R6.64] ;  /* 0x0000000806187981 */ /* 0x020ea2000c1e9d00 */
[----:B------:R-:W-:Y:S01]  /*8bd0*/  MOV R4, 0x3400 ;  /* 0x0000340000047802 */ /* 0x000fe20000000f00 */
[----:B------:R-:W-:Y:S01]  /*8be0*/  HFMA2.MMA R44, -RZ, RZ, 0, 0.0625 ;  /* 0x00002c00ff2c7435 */ /* 0x000fe200000001ff */
[----:B------:R-:W-:Y:S02]  /*8bf0*/  MOV R22, 0x2400 ;  /* 0x0000240000167802 */ /* 0x000fe40000000f00 */
[----:B------:R-:W-:Y:S02]  /*8c00*/  PRMT R16, R16, 0x5410, R4 ;  /* 0x0000541010107816 */ /* 0x000fe40000000004 */
[----:B------:R-:W-:Y:S02]  /*8c10*/  PRMT R13, R13, 0x5410, R22 ;  /* 0x000054100d0d7816 */ /* 0x000fe40000000016 */
[----:B------:R-:W-:Y:S02]  /*8c20*/  PRMT R2, R21, 0x9910, RZ ;  /* 0x0000991015027816 */ /* 0x000fe400000000ff */
[----:B------:R-:W-:-:S02]  /*8c30*/  ISETP.GE.AND P3, PT, R19, 0x2, PT ;  /* 0x000000021300780c */ /* 0x000fc40003f66270 */
[----:B------:R-:W-:Y:S02]  /*8c40*/  ISETP.NE.AND P2, PT, R2, RZ, PT ;  /* 0x000000ff0200720c */ /* 0x000fe40003f45270 */
[C---:B--2---:R-:W-:Y:S02]  /*8c50*/  LOP3.LUT R23, R26.reuse, 0xc000c, RZ, 0xc0, !PT ;  /* 0x000c000c1a177812 */ /* 0x044fe400078ec0ff */
[----:B------:R-:W-:Y:S02]  /*8c60*/  SHF.R.U32.HI R55, RZ, 0x8, R26 ;  /* 0x00000008ff377819 */ /* 0x000fe4000001161a */
[C---:B------:R-:W-:Y:S02]  /*8c70*/  LOP3.LUT R38, R26.reuse, 0x300030, RZ, 0xc0, !PT ;  /* 0x003000301a267812 */ /* 0x040fe400078ec0ff */
[C---:B------:R-:W-:Y:S02]  /*8c80*/  LOP3.LUT R46, R26.reuse, 0xc000c0, RZ, 0xc0, !PT ;  /* 0x00c000c01a2e7812 */ /* 0x040fe400078ec0ff */
[----:B------:R-:W-:-:S02]  /*8c90*/  LOP3.LUT R53, R26, 0x30003, RZ, 0xc0, !PT ;  /* 0x000300031a357812 */ /* 0x000fc400078ec0ff */
[C---:B------:R-:W-:Y:S02]  /*8ca0*/  LOP3.LUT R26, R27.reuse, 0xc000c, RZ, 0xc0, !PT ;  /* 0x000c000c1b1a7812 */ /* 0x040fe400078ec0ff */
[----:B------:R-:W-:Y:S02]  /*8cb0*/  SHF.R.U32.HI R57, RZ, 0x8, R27 ;  /* 0x00000008ff397819 */ /* 0x000fe4000001161b */
[C---:B------:R-:W-:Y:S02]  /*8cc0*/  LOP3.LUT R39, R27.reuse, 0x300030, RZ, 0xc0, !PT ;  /* 0x003000301b277812 */ /* 0x040fe400078ec0ff */
[C---:B------:R-:W-:Y:S02]  /*8cd0*/  LOP3.LUT R47, R27.reuse, 0xc000c0, RZ, 0xc0, !PT ;  /* 0x00c000c01b2f7812 */ /* 0x040fe400078ec0ff */
[----:B------:R-:W-:Y:S02]  /*8ce0*/  LOP3.LUT R56, R27, 0x30003, RZ, 0xc0, !PT ;  /* 0x000300031b387812 */ /* 0x000fe400078ec0ff */
[----:B------:R-:W-:-:S02]  /*8cf0*/  LOP3.LUT R27, R26, 0x64006400, RZ, 0xfc, !PT ;  /* 0x640064001a1b7812 */ /* 0x000fc400078efcff */
[----:B------:R-:W-:Y:S02]  /*8d00*/  LOP3.LUT R4, R25, 0xc000c, RZ, 0xc0, !PT ;  /* 0x000c000c19047812 */ /* 0x000fe400078ec0ff */
[----:B------:R-:W-:Y:S02]  /*8d10*/  LOP3.LUT R26, R55, 0xc000c, RZ, 0xc0, !PT ;  /* 0x000c000c371a7812 */ /* 0x000fe400078ec0ff */
[----:B------:R-:W-:Y:S02]  /*8d20*/  SHF.R.U32.HI R30, RZ, 0x8, R24 ;  /* 0x00000008ff1e7819 */ /* 0x000fe40000011618 */
[----:B------:R-:W-:Y:S02]  /*8d30*/  LOP3.LUT R22, R4, 0x64006400, RZ, 0xfc, !PT ;  /* 0x6400640004167812 */ /* 0x000fe400078efcff */
[----:B------:R-:W-:Y:S02]  /*8d40*/  LOP3.LUT R34, R57, 0xc000c, RZ, 0xc0, !PT ;  /* 0x000c000c39227812 */ /* 0x000fe400078ec0ff */
[----:B------:R-:W-:-:S02]  /*8d50*/  LOP3.LUT R26, R26, 0x64006400, RZ, 0xfc, !PT ;  /* 0x640064001a1a7812 */ /* 0x000fc400078efcff */
[----:B------:R-:W-:Y:S02]  /*8d60*/  SHF.R.U32.HI R52, RZ, 0x8, R25 ;  /* 0x00000008ff347819 */ /* 0x000fe40000011619 */
[C---:B------:R-:W-:Y:S02]  /*8d70*/  LOP3.LUT R36, R25.reuse, 0x300030, RZ, 0xc0, !PT ;  /* 0x0030003019247812 */ /* 0x040fe400078ec0ff */
[C---:B------:R-:W-:Y:S02]  /*8d80*/  LOP3.LUT R45, R25.reuse, 0xc000c0, RZ, 0xc0, !PT ;  /* 0x00c000c0192d7812 */ /* 0x040fe400078ec0ff */
[----:B------:R-:W-:Y:S02]  /*8d90*/  LOP3.LUT R31, R25, 0x30003, RZ, 0xc0, !PT ;  /* 0x00030003191f7812 */ /* 0x000fe400078ec0ff */
[----:B------:R-:W-:Y:S02]  /*8da0*/  LOP3.LUT R4, R30, 0xc000c, RZ, 0xc0, !PT ;  /* 0x000c000c1e047812 */ /* 0x000fe400078ec0ff */
[----:B------:R-:W-:-:S02]  /*8db0*/  LOP3.LUT R25, R23, 0x64006400, RZ, 0xfc, !PT ;  /* 0x6400640017197812 */ /* 0x000fc400078efcff */
        /* <DEDUP_REMOVED lines=56> */
[----:B------:R-:W-:Y:S01]  /*9140*/  LOP3.LUT R28, R27, 0x64006400, RZ, 0xfc, !PT ;  /* 0x640064001b1c7812 */ /* 0x000fe200078efcff */
[----:B------:R-:W-:Y:S01]  /*9150*/  HFMA2 R2, R2, R16.H1_H1, -258, -258 ;  /* 0xdc08dc0802027431 */ /* 0x000fe20000060010 */
[----:B------:R-:W-:Y:S01]  /*9160*/  LOP3.LUT R50, R29, 0x64006400, RZ, 0xfc, !PT ;  /* 0x640064001d327812 */ /* 0x000fe200078efcff */
[-C--:B------:R-:W-:Y:S01]  /*9170*/  HFMA2 R46, R46, R13.reuse.H1_H1, -18, -18 ;  /* 0xcc80cc802e2e7431 */ /* 0x080fe2000006000d */
        /* <DEDUP_REMOVED lines=46> */
[----:B------:R-:W-:-:S02]  /*9460*/  HFMA2.MMA R60, R56, R28, R60 ;  /* 0x0000001c383c7235 */ /* 0x000fc4000000003c */
[----:B------:R-:W-:-:S06]  /*9470*/  HFMA2.MMA R62, R58, R28, R62 ;  /* 0x0000001c3a3e7235 */ /* 0x000fcc000000003e */
[-C--:B------:R-:W-:Y:S02]  /*9480*/  HFMA2.MMA R60, R32, R29.reuse, R60 ;  /* 0x0000001d203c7235 */ /* 0x080fe4000000003c */
[----:B------:R-:W-:-:S06]  /*9490*/  HFMA2.MMA R62, R34, R29, R62 ;  /* 0x0000001d223e7235 */ /* 0x000fcc000000003e */
[-C--:B------:R-:W-:Y:S02]  /*94a0*/  HFMA2.MMA R60, R40, R30.reuse, R60 ;  /* 0x0000001e283c7235 */ /* 0x080fe4000000003c */
[----:B------:R-:W-:Y:S01]  /*94b0*/  HFMA2.MMA R62, R42, R30, R62 ;  /* 0x0000001e2a3e7235 */ /* 0x000fe2000000003e */
[----:B------:R-:W-:-:S05]  /*94c0*/  HADD2 R30, R61.H0_H0, R61.H1_H1 ;  /* 0x3000003d3d1e7230 */ /* 0x000fca0000000800 */
[-C--:B------:R-:W-:Y:S02]  /*94d0*/  HFMA2.MMA R60, R48, R31.reuse, R60 ;  /* 0x0000001f303c7235 */ /* 0x080fe4000000003c */
[----:B------:R-:W-:Y:S01]  /*94e0*/  HFMA2.MMA R62, R50, R31, R62 ;  /* 0x0000001f323e7235 */ /* 0x000fe2000000003e */
[----:B------:R-:W-:-:S07]  /*94f0*/  HADD2 R31, R24.H0_H0, R24.H1_H1 ;  /* 0x30000018181f7230 */ /* 0x000fce0000000800 */
[----:B------:R-:W-:Y:S02]  /*9500*/  HADD2 R60, R60.H0_H0, R60.H1_H1 ;  /* 0x3000003c3c3c7230 */ /* 0x000fe40000000800 */
[----:B------:R-:W-:-:S03]  /*9510*/  HADD2 R62, R62.H0_H0, R62.H1_H1 ;  /* 0x3000003e3e3e7230 */ /* 0x000fc60000000800 */
[----:B------:R-:W-:Y:S02]  /*9520*/  PRMT R60, R60, 0x5410, R30 ;  /* 0x000054103c3c7816 */ /* 0x000fe4000000001e */
[----:B------:R-:W-:-:S04]  /*9530*/  PRMT R62, R62, 0x5410, R31 ;  /* 0x000054103e3e7816 */ /* 0x000fc8000000001f */
[----:B------:R-:W-:Y:S01]  /*9540*/  HFMA2.MMA R12, R60, R16, R12 ;  /* 0x000000103c0c7235 */ /* 0x000fe2000000000c */
[----:B------:R-:W-:-:S10]  /*9550*/  HFMA2 R11, R62, R14, R11 ;  /* 0x0000000e3e0b7231 */ /* 0x000fd4000000000b */
.L_x_2209:
        /* <DEDUP_REMOVED lines=48> */
.L_x_2210:
        /* <DEDUP_REMOVED lines=46> */
.L_x_2208:
[----:B------:R-:W-:Y:S01]  /*9b40*/  IADD3 R18, R18, 0x10, RZ ;  /* 0x0000001012127810 */ /* 0x000fe20007ffe0ff */
[----:B------:R-:W-:Y:S01]  /*9b50*/  UIADD3 UR4, UR4, 0x20, URZ ;  /* 0x0000002004047890 */ /* 0x000fe2000fffe03f */
[----:B------:R-:W-:Y:S02]  /*9b60*/  IADD3 R6, P3, R6, R3, RZ ;  /* 0x0000000306067210 */ /* 0x000fe40007f7e0ff */
[C---:B------:R-:W-:Y:S02]  /*9b70*/  ISETP.GE.AND P2, PT, R18.reuse, UR5, PT ;  /* 0x0000000512007c0c */ /* 0x040fe4000bf46270 */
[----:B------:R-:W-:Y:S02]  /*9b80*/  ISETP.LT.AND P4, PT, R18, R17, PT ;  /* 0x000000111200720c */ /* 0x000fe40003f81270 */
[----:B------:R-:W-:-:S11]  /*9b90*/  IADD3.X R7, R7, R0, RZ, P3, !PT ;  /* 0x0000000007077210 */ /* 0x000fd60001ffe4ff */
[----:B------:R-:W-:Y:S05]  /*9ba0*/  @!P2 BRA P4, `(.L_x_2211) ;  /* 0xfffffff00000a947 */ /* 0x000fea000203ffff */
.L_x_2207:
[----:B------:R-:W-:Y:S05]  /*9bb0*/  @!P1 EXIT ;  /* 0x000000000000994d */ /* 0x000fea0003800000 */
[----:B------:R-:W0:Y:S01]  /*9bc0*/  S2R R0, SR_CTAID.X ;  /* 0x0000000000007919 */ /* 0x000e220000002500 */
[----:B------:R-:W1:Y:S01]  /*9bd0*/  S2UR UR4, SR_CTAID.Y ;  /* 0x00000000000479c3 */ /* 0x000e620000002600 */
[----:B------:R-:W0:Y:S07]  /*9be0*/  S2R R3, SR_TID.X ;  /* 0x0000000000037919 */ /* 0x000e2e0000002100 */
[----:B------:R-:W2:Y:S08]  /*9bf0*/  LDC R4, c[0x0][0x23c] ;  /* 0x00008f00ff047b82 */ /* 0x000eb00000000800 */
        /* <DEDUP_REMOVED lines=13> */
.L_x_2215:
[----:B------:R-:W0:Y:S02]  /*9cd0*/  LDS R16, [R6] ;  /* 0x0000000006107984 */ /* 0x000e240000000800 */
[----:B0-----:R-:W-:-:S06]  /*9ce0*/  HADD2 R17, R16, R12 ;  /* 0x0000000c10117230 */ /* 0x001fcc0000000000 */
[----:B------:R-:W0:Y:S02]  /*9cf0*/  ATOMS.CAST.SPIN R17, [R6], R16, R17 ;  /* 0x000000100611738d */ /* 0x000e240001800011 */
[----:B0-----:R-:W-:-:S13]  /*9d00*/  ISETP.EQ.U32.AND P0, PT, R17, 0x1, PT ;  /* 0x000000011100780c */ /* 0x001fda0003f02070 */
[----:B------:R-:W-:Y:S05]  /*9d10*/  @!P0 BRA `(.L_x_2215) ;  /* 0xfffffffc00ec8947 */ /* 0x000fea000383ffff */
[----:B------:R-:W-:Y:S05]  /*9d20*/  BRA `(.L_x_2213) ;  /* 0x00000000000c7947 */ /* 0x000fea0003800000 */
.L_x_2214:
[----:B------:R-:W2:Y:S02]  /*9d30*/  LD.E R0, desc[UR8][R2.64] ;  /* 0x0000000802007980 */ /* 0x000ea4000c101900 */
[----:B--2---:R-:W-:-:S05]  /*9d40*/  IADD3 R7, R12, R0, RZ ;  /* 0x000000000c077210 */ /* 0x004fca0007ffe0ff */
[----:B------:R0:W-:Y:S02]  /*9d50*/  ST.E desc[UR8][R2.64], R7 ;  /* 0x0000000702007985 */ /* 0x0001e4000c101908 */
.L_x_2213:
[----:B------:R-:W-:Y:S05]  /*9d60*/  BSYNC B0 ;  /* 0x0000000000007941 */ /* 0x000fea0003800000 */
.L_x_2212:
[----:B------:R1:W-:Y:S01]  /*9d70*/  ATOM.E.ADD.F16x2.RN.STRONG.GPU P0, RZ, desc[UR8][R2.64+0x4], R11 ;  /* 0x0000040b02ff79a2 */ /* 0x0003e2000810e1c8 */
[----:B------:R-:W-:Y:S04]  /*9d80*/  BSSY B0, `(.L_x_2216) ;  /* 0x000000e000007945 */ /* 0x000fe80003800000 */
[----:B-1----:R-:W-:Y:S05]  /*9d90*/  @P0 BRA `(.L_x_2217) ;  /* 0x0000000000300947 */ /* 0x002fea0003800000 */
[----:B------:R-:W1:Y:S02]  /*9da0*/  QSPC.E.S P0, RZ, [R2+0x4] ;  /* 0x0000040002ff73aa */ /* 0x000e640000000500 */
[----:B-1----:R-:W-:Y:S05]  /*9db0*/  @!P0 BRA `(.L_x_2218) ;  /* 0x00000000001c8947 */ /* 0x002fea0003800000 */
[----:B0-----:R-:W-:-:S07]  /*9dc0*/  MOV R2, R2 ;  /* 0x0000000200027202 */ /* 0x001fce0000000f00 */
.L_x_2219:
[----:B------:R-:W0:Y:S02]  /*9dd0*/  LDS R6, [R2+0x4] ;  /* 0x0000040002067984 */ /* 0x000e240000000800 */
[----:B0-----:R-:W-:-:S10]  /*9de0*/  HFMA2.MMA R7, R6, 1, 1, R11 ;  /* 0x3c003c0006077835 */ /* 0x001fd4000000000b */
[----:B------:R-:W0:Y:S02]  /*9df0*/  ATOMS.CAST.SPIN R7, [R2+0x4], R6, R7 ;  /* 0x000004060207738d */ /* 0x000e240001800007 */
[----:B0-----:R-:W-:-:S13]  /*9e00*/  ISETP.EQ.U32.AND P0, PT, R7, 0x1, PT ;  /* 0x000000010700780c */ /* 0x001fda0003f02070 */
[----:B------:R-:W-:Y:S05]  /*9e10*/  @!P0 BRA `(.L_x_2219) ;  /* 0xfffffffc00ec8947 */ /* 0x000fea000383ffff */
[----:B------:R-:W-:Y:S05]  /*9e20*/  BRA `(.L_x_2217) ;  /* 0x00000000000c7947 */ /* 0x000fea0003800000 */
.L_x_2218:
[----:B------:R-:W0:Y:S02]  /*9e30*/  LD.E R0, desc[UR8][R2.64+0x4] ;  /* 0x0000040802007980 */ /* 0x000e24000c101900 */
[----:B0-----:R-:W-:-:S05]  /*9e40*/  IADD3 R7, R11, R0, RZ ;  /* 0x000000000b077210 */ /* 0x001fca0007ffe0ff */
[----:B------:R1:W-:Y:S02]  /*9e50*/  ST.E desc[UR8][R2.64+0x4], R7 ;  /* 0x0000040702007985 */ /* 0x0003e4000c101908 */
.L_x_2217:
[----:B------:R-:W-:Y:S05]  /*9e60*/  BSYNC B0 ;  /* 0x0000000000007941 */ /* 0x000fea0003800000 */
.L_x_2216:
        /* <DEDUP_REMOVED lines=10> */
[----:B------:R-:W-:Y:S02]  /*9f10*/  MOV R6, R6 ;  /* 0x0000000600067202 */ /* 0x000fe40000000f00 */
[----:B------:R-:W-:-:S07]  /*9f20*/  MOV R7, R10 ;  /* 0x0000000a00077202 */ /* 0x000fce0000000f00 */
.L_x_2223:
[----:B------:R-:W0:Y:S02]  /*9f30*/  LDS R10, [R6] ;  /* 0x00000000060a7984 */ /* 0x000e240000000800 */
[----:B0-----:R-:W-:-:S06]  /*9f40*/  HADD2 R11, R10, R7 ;  /* 0x000000070a0b7230 */ /* 0x001fcc0000000000 */
[----:B------:R-:W0:Y:S02]  /*9f50*/  ATOMS.CAST.SPIN R11, [R6], R10, R11 ;  /* 0x0000000a060b738d */ /* 0x000e24000180000b */
[----:B0-----:R-:W-:-:S13]  /*9f60*/  ISETP.EQ.U32.AND P0, PT, R11, 0x1, PT ;  /* 0x000000010b00780c */ /* 0x001fda0003f02070 */
[----:B------:R-:W-:Y:S05]  /*9f70*/  @!P0 BRA `(.L_x_2223) ;  /* 0xfffffffc00ec8947 */ /* 0x000fea000383ffff */
[----:B------:R-:W-:Y:S05]  /*9f80*/  BRA `(.L_x_2221) ;  /* 0x00000000000c7947 */ /* 0x000fea0003800000 */
.L_x_2222:
[----:B------:R-:W2:Y:S02]  /*9f90*/  LD.E R0, desc[UR8][R2.64] ;  /* 0x0000000802007980 */ /* 0x000ea4000c101900 */
[----:B--2---:R-:W-:-:S05]  /*9fa0*/  IADD3 R7, R10, R0, RZ ;  /* 0x000000000a077210 */ /* 0x004fca0007ffe0ff */
[----:B------:R0:W-:Y:S02]  /*9fb0*/  ST.E desc[UR8][R2.64], R7 ;  /* 0x0000000702007985 */ /* 0x0001e4000c101908 */
.L_x_2221:
[----:B------:R-:W-:Y:S05]  /*9fc0*/  BSYNC B0 ;  /* 0x0000000000007941 */ /* 0x000fea0003800000 */
.L_x_2220:
[----:B------:R1:W-:Y:S01]  /*9fd0*/  ATOM.E.ADD.F16x2.RN.STRONG.GPU P0, RZ, desc[UR8][R2.64+0x4], R9 ;  /* 0x0000040902ff79a2 */ /* 0x0003e2000810e1c8 */
[----:B------:R-:W-:Y:S04]  /*9fe0*/  BSSY B0, `(.L_x_2224) ;  /* 0x000000e000007945 */ /* 0x000fe80003800000 */
[----:B-1----:R-:W-:Y:S05]  /*9ff0*/  @P0 BRA `(.L_x_2225) ;  /* 0x0000000000300947 */ /* 0x002fea0003800000 */
[----:B------:R-:W1:Y:S02]  /*a000*/  QSPC.E.S P0, RZ, [R2+0x4] ;  /* 0x0000040002ff73aa */ /* 0x000e640000000500 */
[----:B-1----:R-:W-:Y:S05]  /*a010*/  @!P0 BRA `(.L_x_2226) ;  /* 0x00000000001c8947 */ /* 0x002fea0003800000 */
[----:B0-----:R-:W-:-:S07]  /*a020*/  MOV R2, R2 ;  /* 0x0000000200027202 */ /* 0x001fce0000000f00 */
.L_x_2227:
[----:B------:R-:W0:Y:S02]  /*a030*/  LDS R6, [R2+0x4] ;  /* 0x0000040002067984 */ /* 0x000e240000000800 */
[----:B0-----:R-:W-:-:S10]  /*a040*/  HFMA2.MMA R7, R6, 1, 1, R9 ;  /* 0x3c003c0006077835 */ /* 0x001fd40000000009 */
[----:B------:R-:W0:Y:S02]  /*a050*/  ATOMS.CAST.SPIN R7, [R2+0x4], R6, R7 ;  /* 0x000004060207738d */ /* 0x000e240001800007 */
[----:B0-----:R-:W-:-:S13]  /*a060*/  ISETP.EQ.U32.AND P0, PT, R7, 0x1, PT ;  /* 0x000000010700780c */ /* 0x001fda0003f02070 */
[----:B------:R-:W-:Y:S05]  /*a070*/  @!P0 BRA `(.L_x_2227) ;  /* 0xfffffffc00ec8947 */ /* 0x000fea000383ffff */
[----:B------:R-:W-:Y:S05]  /*a080*/  BRA `(.L_x_2225) ;  /* 0x00000000000c7947 */ /* 0x000fea0003800000 */
.L_x_2226:
[----:B------:R-:W0:Y:S02]  /*a090*/  LD.E R0, desc[UR8][R2.64+0x4] ;  /* 0x0000040802007980 */ /* 0x000e24000c101900 */
[----:B0-----:R-:W-:-:S05]  /*a0a0*/  IADD3 R7, R9, R0, RZ ;  /* 0x0000000009077210 */ /* 0x001fca0007ffe0ff */
[----:B------:R1:W-:Y:S02]  /*a0b0*/  ST.E desc[UR8][R2.64+0x4], R7 ;  /* 0x0000040702007985 */ /* 0x0003e4000c101908 */
.L_x_2225:
[----:B------:R-:W-:Y:S05]  /*a0c0*/  BSYNC B0 ;  /* 0x0000000000007941 */ /* 0x000fea0003800000 */
.L_x_2224:
        /* <DEDUP_REMOVED lines=12> */
.L_x_2231:
[----:B------:R-:W0:Y:S02]  /*a190*/  LDS R8, [R6] ;  /* 0x0000000006087984 */ /* 0x000e240000000800 */
[----:B0-----:R-:W-:-:S06]  /*a1a0*/  HADD2 R9, R8, R7 ;  /* 0x0000000708097230 */ /* 0x001fcc0000000000 */
[----:B------:R-:W0:Y:S02]  /*a1b0*/  ATOMS.CAST.SPIN R9, [R6], R8, R9 ;  /* 0x000000080609738d */ /* 0x000e240001800009 */
[----:B0-----:R-:W-:-:S13]  /*a1c0*/  ISETP.EQ.U32.AND P0, PT, R9, 0x1, PT ;  /* 0x000000010900780c */ /* 0x001fda0003f02070 */
[----:B------:R-:W-:Y:S05]  /*a1d0*/  @!P0 BRA `(.L_x_2231) ;  /* 0xfffffffc00ec8947 */ /* 0x000fea000383ffff */
[----:B------:R-:W-:Y:S05]  /*a1e0*/  BRA `(.L_x_2229) ;  /* 0x00000000000c7947 */ /* 0x000fea0003800000 */
.L_x_2230:
[----:B------:R-:W2:Y:S02]  /*a1f0*/  LD.E R0, desc[UR8][R2.64] ;  /* 0x0000000802007980 */ /* 0x000ea4000c101900 */
[----:B--2---:R-:W-:-:S05]  /*a200*/  IADD3 R7, R8, R0, RZ ;  /* 0x0000000008077210 */ /* 0x004fca0007ffe0ff */
[----:B------:R0:W-:Y:S02]  /*a210*/  ST.E desc[UR8][R2.64], R7 ;  /* 0x0000000702007985 */ /* 0x0001e4000c101908 */
.L_x_2229:
[----:B------:R-:W-:Y:S05]  /*a220*/  BSYNC B0 ;  /* 0x0000000000007941 */ /* 0x000fea0003800000 */
.L_x_2228:
[----:B------:R1:W-:Y:S02]  /*a230*/  ATOM.E.ADD.F16x2.RN.STRONG.GPU P0, RZ, desc[UR8][R2.64+0x4], R5 ;  /* 0x0000040502ff79a2 */ /* 0x0003e4000810e1c8 */
[----:B-1----:R-:W-:Y:S05]  /*a240*/  @P0 EXIT ;  /* 0x000000000000094d */ /* 0x002fea0003800000 */
[----:B------:R-:W1:Y:S02]  /*a250*/  QSPC.E.S P0, RZ, [R2+0x4] ;  /* 0x0000040002ff73aa */ /* 0x000e640000000500 */
[----:B-1----:R-:W-:Y:S05]  /*a260*/  @!P0 BRA `(.L_x_2232) ;  /* 0x0000000000208947 */ /* 0x002fea0003800000 */
[----:B0-----:R-:W-:Y:S02]  /*a270*/  MOV R2, R2 ;  /* 0x0000000200027202 */ /* 0x001fe40000000f00 */
[----:B------:R-:W-:-:S07]  /*a280*/  MOV R3, R5 ;  /* 0x0000000500037202 */ /* 0x000fce0000000f00 */
.L_x_2233:
[----:B------:R-:W0:Y:S02]  /*a290*/  LDS R4, [R2+0x4] ;  /* 0x0000040002047984 */ /* 0x000e240000000800 */
[----:B0-----:R-:W-:-:S10]  /*a2a0*/  HFMA2.MMA R5, R4, 1, 1, R3 ;  /* 0x3c003c0004057835 */ /* 0x001fd40000000003 */
[----:B------:R-:W0:Y:S02]  /*a2b0*/  ATOMS.CAST.SPIN R5, [R2+0x4], R4, R5 ;  /* 0x000004040205738d */ /* 0x000e240001800005 */
[----:B0-----:R-:W-:-:S13]  /*a2c0*/  ISETP.EQ.U32.AND P0, PT, R5, 0x1, PT ;  /* 0x000000010500780c */ /* 0x001fda0003f02070 */
[----:B------:R-:W-:Y:S05]  /*a2d0*/  @!P0 BRA `(.L_x_2233) ;  /* 0xfffffffc00ec8947 */ /* 0x000fea000383ffff */
[----:B------:R-:W-:Y:S05]  /*a2e0*/  EXIT ;  /* 0x000000000000794d */ /* 0x000fea0003800000 */
.L_x_2232:
[----:B------:R-:W2:Y:S02]  /*a2f0*/  LD.E R0, desc[UR8][R2.64+0x4] ;  /* 0x0000040802007980 */ /* 0x000ea4000c101900 */
[----:B--2---:R-:W-:-:S05]  /*a300*/  IADD3 R5, R5, R0, RZ ;  /* 0x0000000005057210 */ /* 0x004fca0007ffe0ff */
[----:B------:R-:W-:Y:S01]  /*a310*/  ST.E desc[UR8][R2.64+0x4], R5 ;  /* 0x0000040502007985 */ /* 0x000fe2000c101908 */
[----:B------:R-:W-:Y:S05]  /*a320*/  EXIT ;  /* 0x000000000000794d */ /* 0x000fea0003800000 */
.L_x_2234:
        /* <DEDUP_REMOVED lines=13> */
.L_x_3696:


//--------------------- .text._Z23gemm_half_q_half_kernelILi3ELi4ELb1ELb0ELi32EEvPK6__halfPKjS4_S2_PS0_iiiiPKtS7_iiiiiibS2_i --------------------------
	.section	.text._Z23gemm_half_q_half_kernelILi3ELi4ELb1ELb0ELi32EEvPK6__halfPKjS4_S2_PS0_iiiiPKtS7_iiiiiibS2_i,"ax",@progbits
	.align	128
        .global         _Z23gemm_half_q_half_kernelILi3ELi4ELb1ELb0ELi32EEvPK6__halfPKjS4_S2_PS0_iiiiPKtS7_iiiiiibS2_i
        .type           _Z23gemm_half_q_half_kernelILi3ELi4ELb1ELb0ELi32EEvPK6__halfPKjS4_S2_PS0_iiiiPKtS7_iiiiiibS2_i,@function
        .size           _Z23gemm_half_q_half_kernelILi3ELi4ELb1ELb0ELi32EEvPK6__halfPKjS4_S2_PS0_iiiiPKtS7_iiiiiibS2_i,(.L_x_3697 - _Z23gemm_half_q_half_kernelILi3ELi4ELb1ELb0ELi32EEvPK6__halfPKjS4_S2_PS0_iiiiPKtS7_iiiiiibS2_i)
        .other          _Z23gemm_half_q_half_kernelILi3ELi4ELb1ELb0ELi32EEvPK6__halfPKjS4_S2_PS0_iiiiPKtS7_iiiiiibS2_i,@"STO_CUDA_ENTRY STV_DEFAULT"
_Z23gemm_half_q_half_kernelILi3ELi4ELb1ELb0ELi32EEvPK6__halfPKjS4_S2_PS0_iiiiPKtS7_iiiiiibS2_i:
.text._Z23gemm_half_q_half_kernelILi3ELi4ELb1ELb0ELi32EEvPK6__halfPKjS4_S2_PS0_iiiiPKtS7_iiiiiibS2_i:
        /* <DEDUP_REMOVED lines=36> */
.L_x_2235:
[----:B------:R-:W-:Y:S01]  /*0240*/  PRMT R2, R9, 0x9910, RZ ;  /* 0x0000991009027816 */ /* 0x000fe200000000ff */
[----:B------:R-:W-:-:S03]  /*0250*/  IMAD.SHL.U32 R88, R0, 0x20, RZ ;  /* 0x0000002000587824 */ /* 0x000fc600078e00ff */
[----:B------:R-:W-:Y:S02]  /*0260*/  ISETP.NE.AND P0, PT, R2, RZ, PT ;  /* 0x000000ff0200720c */ /* 0x000fe40003f05270 */
[----:B------:R-:W-:-:S11]  /*0270*/  VIADDMNMX R89, R88, 0x20, R23, PT ;  /* 0x0000002058597846 */ /* 0x000fd60003800117 */
[----:B------:R-:W-:Y:S05]  /*0280*/  @!P0 EXIT ;  /* 0x000000000000894d */ /* 0x000fea0003800000 */
[----:B------:R-:W-:Y:S01]  /*0290*/  IADD3 R4, R88, R3, RZ ;  /* 0x0000000358047210 */ /* 0x000fe20007ffe0ff */
[----:B------:R-:W-:Y:S01]  /*02a0*/  IMAD.SHL.U32 R2, R8, 0x80, RZ ;  /* 0x0000008008027824 */ /* 0x000fe200078e00ff */
[----:B------:R-:W-:Y:S02]  /*02b0*/  BSSY B0, `(.L_x_2236) ;  /* 0x000006c000007945 */ /* 0x000fe40003800000 */
        /* <DEDUP_REMOVED lines=28> */
.L_x_2240:
        /* <DEDUP_REMOVED lines=16> */
.L_x_2239:
        /* <DEDUP_REMOVED lines=16> */
.L_x_2238:
        /* <DEDUP_REMOVED lines=17> */
.L_x_2242:
        /* <DEDUP_REMOVED lines=16> */
.L_x_2241:
[----:B------:R-:W-:-:S04]  /*0890*/  IADD3 R6, R90, -R15, RZ ;  /* 0x8000000f5a067210 */ /* 0x000fc80007ffe0ff */
[----:B------:R-:W-:-:S13]  /*08a0*/  ISETP.GT.AND P2, PT, R6, 0x1, PT ;  /* 0x000000010600780c */ /* 0x000fda0003f44270 */
[----:B------:R-:W-:Y:S01]  /*08b0*/  @P2 VIADD R15, R15, 0x2 ;  /* 0x000000020f0f2836 */ /* 0x000fe20000000000 */
[----:B------:R-:W-:Y:S01]  /*08c0*/  @P2 PLOP3.LUT P0, PT, PT, PT, PT, 0x8, 0x0 ;  /* 0x000000000000281c */ /* 0x000fe20003f0e170 */
[----:B------:R-:W-:-:S03]  /*08d0*/  @P2 IMAD.WIDE R6, R23, 0x2, R4 ;  /* 0x0000000217062825 */ /* 0x000fc600078e0204 */
[----:B------:R-:W-:Y:S02]  /*08e0*/  ISETP.LT.OR P0, PT, R15, R90, P0 ;  /* 0x0000005a0f00720c */ /* 0x000fe40000701670 */
[----:B------:R0:W2:Y:S04]  /*08f0*/  @P2 LDG.E.U16.CONSTANT R15, desc[UR6][R4.64] ;  /* 0x00000006040f2981 */ /* 0x0000a8000c1e9500 */
[----:B------:R-:W3:Y:S01]  /*0900*/  @P2 LDG.E.U16.CONSTANT R17, desc[UR6][R6.64] ;  /* 0x0000000606112981 */ /* 0x000ee2000c1e9500 */
[----:B0-----:R-:W-:-:S06]  /*0910*/  @P2 IMAD.WIDE R4, R23, 0x2, R6 ;  /* 0x0000000217042825 */ /* 0x001fcc00078e0206 */
[----:B------:R-:W4:Y:S04]  /*0920*/  @P0 LDG.E.U16.CONSTANT R9, desc[UR6][R4.64] ;  /* 0x0000000604090981 */ /* 0x000f28000c1e9500 */
[----:B--2---:R-:W-:Y:S04]  /*0930*/  @P2 STS.U16 [R10], R15 ;  /* 0x0000000f0a002388 */ /* 0x004fe80000000400 */
[----:B---3--:R0:W-:Y:S02]  /*0940*/  @P2 STS.U16 [R10+0x40], R17 ;  /* 0x000040110a002388 */ /* 0x0081e40000000400 */
[----:B0-----:R-:W-:-:S05]  /*0950*/  @P2 IADD3 R10, R10, 0x80, RZ ;  /* 0x000000800a0a2810 */ /* 0x001fca0007ffe0ff */
[----:B----4-:R0:W-:Y:S02]  /*0960*/  @P0 STS.U16 [R10], R9 ;  /* 0x000000090a000388 */ /* 0x0101e40000000400 */
.L_x_2237:
[----:B------:R-:W-:Y:S05]  /*0970*/  BSYNC B0 ;  /* 0x0000000000007941 */ /* 0x000fea0003800000 */
.L_x_2236:
        /* <DEDUP_REMOVED lines=19> */
[----:B0-----:R-:W-:-:S12]  /*0ab0*/  VIADD R10, R90, 0xfffffffd ;  /* 0xfffffffd5a0a7836 */ /* 0x001fd80000000000 */
.L_x_2245:
        /* <DEDUP_REMOVED lines=11> */
.L_x_2244:
        /* <DEDUP_REMOVED lines=10> */
.L_x_2243:
[----:B------:R-:W3:Y:S08]  /*0c10*/  LDC R29, c[0x0][0x25c] ;  /* 0x00009700ff1d7b82 */ /* 0x000ef00000000800 */
[----:B------:R-:W-:Y:S01]  /*0c20*/  BAR.SYNC.DEFER_BLOCKING 0x0 ;  /* 0x0000000000007b1d */ /* 0x000fe20000010000 */
[----:B------:R-:W-:-:S07]  /*0c30*/  ISETP.GE.AND P0, PT, R88, R89, PT ;  /* 0x000000595800720c */ /* 0x000fce0003f06270 */
[----:B------:R-:W4:Y:S06]  /*0c40*/  LDC R15, c[0x0][0x264] ;  /* 0x00009900ff0f7b82 */ /* 0x000f2c0000000800 */
[----:B------:R-:W-:Y:S05]  /*0c50*/  @P0 BRA `(.L_x_2246) ;  /* 0x0000000000d40947 */ /* 0x000fea0003800000 */
[----:B--2---:R-:W2:Y:S01]  /*0c60*/  LDC.64 R2, c[0x0][0x248] ;  /* 0x00009200ff027b82 */ /* 0x004ea20000000a00 */
[----:B------:R-:W-:-:S07]  /*0c70*/  IMAD.SHL.U32 R7, R0, 0x40, RZ ;  /* 0x0000004000077824 */ /* 0x000fce00078e00ff */
[----:B-1----:R-:W1:Y:S08]  /*0c80*/  LDC.64 R4, c[0x0][0x220] ;  /* 0x00008800ff047b82 */ /* 0x002e700000000a00 */
[----:B------:R-:W1:Y:S01]  /*0c90*/  LDC.64 R18, c[0x0][0x228] ;  /* 0x00008a00ff127b82 */ /* 0x000e620000000a00 */
[----:B--2---:R-:W-:-:S05]  /*0ca0*/  IMAD.WIDE R6, R7, 0x2, R2 ;  /* 0x0000000207067825 */ /* 0x004fca00078e0202 */
[----:B------:R2:W5:Y:S01]  /*0cb0*/  LDG.E.U16.CONSTANT R0, desc[UR6][R6.64] ;  /* 0x0000000606007981 */ /* 0x000562000c1e9500 */
[----:B0-----:R-:W-:Y:S01]  /*0cc0*/  SHF.R.S32.HI R9, RZ, 0x1f, R16 ;  /* 0x0000001fff097819 */ /* 0x001fe20000011410 */
[----:B------:R-:W-:Y:S01]  /*0cd0*/  IMAD.MOV.U32 R24, RZ, RZ, R88 ;  /* 0x000000ffff187224 */ /* 0x000fe200078e0058 */
[----:B------:R-:W-:Y:S01]  /*0ce0*/  SHF.L.U32 R8, R16, 0x2, RZ ;  /* 0x0000000210087819 */ /* 0x000fe200000006ff */
[----:B------:R-:W-:Y:S01]  /*0cf0*/  UMOV UR4, URZ ;  /* 0x0000003f00047c82 */ /* 0x000fe20008000000 */
[----:B------:R-:W-:Y:S02]  /*0d00*/  LEA.HI R9, R9, R16, RZ, 0x3 ;  /* 0x0000001009097211 */ /* 0x000fe400078f18ff */
[----:B------:R-:W-:Y:S02]  /*0d10*/  LOP3.LUT R17, R8, 0x10, RZ, 0xc0, !PT ;  /* 0x0000001008117812 */ /* 0x000fe400078ec0ff */
[----:B------:R-:W-:-:S07]  /*0d20*/  SHF.R.S32.HI R22, RZ, 0x3, R9 ;  /* 0x00000003ff167819 */ /* 0x000fce0000011409 */
.L_x_2247:
[----:B-----5:R-:W-:-:S05]  /*0d30*/  IADD3 R8, R0, UR4, RZ ;  /* 0x0000000400087c10 */ /* 0x020fca000fffe0ff */
[----:B--2---:R-:W-:-:S05]  /*0d40*/  IMAD R6, R8, R87, RZ ;  /* 0x0000005708067224 */ /* 0x004fca00078e02ff */
[----:B------:R-:W-:-:S04]  /*0d50*/  SHF.R.S32.HI R7, RZ, 0x1f, R6 ;  /* 0x0000001fff077819 */ /* 0x000fc80000011406 */
[----:B------:R-:W-:-:S04]  /*0d60*/  LEA.HI R7, R7, R6, RZ, 0x3 ;  /* 0x0000000607077211 */ /* 0x000fc800078f18ff */
[----:B------:R-:W-:-:S05]  /*0d70*/  LEA.HI.SX32 R7, R7, R22, 0x1d ;  /* 0x0000001607077211 */ /* 0x000fca00078feaff */
[----:B-1----:R-:W-:-:S06]  /*0d80*/  IMAD.WIDE R6, R7, 0x4, R4 ;  /* 0x0000000407067825 */ /* 0x002fcc00078e0204 */
[----:B------:R-:W2:Y:S01]  /*0d90*/  LDG.E.CONSTANT R6, desc[UR6][R6.64] ;  /* 0x0000000606067981 */ /* 0x000ea2000c1e9900 */
[----:B------:R-:W-:-:S05]  /*0da0*/  LEA R21, R24, 0x1, 0x1 ;  /* 0x0000000118157811 */ /* 0x000fca00078e08ff */
[----:B------:R-:W-:-:S05]  /*0db0*/  IMAD.WIDE R20, R21, 0x2, R2 ;  /* 0x0000000215147825 */ /* 0x000fca00078e0202 */
[----:B------:R-:W3:Y:S01]  /*0dc0*/  LDG.E.U16.CONSTANT R27, desc[UR6][R20.64] ;  /* 0x00000006141b7981 */ /* 0x000ee2000c1e9500 */
[----:B------:R-:W-:-:S05]  /*0dd0*/  IMAD.WIDE R8, R8, 0x2, R18 ;  /* 0x0000000208087825 */ /* 0x000fca00078e0212 */
        /* <DEDUP_REMOVED lines=13> */
[----:B------:R-:W-:Y:S01]  /*0eb0*/  VIADD R6, R6, 0x1 ;  /* 0x0000000106067836 */ /* 0x000fe20000000000 */
[----:B------:R-:W-:Y:S01]  /*0ec0*/  IADD3 R25, R25, 0x1, RZ ;  /* 0x0000000119197810 */ /* 0x000fe20007ffe0ff */
[----:B------:R-:W4:Y:S01]  /*0ed0*/  I2F.F16 R23, R23 ;  /* 0x0000001700177306 */ /* 0x000f220000200c00 */
[----:B------:R-:W-:Y:S01]  /*0ee0*/  IADD3 R10, R10, 0x1, RZ ;  /* 0x000000010a0a7810 */ /* 0x000fe20007ffe0ff */
[----:B------:R-:W-:Y:S01]  /*0ef0*/  IMAD R6, R6, R6, RZ ;  /* 0x0000000606067224 */ /* 0x000fe200078e02ff */
[----:B------:R-:W-:Y:S01]  /*0f00*/  ISETP.GE.AND P2, PT, R24, R89, PT ;  /* 0x000000591800720c */ /* 0x000fe20003f46270 */
[----:B------:R-:W-:Y:S02]  /*0f10*/  IMAD R25, R25, R25, RZ ;  /* 0x0000001919197224 */ /* 0x000fe400078e02ff */
[----:B------:R-:W-:Y:S02]  /*0f20*/  IMAD R20, R10, R10, RZ ;  /* 0x0000000a0a147224 */ /* 0x000fe400078e02ff */
        /* <DEDUP_REMOVED lines=8> */
.L_x_2246:
[----:B------:R-:W-:Y:S01]  /*0fb0*/  ULDC UR4, c[0x0][0x258] ;  /* 0x0000960000047ab9 */ /* 0x000fe20000000800 */
[----:B------:R-:W-:Y:S01]  /*0fc0*/  ULDC UR5, c[0x0][0x260] ;  /* 0x0000980000057ab9 */ /* 0x000fe20000000800 */
[C---:B------:R-:W-:Y:S01]  /*0fd0*/  ISETP.GT.AND P2, PT, R88.reuse, UR4, PT ;  /* 0x0000000458007c0c */ /* 0x040fe2000bf44270 */
[----:B------:R-:W-:Y:S01]  /*0fe0*/  ULDC UR8, c[0x0][0x268] ;  /* 0x00009a0000087ab9 */ /* 0x000fe20000000800 */
[C---:B------:R-:W-:Y:S01]  /*0ff0*/  VIMNMX R0, R88.reuse, UR4, PT ;  /* 0x0000000458007c48 */ /* 0x040fe2000bfe0100 */
[----:B--2---:R-:W-:Y:S01]  /*1000*/  IMAD.MOV.U32 R2, RZ, RZ, RZ ;  /* 0x000000ffff027224 */ /* 0x004fe200078e00ff */
[C---:B------:R-:W-:Y:S02]  /*1010*/  ISETP.GT.AND P4, PT, R88.reuse, UR5, PT ;  /* 0x0000000558007c0c */ /* 0x040fe4000bf84270 */
[----:B------:R-:W-:Y:S02]  /*1020*/  SHF.R.S32.HI R3, RZ, 0x1f, R0 ;  /* 0x0000001fff037819 */ /* 0x000fe40000011400 */
[----:B------:R-:W-:-:S02]  /*1030*/  ISETP.GT.AND P6, PT, R88, UR8, PT ;  /* 0x0000000858007c0c */ /* 0x000fc4000bfc4270 */
[----:B------:R-:W-:Y:S01]  /*1040*/  LEA.HI R4, R3, R0, RZ, 0x5 ;  /* 0x0000000003047211 */ /* 0x000fe200078f28ff */
[----:B------:R-:W-:Y:S01]  /*1050*/  HFMA2.MMA R0, -RZ, RZ, 0, 0 ;  /* 0x00000000ff007435 */ /* 0x000fe200000001ff */
[C---:B---3--:R-:W-:Y:S02]  /*1060*/  ISETP.GT.AND P3, PT, R88.reuse, R29, PT ;  /* 0x0000001d5800720c */ /* 0x048fe40003f64270 */
[----:B----4-:R-:W-:Y:S01]  /*1070*/  ISETP.GT.AND P5, PT, R88, R15, PT ;  /* 0x0000000f5800720c */ /* 0x010fe20003fa4270 */
[----:B------:R-:W-:-:S12]  /*1080*/  @!P2 BRA `(.L_x_2248) ;  /* 0x00000000001ca947 */ /* 0x000fd80003800000 */
[----:B------:R-:W2:Y:S02]  /*1090*/  LDC R3, c[0x0][0x25c] ;  /* 0x00009700ff037b82 */ /* 0x000ea40000000800 */
[----:B--2---:R-:W-:-:S04]  /*10a0*/  VIMNMX R2, R88, R3, PT ;  /* 0x0000000358027248 */ /* 0x004fc80003fe0100 */
[----:B------:R-:W-:-:S04]  /*10b0*/  IADD3 R2, R2, -UR4, RZ ;  /* 0x8000000402027c10 */ /* 0x000fc8000fffe0ff */
[----:B------:R-:W-:-:S04]  /*10c0*/  SHF.R.S32.HI R3, RZ, 0x1f, R2 ;  /* 0x0000001fff037819 */ /* 0x000fc80000011402 */
[----:B------:R-:W-:-:S04]  /*10d0*/  LEA.HI R3, R3, R2, RZ, 0x5 ;  /* 0x0000000203037211 */ /* 0x000fc800078f28ff */
[----:B------:R-:W-:-:S05]  /*10e0*/  SHF.R.S32.HI R3, RZ, 0x5, R3 ;  /* 0x00000005ff037819 */ /* 0x000fca0000011403 */
[----:B------:R-:W-:-:S07]  /*10f0*/  IMAD R2, R3, 0x6, RZ ;  /* 0x0000000603027824 */ /* 0x000fce00078e02ff */
.L_x_2248:
[----:B------:R-:W-:Y:S05]  /*1100*/  @!P3 BRA `(.L_x_2249) ;  /* 0x00000000001cb947 */ /* 0x000fea0003800000 */
[----:B------:R-:W2:Y:S02]  /*1110*/  LDC R3, c[0x0][0x260] ;  /* 0x00009800ff037b82 */ /* 0x000ea40000000800 */
[----:B--2---:R-:W-:-:S05]  /*1120*/  VIMNMX R0, R88, R3, PT ;  /* 0x0000000358007248 */ /* 0x004fca0003fe0100 */
[----:B------:R-:W-:-:S05]  /*1130*/  IMAD.IADD R0, R0, 0x1, -R29 ;  /* 0x0000000100007824 */ /* 0x000fca00078e0a1d */
[----:B------:R-:W-:-:S04]  /*1140*/  SHF.R.S32.HI R3, RZ, 0x1f, R0 ;  /* 0x0000001fff037819 */ /* 0x000fc80000011400 */
[----:B------:R-:W-:-:S04]  /*1150*/  LEA.HI R3, R3, R0, RZ, 0x5 ;  /* 0x0000000003037211 */ /* 0x000fc800078f28ff */
[----:B------:R-:W-:-:S05]  /*1160*/  SHF.R.S32.HI R3, RZ, 0x5, R3 ;  /* 0x00000005ff037819 */ /* 0x000fca0000011403 */
[----:B------:R-:W-:-:S07]  /*1170*/  IMAD R0, R3, 0x5, RZ ;  /* 0x0000000503007824 */ /* 0x000fce00078e02ff */
.L_x_2249:
[----:B------:R-:W-:Y:S01]  /*1180*/  MOV R3, RZ ;  /* 0x000000ff00037202 */ /* 0x000fe20000000f00 */
[----:B-1----:R-:W-:Y:S01]  /*1190*/  IMAD.MOV.U32 R5, RZ, RZ, RZ ;  /* 0x000000ffff057224 */ /* 0x002fe200078e00ff */
[----:B------:R-:W-:Y:S01]  /*11a0*/  SHF.R.S32.HI R17, RZ, 0x5, R4 ;  /* 0x00000005ff117819 */ /* 0x000fe20000011404 */
        /* <DEDUP_REMOVED lines=8> */
.L_x_2250:
        /* <DEDUP_REMOVED lines=8> */
.L_x_2251:
        /* <DEDUP_REMOVED lines=9> */
.L_x_2252:
        /* <DEDUP_REMOVED lines=11> */
[----:B------:R-:W1:Y:S01]  /*13f0*/  S2UR UR5, SR_CgaCtaId ;  /* 0x00000000000579c3 */ /* 0x000e620000008800 */
        /* <DEDUP_REMOVED lines=16> */
[----:B-1----:R-:W-:Y:S01]  /*1500*/  ULEA UR4, UR5, UR4, 0x18 ;  /* 0x0000000405047291 */ /* 0x002fe2000f8ec03f */
[----:B------:R-:W-:-:S02]  /*1510*/  LEA.HI.X R21, R21, UR9, R16, 0x2, P4 ;  /* 0x0000000915157c11 */ /* 0x000fc4000a0f1410 */
[----:B------:R-:W-:Y:S01]  /*1520*/  PRMT R6, RZ, 0x7610, R6 ;  /* 0x00007610ff067816 */ /* 0x000fe20000000006 */
[----:B------:R-:W-:-:S08]  /*1530*/  ULDC UR5, c[0x0][0x268] ;  /* 0x00009a0000057ab9 */ /* 0x000fd00000000800 */
.L_x_2257:
[----:B-1----:R-:W1:Y:S02]  /*1540*/  LDC R87, c[0x0][0x23c] ;  /* 0x00008f00ff577b82 */ /* 0x002e640000000800 */
[C---:B-1----:R-:W-:Y:S02]  /*1550*/  IMAD.WIDE R12, R87.reuse, 0x4, R20 ;  /* 0x00000004570c7825 */ /* 0x042fe400078e0214 */
[----:B------:R-:W5:Y:S04]  /*1560*/  LDG.E.128.CONSTANT R20, desc[UR6][R20.64] ;  /* 0x0000000614147981 */ /* 0x000f68000c1e9d00 */
[----:B------:R1:W5:Y:S01]  /*1570*/  LDG.E.128.CONSTANT R16, desc[UR6][R12.64] ;  /* 0x000000060c107981 */ /* 0x000362000c1e9d00 */
[----:B------:R-:W-:Y:S01]  /*1580*/  IMAD.WIDE R92, R87, 0x4, R12 ;  /* 0x00000004575c7825 */ /* 0x000fe200078e020c */
[----:B------:R-:W-:Y:S06]  /*1590*/  @!P1 BRA `(.L_x_2254) ;  /* 0x0000001c00489947 */ /* 0x000fec0003800000 */
[----:B-1----:R-:W2:Y:S01]  /*15a0*/  LDG.E.128.CONSTANT R12, desc[UR6][R92.64] ;  /* 0x000000065c0c7981 */ /* 0x002ea2000c1e9d00 */
        /* <DEDUP_REMOVED lines=12> */
[----:B------:R-:W-:Y:S02]  /*1670*/  LOP3.LUT R37, R21, 0x380038, RZ, 0xc0, !PT ;  /* 0x0038003815257812 */ /* 0x000fe400078ec0ff */
[----:B------:R-:W-:-:S02]  /*1680*/  SHF.R.U32.HI R29, RZ, 0x6, R21 ;  /* 0x00000006ff1d7819 */ /* 0x000fc40000011615 */
[----:B------:R-:W-:Y:S02]  /*1690*/  LOP3.LUT R82, R21, 0x70007, RZ, 0xc0, !PT ;  /* 0x0007000715527812 */ /* 0x000fe400078ec0ff */
[----:B------:R-:W-:Y:S02]  /*16a0*/  SHF.R.U32.HI R23, RZ, 0xe, R19 ;  /* 0x0000000eff177819 */ /* 0x000fe40000011613 */
[----:B------:R-:W-:Y:S02]  /*16b0*/  LOP3.LUT R26, R26, 0x10001, RZ, 0xc0, !PT ;  /* 0x000100011a1a7812 */ /* 0x000fe400078ec0ff */
[C---:B------:R-:W-:Y:S02]  /*16c0*/  LOP3.LUT R33, R22.reuse, 0x380038, RZ, 0xc0, !PT ;  /* 0x0038003816217812 */ /* 0x040fe400078ec0ff */
[----:B------:R-:W-:Y:S02]  /*16d0*/  SHF.R.U32.HI R30, RZ, 0x6, R22 ;  /* 0x00000006ff1e7819 */ /* 0x000fe40000011616 */
[----:B------:R-:W-:-:S02]  /*16e0*/  LOP3.LUT R78, R22, 0x70007, RZ, 0xc0, !PT ;  /* 0x00070007164e7812 */ /* 0x000fc400078ec0ff */
[----:B------:R-:W-:Y:S02]  /*16f0*/  SHF.R.U32.HI R20, RZ, 0xe, R16 ;  /* 0x0000000eff147819 */ /* 0x000fe40000011610 */
[----:B------:R-:W-:Y:S02]  /*1700*/  SHF.R.U32.HI R21, RZ, 0xe, R17 ;  /* 0x0000000eff157819 */ /* 0x000fe40000011611 */
[----:B------:R-:W-:Y:S02]  /*1710*/  LOP3.LUT R11, R11, 0x10001, RZ, 0xc0, !PT ;  /* 0x000100010b0b7812 */ /* 0x000fe400078ec0ff */
[----:B------:R-:W-:Y:S02]  /*1720*/  LOP3.LUT R24, R24, 0x10001, RZ, 0xc0, !PT ;  /* 0x0001000118187812 */ /* 0x000fe400078ec0ff */
[----:B------:R-:W-:Y:S02]  /*1730*/  SHF.R.U32.HI R22, RZ, 0xe, R18 ;  /* 0x0000000eff167819 */ /* 0x000fe40000011612 */
[----:B------:R-:W-:-:S02]  /*1740*/  LOP3.LUT R25, R25, 0x10001, RZ, 0xc0, !PT ;  /* 0x0001000119197812 */ /* 0x000fc400078ec0ff */
        /* <DEDUP_REMOVED lines=10> */
[----:B------:R-:W-:Y:S02]  /*17f0*/  LOP3.LUT R17, R11, 0x20002, R20, 0xf8, !PT ;  /* 0x000200020b117812 */ /* 0x000fe400078ef814 */
[----:B------:R-:W-:-:S02]  /*1800*/  LOP3.LUT R18, R24, 0x20002, R21, 0xf8, !PT ;  /* 0x0002000218127812 */ /* 0x000fc400078ef815 */
[----:B------:R-:W-:Y:S02]  /*1810*/  LOP3.LUT R20, R25, 0x20002, R22, 0xf8, !PT ;  /* 0x0002000219147812 */ /* 0x000fe400078ef816 */
[----:B------:R-:W-:Y:S02]  /*1820*/  LOP3.LUT R77, R33, 0x64006400, RZ, 0xfc, !PT ;  /* 0x64006400214d7812 */ /* 0x000fe400078efcff */
[C---:B------:R-:W-:Y:S02]  /*1830*/  LOP3.LUT R40, R19.reuse, 0x380038, RZ, 0xc0, !PT ;  /* 0x0038003813287812 */ /* 0x040fe400078ec0ff */
[----:B------:R-:W-:Y:S01]  /*1840*/  LOP3.LUT R33, R30, 0x380038, RZ, 0xc0, !PT ;  /* 0x003800381e217812 */ /* 0x000fe200078ec0ff */
[----:B------:R-:W-:Y:S01]  /*1850*/  HFMA2 R77, R77, R34.H0_H0, -132, -132 ;  /* 0xd820d8204d4d7431 */ /* 0x000fe20000040022 */
[----:B------:R-:W-:Y:S02]  /*1860*/  SHF.R.U32.HI R50, RZ, 0x6, R19 ;  /* 0x00000006ff327819 */ /* 0x000fe40000011613 */
        /* <DEDUP_REMOVED lines=51> */
[----:B------:R-:W-:Y:S01]  /*1ba0*/  HADD2 R76, R76, -1028, -1028 ;  /* 0xe404e4044c4c7430 */ /* 0x000fe20000000000 */
[----:B--2---:R-:W-:Y:S02]  /*1bb0*/  SHF.R.U32.HI R23, RZ, 0xd, R13 ;  /* 0x0000000dff177819 */ /* 0x004fe4000001160d */
[--C-:B------:R-:W-:Y:S02]  /*1bc0*/  SHF.R.U32.HI R22, RZ, 0xd, R12.reuse ;  /* 0x0000000dff167819 */ /* 0x100fe4000001160c */
[C---:B------:R-:W-:Y:S02]  /*1bd0*/  LOP3.LUT R11, R12.reuse, 0x380038, RZ, 0xc0, !PT ;  /* 0x003800380c0b7812 */ /* 0x040fe400078ec0ff */
[----:B------:R-:W-:Y:S02]  /*1be0*/  SHF.R.U32.HI R24, RZ, 0x6, R12 ;  /* 0x00000006ff187819 */ /* 0x000fe4000001160c */
[----:B------:R-:W-:Y:S02]  /*1bf0*/  LOP3.LUT R46, R12, 0x70007, RZ, 0xc0, !PT ;  /* 0x000700070c2e7812 */ /* 0x000fe400078ec0ff */
[----:B------:R-:W-:-:S02]  /*1c00*/  LOP3.LUT R12, R13, 0x380038, RZ, 0xc0, !PT ;  /* 0x003800380d0c7812 */ /* 0x000fc400078ec0ff */
[----:B------:R-:W-:Y:S02]  /*1c10*/  SHF.R.U32.HI R25, RZ, 0x6, R13 ;  /* 0x00000006ff197819 */ /* 0x000fe4000001160d */
[----:B------:R-:W-:Y:S02]  /*1c20*/  LOP3.LUT R47, R13, 0x70007, RZ, 0xc0, !PT ;  /* 0x000700070d2f7812 */ /* 0x000fe400078ec0ff */
[----:B------:R-:W-:Y:S02]  /*1c30*/  LOP3.LUT R23, R18, 0x40004, R23, 0xf8, !PT ;  /* 0x0004000412177812 */ /* 0x000fe400078ef817 */
[--C-:B------:R-:W-:Y:S02]  /*1c40*/  SHF.R.U32.HI R21, RZ, 0xd, R14.reuse ;  /* 0x0000000dff157819 */ /* 0x100fe4000001160e */
[----:B------:R-:W-:Y:S02]  /*1c50*/  LOP3.LUT R13, R14, 0x380038, RZ, 0xc0, !PT ;  /* 0x003800380e0d7812 */ /* 0x000fe400078ec0ff */
[----:B------:R-:W-:-:S02]  /*1c60*/  SHF.R.U32.HI R26, RZ, 0x6, R14 ;  /* 0x00000006ff1a7819 */ /* 0x000fc4000001160e */
[----:B------:R-:W-:Y:S02]  /*1c70*/  LOP3.LUT R48, R14, 0x70007, RZ, 0xc0, !PT ;  /* 0x000700070e307812 */ /* 0x000fe400078ec0ff */
[----:B------:R-:W-:Y:S02]  /*1c80*/  LOP3.LUT R18, R29, 0x380038, RZ, 0xc0, !PT ;  /* 0x003800381d127812 */ /* 0x000fe400078ec0ff */
[----:B------:R-:W-:Y:S02]  /*1c90*/  LOP3.LUT R14, R15, 0x380038, RZ, 0xc0, !PT ;  /* 0x003800380f0e7812 */ /* 0x000fe400078ec0ff */
[----:B------:R-:W-:Y:S02]  /*1ca0*/  LOP3.LUT R22, R17, 0x40004, R22, 0xf8, !PT ;  /* 0x0004000411167812 */ /* 0x000fe400078ef816 */
[--C-:B------:R-:W-:Y:S02]  /*1cb0*/  SHF.R.U32.HI R19, RZ, 0xd, R15.reuse ;  /* 0x0000000dff137819 */ /* 0x100fe4000001160f */
[----:B------:R-:W-:-:S02]  /*1cc0*/  SHF.R.U32.HI R27, RZ, 0x6, R15 ;  /* 0x00000006ff1b7819 */ /* 0x000fc4000001160f */
[----:B------:R-:W-:Y:S02]  /*1cd0*/  LOP3.LUT R49, R15, 0x70007, RZ, 0xc0, !PT ;  /* 0x000700070f317812 */ /* 0x000fe400078ec0ff */
        /* <DEDUP_REMOVED lines=13> */
[----:B------:R-:W-:Y:S01]  /*1db0*/  HFMA2 R18, R18, R34.H0_H0, -132, -132 ;  /* 0xd820d82012127431 */ /* 0x000fe20000040022 */
[----:B------:R-:W-:-:S02]  /*1dc0*/  LOP3.LUT R13, R26, 0x380038, RZ, 0xc0, !PT ;  /* 0x003800381a0d7812 */ /* 0x000fc400078ec0ff */
[----:B------:R-:W-:Y:S02]  /*1dd0*/  LOP3.LUT R21, R20, 0x40004, R21, 0xf8, !PT ;  /* 0x0004000414157812 */ /* 0x000fe400078ef815 */
[----:B------:R-:W-:Y:S02]  /*1de0*/  LOP3.LUT R14, R27, 0x380038, RZ, 0xc0, !PT ;  /* 0x003800381b0e7812 */ /* 0x000fe400078ec0ff */
        /* <DEDUP_REMOVED lines=96> */
[----:B------:R-:W1:Y:S01]  /*23f0*/  LDS.128 R28, [UR4] ;  /* 0x00000004ff1c7984 */ /* 0x000e620008000c00 */
[----:B0-----:R-:W-:Y:S02]  /*2400*/  PRMT R10, R10, 0x5410, R9 ;  /* 0x000054100a0a7816 */ /* 0x001fe40000000009 */
[----:B------:R-:W-:Y:S01]  /*2410*/  PRMT R8, R8, 0x5410, R7 ;  /* 0x0000541008087816 */ /* 0x000fe20000000007 */
[----:B------:R-:W0:Y:S01]  /*2420*/  LDS.128 R20, [UR4+0x10] ;  /* 0x00001004ff147984 */ /* 0x000e220008000c00 */
[-C--:B-1----:R-:W-:Y:S01]  /*2430*/  HFMA2.MMA R26, R86, R28.reuse, RZ ;  /* 0x0000001c561a7235 */ /* 0x082fe200000000ff */
        /* <DEDUP_REMOVED lines=13> */
[----:B0-----:R-:W-:-:S02]  /*2510*/  HFMA2 R29, R68, R20, R29 ;  /* 0x00000014441d7231 */ /* 0x001fc4000000001d */
        /* <DEDUP_REMOVED lines=59> */
.L_x_2255:
[----:B------:R-:W-:Y:S05]  /*28d0*/  @!P4 BRA `(.L_x_2254) ;  /* 0x000000080078c947 */ /* 0x000fea0003800000 */
[----:B------:R-:W-:Y:S05]  /*28e0*/  @!P3 BRA `(.L_x_2256) ;  /* 0x000000040038b947 */ /* 0x000fea0003800000 */
[----:B------:R-:W1:Y:S01]  /*28f0*/  LDS.128 R28, [UR4+0x40] ;  /* 0x00004004ff1c7984 */ /* 0x000e620008000c00 */
        /* <DEDUP_REMOVED lines=77> */
.L_x_2256:
[----:B------:R-:W-:Y:S05]  /*2dd0*/  @P0 BRA `(.L_x_2254) ;  /* 0x0000000400380947 */ /* 0x000fea0003800000 */
        /* <DEDUP_REMOVED lines=17> */
[-C--:B0-----:R-:W-:Y:S02]  /*2ef0*/  HFMA2 R29, R68, R20.reuse, R29 ;  /* 0x00000014441d7231 */ /* 0x081fe4000000001d */
        /* <DEDUP_REMOVED lines=60> */
.L_x_2254:
        /* <DEDUP_REMOVED lines=8> */
.L_x_2253:
[----:B------:R-:W-:Y:S05]  /*3340*/  @!P1 EXIT ;  /* 0x000000000000994d */ /* 0x000fea0003800000 */
[----:B0-----:R-:W0:Y:S01]  /*3350*/  S2R R10, SR_CTAID.X ;  /* 0x00000000000a7919 */ /* 0x001e220000002500 */
[----:B------:R-:W2:Y:S01]  /*3360*/  S2UR UR4, SR_CTAID.Y ;  /* 0x00000000000479c3 */ /* 0x000ea20000002600 */
[----:B------:R-:W0:Y:S07]  /*3370*/  S2R R7, SR_TID.X ;  /* 0x0000000000077919 */ /* 0x000e2e0000002100 */
[----:B------:R-:W1:Y:S01]  /*3380*/  LDC.64 R8, c[0x0][0x230] ;  /* 0x00008c00ff087b82 */ /* 0x000e620000000a00 */
[----:B--2---:R-:W-:Y:S01]  /*3390*/  UIMAD UR4, UR4, 0x3, URZ ;  /* 0x00000003040478a4 */ /* 0x004fe2000f8e023f */
[----:B0-----:R-:W-:-:S02]  /*33a0*/  LEA R10, R10, R7, 0x5 ;  /* 0x000000070a0a7211 */ /* 0x001fc400078e28ff */
[----:B------:R-:W-:-:S03]  /*33b0*/  MOV R7, R6 ;  /* 0x0000000600077202 */ /* 0x000fc60000000f00 */
[----:B------:R-:W-:-:S04]  /*33c0*/  IMAD.SHL.U32 R10, R10, 0x4, RZ ;  /* 0x000000040a0a7824 */ /* 0x000fc800078e00ff */
[----:B------:R-:W-:-:S04]  /*33d0*/  IMAD R15, R87, UR4, R10 ;  /* 0x00000004570f7c24 */ /* 0x000fc8000f8e020a */
[----:B-1----:R-:W-:-:S05]  /*33e0*/  IMAD.WIDE R12, R15, 0x2, R8 ;  /* 0x000000020f0c7825 */ /* 0x002fca00078e0208 */
[----:B------:R0:W-:Y:S01]  /*33f0*/  ATOM.E.ADD.F16x2.RN.STRONG.GPU P0, RZ, desc[UR6][R12.64], R7 ;  /* 0x000000070cff79a2 */ /* 0x0001e2000810e1c6 */
[----:B------:R-:W-:Y:S01]  /*3400*/  BSSY B0, `(.L_x_2258) ;  /* 0x0000011000007945 */ /* 0x000fe20003800000 */
[----:B------:R-:W-:-:S03]  /*3410*/  MOV R14, R5 ;  /* 0x00000005000e7202 */ /* 0x000fc60000000f00 */
[----:B0-----:R-:W-:Y:S05]  /*3420*/  @P0 BRA `(.L_x_2259) ;  /* 0x0000000000380947 */ /* 0x001fea0003800000 */
[----:B------:R-:W0:Y:S02]  /*3430*/  QSPC.E.S P0, RZ, [R12] ;  /* 0x000000000cff73aa */ /* 0x000e240000000500 */
[----:B0-----:R-:W-:Y:S05]  /*3440*/  @!P0 BRA `(.L_x_2260) ;  /* 0x0000000000248947 */ /* 0x001fea0003800000 */
[----:B------:R-:W-:-:S05]  /*3450*/  IMAD.MOV.U32 R10, RZ, RZ, R12 ;  /* 0x000000ffff0a7224 */ /* 0x000fca00078e000c */
[----:B------:R-:W-:Y:S02]  /*3460*/  MOV R10, R10 ;  /* 0x0000000a000a7202 */ /* 0x000fe40000000f00 */
[----:B------:R-:W-:-:S07]  /*3470*/  MOV R11, R6 ;  /* 0x00000006000b7202 */ /* 0x000fce0000000f00 */
.L_x_2261:
[----:B------:R-:W0:Y:S02]  /*3480*/  LDS R6, [R10] ;  /* 0x000000000a067984 */ /* 0x000e240000000800 */
[----:B0-----:R-:W-:-:S06]  /*3490*/  HADD2 R7, R6, R11 ;  /* 0x0000000b06077230 */ /* 0x001fcc0000000000 */
[----:B------:R-:W0:Y:S02]  /*34a0*/  ATOMS.CAST.SPIN R7, [R10], R6, R7 ;  /* 0x000000060a07738d */ /* 0x000e240001800007 */
[----:B0-----:R-:W-:-:S13]  /*34b0*/  ISETP.EQ.U32.AND P0, PT, R7, 0x1, PT ;  /* 0x000000010700780c */ /* 0x001fda0003f02070 */
[----:B------:R-:W-:Y:S05]  /*34c0*/  @!P0 BRA `(.L_x_2261) ;  /* 0xfffffffc00ec8947 */ /* 0x000fea000383ffff */
[----:B------:R-:W-:Y:S05]  /*34d0*/  BRA `(.L_x_2259) ;  /* 0x00000000000c7947 */ /* 0x000fea0003800000 */
.L_x_2260:
[----:B------:R-:W2:Y:S02]  /*34e0*/  LD.E R6, desc[UR6][R12.64] ;  /* 0x000000060c067980 */ /* 0x000ea4000c101900 */
[----:B--2---:R-:W-:-:S05]  /*34f0*/  IADD3 R7, R7, R6, RZ ;  /* 0x0000000607077210 */ /* 0x004fca0007ffe0ff */
[----:B------:R0:W-:Y:S02]  /*3500*/  ST.E desc[UR6][R12.64], R7 ;  /* 0x000000070c007985 */ /* 0x0001e4000c101906 */
.L_x_2259:
[----:B------:R-:W-:Y:S05]  /*3510*/  BSYNC B0 ;  /* 0x0000000000007941 */ /* 0x000fea0003800000 */
.L_x_2258:
[----:B------:R1:W-:Y:S01]  /*3520*/  ATOM.E.ADD.F16x2.RN.STRONG.GPU P0, RZ, desc[UR6][R12.64+0x4], R14 ;  /* 0x0000040e0cff79a2 */ /* 0x0003e2000810e1c6 */
[----:B------:R-:W-:Y:S04]  /*3530*/  BSSY B0, `(.L_x_2262) ;  /* 0x000000f000007945 */ /* 0x000fe80003800000 */
[----:B-1----:R-:W-:Y:S05]  /*3540*/  @P0 BRA `(.L_x_2263) ;  /* 0x0000000000340947 */ /* 0x002fea0003800000 */
[----:B------:R-:W1:Y:S02]  /*3550*/  QSPC.E.S P0, RZ, [R12+0x4] ;  /* 0x000004000cff73aa */ /* 0x000e640000000500 */
[----:B-1----:R-:W-:Y:S05]  /*3560*/  @!P0 BRA `(.L_x_2264) ;  /* 0x0000000000208947 */ /* 0x002fea0003800000 */
[----:B------:R-:W-:-:S05]  /*3570*/  IMAD.MOV.U32 R6, RZ, RZ, R12 ;  /* 0x000000ffff067224 */ /* 0x000fca00078e000c */
[----:B------:R-:W-:-:S07]  /*3580*/  MOV R10, R6 ;  /* 0x00000006000a7202 */ /* 0x000fce0000000f00 */
.L_x_2265:
[----:B------:R-:W0:Y:S02]  /*3590*/  LDS R6, [R10+0x4] ;  /* 0x000004000a067984 */ /* 0x000e240000000800 */
[----:B0-----:R-:W-:-:S10]  /*35a0*/  HFMA2.MMA R7, R6, 1, 1, R5 ;  /* 0x3c003c0006077835 */ /* 0x001fd40000000005 */
[----:B------:R-:W0:Y:S02]  /*35b0*/  ATOMS.CAST.SPIN R7, [R10+0x4], R6, R7 ;  /* 0x000004060a07738d */ /* 0x000e240001800007 */
[----:B0-----:R-:W-:-:S13]  /*35c0*/  ISETP.EQ.U32.AND P0, PT, R7, 0x1, PT ;  /* 0x000000010700780c */ /* 0x001fda0003f02070 */
[----:B------:R-:W-:Y:S05]  /*35d0*/  @!P0 BRA `(.L_x_2265) ;  /* 0xfffffffc00ec8947 */ /* 0x000fea000383ffff */
[----:B------:R-:W-:Y:S05]  /*35e0*/  BRA `(.L_x_2263) ;  /* 0x00000000000c7947 */ /* 0x000fea0003800000 */
.L_x_2264:
[----:B------:R-:W2:Y:S02]  /*35f0*/  LD.E R5, desc[UR6][R12.64+0x4] ;  /* 0x000004060c057980 */ /* 0x000ea4000c101900 */
[----:B--2---:R-:W-:-:S05]  /*3600*/  IADD3 R5, R14, R5, RZ ;  /* 0x000000050e057210 */ /* 0x004fca0007ffe0ff */
[----:B------:R1:W-:Y:S02]  /*3610*/  ST.E desc[UR6][R12.64+0x4], R5 ;  /* 0x000004050c007985 */ /* 0x0003e4000c101906 */
.L_x_2263:
[----:B------:R-:W-:Y:S05]  /*3620*/  BSYNC B0 ;  /* 0x0000000000007941 */ /* 0x000fea0003800000 */
.L_x_2262:
[----:B------:R-:W-:-:S13]  /*3630*/  ISETP.GE.AND P0, PT, R90, 0x2, PT ;  /* 0x000000025a00780c */ /* 0x000fda0003f06270 */
[----:B------:R-:W-:Y:S05]  /*3640*/  @!P0 EXIT ;  /* 0x000000000000894d */ /* 0x000fea0003800000 */
[----:B------:R-:W-:Y:S01]  /*3650*/  IADD3 R15, R15, R87, RZ ;  /* 0x000000570f0f7210 */ /* 0x000fe20007ffe0ff */
[----:B-1----:R-:W-:-:S04]  /*3660*/  IMAD.MOV.U32 R5, RZ, RZ, R4 ;  /* 0x000000ffff057224 */ /* 0x002fc800078e0004 */
[----:B------:R-:W-:-:S05]  /*3670*/  IMAD.WIDE R10, R15, 0x2, R8 ;  /* 0x000000020f0a7825 */ /* 0x000fca00078e0208 */
[----:B------:R1:W-:Y:S01]  /*3680*/  ATOM.E.ADD.F16x2.RN.STRONG.GPU P0, RZ, desc[UR6][R10.64], R5 ;  /* 0x000000050aff79a2 */ /* 0x0003e2000810e1c6 */
[----:B------:R-:W-:Y:S01]  /*3690*/  BSSY B0, `(.L_x_2266) ;  /* 0x0000011000007945 */ /* 0x000fe20003800000 */
[----:B0-----:R-:W-:-:S03]  /*36a0*/  MOV R12, R3 ;  /* 0x00000003000c7202 */ /* 0x001fc60000000f00 */
[----:B-1----:R-:W-:Y:S05]  /*36b0*/  @P0 BRA `(.L_x_2267) ;  /* 0x0000000000380947 */ /* 0x002fea0003800000 */
[----:B------:R-:W0:Y:S02]  /*36c0*/  QSPC.E.S P0, RZ, [R10] ;  /* 0x000000000aff73aa */ /* 0x000e240000000500 */
[----:B0-----:R-:W-:Y:S05]  /*36d0*/  @!P0 BRA `(.L_x_2268) ;  /* 0x0000000000248947 */ /* 0x001fea0003800000 */
[----:B------:R-:W-:-:S04]  /*36e0*/  MOV R6, R10 ;  /* 0x0000000a00067202 */ /* 0x000fc80000000f00 */
[----:B------:R-:W-:Y:S01]  /*36f0*/  MOV R6, R6 ;  /* 0x0000000600067202 */ /* 0x000fe20000000f00 */
[----:B------:R-:W-:-:S07]  /*3700*/  IMAD.MOV.U32 R7, RZ, RZ, R4 ;  /* 0x000000ffff077224 */ /* 0x000fce00078e0004 */
.L_x_2269:
[----:B------:R-:W0:Y:S02]  /*3710*/  LDS R4, [R6] ;  /* 0x0000000006047984 */ /* 0x000e240000000800 */
[----:B0-----:R-:W-:-:S06]  /*3720*/  HADD2 R5, R4, R7 ;  /* 0x0000000704057230 */ /* 0x001fcc0000000000 */
[----:B------:R-:W0:Y:S02]  /*3730*/  ATOMS.CAST.SPIN R5, [R6], R4, R5 ;  /* 0x000000040605738d */ /* 0x000e240001800005 */
[----:B0-----:R-:W-:-:S13]  /*3740*/  ISETP.EQ.U32.AND P0, PT, R5, 0x1, PT ;  /* 0x000000010500780c */ /* 0x001fda0003f02070 */
[----:B------:R-:W-:Y:S05]  /*3750*/  @!P0 BRA `(.L_x_2269) ;  /* 0xfffffffc00ec8947 */ /* 0x000fea000383ffff */
[----:B------:R-:W-:Y:S05]  /*3760*/  BRA `(.L_x_2267) ;  /* 0x00000000000c7947 */ /* 0x000fea0003800000 */
.L_x_2268:
[----:B------:R-:W2:Y:S02]  /*3770*/  LD.E R4, desc[UR6][R10.64] ;  /* 0x000000060a047980 */ /* 0x000ea4000c101900 */
[----:B--2---:R-:W-:-:S05]  /*3780*/  IADD3 R5, R5, R4, RZ ;  /* 0x0000000405057210 */ /* 0x004fca0007ffe0ff */
[----:B------:R0:W-:Y:S02]  /*3790*/  ST.E desc[UR6][R10.64], R5 ;  /* 0x000000050a007985 */ /* 0x0001e4000c101906 */
.L_x_2267:
[----:B------:R-:W-:Y:S05]  /*37a0*/  BSYNC B0 ;  /* 0x0000000000007941 */ /* 0x000fea0003800000 */
.L_x_2266:
[----:B------:R1:W-:Y:S01]  /*37b0*/  ATOM.E.ADD.F16x2.RN.STRONG.GPU P0, RZ, desc[UR6][R10.64+0x4], R12 ;  /* 0x0000040c0aff79a2 */ /* 0x0003e2000810e1c6 */
[----:B------:R-:W-:Y:S04]  /*37c0*/  BSSY B0, `(.L_x_2270) ;  /* 0x000000f000007945 */ /* 0x000fe80003800000 */
[----:B-1----:R-:W-:Y:S05]  /*37d0*/  @P0 BRA `(.L_x_2271) ;  /* 0x0000000000340947 */ /* 0x002fea0003800000 */
[----:B------:R-:W1:Y:S02]  /*37e0*/  QSPC.E.S P0, RZ, [R10+0x4] ;  /* 0x000004000aff73aa */ /* 0x000e640000000500 */
[----:B-1----:R-:W-:Y:S05]  /*37f0*/  @!P0 BRA `(.L_x_2272) ;  /* 0x0000000000208947 */ /* 0x002fea0003800000 */
[----:B------:R-:W-:-:S04]  /*3800*/  MOV R4, R10 ;  /* 0x0000000a00047202 */ /* 0x000fc80000000f00 */
[----:B------:R-:W-:-:S07]  /*3810*/  MOV R6, R4 ;  /* 0x0000000400067202 */ /* 0x000fce0000000f00 */
.L_x_2273:
[----:B------:R-:W0:Y:S02]  /*3820*/  LDS R4, [R6+0x4] ;  /* 0x0000040006047984 */ /* 0x000e240000000800 */
[----:B0-----:R-:W-:-:S10]  /*3830*/  HFMA2.MMA R5, R4, 1, 1, R3 ;  /* 0x3c003c0004057835 */ /* 0x001fd40000000003 */
[----:B------:R-:W0:Y:S02]  /*3840*/  ATOMS.CAST.SPIN R5, [R6+0x4], R4, R5 ;  /* 0x000004040605738d */ /* 0x000e240001800005 */
[----:B0-----:R-:W-:-:S13]  /*3850*/  ISETP.EQ.U32.AND P0, PT, R5, 0x1, PT ;  /* 0x000000010500780c */ /* 0x001fda0003f02070 */
[----:B------:R-:W-:Y:S05]  /*3860*/  @!P0 BRA `(.L_x_2273) ;  /* 0xfffffffc00ec8947 */ /* 0x000fea000383ffff */
[----:B------:R-:W-:Y:S05]  /*3870*/  BRA `(.L_x_2271) ;  /* 0x00000000000c7947 */ /* 0x000fea0003800000 */
.L_x_2272:
[----:B------:R-:W2:Y:S02]  /*3880*/  LD.E R3, desc[UR6][R10.64+0x4] ;  /* 0x000004060a037980 */ /* 0x000ea4000c101900 */
[----:B--2---:R-:W-:-:S05]  /*3890*/  IMAD.IADD R3, R12, 0x1, R3 ;  /* 0x000000010c037824 */ /* 0x004fca00078e0203 */
[----:B------:R1:W-:Y:S02]  /*38a0*/  ST.E desc[UR6][R10.64+0x4], R3 ;  /* 0x000004030a007985 */ /* 0x0003e4000c101906 */
.L_x_2271:
[----:B------:R-:W-:Y:S05]  /*38b0*/  BSYNC B0 ;  /* 0x0000000000007941 */ /* 0x000fea0003800000 */
.L_x_2270:
[----:B------:R-:W-:-:S13]  /*38c0*/  ISETP.NE.AND P0, PT, R90, 0x2, PT ;  /* 0x000000025a00780c */ /* 0x000fda0003f05270 */
[----:B------:R-:W-:Y:S05]  /*38d0*/  @!P0 EXIT ;  /* 0x000000000000894d */ /* 0x000fea0003800000 */
[----:B------:R-:W-:Y:S02]  /*38e0*/  IADD3 R87, R15, R87, RZ ;  /* 0x000000570f577210 */ /* 0x000fe40007ffe0ff */
[----:B-1----:R-:W-:-:S03]  /*38f0*/  MOV R3, R2 ;  /* 0x0000000200037202 */ /* 0x002fc60000000f00 */
[----:B------:R-:W-:-:S05]  /*3900*/  IMAD.WIDE R8, R87, 0x2, R8 ;  /* 0x0000000257087825 */ /* 0x000fca00078e0208 */
[----:B------:R1:W-:Y:S01]  /*3910*/  ATOM.E.ADD.F16x2.RN.STRONG.GPU P0, RZ, desc[UR6][R8.64], R3 ;  /* 0x0000000308ff79a2 */ /* 0x0003e2000810e1c6 */
[----:B------:R-:W-:Y:S01]  /*3920*/  BSSY B0, `(.L_x_2274) ;  /* 0x0000011000007945 */ /* 0x000fe20003800000 */
[----:B------:R-:W-:-:S03]  /*3930*/  IMAD.MOV.U32 R7, RZ, RZ, R0 ;  /* 0x000000ffff077224 */ /* 0x000fc600078e0000 */
[----:B-1----:R-:W-:Y:S05]  /*3940*/  @P0 BRA `(.L_x_2275) ;  /* 0x0000000000380947 */ /* 0x002fea0003800000 */
[----:B------:R-:W1:Y:S02]  /*3950*/  QSPC.E.S P0, RZ, [R8] ;  /* 0x0000000008ff73aa */ /* 0x000e640000000500 */
[----:B-1----:R-:W-:Y:S05]  /*3960*/  @!P0 BRA `(.L_x_2276) ;  /* 0x0000000000248947 */ /* 0x002fea0003800000 */
[----:B------:R-:W-:-:S04]  /*3970*/  MOV R4, R8 ;  /* 0x0000000800047202 */ /* 0x000fc80000000f00 */
[----:B------:R-:W-:Y:S02]  /*3980*/  MOV R4, R4 ;  /* 0x0000000400047202 */ /* 0x000fe40000000f00 */
[----:B0-----:R-:W-:-:S07]  /*3990*/  MOV R5, R2 ;  /* 0x0000000200057202 */ /* 0x001fce0000000f00 */
.L_x_2277:
[----:B------:R-:W0:Y:S02]  /*39a0*/  LDS R2, [R4] ;  /* 0x0000000004027984 */ /* 0x000e240000000800 */
[----:B0-----:R-:W-:-:S06]  /*39b0*/  HADD2 R3, R2, R5 ;  /* 0x0000000502037230 */ /* 0x001fcc0000000000 */
[----:B------:R-:W0:Y:S02]  /*39c0*/  ATOMS.CAST.SPIN R3, [R4], R2, R3 ;  /* 0x000000020403738d */ /* 0x000e240001800003 */
[----:B0-----:R-:W-:-:S13]  /*39d0*/  ISETP.EQ.U32.AND P0, PT, R3, 0x1, PT ;  /* 0x000000010300780c */ /* 0x001fda0003f02070 */
[----:B------:R-:W-:Y:S05]  /*39e0*/  @!P0 BRA `(.L_x_2277) ;  /* 0xfffffffc00ec8947 */ /* 0x000fea000383ffff */
[----:B------:R-:W-:Y:S05]  /*39f0*/  BRA `(.L_x_2275) ;  /* 0x00000000000c7947 */ /* 0x000fea0003800000 */
.L_x_2276:
[----:B------:R-:W2:Y:S02]  /*3a00*/  LD.E R2, desc[UR6][R8.64] ;  /* 0x0000000608027980 */ /* 0x000ea4000c101900 */
[----:B--2---:R-:W-:-:S05]  /*3a10*/  IMAD.IADD R3, R3, 0x1, R2 ;  /* 0x0000000103037824 */ /* 0x004fca00078e0202 */
[----:B------:R1:W-:Y:S02]  /*3a20*/  ST.E desc[UR6][R8.64], R3 ;  /* 0x0000000308007985 */ /* 0x0003e4000c101906 */
.L_x_2275:
[----:B------:R-:W-:Y:S05]  /*3a30*/  BSYNC B0 ;  /* 0x0000000000007941 */ /* 0x000fea0003800000 */
.L_x_2274:
[----:B------:R2:W-:Y:S02]  /*3a40*/  ATOM.E.ADD.F16x2.RN.STRONG.GPU P0, RZ, desc[UR6][R8.64+0x4], R7 ;  /* 0x0000040708ff79a2 */ /* 0x0005e4000810e1c6 */
[----:B--2---:R-:W-:Y:S05]  /*3a50*/  @P0 EXIT ;  /* 0x000000000000094d */ /* 0x004fea0003800000 */
[----:B------:R-:W2:Y:S02]  /*3a60*/  QSPC.E.S P0, RZ, [R8+0x4] ;  /* 0x0000040008ff73aa */ /* 0x000ea40000000500 */
[----:B--2---:R-:W-:Y:S05]  /*3a70*/  @!P0 BRA `(.L_x_2278) ;  /* 0x0000000000208947 */ /* 0x004fea0003800000 */
[----:B------:R-:W-:-:S04]  /*3a80*/  MOV R2, R8 ;  /* 0x0000000800027202 */ /* 0x000fc80000000f00 */
[----:B------:R-:W-:-:S07]  /*3a90*/  MOV R4, R2 ;  /* 0x0000000200047202 */ /* 0x000fce0000000f00 */
.L_x_2279:
[----:B------:R-:W1:Y:S02]  /*3aa0*/  LDS R2, [R4+0x4] ;  /* 0x0000040004027984 */ /* 0x000e640000000800 */
[----:B-1----:R-:W-:-:S10]  /*3ab0*/  HFMA2.MMA R3, R2, 1, 1, R0 ;  /* 0x3c003c0002037835 */ /* 0x002fd40000000000 */
[----:B------:R-:W1:Y:S02]  /*3ac0*/  ATOMS.CAST.SPIN R3, [R4+0x4], R2, R3 ;  /* 0x000004020403738d */ /* 0x000e640001800003 */
[----:B-1----:R-:W-:-:S13]  /*3ad0*/  ISETP.EQ.U32.AND P0, PT, R3, 0x1, PT ;  /* 0x000000010300780c */ /* 0x002fda0003f02070 */
[----:B------:R-:W-:Y:S05]  /*3ae0*/  @!P0 BRA `(.L_x_2279) ;  /* 0xfffffffc00ec8947 */ /* 0x000fea000383ffff */
[----:B------:R-:W-:Y:S05]  /*3af0*/  EXIT ;  /* 0x000000000000794d */ /* 0x000fea0003800000 */
.L_x_2278:
[----:B------:R-:W1:Y:S02]  /*3b00*/  LD.E R0, desc[UR6][R8.64+0x4] ;  /* 0x0000040608007980 */ /* 0x000e64000c101900 */
[----:B-1----:R-:W-:-:S05]  /*3b10*/  IADD3 R3, R7, R0, RZ ;  /* 0x0000000007037210 */ /* 0x002fca0007ffe0ff */
[----:B------:R-:W-:Y:S01]  /*3b20*/  ST.E desc[UR6][R8.64+0x4], R3 ;  /* 0x0000040308007985 */ /* 0x000fe2000c101906 */
[----:B------:R-:W-:Y:S05]  /*3b30*/  EXIT ;  /* 0x000000000000794d */ /* 0x000fea0003800000 */
.L_x_2280:
        /* <DEDUP_REMOVED lines=12> */
.L_x_3697:


//--------------------- .text._Z23gemm_half_q_half_kernelILi3ELi6ELb1ELb0ELi32EEvPK6__halfPKjS4_S2_PS0_iiiiPKtS7_iiiiiibS2_i --------------------------
	.section	.text._Z23gemm_half_q_half_kernelILi3ELi6ELb1ELb0ELi32EEvPK6__halfPKjS4_S2_PS0_iiiiPKtS7_iiiiiibS2_i,"ax",@progbits
	.align	128
        .global         _Z23gemm_half_q_half_kernelILi3ELi6ELb1ELb0ELi32EEvPK6__halfPKjS4_S2_PS0_iiiiPKtS7_iiiiiibS2_i
        .type           _Z23gemm_half_q_half_kernelILi3ELi6ELb1ELb0ELi32EEvPK6__halfPKjS4_S2_PS0_iiiiPKtS7_iiiiiibS2_i,@function
        .size           _Z23gemm_half_q_half_kernelILi3ELi6ELb1ELb0ELi32EEvPK6__halfPKjS4_S2_PS0_iiiiPKtS7_iiiiiibS2_i,(.L_x_3698 - _Z23gemm_half_q_half_kernelILi3ELi6ELb1ELb0ELi32EEvPK6__halfPKjS4_S2_PS0_iiiiPKtS7_iiiiiibS2_i)
        .other          _Z23gemm_half_q_half_kernelILi3ELi6ELb1ELb0ELi32EEvPK6__halfPKjS4_S2_PS0_iiiiPKtS7_iiiiiibS2_i,@"STO_CUDA_ENTRY STV_DEFAULT"
_Z23gemm_half_q_half_kernelILi3ELi6ELb1ELb0ELi32EEvPK6__halfPKjS4_S2_PS0_iiiiPKtS7_iiiiiibS2_i:
.text._Z23gemm_half_q_half_kernelILi3ELi6ELb1ELb0ELi32EEvPK6__halfPKjS4_S2_PS0_iiiiPKtS7_iiiiiibS2_i:
        /* <DEDUP_REMOVED lines=8> */
[----:B------:R-:W2:Y:S01]  /*0080*/  S2R R14, SR_CTAID.Z ;  /* 0x00000000000e7919 */ /* 0x000ea20000002700 */
[----:B------:R-:W3:Y:S01]  /*0090*/  LDC R15, c[0x0][0x240] ;  /* 0x00009000ff0f7b82 */ /* 0x000ee20000000800 */
[----:B------:R-:W-:Y:S01]  /*00a0*/  PRMT R7, RZ, 0x7610, R7 ;  /* 0x00007610ff077816 */ /* 0x000fe20000000007 */
[----:B------:R-:W4:Y:S01]  /*00b0*/  S2R R16, SR_TID.X ;  /* 0x0000000000107919 */ /* 0x000f220000002100 */
        /* <DEDUP_REMOVED lines=24> */
.L_x_2281:
        /* <DEDUP_REMOVED lines=36> */
.L_x_2286:
        /* <DEDUP_REMOVED lines=16> */
.L_x_2285:
        /* <DEDUP_REMOVED lines=16> */
.L_x_2284:
        /* <DEDUP_REMOVED lines=17> */
.L_x_2288:
        /* <DEDUP_REMOVED lines=16> */
.L_x_2287:
        /* <DEDUP_REMOVED lines=14> */
.L_x_2283:
[----:B------:R-:W-:Y:S05]  /*0970*/  BSYNC B0 ;  /* 0x0000000000007941 */ /* 0x000fea0003800000 */
.L_x_2282:
        /* <DEDUP_REMOVED lines=12> */
[----:B0-----:R-:W-:Y:S01]  /*0a40*/  HFMA2.MMA R11, -RZ, RZ, 0, 0 ;  /* 0x00000000ff0b7435 */ /* 0x001fe200000001ff */
[----:B------:R-:W-:Y:S02]  /*0a50*/  PLOP3.LUT P0, PT, PT, PT, PT, 0x80, 0x0 ;  /* 0x000000000000781c */ /* 0x000fe40003f0f070 */
[----:B------:R-:W-:-:S05]  /*0a60*/  IMAD R5, R5, 0x3, R10 ;  /* 0x0000000305057824 */ /* 0x000fca00078e020a */
[----:B------:R-:W-:-:S05]  /*0a70*/  LEA R5, R16, R5, 0x2 ;  /* 0x0000000510057211 */ /* 0x000fca00078e10ff */
[----:B-1----:R-:W-:Y:S01]  /*0a80*/  IMAD.WIDE R2, R5, 0x2, R2 ;  /* 0x0000000205027825 */ /* 0x002fe200078e0202 */
[----:B------:R-:W-:Y:S06]  /*0a90*/  @!P2 BRA `(.L_x_2290) ;  /* 0x000000000034a947 */ /* 0x000fec0003800000 */
[----:B------:R-:W-:Y:S02]  /*0aa0*/  PLOP3.LUT P0, PT, PT, PT, PT, 0x8, 0x0 ;  /* 0x000000000000781c */ /* 0x000fe40003f0e170 */
[----:B------:R-:W-:-:S11]  /*0ab0*/  IADD3 R10, R48, -0x3, RZ ;  /* 0xfffffffd300a7810 */ /* 0x000fd60007ffe0ff */
.L_x_2291:
        /* <DEDUP_REMOVED lines=11> */
.L_x_2290:
        /* <DEDUP_REMOVED lines=10> */
.L_x_2289:
[----:B------:R-:W2:Y:S08]  /*0c10*/  LDC R21, c[0x0][0x25c] ;  /* 0x00009700ff157b82 */ /* 0x000eb00000000800 */
[----:B------:R-:W-:Y:S01]  /*0c20*/  BAR.SYNC.DEFER_BLOCKING 0x0 ;  /* 0x0000000000007b1d */ /* 0x000fe20000010000 */
[----:B------:R-:W-:-:S07]  /*0c30*/  ISETP.GE.AND P0, PT, R49, R46, PT ;  /* 0x0000002e3100720c */ /* 0x000fce0003f06270 */
[----:B------:R-:W3:Y:S06]  /*0c40*/  LDC R22, c[0x0][0x264] ;  /* 0x00009900ff167b82 */ /* 0x000eec0000000800 */
[----:B------:R-:W-:Y:S05]  /*0c50*/  @P0 BRA `(.L_x_2292) ;  /* 0x0000000000d40947 */ /* 0x000fea0003800000 */
[----:B------:R-:W4:Y:S01]  /*0c60*/  LDC.64 R8, c[0x0][0x248] ;  /* 0x00009200ff087b82 */ /* 0x000f220000000a00 */
[----:B-1----:R-:W-:-:S07]  /*0c70*/  IMAD.SHL.U32 R3, R14, 0x40, RZ ;  /* 0x000000400e037824 */ /* 0x002fce00078e00ff */
[----:B0-----:R-:W0:Y:S08]  /*0c80*/  LDC.64 R10, c[0x0][0x220] ;  /* 0x00008800ff0a7b82 */ /* 0x001e300000000a00 */
[----:B------:R-:W1:Y:S01]  /*0c90*/  LDC.64 R12, c[0x0][0x228] ;  /* 0x00008a00ff0c7b82 */ /* 0x000e620000000a00 */
[----:B----4-:R-:W-:-:S05]  /*0ca0*/  IMAD.WIDE R2, R3, 0x2, R8 ;  /* 0x0000000203027825 */ /* 0x010fca00078e0208 */
[----:B------:R4:W5:Y:S01]  /*0cb0*/  LDG.E.U16.CONSTANT R14, desc[UR6][R2.64] ;  /* 0x00000006020e7981 */ /* 0x000962000c1e9500 */
[----:B------:R-:W-:Y:S01]  /*0cc0*/  SHF.R.S32.HI R5, RZ, 0x1f, R0 ;  /* 0x0000001fff057819 */ /* 0x000fe20000011400 */
[----:B------:R-:W-:Y:S01]  /*0cd0*/  UMOV UR4, URZ ;  /* 0x0000003f00047c82 */ /* 0x000fe20008000000 */
[----:B------:R-:W-:Y:S02]  /*0ce0*/  SHF.L.U32 R4, R0, 0x2, RZ ;  /* 0x0000000200047819 */ /* 0x000fe400000006ff */
[----:B------:R-:W-:Y:S02]  /*0cf0*/  LEA.HI R5, R5, R0, RZ, 0x3 ;  /* 0x0000000005057211 */ /* 0x000fe400078f18ff */
[----:B------:R-:W-:Y:S02]  /*0d00*/  MOV R17, R49 ;  /* 0x0000003100117202 */ /* 0x000fe40000000f00 */
[----:B------:R-:W-:Y:S02]  /*0d10*/  LOP3.LUT R15, R4, 0x10, RZ, 0xc0, !PT ;  /* 0x00000010040f7812 */ /* 0x000fe400078ec0ff */
[----:B01--4-:R-:W-:-:S07]  /*0d20*/  SHF.R.S32.HI R16, RZ, 0x3, R5 ;  /* 0x00000003ff107819 */ /* 0x013fce0000011405 */
.L_x_2293:
[----:B-----5:R-:W-:-:S05]  /*0d30*/  IADD3 R4, R14, UR4, RZ ;  /* 0x000000040e047c10 */ /* 0x020fca000fffe0ff */
        /* <DEDUP_REMOVED lines=9> */
[----:B------:R-:W-:-:S06]  /*0dd0*/  IMAD.WIDE R4, R4, 0x2, R12 ;  /* 0x0000000204047825 */ /* 0x000fcc00078e020c */
        /* <DEDUP_REMOVED lines=29> */
.L_x_2292:
        /* <DEDUP_REMOVED lines=8> */
[----:B0-----:R-:W-:Y:S02]  /*1030*/  LEA.HI R6, R3, R2, RZ, 0x5 ;  /* 0x0000000203067211 */ /* 0x001fe400078f28ff */
        /* <DEDUP_REMOVED lines=11> */
.L_x_2294:
        /* <DEDUP_REMOVED lines=8> */
.L_x_2295:
        /* <DEDUP_REMOVED lines=10> */
.L_x_2296:
        /* <DEDUP_REMOVED lines=8> */
.L_x_2297:
        /* <DEDUP_REMOVED lines=9> */
.L_x_2298:
        /* <DEDUP_REMOVED lines=24> */
.L_x_2303:
[----:B0-----:R-:W0:Y:S01]  /*14a0*/  LDC R47, c[0x0][0x23c] ;  /* 0x00008f00ff2f7b82 */ /* 0x001e220000000800 */
[----:B-----5:R-:W-:Y:S01]  /*14b0*/  MOV R13, R3 ;  /* 0x00000003000d7202 */ /* 0x020fe20000000f00 */
[----:B------:R-:W-:-:S04]  /*14c0*/  IMAD.MOV.U32 R12, RZ, RZ, R0 ;  /* 0x000000ffff0c7224 */ /* 0x000fc800078e0000 */
[C---:B0-----:R-:W-:Y:S02]  /*14d0*/  IMAD.WIDE R4, R47.reuse, 0x4, R12 ;  /* 0x000000042f047825 */ /* 0x041fe400078e020c */
[----:B------:R-:W5:Y:S04]  /*14e0*/  LDG.E.128.CONSTANT R12, desc[UR6][R12.64] ;  /* 0x000000060c0c7981 */ /* 0x000f68000c1e9d00 */
[----:B------:R0:W5:Y:S01]  /*14f0*/  LDG.E.128.CONSTANT R8, desc[UR6][R4.64] ;  /* 0x0000000604087981 */ /* 0x000162000c1e9d00 */
[----:B------:R-:W-:Y:S01]  /*1500*/  IMAD.WIDE R2, R47, 0x4, R4 ;  /* 0x000000042f027825 */ /* 0x000fe200078e0204 */
[----:B------:R-:W-:Y:S06]  /*1510*/  @!P1 BRA `(.L_x_2300) ;  /* 0x0000001c00689947 */ /* 0x000fec0003800000 */
[----:B0-----:R-:W2:Y:S01]  /*1520*/  LDG.E.128.CONSTANT R4, desc[UR6][R2.64] ;  /* 0x0000000602047981 */ /* 0x001ea2000c1e9d00 */
[--C-:B-----5:R-:W-:Y:S01]  /*1530*/  SHF.R.U32.HI R16, RZ, 0xf, R12.reuse ;  /* 0x0000000fff107819 */ /* 0x120fe2000001160c */
[----:B------:R-:W-:Y:S01]  /*1540*/  HFMA2.MMA R24, -RZ, RZ, 0, 0.125 ;  /* 0x00003000ff187435 */ /* 0x000fe200000001ff */
        /* <DEDUP_REMOVED lines=19> */
[----:B------:R-:W-:Y:S02]  /*1680*/  MOV R20, 0x2400 ;  /* 0x0000240000147802 */ /* 0x000fe40000000f00 */
[----:B------:R-:W-:Y:S02]  /*1690*/  LOP3.LUT R10, R16, 0x10001, RZ, 0xc0, !PT ;  /* 0x00010001100a7812 */ /* 0x000fe400078ec0ff */
[----:B------:R-:W-:Y:S02]  /*16a0*/  SHF.R.U32.HI R21, RZ, 0xf, R13 ;  /* 0x0000000fff157819 */ /* 0x000fe4000001160d */
[----:B------:R-:W-:-:S02]  /*16b0*/  SHF.R.U32.HI R28, RZ, 0xf, R15 ;  /* 0x0000000fff1c7819 */ /* 0x000fc4000001160f */
[----:B------:R-:W-:Y:S02]  /*16c0*/  PRMT R16, R20, 0x7610, R16 ;  /* 0x0000761014107816 */ /* 0x000fe40000000010 */
[----:B------:R-:W-:Y:S02]  /*16d0*/  LOP3.LUT R20, R10, 0x20002, R19, 0xf8, !PT ;  /* 0x000200020a147812 */ /* 0x000fe400078ef813 */
[C---:B------:R-:W-:Y:S02]  /*16e0*/  LOP3.LUT R22, R13.reuse, 0x380038, RZ, 0xc0, !PT ;  /* 0x003800380d167812 */ /* 0x040fe400078ec0ff */
[----:B------:R-:W-:Y:S02]  /*16f0*/  SHF.R.U32.HI R0, RZ, 0x6, R13 ;  /* 0x00000006ff007819 */ /* 0x000fe4000001160d */
[----:B------:R-:W-:Y:S02]  /*1700*/  LOP3.LUT R55, R13, 0x70007, RZ, 0xc0, !PT ;  /* 0x000700070d377812 */ /* 0x000fe400078ec0ff */
[----:B------:R-:W-:-:S02]  /*1710*/  SHF.R.U32.HI R31, RZ, 0xe, R11 ;  /* 0x0000000eff1f7819 */ /* 0x000fc4000001160b */
[----:B------:R-:W-:Y:S02]  /*1720*/  LOP3.LUT R21, R21, 0x10001, RZ, 0xc0, !PT ;  /* 0x0001000115157812 */ /* 0x000fe400078ec0ff */
[----:B------:R-:W-:Y:S02]  /*1730*/  LOP3.LUT R10, R28, 0x10001, RZ, 0xc0, !PT ;  /* 0x000100011c0a7812 */ /* 0x000fe400078ec0ff */
[C---:B------:R-:W-:Y:S02]  /*1740*/  LOP3.LUT R33, R15.reuse, 0x380038, RZ, 0xc0, !PT ;  /* 0x003800380f217812 */ /* 0x040fe400078ec0ff */
[----:B------:R-:W-:Y:S02]  /*1750*/  SHF.R.U32.HI R13, RZ, 0x6, R15 ;  /* 0x00000006ff0d7819 */ /* 0x000fe4000001160f */
[----:B------:R-:W-:Y:S02]  /*1760*/  LOP3.LUT R58, R15, 0x70007, RZ, 0xc0, !PT ;  /* 0x000700070f3a7812 */ /* 0x000fe400078ec0ff */
[----:B------:R-:W-:-:S02]  /*1770*/  LOP3.LUT R25, R25, 0x10001, RZ, 0xc0, !PT ;  /* 0x0001000119197812 */ /* 0x000fc400078ec0ff */
[C---:B------:R-:W-:Y:S02]  /*1780*/  LOP3.LUT R34, R11.reuse, 0x380038, RZ, 0xc0, !PT ;  /* 0x003800380b227812 */ /* 0x040fe400078ec0ff */
[----:B------:R-:W-:Y:S02]  /*1790*/  SHF.R.U32.HI R15, RZ, 0x6, R11 ;  /* 0x00000006ff0f7819 */ /* 0x000fe4000001160b */
[----:B------:R-:W-:Y:S02]  /*17a0*/  LOP3.LUT R66, R11, 0x70007, RZ, 0xc0, !PT ;  /* 0x000700070b427812 */ /* 0x000fe400078ec0ff */
[----:B------:R-:W-:Y:S02]  /*17b0*/  PRMT R11, R51, 0x9910, RZ ;  /* 0x00009910330b7816 */ /* 0x000fe400000000ff */
[----:B------:R-:W-:Y:S02]  /*17c0*/  LOP3.LUT R28, R21, 0x20002, R26, 0xf8, !PT ;  /* 0x00020002151c7812 */ /* 0x000fe400078ef81a */
[----:B------:R-:W-:-:S02]  /*17d0*/  LOP3.LUT R72, R10, 0x20002, R31, 0xf8, !PT ;  /* 0x000200020a487812 */ /* 0x000fc400078ef81f */
[----:B------:R-:W-:Y:S02]  /*17e0*/  LOP3.LUT R32, R25, 0x20002, R30, 0xf8, !PT ;  /* 0x0002000219207812 */ /* 0x000fe400078ef81e */
[----:B------:R-:W-:Y:S02]  /*17f0*/  LOP3.LUT R79, R18, 0x64006400, RZ, 0xfc, !PT ;  /* 0x64006400124f7812 */ /* 0x000fe400078efcff */
[----:B------:R-:W-:Y:S02]  /*1800*/  LOP3.LUT R87, R22, 0x64006400, RZ, 0xfc, !PT ;  /* 0x6400640016577812 */ /* 0x000fe400078efcff */
[----:B------:R-:W-:Y:S01]  /*1810*/  LOP3.LUT R77, R29, 0x64006400, RZ, 0xfc, !PT ;  /* 0x640064001d4d7812 */ /* 0x000fe200078efcff */
[-C--:B------:R-:W-:Y:S01]  /*1820*/  HFMA2 R79, R79, R24.reuse.H0_H0, -132, -132 ;  /* 0xd820d8204f4f7431 */ /* 0x080fe20000040018 */
[----:B------:R-:W-:Y:S01]  /*1830*/  ISETP.NE.AND P0, PT, R11, RZ, PT ;  /* 0x000000ff0b00720c */ /* 0x000fe20003f05270 */
        /* <DEDUP_REMOVED lines=25> */
[----:B------:R-:W-:Y:S01]  /*19d0*/  LOP3.LUT R60, R60, 0x64006400, RZ, 0xfc, !PT ;  /* 0x640064003c3c7812 */ /* 0x000fe200078efcff */
[----:B------:R-:W-:Y:S01]  /*19e0*/  HADD2 R96, R57, -1028, -1028 ;  /* 0xe404e40439607430 */ /* 0x000fe20000000000 */
[----:B------:R-:W-:Y:S02]  /*19f0*/  LOP3.LUT R66, R66, 0x64006400, RZ, 0xfc, !PT ;  /* 0x6400640042427812 */ /* 0x000fe400078efcff */
[----:B------:R-:W-:Y:S01]  /*1a00*/  ISETP.GE.AND P2, PT, R48, 0x2, PT ;  /* 0x000000023000780c */ /* 0x000fe20003f46270 */
[----:B------:R-:W-:Y:S01]  /*1a10*/  HADD2 R80, R60, -1028, -1028 ;  /* 0xe404e4043c507430 */ /* 0x000fe20000000000 */
[----:B--2---:R-:W-:-:S02]  /*1a20*/  SHF.R.U32.HI R19, RZ, 0xd, R4 ;  /* 0x0000000dff137819 */ /* 0x004fc40000011604 */
[C---:B------:R-:W-:Y:S02]  /*1a30*/  LOP3.LUT R21, R4.reuse, 0x380038, RZ, 0xc0, !PT ;  /* 0x0038003804157812 */ /* 0x040fe400078ec0ff */
[----:B------:R-:W-:Y:S02]  /*1a40*/  SHF.R.U32.HI R10, RZ, 0x6, R4 ;  /* 0x00000006ff0a7819 */ /* 0x000fe40000011604 */
[----:B------:R-:W-:Y:S02]  /*1a50*/  LOP3.LUT R63, R4, 0x70007, RZ, 0xc0, !PT ;  /* 0x00070007043f7812 */ /* 0x000fe400078ec0ff */
[----:B------:R-:W-:Y:S02]  /*1a60*/  SHF.R.U32.HI R25, RZ, 0xd, R5 ;  /* 0x0000000dff197819 */ /* 0x000fe40000011605 */
[----:B------:R-:W-:Y:S02]  /*1a70*/  SHF.R.U32.HI R31, RZ, 0xd, R6 ;  /* 0x0000000dff1f7819 */ /* 0x000fe40000011606 */
[----:B------:R-:W-:-:S02]  /*1a80*/  SHF.R.U32.HI R35, RZ, 0xd, R7 ;  /* 0x0000000dff237819 */ /* 0x000fc40000011607 */
[----:B------:R-:W-:Y:S02]  /*1a90*/  LOP3.LUT R4, R20, 0x40004, R19, 0xf8, !PT ;  /* 0x0004000414047812 */ /* 0x000fe400078ef813 */
[----:B------:R-:W-:Y:S02]  /*1aa0*/  LOP3.LUT R20, R14, 0x380038, RZ, 0xc0, !PT ;  /* 0x003800380e147812 */ /* 0x000fe400078ec0ff */
[C---:B------:R-:W-:Y:S02]  /*1ab0*/  LOP3.LUT R26, R5.reuse, 0x380038, RZ, 0xc0, !PT ;  /* 0x00380038051a7812 */ /* 0x040fe400078ec0ff */
[----:B------:R-:W-:Y:S02]  /*1ac0*/  SHF.R.U32.HI R11, RZ, 0x6, R5 ;  /* 0x00000006ff0b7819 */ /* 0x000fe40000011605 */
[----:B------:R-:W-:Y:S02]  /*1ad0*/  SHF.R.U32.HI R61, RZ, 0x6, R6 ;  /* 0x00000006ff3d7819 */ /* 0x000fe40000011606 */
[----:B------:R-:W-:-:S02]  /*1ae0*/  LOP3.LUT R64, R5, 0x70007, RZ, 0xc0, !PT ;  /* 0x0007000705407812 */ /* 0x000fc400078ec0ff */
[C---:B------:R-:W-:Y:S02]  /*1af0*/  LOP3.LUT R30, R6.reuse, 0x380038, RZ, 0xc0, !PT ;  /* 0x00380038061e7812 */ /* 0x040fe400078ec0ff */
[----:B------:R-:W-:Y:S02]  /*1b00*/  LOP3.LUT R67, R6, 0x70007, RZ, 0xc0, !PT ;  /* 0x0007000706437812 */ /* 0x000fe400078ec0ff */
[C---:B------:R-:W-:Y:S02]  /*1b10*/  LOP3.LUT R70, R7.reuse, 0x380038, RZ, 0xc0, !PT ;  /* 0x0038003807467812 */ /* 0x040fe400078ec0ff */
[----:B------:R-:W-:Y:S02]  /*1b20*/  SHF.R.U32.HI R65, RZ, 0x6, R7 ;  /* 0x00000006ff417819 */ /* 0x000fe40000011607 */
        /* <DEDUP_REMOVED lines=213> */
.L_x_2301:
        /* <DEDUP_REMOVED lines=85> */
.L_x_2302:
        /* <DEDUP_REMOVED lines=46> */
[----:B------:R-:W-:Y:S01]  /*30b0*/  HFMA2 R0, R57, R10, R0 ;  /* 0x0000000a39007231 */ /* 0x000fe20000000000 */
[----:B------:R-:W-:-:S03]  /*30c0*/  HFMA2.MMA R85, R21, R9, R85 ;  /* 0x0000000915557235 */ /* 0x000fc60000000055 */
[----:B------:R-:W-:-:S03]  /*30d0*/  HFMA2 R0, R30, R11, R0 ;  /* 0x0000000b1e007231 */ /* 0x000fc60000000000 */
[-C--:B------:R-:W-:Y:S02]  /*30e0*/  HFMA2.MMA R5, R56, R10.reuse, R5 ;  /* 0x0000000a38057235 */ /* 0x080fe40000000005 */
[----:B------:R-:W-:Y:S01]  /*30f0*/  HFMA2.MMA R85, R58, R10, R85 ;  /* 0x0000000a3a557235 */ /* 0x000fe20000000055 */
[----:B------:R-:W-:-:S04]  /*3100*/  HFMA2 R10, R59, R10, R6 ;  /* 0x0000000a3b0a7231 */ /* 0x000fc80000000006 */
[----:B------:R-:W-:Y:S01]  /*3110*/  HFMA2 R10, R28, R11, R10 ;  /* 0x0000000b1c0a7231 */ /* 0x000fe2000000000a */
        /* <DEDUP_REMOVED lines=26> */
.L_x_2300:
[----:B------:R-:W1:Y:S01]  /*32c0*/  S2UR UR5, SR_CTAID.Z ;  /* 0x00000000000579c3 */ /* 0x000e620000002700 */
[----:B------:R-:W-:Y:S01]  /*32d0*/  IADD3 R49, R49, 0x20, RZ ;  /* 0x0000002031317810 */ /* 0x000fe20007ffe0ff */
[----:B------:R-:W-:Y:S01]  /*32e0*/  IMAD.WIDE R2, R47, 0x4, R2 ;  /* 0x000000042f027825 */ /* 0x000fe200078e0202 */
[----:B------:R-:W-:Y:S02]  /*32f0*/  UIADD3 UR4, UR4, 0x40, URZ ;  /* 0x0000004004047890 */ /* 0x000fe4000fffe03f */
[----:B------:R-:W-:Y:S02]  /*3300*/  ISETP.GE.AND P0, PT, R49, UR8, PT ;  /* 0x0000000831007c0c */ /* 0x000fe4000bf06270 */
[----:B------:R-:W-:Y:S01]  /*3310*/  MOV R0, R2 ;  /* 0x0000000200007202 */ /* 0x000fe20000000f00 */
[----:B-1----:R-:W-:-:S04]  /*3320*/  ULEA UR5, UR5, 0x20, 0x5 ;  /* 0x0000002005057891 */ /* 0x002fc8000f8e283f */
[----:B------:R-:W-:-:S04]  /*3330*/  UISETP.LT.AND UP0, UPT, UR5, UR9, UPT ;  /* 0x000000090500728c */ /* 0x000fc8000bf01270 */
[----:B------:R-:W-:-:S06]  /*3340*/  USEL UR5, UR5, UR9, UP0 ;  /* 0x0000000905057287 */ /* 0x000fcc0008000000 */
[----:B------:R-:W-:-:S13]  /*3350*/  ISETP.LT.AND P2, PT, R49, UR5, PT ;  /* 0x0000000531007c0c */ /* 0x000fda000bf41270 */
[----:B------:R-:W-:Y:S05]  /*3360*/  @!P0 BRA P2, `(.L_x_2303) ;  /* 0xffffffe0004c8947 */ /* 0x000fea000103ffff */
.L_x_2299:
[----:B------:R-:W-:Y:S01]  /*3370*/  ISETP.GE.AND P0, PT, R49, R46, PT ;  /* 0x0000002e3100720c */ /* 0x000fe20003f06270 */
[----:B------:R-:W-:-:S03]  /*3380*/  ULDC UR5, c[0x0][0x26c] ;  /* 0x00009b0000057ab9 */ /* 0x000fc60000000800 */
[----:B------:R-:W-:-:S13]  /*3390*/  ISETP.GE.OR P0, PT, R49, UR5, P0 ;  /* 0x0000000531007c0c */ /* 0x000fda0008706670 */
[----:B------:R-:W-:Y:S05]  /*33a0*/  @P0 BRA `(.L_x_2304) ;  /* 0x0000001000200947 */ /* 0x000fea0003800000 */
[----:B------:R-:W-:Y:S01]  /*33b0*/  PRMT R2, R52, 0x9910, RZ ;  /* 0x0000991034027816 */ /* 0x000fe200000000ff */
[----:B------:R-:W-:Y:S01]  /*33c0*/  ULDC UR5, c[0x0][0x26c] ;  /* 0x00009b0000057ab9 */ /* 0x000fe20000000800 */
[----:B-----5:R-:W-:Y:S02]  /*33d0*/  SHF.L.U32 R13, R47, 0x2, RZ ;  /* 0x000000022f0d7819 */ /* 0x020fe400000006ff */
[----:B------:R-:W-:Y:S02]  /*33e0*/  ISETP.NE.AND P0, PT, R2, RZ, PT ;  /* 0x000000ff0200720c */ /* 0x000fe40003f05270 */
[----:B------:R-:W-:Y:S02]  /*33f0*/  SHF.R.S32.HI R2, RZ, 0x1f, R47 ;  /* 0x0000001fff027819 */ /* 0x000fe4000001142f */
[----:B------:R-:W-:Y:S02]  /*3400*/  ISETP.LT.OR P0, PT, R53, 0x3, !P0 ;  /* 0x000000033500780c */ /* 0x000fe40004701670 */
[----:B------:R-:W-:-:S11]  /*3410*/  SHF.L.U64.HI R2, R47, 0x2, R2 ;  /* 0x000000022f027819 */ /* 0x000fd60000010202 */
.L_x_2308:
[----:B------:R-:W-:Y:S05]  /*3420*/  @!P1 BRA `(.L_x_2305) ;  /* 0x0000000c00e49947 */ /* 0x000fea0003800000 */
[----:B0-----:R-:W-:Y:S02]  /*3430*/  MOV R4, R0 ;  /* 0x0000000000047202 */ /* 0x001fe40000000f00 */
[----:B------:R-:W-:-:S06]  /*3440*/  MOV R5, R3 ;  /* 0x0000000300057202 */ /* 0x000fcc0000000f00 */
[----:B------:R-:W2:Y:S01]  /*3450*/  LDG.E.128.CONSTANT R4, desc[UR6][R4.64] ;  /* 0x0000000604047981 */ /* 0x000ea2000c1e9d00 */
[----:B------:R-:W-:Y:S01]  /*3460*/  IMAD.MOV.U32 R8, RZ, RZ, 0x3400 ;  /* 0x00003400ff087424 */ /* 0x000fe200078e00ff */
[----:B------:R-:W-:Y:S01]  /*3470*/  MOV R10, 0x2400 ;  /* 0x00002400000a7802 */ /* 0x000fe20000000f00 */
[----:B------:R-:W-:Y:S01]  /*3480*/  HFMA2.MMA R28, -RZ, RZ, 0, 0.0625 ;  /* 0x00002c00ff1c7435 */ /* 0x000fe200000001ff */
[----:B------:R-:W-:Y:S02]  /*3490*/  PRMT R9, R51, 0x9910, RZ ;  /* 0x0000991033097816 */ /* 0x000fe400000000ff */
[----:B------:R-:W-:Y:S02]  /*34a0*/  PRMT R8, R10, 0x5410, R8 ;  /* 0x000054100a087816 */ /* 0x000fe40000000008 */
[----:B------:R-:W-:Y:S02]  /*34b0*/  ISETP.NE.AND P2, PT, R9, RZ, PT ;  /* 0x000000ff0900720c */ /* 0x000fe40003f45270 */
[----:B------:R-:W-:-:S02]  /*34c0*/  ISETP.GE.AND P3, PT, R48, 0x2, PT ;  /* 0x000000023000780c */ /* 0x000fc40003f66270 */
[C---:B--2---:R-:W-:Y:S02]  /*34d0*/  LOP3.LUT R12, R5.reuse, 0xc000c, RZ, 0xc0, !PT ;  /* 0x000c000c050c7812 */ /* 0x044fe400078ec0ff */
[----:B------:R-:W-:Y:S02]  /*34e0*/  SHF.R.U32.HI R54, RZ, 0x8, R5 ;  /* 0x00000008ff367819 */ /* 0x000fe40000011605 */
[C---:B------:R-:W-:Y:S02]  /*34f0*/  LOP3.LUT R21, R5.reuse, 0x300030, RZ, 0xc0, !PT ;  /* 0x0030003005157812 */ /* 0x040fe400078ec0ff */
[C---:B------:R-:W-:Y:S02]  /*3500*/  LOP3.LUT R29, R5.reuse, 0xc000c0, RZ, 0xc0, !PT ;  /* 0x00c000c0051d7812 */ /* 0x040fe400078ec0ff */
[----:B------:R-:W-:Y:S02]  /*3510*/  LOP3.LUT R53, R5, 0x30003, RZ, 0xc0, !PT ;  /* 0x0003000305357812 */ /* 0x000fe400078ec0ff */
[----:B------:R-:W-:-:S02]  /*3520*/  LOP3.LUT R5, R6, 0xc000c, RZ, 0xc0, !PT ;  /* 0x000c000c06057812 */ /* 0x000fc400078ec0ff */
[----:B------:R-:W-:Y:S02]  /*3530*/  SHF.R.U32.HI R52, RZ, 0x8, R4 ;  /* 0x00000008ff347819 */ /* 0x000fe40000011604 */
[----:B------:R-:W-:Y:S02]  /*3540*/  LOP3.LUT R15, R5, 0x64006400, RZ, 0xfc, !PT ;  /* 0x64006400050f7812 */ /* 0x000fe400078efcff */
[----:B------:R-:W-:Y:S02]  /*3550*/  LOP3.LUT R5, R52, 0xc000c, RZ, 0xc0, !PT ;  /* 0x000c000c34057812 */ /* 0x000fe400078ec0ff */
[----:B------:R-:W-:Y:S01]  /*3560*/  SHF.R.U32.HI R56, RZ, 0x8, R6 ;  /* 0x00000008ff387819 */ /* 0x000fe20000011606 */
[----:B------:R-:W-:Y:S01]  /*3570*/  HFMA2 R15, R15, R8.H1_H1, -258, -258 ;  /* 0xdc08dc080f0f7431 */ /* 0x000fe20000060008 */
[C---:B------:R-:W-:Y:S02]  /*3580*/  LOP3.LUT R23, R6.reuse, 0x300030, RZ, 0xc0, !PT ;  /* 0x0030003006177812 */ /* 0x040fe400078ec0ff */
[----:B------:R-:W-:-:S02]  /*3590*/  LOP3.LUT R30, R6, 0xc000c0, RZ, 0xc0, !PT ;  /* 0x00c000c0061e7812 */ /* 0x000fc400078ec0ff */
        /* <DEDUP_REMOVED lines=132> */
.L_x_2306:
        /* <DEDUP_REMOVED lines=48> */
.L_x_2307:
        /* <DEDUP_REMOVED lines=46> */
.L_x_2305:
[----:B------:R-:W-:Y:S01]  /*43c0*/  IADD3 R49, R49, 0x10, RZ ;  /* 0x0000001031317810 */ /* 0x000fe20007ffe0ff */
[----:B------:R-:W-:Y:S01]  /*43d0*/  UIADD3 UR4, UR4, 0x20, URZ ;  /* 0x0000002004047890 */ /* 0x000fe2000fffe03f */
[----:B------:R-:W-:Y:S02]  /*43e0*/  IADD3 R0, P3, R0, R13, RZ ;  /* 0x0000000d00007210 */ /* 0x000fe40007f7e0ff */
[C---:B------:R-:W-:Y:S02]  /*43f0*/  ISETP.GE.AND P2, PT, R49.reuse, UR5, PT ;  /* 0x0000000531007c0c */ /* 0x040fe4000bf46270 */
[----:B------:R-:W-:Y:S02]  /*4400*/  ISETP.LT.AND P4, PT, R49, R46, PT ;  /* 0x0000002e3100720c */ /* 0x000fe40003f81270 */
[----:B------:R-:W-:-:S11]  /*4410*/  IADD3.X R3, R3, R2, RZ, P3, !PT ;  /* 0x0000000203037210 */ /* 0x000fd60001ffe4ff */
[----:B------:R-:W-:Y:S05]  /*4420*/  @!P2 BRA P4, `(.L_x_2308) ;  /* 0xffffffec00fca947 */ /* 0x000fea000203ffff */
.L_x_2304:
[----:B------:R-:W-:Y:S05]  /*4430*/  @!P1 EXIT ;  /* 0x000000000000994d */ /* 0x000fea0003800000 */
[----:B------:R-:W1:Y:S01]  /*4440*/  S2R R0, SR_CTAID.X ;  /* 0x0000000000007919 */ /* 0x000e620000002500 */
[----:B------:R-:W2:Y:S01]  /*4450*/  S2UR UR4, SR_CTAID.Y ;  /* 0x00000000000479c3 */ /* 0x000ea20000002600 */
[----:B------:R-:W1:Y:S07]  /*4460*/  S2R R3, SR_TID.X ;  /* 0x0000000000037919 */ /* 0x000e6e0000002100 */
[----:B-----5:R-:W3:Y:S08]  /*4470*/  LDC R8, c[0x0][0x23c] ;  /* 0x00008f00ff087b82 */ /* 0x020ef00000000800 */
[----:B------:R-:W4:Y:S01]  /*4480*/  LDC.64 R6, c[0x0][0x230] ;  /* 0x00008c00ff067b82 */ /* 0x000f220000000a00 */
[----:B--2---:R-:W-:Y:S01]  /*4490*/  UIMAD UR4, UR4, 0x3, URZ ;  /* 0x00000003040478a4 */ /* 0x004fe2000f8e023f */
[----:B-1----:R-:W-:-:S04]  /*44a0*/  LEA R0, R0, R3, 0x5 ;  /* 0x0000000300007211 */ /* 0x002fc800078e28ff */
        /* <DEDUP_REMOVED lines=8> */
[----:B0-----:R-:W-:-:S04]  /*4530*/  MOV R4, R2 ;  /* 0x0000000200047202 */ /* 0x001fc80000000f00 */
[----:B------:R-:W-:-:S07]  /*4540*/  MOV R4, R4 ;  /* 0x0000000400047202 */ /* 0x000fce0000000f00 */
.L_x_2312:
[----:B------:R-:W0:Y:S02]  /*4550*/  LDS R10, [R4] ;  /* 0x00000000040a7984 */ /* 0x000e240000000800 */
[----:B0-----:R-:W-:-:S06]  /*4560*/  HADD2 R11, R10, R41 ;  /* 0x000000290a0b7230 */ /* 0x001fcc0000000000 */
[----:B------:R-:W0:Y:S02]  /*4570*/  ATOMS.CAST.SPIN R11, [R4], R10, R11 ;  /* 0x0000000a040b738d */ /* 0x000e24000180000b */
[----:B0-----:R-:W-:-:S13]  /*4580*/  ISETP.EQ.U32.AND P0, PT, R11, 0x1, PT ;  /* 0x000000010b00780c */ /* 0x001fda0003f02070 */
[----:B------:R-:W-:Y:S05]  /*4590*/  @!P0 BRA `(.L_x_2312) ;  /* 0xfffffffc00ec8947 */ /* 0x000fea000383ffff */
[----:B------:R-:W-:Y:S05]  /*45a0*/  BRA `(.L_x_2310) ;  /* 0x00000000000c7947 */ /* 0x000fea0003800000 */
.L_x_2311:
[----:B------:R-:W0:Y:S02]  /*45b0*/  LD.E R0, desc[UR6][R2.64] ;  /* 0x0000000602007980 */ /* 0x000e24000c101900 */
[----:B0-----:R-:W-:-:S05]  /*45c0*/  IMAD.IADD R5, R41, 0x1, R0 ;  /* 0x0000000129057824 */ /* 0x001fca00078e0200 */
[----:B------:R1:W-:Y:S02]  /*45d0*/  ST.E desc[UR6][R2.64], R5 ;  /* 0x0000000502007985 */ /* 0x0003e4000c101906 */
.L_x_2310:
[----:B------:R-:W-:Y:S05]  /*45e0*/  BSYNC B0 ;  /* 0x0000000000007941 */ /* 0x000fea0003800000 */
.L_x_2309:
[----:B------:R2:W-:Y:S01]  /*45f0*/  ATOM.E.ADD.F16x2.RN.STRONG.GPU P0, RZ, desc[UR6][R2.64+0x4], R40 ;  /* 0x0000042802ff79a2 */ /* 0x0005e2000810e1c6 */
[----:B------:R-:W-:Y:S04]  /*4600*/  BSSY B0, `(.L_x_2313) ;  /* 0x000000e000007945 */ /* 0x000fe80003800000 */
[----:B--2---:R-:W-:Y:S05]  /*4610*/  @P0 BRA `(.L_x_2314) ;  /* 0x0000000000300947 */ /* 0x004fea0003800000 */
[----:B------:R-:W2:Y:S02]  /*4620*/  QSPC.E.S P0, RZ, [R2+0x4] ;  /* 0x0000040002ff73aa */ /* 0x000ea40000000500 */
[----:B--2---:R-:W-:Y:S05]  /*4630*/  @!P0 BRA `(.L_x_2315) ;  /* 0x00000000001c8947 */ /* 0x004fea0003800000 */
[----:B-1----:R-:W-:-:S07]  /*4640*/  MOV R2, R2 ;  /* 0x0000000200027202 */ /* 0x002fce0000000f00 */
.L_x_2316:
[----:B0-----:R-:W0:Y:S02]  /*4650*/  LDS R4, [R2+0x4] ;  /* 0x0000040002047984 */ /* 0x001e240000000800 */
[----:B0-----:R-:W-:-:S10]  /*4660*/  HFMA2.MMA R5, R4, 1, 1, R40 ;  /* 0x3c003c0004057835 */ /* 0x001fd40000000028 */
[----:B------:R-:W0:Y:S02]  /*4670*/  ATOMS.CAST.SPIN R5, [R2+0x4], R4, R5 ;  /* 0x000004040205738d */ /* 0x000e240001800005 */
[----:B0-----:R-:W-:-:S13]  /*4680*/  ISETP.EQ.U32.AND P0, PT, R5, 0x1, PT ;  /* 0x000000010500780c */ /* 0x001fda0003f02070 */
[----:B------:R-:W-:Y:S05]  /*4690*/  @!P0 BRA `(.L_x_2316) ;  /* 0xfffffffc00ec8947 */ /* 0x000fea000383ffff */
[----:B------:R-:W-:Y:S05]  /*46a0*/  BRA `(.L_x_2314) ;  /* 0x00000000000c7947 */ /* 0x000fea0003800000 */
.L_x_2315:
[----:B------:R-:W0:Y:S02]  /*46b0*/  LD.E R0, desc[UR6][R2.64+0x4] ;  /* 0x0000040602007980 */ /* 0x000e24000c101900 */
[----:B01----:R-:W-:-:S05]  /*46c0*/  IADD3 R5, R40, R0, RZ ;  /* 0x0000000028057210 */ /* 0x003fca0007ffe0ff */
[----:B------:R2:W-:Y:S02]  /*46d0*/  ST.E desc[UR6][R2.64+0x4], R5 ;  /* 0x0000040502007985 */ /* 0x0005e4000c101906 */
.L_x_2314:
[----:B------:R-:W-:Y:S05]  /*46e0*/  BSYNC B0 ;  /* 0x0000000000007941 */ /* 0x000fea0003800000 */
.L_x_2313:
        /* <DEDUP_REMOVED lines=9> */
[----:B0-----:R-:W-:-:S04]  /*4780*/  MOV R4, R2 ;  /* 0x0000000200047202 */ /* 0x001fc80000000f00 */
[----:B------:R-:W-:-:S07]  /*4790*/  MOV R4, R4 ;  /* 0x0000000400047202 */ /* 0x000fce0000000f00 */
.L_x_2320:
[----:B------:R-:W0:Y:S02]  /*47a0*/  LDS R10, [R4] ;  /* 0x00000000040a7984 */ /* 0x000e240000000800 */
[----:B0-----:R-:W-:-:S06]  /*47b0*/  HADD2 R11, R10, R39 ;  /* 0x000000270a0b7230 */ /* 0x001fcc0000000000 */
[----:B------:R-:W0:Y:S02]  /*47c0*/  ATOMS.CAST.SPIN R11, [R4], R10, R11 ;  /* 0x0000000a040b738d */ /* 0x000e24000180000b */
[----:B0-----:R-:W-:-:S13]  /*47d0*/  ISETP.EQ.U32.AND P0, PT, R11, 0x1, PT ;  /* 0x000000010b00780c */ /* 0x001fda0003f02070 */
[----:B------:R-:W-:Y:S05]  /*47e0*/  @!P0 BRA `(.L_x_2320) ;  /* 0xfffffffc00ec8947 */ /* 0x000fea000383ffff */
[----:B------:R-:W-:Y:S05]  /*47f0*/  BRA `(.L_x_2318) ;  /* 0x00000000000c7947 */ /* 0x000fea0003800000 */
.L_x_2319:
[----:B------:R-:W0:Y:S02]  /*4800*/  LD.E R0, desc[UR6][R2.64] ;  /* 0x0000000602007980 */ /* 0x000e24000c101900 */
[----:B0-----:R-:W-:-:S05]  /*4810*/  IADD3 R5, R39, R0, RZ ;  /* 0x0000000027057210 */ /* 0x001fca0007ffe0ff */
[----:B------:R1:W-:Y:S02]  /*4820*/  ST.E desc[UR6][R2.64], R5 ;  /* 0x0000000502007985 */ /* 0x0003e4000c101906 */
.L_x_2318:
[----:B------:R-:W-:Y:S05]  /*4830*/  BSYNC B0 ;  /* 0x0000000000007941 */ /* 0x000fea0003800000 */
.L_x_2317:
[----:B------:R2:W-:Y:S01]  /*4840*/  ATOM.E.ADD.F16x2.RN.STRONG.GPU P0, RZ, desc[UR6][R2.64+0x4], R38 ;  /* 0x0000042602ff79a2 */ /* 0x0005e2000810e1c6 */
[----:B------:R-:W-:Y:S04]  /*4850*/  BSSY B0, `(.L_x_2321) ;  /* 0x000000e000007945 */ /* 0x000fe80003800000 */
[----:B--2---:R-:W-:Y:S05]  /*4860*/  @P0 BRA `(.L_x_2322) ;  /* 0x0000000000300947 */ /* 0x004fea0003800000 */
[----:B------:R-:W2:Y:S02]  /*4870*/  QSPC.E.S P0, RZ, [R2+0x4] ;  /* 0x0000040002ff73aa */ /* 0x000ea40000000500 */
[----:B--2---:R-:W-:Y:S05]  /*4880*/  @!P0 BRA `(.L_x_2323) ;  /* 0x00000000001c8947 */ /* 0x004fea0003800000 */
[----:B-1----:R-:W-:-:S07]  /*4890*/  MOV R2, R2 ;  /* 0x0000000200027202 */ /* 0x002fce0000000f00 */
.L_x_2324:
[----:B0-----:R-:W0:Y:S02]  /*48a0*/  LDS R4, [R2+0x4] ;  /* 0x0000040002047984 */ /* 0x001e240000000800 */
[----:B0-----:R-:W-:-:S10]  /*48b0*/  HFMA2.MMA R5, R4, 1, 1, R38 ;  /* 0x3c003c0004057835 */ /* 0x001fd40000000026 */
[----:B------:R-:W0:Y:S02]  /*48c0*/  ATOMS.CAST.SPIN R5, [R2+0x4], R4, R5 ;  /* 0x000004040205738d */ /* 0x000e240001800005 */
[----:B0-----:R-:W-:-:S13]  /*48d0*/  ISETP.EQ.U32.AND P0, PT, R5, 0x1, PT ;  /* 0x000000010500780c */ /* 0x001fda0003f02070 */
[----:B------:R-:W-:Y:S05]  /*48e0*/  @!P0 BRA `(.L_x_2324) ;  /* 0xfffffffc00ec8947 */ /* 0x000fea000383ffff */
[----:B------:R-:W-:Y:S05]  /*48f0*/  BRA `(.L_x_2322) ;  /* 0x00000000000c7947 */ /* 0x000fea0003800000 */
.L_x_2323:
[----:B------:R-:W0:Y:S02]  /*4900*/  LD.E R0, desc[UR6][R2.64+0x4] ;  /* 0x0000040602007980 */ /* 0x000e24000c101900 */
[----:B01----:R-:W-:-:S05]  /*4910*/  IADD3 R5, R38, R0, RZ ;  /* 0x0000000026057210 */ /* 0x003fca0007ffe0ff */
[----:B------:R2:W-:Y:S02]  /*4920*/  ST.E desc[UR6][R2.64+0x4], R5 ;  /* 0x0000040502007985 */ /* 0x0005e4000c101906 */
.L_x_2322:
[----:B------:R-:W-:Y:S05]  /*4930*/  BSYNC B0 ;  /* 0x0000000000007941 */ /* 0x000fea0003800000 */
.L_x_2321:
        /* <DEDUP_REMOVED lines=9> */
[----:B0-----:R-:W-:-:S04]  /*49d0*/  MOV R4, R2 ;  /* 0x0000000200047202 */ /* 0x001fc80000000f00 */
[----:B------:R-:W-:-:S07]  /*49e0*/  MOV R4, R4 ;  /* 0x0000000400047202 */ /* 0x000fce0000000f00 */
.L_x_2328:
[----:B------:R-:W0:Y:S02]  /*49f0*/  LDS R6, [R4] ;  /* 0x0000000004067984 */ /* 0x000e240000000800 */
[----:B0-----:R-:W-:-:S06]  /*4a00*/  HADD2 R7, R6, R37 ;  /* 0x0000002506077230 */ /* 0x001fcc0000000000 */
[----:B------:R-:W0:Y:S02]  /*4a10*/  ATOMS.CAST.SPIN R7, [R4], R6, R7 ;  /* 0x000000060407738d */ /* 0x000e240001800007 */
[----:B0-----:R-:W-:-:S13]  /*4a20*/  ISETP.EQ.U32.AND P0, PT, R7, 0x1, PT ;  /* 0x000000010700780c */ /* 0x001fda0003f02070 */
[----:B------:R-:W-:Y:S05]  /*4a30*/  @!P0 BRA `(.L_x_2328) ;  /* 0xfffffffc00ec8947 */ /* 0x000fea000383ffff */
[----:B------:R-:W-:Y:S05]  /*4a40*/  BRA `(.L_x_2326) ;  /* 0x00000000000c7947 */ /* 0x000fea0003800000 */
.L_x_2327:
[----:B------:R-:W0:Y:S02]  /*4a50*/  LD.E R0, desc[UR6][R2.64] ;  /* 0x0000000602007980 */ /* 0x000e24000c101900 */
[----:B0-----:R-:W-:-:S05]  /*4a60*/  IADD3 R5, R37, R0, RZ ;  /* 0x0000000025057210 */ /* 0x001fca0007ffe0ff */
[----:B------:R1:W-:Y:S02]  /*4a70*/  ST.E desc[UR6][R2.64], R5 ;  /* 0x0000000502007985 */ /* 0x0003e4000c101906 */
.L_x_2326:
[----:B------:R-:W-:Y:S05]  /*4a80*/  BSYNC B0 ;  /* 0x0000000000007941 */ /* 0x000fea0003800000 */
.L_x_2325:
[----:B------:R2:W-:Y:S02]  /*4a90*/  ATOM.E.ADD.F16x2.RN.STRONG.GPU P0, RZ, desc[UR6][R2.64+0x4], R36 ;  /* 0x0000042402ff79a2 */ /* 0x0005e4000810e1c6 */
[----:B--2---:R-:W-:Y:S05]  /*4aa0*/  @P0 EXIT ;  /* 0x000000000000094d */ /* 0x004fea0003800000 */
[----:B------:R-:W2:Y:S02]  /*4ab0*/  QSPC.E.S P0, RZ, [R2+0x4] ;  /* 0x0000040002ff73aa */ /* 0x000ea40000000500 */
[----:B--2---:R-:W-:Y:S05]  /*4ac0*/  @!P0 BRA `(.L_x_2329) ;  /* 0x00000000001c8947 */ /* 0x004fea0003800000 */
[----:B-1----:R-:W-:-:S07]  /*4ad0*/  MOV R2, R2 ;  /* 0x0000000200027202 */ /* 0x002fce0000000f00 */
.L_x_2330:
[----:B0-----:R-:W0:Y:S02]  /*4ae0*/  LDS R4, [R2+0x4] ;  /* 0x0000040002047984 */ /* 0x001e240000000800 */
[----:B0-----:R-:W-:-:S10]  /*4af0*/  HFMA2.MMA R5, R4, 1, 1, R36 ;  /* 0x3c003c0004057835 */ /* 0x001fd40000000024 */
[----:B------:R-:W0:Y:S02]  /*4b00*/  ATOMS.CAST.SPIN R5, [R2+0x4], R4, R5 ;  /* 0x000004040205738d */ /* 0x000e240001800005 */
[----:B0-----:R-:W-:-:S13]  /*4b10*/  ISETP.EQ.U32.AND P0, PT, R5, 0x1, PT ;  /* 0x000000010500780c */ /* 0x001fda0003f02070 */
[----:B------:R-:W-:Y:S05]  /*4b20*/  @!P0 BRA `(.L_x_2330) ;  /* 0xfffffffc00ec8947 */ /* 0x000fea000383ffff */
[----:B------:R-:W-:Y:S05]  /*4b30*/  EXIT ;  /* 0x000000000000794d */ /* 0x000fea0003800000 */
.L_x_2329:
[----:B------:R-:W0:Y:S02]  /*4b40*/  LD.E R0, desc[UR6][R2.64+0x4] ;  /* 0x0000040602007980 */ /* 0x000e24000c101900 */
[----:B01----:R-:W-:-:S05]  /*4b50*/  IADD3 R5, R36, R0, RZ ;  /* 0x0000000024057210 */ /* 0x003fca0007ffe0ff */
[----:B------:R-:W-:Y:S01]  /*4b60*/  ST.E desc[UR6][R2.64+0x4], R5 ;  /* 0x0000040502007985 */ /* 0x000fe2000c101906 */
[----:B------:R-:W-:Y:S05]  /*4b70*/  EXIT ;  /* 0x000000000000794d */ /* 0x000fea0003800000 */
.L_x_2331:
        /* <DEDUP_REMOVED lines=16> */
.L_x_3698:


//--------------------- .text._Z23gemm_half_q_half_kernelILi3ELi2ELb1ELb0ELi32EEvPK6__halfPKjS4_S2_PS0_iiiiPKtS7_iiiiiibS2_i --------------------------
	.section	.text._Z23gemm_half_q_half_kernelILi3ELi2ELb1ELb0ELi32EEvPK6__halfPKjS4_S2_PS0_iiiiPKtS7_iiiiiibS2_i,"ax",@progbits
	.align	128
        .global         _Z23gemm_half_q_half_kernelILi3ELi2ELb1ELb0ELi32EEvPK6__halfPKjS4_S2_PS0_iiiiPKtS7_iiiiiibS2_i
        .type           _Z23gemm_half_q_half_kernelILi3ELi2ELb1ELb0ELi32EEvPK6__halfPKjS4_S2_PS0_iiiiPKtS7_iiiiiibS2_i,@function
        .size           _Z23gemm_half_q_half_kernelILi3ELi2ELb1ELb0ELi32EEvPK6__halfPKjS4_S2_PS0_iiiiPKtS7_iiiiiibS2_i,(.L_x_3699 - _Z23gemm_half_q_half_kernelILi3ELi2ELb1ELb0ELi32EEvPK6__halfPKjS4_S2_PS0_iiiiPKtS7_iiiiiibS2_i)
        .other          _Z23gemm_half_q_half_kernelILi3ELi2ELb1ELb0ELi32EEvPK6__halfPKjS4_S2_PS0_iiiiPKtS7_iiiiiibS2_i,@"STO_CUDA_ENTRY STV_DEFAULT"
_Z23gemm_half_q_half_kernelILi3ELi2ELb1ELb0ELi32EEvPK6__halfPKjS4_S2_PS0_iiiiPKtS7_iiiiiibS2_i:
.text._Z23gemm_half_q_half_kernelILi3ELi2ELb1ELb0ELi32EEvPK6__halfPKjS4_S2_PS0_iiiiPKtS7_iiiiiibS2_i:
        /* <DEDUP_REMOVED lines=30> */
[----:B------:R-:W2:Y:S01]  /*01e0*/  LDG.E.U16 R8, desc[UR6][R10.64] ;  /* 0x000000060a087981 */ /* 0x000ea2000c1e1500 */
[----:B------:R-:W-:-:S05]  /*01f0*/  @P0 IMAD.X R13, R11, 0x1, R5, P2 ;  /* 0x000000010b0d0824 */ /* 0x000fca00010e0605 */
[----:B------:R-:W3:Y:S01]  /*0200*/  @P0 LDG.E.U16 R7, desc[UR6][R12.64] ;  /* 0x000000060c070981 */ /* 0x000ee2000c1e1500 */
[----:B--2---:R-:W-:-:S04]  /*0210*/  LOP3.LUT R14, R8, R9, RZ, 0xfc, !PT ;  /* 0x00000009080e7212 */ /* 0x004fc800078efcff */
[----:B---3--:R-:W-:-:S04]  /*0220*/  @P0 LOP3.LUT R5, R7, R14, RZ, 0xfc, !PT ;  /* 0x0000000e07050212 */ /* 0x008fc800078efcff */
[----:B------:R-:W-:-:S07]  /*0230*/  @P0 PRMT R14, R5, 0x7610, R14 ;  /* 0x00007610050e0816 */ /* 0x000fce000000000e */
.L_x_2332:
[----:B------:R-:W-:Y:S02]  /*0240*/  PRMT R5, R14, 0x9910, RZ ;  /* 0x000099100e057816 */ /* 0x000fe400000000ff */
[----:B------:R-:W-:Y:S02]  /*0250*/  SHF.L.U32 R55, R0, 0x5, RZ ;  /* 0x0000000500377819 */ /* 0x000fe400000006ff */
[----:B------:R-:W-:Y:S02]  /*0260*/  ISETP.NE.AND P0, PT, R5, RZ, PT ;  /* 0x000000ff0500720c */ /* 0x000fe40003f05270 */
[----:B------:R-:W-:-:S11]  /*0270*/  VIADDMNMX R56, R55, 0x20, R3, PT ;  /* 0x0000002037387846 */ /* 0x000fd60003800103 */
[----:B------:R-:W-:Y:S05]  /*0280*/  @!P0 EXIT ;  /* 0x000000000000894d */ /* 0x000fea0003800000 */
[----:B------:R-:W-:Y:S01]  /*0290*/  IMAD.IADD R11, R55, 0x1, R2 ;  /* 0x00000001370b7824 */ /* 0x000fe200078e0202 */
[----:B------:R-:W-:Y:S01]  /*02a0*/  BSSY B0, `(.L_x_2333) ;  /* 0x000006d000007945 */ /* 0x000fe20003800000 */
[----:B------:R-:W-:-:S03]  /*02b0*/  IMAD.SHL.U32 R5, R15, 0x80, RZ ;  /* 0x000000800f057824 */ /* 0x000fc600078e00ff */
        /* <DEDUP_REMOVED lines=28> */
.L_x_2337:
        /* <DEDUP_REMOVED lines=16> */
.L_x_2336:
        /* <DEDUP_REMOVED lines=16> */
.L_x_2335:
        /* <DEDUP_REMOVED lines=17> */
.L_x_2339:
        /* <DEDUP_REMOVED lines=16> */
.L_x_2338:
[----:B------:R-:W-:-:S05]  /*0890*/  IMAD.IADD R14, R57, 0x1, -R20 ;  /* 0x00000001390e7824 */ /* 0x000fca00078e0a14 */
        /* <DEDUP_REMOVED lines=13> */
.L_x_2334:
[----:B------:R-:W-:Y:S05]  /*0970*/  BSYNC B0 ;  /* 0x0000000000007941 */ /* 0x000fea0003800000 */
.L_x_2333:
        /* <DEDUP_REMOVED lines=20> */
.L_x_2342:
        /* <DEDUP_REMOVED lines=11> */
.L_x_2341:
        /* <DEDUP_REMOVED lines=10> */
.L_x_2340:
[----:B------:R-:W3:Y:S08]  /*0c10*/  LDC R18, c[0x0][0x25c] ;  /* 0x00009700ff127b82 */ /* 0x000ef00000000800 */
[----:B------:R-:W-:Y:S01]  /*0c20*/  BAR.SYNC.DEFER_BLOCKING 0x0 ;  /* 0x0000000000007b1d */ /* 0x000fe20000010000 */
[----:B------:R-:W-:-:S07]  /*0c30*/  ISETP.GE.AND P0, PT, R55, R56, PT ;  /* 0x000000383700720c */ /* 0x000fce0003f06270 */
[----:B------:R-:W4:Y:S06]  /*0c40*/  LDC R20, c[0x0][0x264] ;  /* 0x00009900ff147b82 */ /* 0x000f2c0000000800 */
[----:B------:R-:W-:Y:S05]  /*0c50*/  @P0 BRA `(.L_x_2343) ;  /* 0x0000000000d40947 */ /* 0x000fea0003800000 */
[----:B-1----:R-:W1:Y:S01]  /*0c60*/  LDC.64 R12, c[0x0][0x248] ;  /* 0x00009200ff0c7b82 */ /* 0x002e620000000a00 */
[----:B--2---:R-:W-:-:S07]  /*0c70*/  IMAD.SHL.U32 R3, R0, 0x40, RZ ;  /* 0x0000004000037824 */ /* 0x004fce00078e00ff */
[----:B------:R-:W2:Y:S08]  /*0c80*/  LDC.64 R14, c[0x0][0x220] ;  /* 0x00008800ff0e7b82 */ /* 0x000eb00000000a00 */
[----:B0-----:R-:W0:Y:S01]  /*0c90*/  LDC.64 R16, c[0x0][0x228] ;  /* 0x00008a00ff107b82 */ /* 0x001e220000000a00 */
        /* <DEDUP_REMOVED lines=8> */
[----:B012---:R-:W-:-:S07]  /*0d20*/  SHF.R.S32.HI R21, RZ, 0x3, R4 ;  /* 0x00000003ff157819 */ /* 0x007fce0000011404 */
.L_x_2344:
[----:B-----5:R-:W-:-:S04]  /*0d30*/  VIADD R22, R5, UR4 ;  /* 0x0000000405167c36 */ /* 0x020fc80008000000 */
        /* <DEDUP_REMOVED lines=22> */
[----:B------:R-:W4:Y:S01]  /*0ea0*/  I2F.F16 R3, R4 ;  /* 0x0000000400037306 */ /* 0x000f220000200c00 */
[----:B------:R-:W-:Y:S01]  /*0eb0*/  IADD3 R26, R26, 0x1, RZ ;  /* 0x000000011a1a7810 */ /* 0x000fe20007ffe0ff */
[----:B------:R-:W-:Y:S01]  /*0ec0*/  VIADD R0, R0, 0x1 ;  /* 0x0000000100007836 */ /* 0x000fe20000000000 */
[----:B---3--:R-:W-:Y:S01]  /*0ed0*/  IADD3 R11, R28, R11, RZ ;  /* 0x0000000b1c0b7210 */ /* 0x008fe20007ffe0ff */
[----:B------:R-:W-:Y:S02]  /*0ee0*/  VIADD R2, R2, 0x1 ;  /* 0x0000000102027836 */ /* 0x000fe40000000000 */
[----:B------:R-:W-:Y:S01]  /*0ef0*/  IMAD R27, R0, R0, RZ ;  /* 0x00000000001b7224 */ /* 0x000fe200078e02ff */
[----:B------:R-:W-:Y:S01]  /*0f00*/  ISETP.GE.AND P2, PT, R11, R56, PT ;  /* 0x000000380b00720c */ /* 0x000fe20003f46270 */
[----:B------:R-:W-:Y:S02]  /*0f10*/  IMAD R26, R26, R26, RZ ;  /* 0x0000001a1a1a7224 */ /* 0x000fe400078e02ff */
[----:B------:R-:W-:-:S02]  /*0f20*/  IMAD R24, R2, R2, RZ ;  /* 0x0000000202187224 */ /* 0x000fc400078e02ff */
[----:B0-----:R-:W0:Y:S01]  /*0f30*/  I2F.F16 R23, R26 ;  /* 0x0000001a00177306 */ /* 0x001e220000200c00 */
[----:B----4-:R-:W-:-:S07]  /*0f40*/  HMUL2 R4, R3.H0_H0, R22.H0_H0 ;  /* 0x2000001603047232 */ /* 0x010fce0000000800 */
[----:B------:R-:W1:Y:S01]  /*0f50*/  I2F.F16 R25, R24 ;  /* 0x0000001800197306 */ /* 0x000e620000200c00 */
[----:B0-----:R-:W-:-:S07]  /*0f60*/  HMUL2 R3, R23.H0_H0, R22.H0_H0 ;  /* 0x2000001617037232 */ /* 0x001fce0000000800 */
[----:B------:R-:W0:Y:S01]  /*0f70*/  I2F.F16 R27, R27 ;  /* 0x0000001b001b7306 */ /* 0x000e220000200c00 */
[-C--:B-1----:R-:W-:Y:S02]  /*0f80*/  HMUL2 R2, R25.H0_H0, R22.reuse.H0_H0 ;  /* 0x2000001619027232 */ /* 0x082fe40000000800 */
[----:B0-----:R-:W-:Y:S01]  /*0f90*/  HMUL2 R0, R27.H0_H0, R22.H0_H0 ;  /* 0x200000161b007232 */ /* 0x001fe20000000800 */
[----:B------:R-:W-:Y:S06]  /*0fa0*/  @!P2 BRA `(.L_x_2344) ;  /* 0xfffffffc0060a947 */ /* 0x000fec000383ffff */
.L_x_2343:
[----:B------:R-:W-:Y:S01]  /*0fb0*/  ULDC UR4, c[0x0][0x258] ;  /* 0x0000960000047ab9 */ /* 0x000fe20000000800 */
[----:B------:R-:W-:Y:S01]  /*0fc0*/  ULDC UR5, c[0x0][0x260] ;  /* 0x0000980000057ab9 */ /* 0x000fe20000000800 */
[C---:B------:R-:W-:Y:S01]  /*0fd0*/  ISETP.GT.AND P2, PT, R55.reuse, UR4, PT ;  /* 0x0000000437007c0c */ /* 0x040fe2000bf44270 */
[----:B------:R-:W-:Y:S01]  /*0fe0*/  ULDC UR8, c[0x0][0x268] ;  /* 0x00009a0000087ab9 */ /* 0x000fe20000000800 */
[C---:B--2---:R-:W-:Y:S01]  /*0ff0*/  VIMNMX R5, R55.reuse, UR4, PT ;  /* 0x0000000437057c48 */ /* 0x044fe2000bfe0100 */
[----:B01----:R-:W-:Y:S01]  /*1000*/  IMAD.MOV.U32 R11, RZ, RZ, RZ ;  /* 0x000000ffff0b7224 */ /* 0x003fe200078e00ff */
[C---:B------:R-:W-:Y:S02]  /*1010*/  ISETP.GT.AND P4, PT, R55.reuse, UR5, PT ;  /* 0x0000000537007c0c */ /* 0x040fe4000bf84270 */
[----:B------:R-:W-:Y:S02]  /*1020*/  SHF.R.S32.HI R12, RZ, 0x1f, R5 ;  /* 0x0000001fff0c7819 */ /* 0x000fe40000011405 */
[----:B------:R-:W-:-:S02]  /*1030*/  ISETP.GT.AND P6, PT, R55, UR8, PT ;  /* 0x0000000837007c0c */ /* 0x000fc4000bfc4270 */
[----:B------:R-:W-:Y:S01]  /*1040*/  LEA.HI R13, R12, R5, RZ, 0x5 ;  /* 0x000000050c0d7211 */ /* 0x000fe200078f28ff */
[----:B------:R-:W-:Y:S01]  /*1050*/  IMAD.MOV.U32 R5, RZ, RZ, RZ ;  /* 0x000000ffff057224 */ /* 0x000fe200078e00ff */
[C---:B---3--:R-:W-:Y:S02]  /*1060*/  ISETP.GT.AND P3, PT, R55.reuse, R18, PT ;  /* 0x000000123700720c */ /* 0x048fe40003f64270 */
[----:B----4-:R-:W-:Y:S01]  /*1070*/  ISETP.GT.AND P5, PT, R55, R20, PT ;  /* 0x000000143700720c */ /* 0x010fe20003fa4270 */
        /* <DEDUP_REMOVED lines=8> */
.L_x_2345:
        /* <DEDUP_REMOVED lines=8> */
.L_x_2346:
[----:B------:R-:W-:Y:S01]  /*1180*/  HFMA2.MMA R14, -RZ, RZ, 0, 0 ;  /* 0x00000000ff0e7435 */ /* 0x000fe200000001ff */
[----:B------:R-:W-:Y:S01]  /*1190*/  IMAD.MOV.U32 R12, RZ, RZ, RZ ;  /* 0x000000ffff0c7224 */ /* 0x000fe200078e00ff */
        /* <DEDUP_REMOVED lines=8> */
[----:B------:R-:W-:-:S07]  /*1220*/  IMAD.SHL.U32 R14, R14, 0x4, RZ ;  /* 0x000000040e0e7824 */ /* 0x000fce00078e00ff */
.L_x_2347:
        /* <DEDUP_REMOVED lines=8> */
.L_x_2348:
        /* <DEDUP_REMOVED lines=9> */
.L_x_2349:
        /* <DEDUP_REMOVED lines=19> */
[----:B------:R-:W-:Y:S01]  /*1470*/  SHF.R.S32.HI R13, RZ, 0x1f, R7 ;  /* 0x0000001fff0d7819 */ /* 0x000fe20000011407 */
[----:B------:R-:W-:Y:S01]  /*1480*/  UMOV UR4, 0x400 ;  /* 0x0000040000047882 */ /* 0x000fe20000000000 */
[----:B------:R-:W-:Y:S02]  /*1490*/  IADD3 R7, P4, R10, R7, RZ ;  /* 0x000000070a077210 */ /* 0x000fe40007f9e0ff */
[----:B------:R-:W-:-:S02]  /*14a0*/  MOV R11, R12 ;  /* 0x0000000c000b7202 */ /* 0x000fc40000000f00 */
[----:B------:R-:W-:Y:S02]  /*14b0*/  LEA.HI.X.SX32 R10, R10, R13, 0x1, P4 ;  /* 0x0000000d0a0a7211 */ /* 0x000fe400020f0eff */
[----:B------:R-:W-:Y:S02]  /*14c0*/  ISETP.NE.AND P0, PT, R8, RZ, PT ;  /* 0x000000ff0800720c */ /* 0x000fe40003f05270 */
[----:B------:R-:W-:Y:S02]  /*14d0*/  LEA R54, P4, R7, UR8, 0x2 ;  /* 0x0000000807367c11 */ /* 0x000fe4000f8810ff */
[----:B------:R-:W-:Y:S02]  /*14e0*/  SHF.R.S32.HI R52, RZ, 0x1f, R51 ;  /* 0x0000001fff347819 */ /* 0x000fe40000011433 */
[----:B------:R-:W-:Y:S02]  /*14f0*/  ISETP.NE.AND P2, PT, R9, RZ, PT ;  /* 0x000000ff0900720c */ /* 0x000fe40003f45270 */
[----:B------:R-:W-:Y:S01]  /*1500*/  ISETP.NE.AND P3, PT, R11, RZ, PT ;  /* 0x000000ff0b00720c */ /* 0x000fe20003f65270 */
[----:B0-----:R-:W-:Y:S01]  /*1510*/  ULEA UR4, UR5, UR4, 0x18 ;  /* 0x0000000405047291 */ /* 0x001fe2000f8ec03f */
[----:B------:R-:W-:-:S02]  /*1520*/  ISETP.LT.OR P0, PT, R6, 0x3, !P0 ;  /* 0x000000030600780c */ /* 0x000fc40004701670 */
[----:B------:R-:W-:Y:S01]  /*1530*/  LEA.HI.X R53, R7, UR9, R10, 0x2, P4 ;  /* 0x0000000907357c11 */ /* 0x000fe2000a0f140a */
[----:B------:R-:W-:Y:S01]  /*1540*/  ULDC UR5, c[0x0][0x26c] ;  /* 0x00009b0000057ab9 */ /* 0x000fe20000000800 */
[----:B------:R-:W-:Y:S02]  /*1550*/  PRMT R50, RZ, 0x7610, R50 ;  /* 0x00007610ff327816 */ /* 0x000fe40000000032 */
[----:B------:R-:W-:-:S07]  /*1560*/  SHF.L.U64.HI R52, R51, 0x2, R52 ;  /* 0x0000000233347819 */ /* 0x000fce0000010234 */
.L_x_2354:
[----:B------:R-:W-:Y:S05]  /*1570*/  @!P1 BRA `(.L_x_2351) ;  /* 0x0000000c00d09947 */ /* 0x000fea0003800000 */
[----:B------:R-:W-:Y:S02]  /*1580*/  IMAD.MOV.U32 R6, RZ, RZ, R54 ;  /* 0x000000ffff067224 */ /* 0x000fe400078e0036 */
[----:B------:R-:W-:-:S05]  /*1590*/  IMAD.MOV.U32 R7, RZ, RZ, R53 ;  /* 0x000000ffff077224 */ /* 0x000fca00078e0035 */
[----:B------:R-:W2:Y:S01]  /*15a0*/  LDG.E.128.CONSTANT R8, desc[UR6][R6.64] ;  /* 0x0000000606087981 */ /* 0x000ea2000c1e9d00 */
[----:B------:R-:W-:Y:S01]  /*15b0*/  HFMA2.MMA R13, -RZ, RZ, 0, 0.25 ;  /* 0x00003400ff0d7435 */ /* 0x000fe200000001ff */
[----:B------:R-:W-:Y:S01]  /*15c0*/  IMAD.MOV.U32 R29, RZ, RZ, 0x2c00 ;  /* 0x00002c00ff1d7424 */ /* 0x000fe200078e00ff */
[----:B------:R-:W-:Y:S01]  /*15d0*/  ISETP.GE.AND P4, PT, R57, 0x2, PT ;  /* 0x000000023900780c */ /* 0x000fe20003f86270 */
[----:B------:R-:W-:Y:S01]  /*15e0*/  IMAD.MOV.U32 R37, RZ, RZ, 0x2400 ;  /* 0x00002400ff257424 */ /* 0x000fe200078e00ff */
[C---:B--2---:R-:W-:Y:S02]  /*15f0*/  LOP3.LUT R7, R9.reuse, 0xc000c, RZ, 0xc0, !PT ;  /* 0x000c000c09077812 */ /* 0x044fe400078ec0ff */
[----:B------:R-:W-:Y:S02]  /*1600*/  SHF.R.U32.HI R18, RZ, 0x8, R9 ;  /* 0x00000008ff127819 */ /* 0x000fe40000011609 */
[C---:B------:R-:W-:Y:S02]  /*1610*/  LOP3.LUT R14, R9.reuse, 0x300030, RZ, 0xc0, !PT ;  /* 0x00300030090e7812 */ /* 0x040fe400078ec0ff */
[----:B------:R-:W-:-:S02]  /*1620*/  LOP3.LUT R30, R9, 0xc000c0, RZ, 0xc0, !PT ;  /* 0x00c000c0091e7812 */ /* 0x000fc400078ec0ff */
[----:B------:R-:W-:Y:S02]  /*1630*/  LOP3.LUT R19, R9, 0x30003, RZ, 0xc0, !PT ;  /* 0x0003000309137812 */ /* 0x000fe400078ec0ff */
[C---:B------:R-:W-:Y:S02]  /*1640*/  LOP3.LUT R9, R10.reuse, 0xc000c, RZ, 0xc0, !PT ;  /* 0x000c000c0a097812 */ /* 0x040fe400078ec0ff */
[----:B------:R-:W-:Y:S02]  /*1650*/  SHF.R.U32.HI R20, RZ, 0x8, R10 ;  /* 0x00000008ff147819 */ /* 0x000fe4000001160a */
[C---:B------:R-:W-:Y:S02]  /*1660*/  LOP3.LUT R24, R10.reuse, 0x300030, RZ, 0xc0, !PT ;  /* 0x003000300a187812 */ /* 0x040fe400078ec0ff */
[C---:B------:R-:W-:Y:S02]  /*1670*/  LOP3.LUT R32, R10.reuse, 0xc000c0, RZ, 0xc0, !PT ;  /* 0x00c000c00a207812 */ /* 0x040fe400078ec0ff */
[----:B------:R-:W-:-:S02]  /*1680*/  LOP3.LUT R22, R10, 0x30003, RZ, 0xc0, !PT ;  /* 0x000300030a167812 */ /* 0x000fc400078ec0ff */
[----:B------:R-:W-:Y:S02]  /*1690*/  LOP3.LUT R10, R11, 0xc000c, RZ, 0xc0, !PT ;  /* 0x000c000c0b0a7812 */ /* 0x000fe400078ec0ff */
[----:B------:R-:W-:Y:S02]  /*16a0*/  LOP3.LUT R12, R8, 0xc000c, RZ, 0xc0, !PT ;  /* 0x000c000c080c7812 */ /* 0x000fe400078ec0ff */
[----:B------:R-:W-:Y:S02]  /*16b0*/  SHF.R.U32.HI R16, RZ, 0x8, R8 ;  /* 0x00000008ff107819 */ /* 0x000fe40000011608 */
[----:B------:R-:W-:Y:S02]  /*16c0*/  LOP3.LUT R26, R9, 0x64006400, RZ, 0xfc, !PT ;  /* 0x64006400091a7812 */ /* 0x000fe400078efcff */
[----:B------:R-:W-:Y:S02]  /*16d0*/  SHF.R.U32.HI R21, RZ, 0x8, R11 ;  /* 0x00000008ff157819 */ /* 0x000fe4000001160b */
        /* <DEDUP_REMOVED lines=90> */
[----:B0-----:R-:W-:Y:S01]  /*1c80*/  HFMA2.MMA R58, R38, R16, RZ ;  /* 0x00000010263a7235 */ /* 0x001fe200000000ff */
[----:B------:R-:W-:-:S04]  /*1c90*/  HFMA2 R59, R39, R16, RZ.H0_H0 ;  /* 0x00000010273b7231 */ /* 0x000fc800000400ff */
[----:B------:R-:W-:-:S05]  /*1ca0*/  HFMA2 R59, R7, R17, R59 ;  /* 0x00000011073b7231 */ /* 0x000fca000000003b */
[----:B------:R-:W-:Y:S01]  /*1cb0*/  HFMA2 R58, R6, R17, R58 ;  /* 0x00000011063a7231 */ /* 0x000fe2000000003a */
[----:B------:R-:W-:-:S05]  /*1cc0*/  HFMA2.MMA R59, R15, R18, R59 ;  /* 0x000000120f3b7235 */ /* 0x000fca000000003b */
[----:B------:R-:W-:-:S05]  /*1cd0*/  HFMA2.MMA R58, R14, R18, R58 ;  /* 0x000000120e3a7235 */ /* 0x000fca000000003a */
[----:B------:R-:W-:-:S05]  /*1ce0*/  HFMA2 R59, R31, R19, R59 ;  /* 0x000000131f3b7231 */ /* 0x000fca000000003b */
[----:B------:R-:W-:Y:S01]  /*1cf0*/  HFMA2 R58, R30, R19, R58 ;  /* 0x000000131e3a7231 */ /* 0x000fe2000000003a */
[----:B-1----:R-:W-:-:S05]  /*1d00*/  HFMA2.MMA R59, R43, R20, R59 ;  /* 0x000000142b3b7235 */ /* 0x002fca000000003b */
[----:B------:R-:W-:-:S05]  /*1d10*/  HFMA2.MMA R58, R42, R20, R58 ;  /* 0x000000142a3a7235 */ /* 0x000fca000000003a */
[----:B------:R-:W-:-:S05]  /*1d20*/  HFMA2 R59, R11, R21, R59 ;  /* 0x000000150b3b7231 */ /* 0x000fca000000003b */
[----:B------:R-:W-:Y:S01]  /*1d30*/  HFMA2 R58, R10, R21, R58 ;  /* 0x000000150a3a7231 */ /* 0x000fe2000000003a */
[----:B------:R-:W-:-:S05]  /*1d40*/  HFMA2.MMA R59, R27, R22, R59 ;  /* 0x000000161b3b7235 */ /* 0x000fca000000003b */
[----:B------:R-:W-:-:S05]  /*1d50*/  HFMA2.MMA R58, R26, R22, R58 ;  /* 0x000000161a3a7235 */ /* 0x000fca000000003a */
[----:B------:R-:W-:-:S03]  /*1d60*/  HFMA2 R59, R35, R23, R59 ;  /* 0x00000017233b7231 */ /* 0x000fc6000000003b */
[----:B------:R-:W-:Y:S01]  /*1d70*/  HFMA2.MMA R58, R34, R23, R58 ;  /* 0x00000017223a7235 */ /* 0x000fe2000000003a */
[----:B------:R-:W-:-:S09]  /*1d80*/  HADD2 R59, R59.H0_H0, R59.H1_H1 ;  /* 0x3000003b3b3b7230 */ /* 0x000fd20000000800 */
        /* <DEDUP_REMOVED lines=23> */
.L_x_2352:
[----:B------:R-:W-:Y:S05]  /*1f00*/  @!P4 BRA `(.L_x_2351) ;  /* 0x00000004006cc947 */ /* 0x000fea0003800000 */
[----:B------:R-:W-:Y:S05]  /*1f10*/  @!P3 BRA `(.L_x_2353) ;  /* 0x0000000000b0b947 */ /* 0x000fea0003800000 */
[----:B------:R-:W0:Y:S01]  /*1f20*/  LDS.128 R16, [UR4+0x40] ;  /* 0x00004004ff107984 */ /* 0x000e220008000c00 */
        /* <DEDUP_REMOVED lines=43> */
.L_x_2353:
        /* <DEDUP_REMOVED lines=46> */
.L_x_2351:
[----:B------:R-:W-:Y:S01]  /*24c0*/  VIADD R55, R55, 0x10 ;  /* 0x0000001037377836 */ /* 0x000fe20000000000 */
[----:B------:R-:W-:Y:S01]  /*24d0*/  LEA R54, P5, R51, R54, 0x2 ;  /* 0x0000003633367211 */ /* 0x000fe200078a10ff */
[----:B------:R-:W-:-:S03]  /*24e0*/  UIADD3 UR4, UR4, 0x20, URZ ;  /* 0x0000002004047890 */ /* 0x000fc6000fffe03f */
[----:B------:R-:W-:Y:S01]  /*24f0*/  ISETP.GE.AND P4, PT, R55, UR5, PT ;  /* 0x0000000537007c0c */ /* 0x000fe2000bf86270 */
[----:B------:R-:W-:Y:S01]  /*2500*/  IMAD.X R53, R53, 0x1, R52, P5 ;  /* 0x0000000135357824 */ /* 0x000fe200028e0634 */
[----:B------:R-:W-:-:S13]  /*2510*/  ISETP.LT.AND P6, PT, R55, R56, PT ;  /* 0x000000383700720c */ /* 0x000fda0003fc1270 */
[----:B------:R-:W-:Y:S05]  /*2520*/  @!P4 BRA P6, `(.L_x_2354) ;  /* 0xfffffff00010c947 */ /* 0x000fea000303ffff */
.L_x_2350:
[----:B------:R-:W-:Y:S05]  /*2530*/  @!P1 EXIT ;  /* 0x000000000000994d */ /* 0x000fea0003800000 */
[----:B------:R-:W0:Y:S01]  /*2540*/  S2R R0, SR_CTAID.X ;  /* 0x0000000000007919 */ /* 0x000e220000002500 */
[----:B------:R-:W1:Y:S01]  /*2550*/  S2UR UR4, SR_CTAID.Y ;  /* 0x00000000000479c3 */ /* 0x000e620000002600 */
[----:B------:R-:W0:Y:S07]  /*2560*/  S2R R7, SR_TID.X ;  /* 0x0000000000077919 */ /* 0x000e2e0000002100 */
[----:B------:R-:W2:Y:S08]  /*2570*/  LDC R4, c[0x0][0x23c] ;  /* 0x00008f00ff047b82 */ /* 0x000eb00000000800 */
        /* <DEDUP_REMOVED lines=11> */
[----:B------:R-:W-:-:S05]  /*2630*/  IMAD.MOV.U32 R8, RZ, RZ, R6 ;  /* 0x000000ffff087224 */ /* 0x000fca00078e0006 */
[----:B------:R-:W-:-:S07]  /*2640*/  MOV R8, R8 ;  /* 0x0000000800087202 */ /* 0x000fce0000000f00 */
.L_x_2358:
[----:B------:R-:W0:Y:S02]  /*2650*/  LDS R12, [R8] ;  /* 0x00000000080c7984 */ /* 0x000e240000000800 */
[----:B0-----:R-:W-:-:S10]  /*2660*/  HFMA2.MMA R13, R12, 1, 1, R50 ;  /* 0x3c003c000c0d7835 */ /* 0x001fd40000000032 */
[----:B------:R-:W0:Y:S02]  /*2670*/  ATOMS.CAST.SPIN R13, [R8], R12, R13 ;  /* 0x0000000c080d738d */ /* 0x000e24000180000d */
[----:B0-----:R-:W-:-:S13]  /*2680*/  ISETP.EQ.U32.AND P0, PT, R13, 0x1, PT ;  /* 0x000000010d00780c */ /* 0x001fda0003f02070 */
[----:B------:R-:W-:Y:S05]  /*2690*/  @!P0 BRA `(.L_x_2358) ;  /* 0xfffffffc00ec8947 */ /* 0x000fea000383ffff */
[----:B------:R-:W-:Y:S05]  /*26a0*/  BRA `(.L_x_2356) ;  /* 0x00000000000c7947 */ /* 0x000fea0003800000 */
.L_x_2357:
[----:B------:R-:W2:Y:S02]  /*26b0*/  LD.E R0, desc[UR6][R6.64] ;  /* 0x0000000606007980 */ /* 0x000ea4000c101900 */
[----:B--2---:R-:W-:-:S05]  /*26c0*/  IADD3 R9, R50, R0, RZ ;  /* 0x0000000032097210 */ /* 0x004fca0007ffe0ff */
[----:B------:R0:W-:Y:S02]  /*26d0*/  ST.E desc[UR6][R6.64], R9 ;  /* 0x0000000906007985 */ /* 0x0001e4000c101906 */
.L_x_2356:
[----:B------:R-:W-:Y:S05]  /*26e0*/  BSYNC B0 ;  /* 0x0000000000007941 */ /* 0x000fea0003800000 */
.L_x_2355:
[----:B------:R1:W-:Y:S01]  /*26f0*/  ATOM.E.ADD.F16x2.RN.STRONG.GPU P0, RZ, desc[UR6][R6.64+0x4], R49 ;  /* 0x0000043106ff79a2 */ /* 0x0003e2000810e1c6 */
[----:B------:R-:W-:Y:S04]  /*2700*/  BSSY B0, `(.L_x_2359) ;  /* 0x000000e000007945 */ /* 0x000fe80003800000 */
[----:B-1----:R-:W-:Y:S05]  /*2710*/  @P0 BRA `(.L_x_2360) ;  /* 0x0000000000300947 */ /* 0x002fea0003800000 */
[----:B------:R-:W1:Y:S02]  /*2720*/  QSPC.E.S P0, RZ, [R6+0x4] ;  /* 0x0000040006ff73aa */ /* 0x000e640000000500 */
[----:B-1----:R-:W-:Y:S05]  /*2730*/  @!P0 BRA `(.L_x_2361) ;  /* 0x00000000001c8947 */ /* 0x002fea0003800000 */
[----:B0-----:R-:W-:-:S07]  /*2740*/  MOV R6, R6 ;  /* 0x0000000600067202 */ /* 0x001fce0000000f00 */
.L_x_2362:
[----:B------:R-:W0:Y:S02]  /*2750*/  LDS R8, [R6+0x4] ;  /* 0x0000040006087984 */ /* 0x000e240000000800 */
[----:B0-----:R-:W-:-:S06]  /*2760*/  HADD2 R9, R8, R49 ;  /* 0x0000003108097230 */ /* 0x001fcc0000000000 */
[----:B------:R-:W0:Y:S02]  /*2770*/  ATOMS.CAST.SPIN R9, [R6+0x4], R8, R9 ;  /* 0x000004080609738d */ /* 0x000e240001800009 */
[----:B0-----:R-:W-:-:S13]  /*2780*/  ISETP.EQ.U32.AND P0, PT, R9, 0x1, PT ;  /* 0x000000010900780c */ /* 0x001fda0003f02070 */
[----:B------:R-:W-:Y:S05]  /*2790*/  @!P0 BRA `(.L_x_2362) ;  /* 0xfffffffc00ec8947 */ /* 0x000fea000383ffff */
[----:B------:R-:W-:Y:S05]  /*27a0*/  BRA `(.L_x_2360) ;  /* 0x00000000000c7947 */ /* 0x000fea0003800000 */
.L_x_2361:
[----:B------:R-:W0:Y:S02]  /*27b0*/  LD.E R0, desc[UR6][R6.64+0x4] ;  /* 0x0000040606007980 */ /* 0x000e24000c101900 */
[----:B0-----:R-:W-:-:S05]  /*27c0*/  IMAD.IADD R9, R49, 0x1, R0 ;  /* 0x0000000131097824 */ /* 0x001fca00078e0200 */
[----:B------:R1:W-:Y:S02]  /*27d0*/  ST.E desc[UR6][R6.64+0x4], R9 ;  /* 0x0000040906007985 */ /* 0x0003e4000c101906 */
.L_x_2360:
[----:B------:R-:W-:Y:S05]  /*27e0*/  BSYNC B0 ;  /* 0x0000000000007941 */ /* 0x000fea0003800000 */
.L_x_2359:
        /* <DEDUP_REMOVED lines=11> */
.L_x_2366:
[----:B------:R-:W0:Y:S02]  /*28a0*/  LDS R12, [R8] ;  /* 0x00000000080c7984 */ /* 0x000e240000000800 */
[----:B0-----:R-:W-:-:S10]  /*28b0*/  HFMA2.MMA R13, R12, 1, 1, R48 ;  /* 0x3c003c000c0d7835 */ /* 0x001fd40000000030 */
[----:B------:R-:W0:Y:S02]  /*28c0*/  ATOMS.CAST.SPIN R13, [R8], R12, R13 ;  /* 0x0000000c080d738d */ /* 0x000e24000180000d */
[----:B0-----:R-:W-:-:S13]  /*28d0*/  ISETP.EQ.U32.AND P0, PT, R13, 0x1, PT ;  /* 0x000000010d00780c */ /* 0x001fda0003f02070 */
[----:B------:R-:W-:Y:S05]  /*28e0*/  @!P0 BRA `(.L_x_2366) ;  /* 0xfffffffc00ec8947 */ /* 0x000fea000383ffff */
[----:B------:R-:W-:Y:S05]  /*28f0*/  BRA `(.L_x_2364) ;  /* 0x00000000000c7947 */ /* 0x000fea0003800000 */
.L_x_2365:
[----:B------:R-:W2:Y:S02]  /*2900*/  LD.E R0, desc[UR6][R6.64] ;  /* 0x0000000606007980 */ /* 0x000ea4000c101900 */
[----:B--2---:R-:W-:-:S05]  /*2910*/  IMAD.IADD R9, R48, 0x1, R0 ;  /* 0x0000000130097824 */ /* 0x004fca00078e0200 */
[----:B------:R0:W-:Y:S02]  /*2920*/  ST.E desc[UR6][R6.64], R9 ;  /* 0x0000000906007985 */ /* 0x0001e4000c101906 */
.L_x_2364:
[----:B------:R-:W-:Y:S05]  /*2930*/  BSYNC B0 ;  /* 0x0000000000007941 */ /* 0x000fea0003800000 */
.L_x_2363:
[----:B------:R1:W-:Y:S01]  /*2940*/  ATOM.E.ADD.F16x2.RN.STRONG.GPU P0, RZ, desc[UR6][R6.64+0x4], R47 ;  /* 0x0000042f06ff79a2 */ /* 0x0003e2000810e1c6 */
[----:B------:R-:W-:Y:S04]  /*2950*/  BSSY B0, `(.L_x_2367) ;  /* 0x000000e000007945 */ /* 0x000fe80003800000 */
[----:B-1----:R-:W-:Y:S05]  /*2960*/  @P0 BRA `(.L_x_2368) ;  /* 0x0000000000300947 */ /* 0x002fea0003800000 */
[----:B------:R-:W1:Y:S02]  /*2970*/  QSPC.E.S P0, RZ, [R6+0x4] ;  /* 0x0000040006ff73aa */ /* 0x000e640000000500 */
[----:B-1----:R-:W-:Y:S05]  /*2980*/  @!P0 BRA `(.L_x_2369) ;  /* 0x00000000001c8947 */ /* 0x002fea0003800000 */
[----:B0-----:R-:W-:-:S07]  /*2990*/  MOV R6, R6 ;  /* 0x0000000600067202 */ /* 0x001fce0000000f00 */
.L_x_2370:
[----:B------:R-:W0:Y:S02]  /*29a0*/  LDS R8, [R6+0x4] ;  /* 0x0000040006087984 */ /* 0x000e240000000800 */
[----:B0-----:R-:W-:-:S06]  /*29b0*/  HADD2 R9, R8, R47 ;  /* 0x0000002f08097230 */ /* 0x001fcc0000000000 */
[----:B------:R-:W0:Y:S02]  /*29c0*/  ATOMS.CAST.SPIN R9, [R6+0x4], R8, R9 ;  /* 0x000004080609738d */ /* 0x000e240001800009 */
[----:B0-----:R-:W-:-:S13]  /*29d0*/  ISETP.EQ.U32.AND P0, PT, R9, 0x1, PT ;  /* 0x000000010900780c */ /* 0x001fda0003f02070 */
[----:B------:R-:W-:Y:S05]  /*29e0*/  @!P0 BRA `(.L_x_2370) ;  /* 0xfffffffc00ec8947 */ /* 0x000fea000383ffff */
[----:B------:R-:W-:Y:S05]  /*29f0*/  BRA `(.L_x_2368) ;  /* 0x00000000000c7947 */ /* 0x000fea0003800000 */
.L_x_2369:
[----:B------:R-:W0:Y:S02]  /*2a00*/  LD.E R0, desc[UR6][R6.64+0x4] ;  /* 0x0000040606007980 */ /* 0x000e24000c101900 */
[----:B0-----:R-:W-:-:S05]  /*2a10*/  IMAD.IADD R9, R47, 0x1, R0 ;  /* 0x000000012f097824 */ /* 0x001fca00078e0200 */
[----:B------:R1:W-:Y:S02]  /*2a20*/  ST.E desc[UR6][R6.64+0x4], R9 ;  /* 0x0000040906007985 */ /* 0x0003e4000c101906 */
.L_x_2368:
[----:B------:R-:W-:Y:S05]  /*2a30*/  BSYNC B0 ;  /* 0x0000000000007941 */ /* 0x000fea0003800000 */
.L_x_2367:
        /* <DEDUP_REMOVED lines=9> */
[----:B01----:R-:W-:-:S05]  /*2ad0*/  IMAD.MOV.U32 R6, RZ, RZ, R2 ;  /* 0x000000ffff067224 */ /* 0x003fca00078e0002 */
[----:B------:R-:W-:-:S07]  /*2ae0*/  MOV R6, R6 ;  /* 0x0000000600067202 */ /* 0x000fce0000000f00 */
.L_x_2374:
[----:B------:R-:W0:Y:S02]  /*2af0*/  LDS R8, [R6] ;  /* 0x0000000006087984 */ /* 0x000e240000000800 */
[----:B0-----:R-:W-:-:S10]  /*2b00*/  HFMA2.MMA R9, R8, 1, 1, R46 ;  /* 0x3c003c0008097835 */ /* 0x001fd4000000002e */
[----:B------:R-:W0:Y:S02]  /*2b10*/  ATOMS.CAST.SPIN R9, [R6], R8, R9 ;  /* 0x000000080609738d */ /* 0x000e240001800009 */
[----:B0-----:R-:W-:-:S13]  /*2b20*/  ISETP.EQ.U32.AND P0, PT, R9, 0x1, PT ;  /* 0x000000010900780c */ /* 0x001fda0003f02070 */
[----:B------:R-:W-:Y:S05]  /*2b30*/  @!P0 BRA `(.L_x_2374) ;  /* 0xfffffffc00ec8947 */ /* 0x000fea000383ffff */
[----:B------:R-:W-:Y:S05]  /*2b40*/  BRA `(.L_x_2372) ;  /* 0x00000000000c7947 */ /* 0x000fea0003800000 */
.L_x_2373:
[----:B------:R-:W0:Y:S02]  /*2b50*/  LD.E R0, desc[UR6][R2.64] ;  /* 0x0000000602007980 */ /* 0x000e24000c101900 */
[----:B01----:R-:W-:-:S05]  /*2b60*/  IMAD.IADD R7, R46, 0x1, R0 ;  /* 0x000000012e077824 */ /* 0x003fca00078e0200 */
[----:B------:R2:W-:Y:S02]  /*2b70*/  ST.E desc[UR6][R2.64], R7 ;  /* 0x0000000702007985 */ /* 0x0005e4000c101906 */
.L_x_2372:
[----:B------:R-:W-:Y:S05]  /*2b80*/  BSYNC B0 ;  /* 0x0000000000007941 */ /* 0x000fea0003800000 */
.L_x_2371:
[----:B------:R3:W-:Y:S02]  /*2b90*/  ATOM.E.ADD.F16x2.RN.STRONG.GPU P0, RZ, desc[UR6][R2.64+0x4], R5 ;  /* 0x0000040502ff79a2 */ /* 0x0007e4000810e1c6 */
[----:B---3--:R-:W-:Y:S05]  /*2ba0*/  @P0 EXIT ;  /* 0x000000000000094d */ /* 0x008fea0003800000 */
[----:B------:R-:W3:Y:S02]  /*2bb0*/  QSPC.E.S P0, RZ, [R2+0x4] ;  /* 0x0000040002ff73aa */ /* 0x000ee40000000500 */
[----:B---3--:R-:W-:Y:S05]  /*2bc0*/  @!P0 BRA `(.L_x_2375) ;  /* 0x0000000000208947 */ /* 0x008fea0003800000 */
[----:B--2---:R-:W-:Y:S02]  /*2bd0*/  MOV R2, R2 ;  /* 0x0000000200027202 */ /* 0x004fe40000000f00 */
[----:B------:R-:W-:-:S07]  /*2be0*/  MOV R3, R5 ;  /* 0x0000000500037202 */ /* 0x000fce0000000f00 */
.L_x_2376:
[----:B------:R-:W2:Y:S02]  /*2bf0*/  LDS R4, [R2+0x4] ;  /* 0x0000040002047984 */ /* 0x000ea40000000800 */
[----:B--2---:R-:W-:-:S06]  /*2c00*/  HADD2 R5, R4, R3 ;  /* 0x0000000304057230 */ /* 0x004fcc0000000000 */
[----:B------:R-:W2:Y:S02]  /*2c10*/  ATOMS.CAST.SPIN R5, [R2+0x4], R4, R5 ;  /* 0x000004040205738d */ /* 0x000ea40001800005 */
[----:B--2---:R-:W-:-:S13]  /*2c20*/  ISETP.EQ.U32.AND P0, PT, R5, 0x1, PT ;  /* 0x000000010500780c */ /* 0x004fda0003f02070 */
[----:B------:R-:W-:Y:S05]  /*2c30*/  @!P0 BRA `(.L_x_2376) ;  /* 0xfffffffc00ec8947 */ /* 0x000fea000383ffff */
[----:B------:R-:W-:Y:S05]  /*2c40*/  EXIT ;  /* 0x000000000000794d */ /* 0x000fea0003800000 */
.L_x_2375:
[----:B------:R-:W3:Y:S02]  /*2c50*/  LD.E R0, desc[UR6][R2.64+0x4] ;  /* 0x0000040602007980 */ /* 0x000ee4000c101900 */
[----:B---3--:R-:W-:-:S05]  /*2c60*/  IMAD.IADD R5, R5, 0x1, R0 ;  /* 0x0000000105057824 */ /* 0x008fca00078e0200 */
[----:B------:R-:W-:Y:S01]  /*2c70*/  ST.E desc[UR6][R2.64+0x4], R5 ;  /* 0x0000040502007985 */ /* 0x000fe2000c101906 */
[----:B------:R-:W-:Y:S05]  /*2c80*/  EXIT ;  /* 0x000000000000794d */ /* 0x000fea0003800000 */
.L_x_2377:
        /* <DEDUP_REMOVED lines=15> */
.L_x_3699:


//--------------------- .text._Z23gemm_half_q_half_kernelILi2ELi32ELb1ELb0ELi64EEvPK6__halfPKjS4_S2_PS0_iiiiPKtS7_iiiiiibS2_i --------------------------
	.section	.text._Z23gemm_half_q_half_kernelILi2ELi32ELb1ELb0ELi64EEvPK6__halfPKjS4_S2_PS0_iiiiPKtS7_iiiiiibS2_i,"ax",@progbits
	.align	128
        .global         _Z23gemm_half_q_half_kernelILi2ELi32ELb1ELb0ELi64EEvPK6__halfPKjS4_S2_PS0_iiiiPKtS7_iiiiiibS2_i
        .type           _Z23gemm_half_q_half_kernelILi2ELi32ELb1ELb0ELi64EEvPK6__halfPKjS4_S2_PS0_iiiiPKtS7_iiiiiibS2_i,@function
        .size           _Z23gemm_half_q_half_kernelILi2ELi32ELb1ELb0ELi64EEvPK6__halfPKjS4_S2_PS0_iiiiPKtS7_iiiiiibS2_i,(.L_x_3700 - _Z23gemm_half_q_half_kernelILi2ELi32ELb1ELb0ELi64EEvPK6__halfPKjS4_S2_PS0_iiiiPKtS7_iiiiiibS2_i)
        .other          _Z23gemm_half_q_half_kernelILi2ELi32ELb1ELb0ELi64EEvPK6__halfPKjS4_S2_PS0_iiiiPKtS7_iiiiiibS2_i,@"STO_CUDA_ENTRY STV_DEFAULT"
_Z23gemm_half_q_half_kernelILi2ELi32ELb1ELb0ELi64EEvPK6__halfPKjS4_S2_PS0_iiiiPKtS7_iiiiiibS2_i:
.text._Z23gemm_half_q_half_kernelILi2ELi32ELb1ELb0ELi64EEvPK6__halfPKjS4_S2_PS0_iiiiPKtS7_iiiiiibS2_i:
[----:B------:R-:W0:Y:S01]  /*0000*/  LDC R1, c[0x0][0x28] ;  /* 0x00000a00ff017b82 */ /* 0x000e220000000800 */
[----:B------:R-:W1:Y:S07]  /*0010*/  S2R R11, SR_CTAID.Y ;  /* 0x00000000000b7919 */ /* 0x000e6e0000002600 */
[----:B------:R-:W1:Y:S01]  /*0020*/  LDC R2, c[0x0][0x238] ;  /* 0x00008e00ff027b82 */ /* 0x000e620000000800 */
[----:B------:R-:W-:Y:S01]  /*0030*/  ULDC.64 UR8, c[0x0][0x208] ;  /* 0x0000820000087ab9 */ /* 0x000fe20000000a00 */
[----:B0-----:R-:W-:Y:S01]  /*0040*/  VIADD R1, R1, 0xfffffff0 ;  /* 0xfffffff001017836 */ /* 0x001fe20000000000 */
[----:B------:R-:W0:Y:S01]  /*0050*/  S2R R9, SR_TID.X ;  /* 0x0000000000097919 */ /* 0x000e220000002100 */
[----:B------:R-:W-:-:S02]  /*0060*/  PRMT R3, RZ, 0x7610, R3 ;  /* 0x00007610ff037816 */ /* 0x000fc40000000003 */
[----:B------:R-:W-:Y:S01]  /*0070*/  PRMT R52, RZ, 0x7610, R52 ;  /* 0x00007610ff347816 */ /* 0x000fe20000000034 */
[----:B------:R-:W2:Y:S01]  /*0080*/  S2R R0, SR_CTAID.Z ;  /* 0x0000000000007919 */ /* 0x000ea20000002700 */
[----:B------:R-:W3:Y:S01]  /*0090*/  LDC R4, c[0x0][0x240] ;  /* 0x00009000ff047b82 */ /* 0x000ee20000000800 */
[----:B------:R-:W-:Y:S01]  /*00a0*/  PRMT R8, RZ, 0x7610, R8 ;  /* 0x00007610ff087816 */ /* 0x000fe20000000008 */
[----:B-1----:R-:W-:-:S05]  /*00b0*/  IMAD R5, R11, -0x2, R2 ;  /* 0xfffffffe0b057824 */ /* 0x002fca00078e0202 */
[C---:B------:R-:W-:Y:S02]  /*00c0*/  ISETP.GE.AND P1, PT, R5.reuse, 0x1, PT ;  /* 0x000000010500780c */ /* 0x040fe40003f26270 */
[----:B------:R-:W-:-:S11]  /*00d0*/  VIMNMX R2, R5, 0x2, PT ;  /* 0x0000000205027848 */ /* 0x000fd60003fe0100 */
[----:B------:R-:W-:Y:S05]  /*00e0*/  @!P1 BRA `(.L_x_2378) ;  /* 0x0000000000289947 */ /* 0x000fea0003800000 */
[----:B------:R-:W-:Y:S01]  /*00f0*/  ISETP.GE.AND P0, PT, R2, 0x2, PT ;  /* 0x000000020200780c */ /* 0x000fe20003f06270 */
[----:B------:R-:W1:-:S12]  /*0100*/  LDC.64 R52, c[0x0][0x278] ;  /* 0x00009e00ff347b82 */ /* 0x000e580000000a00 */
[----:B------:R-:W4:Y:S08]  /*0110*/  @P0 LDC R13, c[0x0][0x280] ;  /* 0x0000a000ff0d0b82 */ /* 0x000f300000000800 */
[----:B------:R-:W4:Y:S01]  /*0120*/  @P0 LDC.64 R6, c[0x0][0x278] ;  /* 0x00009e00ff060b82 */ /* 0x000f220000000a00 */
[----:B-1----:R-:W5:Y:S01]  /*0130*/  LDG.E.U16 R52, desc[UR8][R52.64] ;  /* 0x0000000834347981 */ /* 0x002f62000c1e1500 */
[----:B----4-:R-:W-:-:S05]  /*0140*/  @P0 IMAD.WIDE R6, R13, 0x2, R6 ;  /* 0x000000020d060825 */ /* 0x010fca00078e0206 */
[----:B------:R-:W4:Y:S01]  /*0150*/  @P0 LDG.E.U16 R3, desc[UR8][R6.64] ;  /* 0x0000000806030981 */ /* 0x000f22000c1e1500 */
[----:B-----5:R-:W-:Y:S02]  /*0160*/  PRMT R8, R52, 0x7610, R8 ;  /* 0x0000761034087816 */ /* 0x020fe40000000008 */
[----:B----4-:R-:W-:-:S04]  /*0170*/  @P0 LOP3.LUT R10, R3, R52, RZ, 0xfc, !PT ;  /* 0x00000034030a0212 */ /* 0x010fc800078efcff */
[----:B------:R-:W-:-:S07]  /*0180*/  @P0 PRMT R8, R10, 0x7610, R8 ;  /* 0x000076100a080816 */ /* 0x000fce0000000008 */
.L_x_2378:
[----:B------:R-:W-:Y:S01]  /*0190*/  PRMT R6, R8, 0x9910, RZ ;  /* 0x0000991008067816 */ /* 0x000fe200000000ff */
[----:B--2---:R-:W-:Y:S01]  /*01a0*/  IMAD.SHL.U32 R54, R0, 0x40, RZ ;  /* 0x0000004000367824 */ /* 0x004fe200078e00ff */
[----:B------:R-:W1:Y:S02]  /*01b0*/  S2UR UR4, SR_CTAID.X ;  /* 0x00000000000479c3 */ /* 0x000e640000002500 */
[----:B------:R-:W-:Y:S02]  /*01c0*/  ISETP.NE.AND P0, PT, R6, RZ, PT ;  /* 0x000000ff0600720c */ /* 0x000fe40003f05270 */
[----:B---3--:R-:W-:-:S11]  /*01d0*/  VIADDMNMX R53, R54, 0x40, R4, PT ;  /* 0x0000004036357846 */ /* 0x008fd60003800104 */
[----:B-1----:R-:W-:Y:S05]  /*01e0*/  @!P0 EXIT ;  /* 0x000000000000894d */ /* 0x002fea0003800000 */
[----:B0-----:R-:W-:Y:S01]  /*01f0*/  IMAD.IADD R6, R54, 0x1, R9 ;  /* 0x0000000136067824 */ /* 0x001fe200078e0209 */
[----:B------:R-:W-:Y:S01]  /*0200*/  USHF.L.U32 UR4, UR4, 0x8, URZ ;  /* 0x0000000804047899 */ /* 0x000fe2000800063f */
[----:B------:R-:W-:Y:S03]  /*0210*/  BSSY B0, `(.L_x_2379) ;  /* 0x000006c000007945 */ /* 0x000fe60003800000 */
[----:B------:R-:W-:Y:S02]  /*0220*/  ISETP.GE.OR P0, PT, R6, R53, !P1 ;  /* 0x000000350600720c */ /* 0x000fe40004f06670 */
[----:B------:R-:W-:-:S11]  /*0230*/  LEA R7, R9, UR4, 0x2 ;  /* 0x0000000409077c11 */ /* 0x000fd6000f8e10ff */
        /* <DEDUP_REMOVED lines=26> */
.L_x_2383:
        /* <DEDUP_REMOVED lines=16> */
.L_x_2382:
        /* <DEDUP_REMOVED lines=16> */
.L_x_2381:
[----:B------:R-:W0:Y:S01]  /*05e0*/  S2UR UR6, SR_CgaCtaId ;  /* 0x00000000000679c3 */ /* 0x000e220000008800 */
[----:B------:R-:W-:Y:S01]  /*05f0*/  IMAD R8, R11, R4, RZ ;  /* 0x000000040b087224 */ /* 0x000fe200078e02ff */
[----:B------:R-:W-:Y:S01]  /*0600*/  ISETP.GT.AND P2, PT, R2, 0x3, PT ;  /* 0x000000030200780c */ /* 0x000fe20003f44270 */
[----:B------:R-:W-:Y:S01]  /*0610*/  UMOV UR5, 0x400 ;  /* 0x0000040000057882 */ /* 0x000fe20000000000 */
[----:B------:R-:W-:Y:S01]  /*0620*/  ULDC.64 UR10, c[0x0][0x210] ;  /* 0x00008400000a7ab9 */ /* 0x000fe20000000a00 */
[----:B------:R-:W-:Y:S02]  /*0630*/  IMAD.SHL.U32 R8, R8, 0x2, RZ ;  /* 0x0000000208087824 */ /* 0x000fe400078e00ff */
        /* <DEDUP_REMOVED lines=11> */
.L_x_2385:
        /* <DEDUP_REMOVED lines=16> */
.L_x_2384:
        /* <DEDUP_REMOVED lines=14> */
.L_x_2380:
[----:B------:R-:W-:Y:S05]  /*08d0*/  BSYNC B0 ;  /* 0x0000000000007941 */ /* 0x000fea0003800000 */
.L_x_2379:
[----:B------:R-:W-:Y:S02]  /*08e0*/  ULDC UR5, c[0x0][0x23c] ;  /* 0x00008f0000057ab9 */ /* 0x000fe40000000800 */
[----:B------:R-:W-:-:S05]  /*08f0*/  IMAD.U32 R16, RZ, RZ, UR5 ;  /* 0x00000005ff107e24 */ /* 0x000fca000f8e00ff */
        /* <DEDUP_REMOVED lines=12> */
[----:B0-----:R-:W-:-:S03]  /*09c0*/  IMAD.MOV.U32 R17, RZ, RZ, RZ ;  /* 0x000000ffff117224 */ /* 0x001fc600078e00ff */
[----:B------:R-:W-:-:S05]  /*09d0*/  LEA R4, R11, UR4, 0x1 ;  /* 0x000000040b047c11 */ /* 0x000fca000f8e08ff */
[----:B------:R-:W-:-:S04]  /*09e0*/  IMAD R9, R9, 0x4, R4 ;  /* 0x0000000409097824 */ /* 0x000fc800078e0204 */
[----:B-1----:R-:W-:Y:S01]  /*09f0*/  IMAD.WIDE R8, R9, 0x2, R12 ;  /* 0x0000000209087825 */ /* 0x002fe200078e020c */
[----:B------:R-:W-:Y:S06]  /*0a00*/  @!P2 BRA `(.L_x_2387) ;  /* 0x000000000034a947 */ /* 0x000fec0003800000 */
[----:B------:R-:W-:Y:S01]  /*0a10*/  PLOP3.LUT P0, PT, PT, PT, PT, 0x8, 0x0 ;  /* 0x000000000000781c */ /* 0x000fe20003f0e170 */
[----:B------:R-:W-:-:S12]  /*0a20*/  VIADD R4, R2, 0xfffffffd ;  /* 0xfffffffd02047836 */ /* 0x000fd80000000000 */
.L_x_2388:
        /* <DEDUP_REMOVED lines=11> */
.L_x_2387:
[----:B------:R-:W-:-:S05]  /*0ae0*/  IMAD.IADD R4, R2, 0x1, -R17 ;  /* 0x0000000102047824 */ /* 0x000fca00078e0a11 */
[----:B------:R-:W-:-:S13]  /*0af0*/  ISETP.GT.AND P2, PT, R4, 0x1, PT ;  /* 0x000000010400780c */ /* 0x000fda0003f44270 */
[----:B------:R-:W-:Y:S01]  /*0b00*/  @P2 VIADD R17, R17, 0x2 ;  /* 0x0000000211112836 */ /* 0x000fe20000000000 */
[----:B------:R-:W-:Y:S01]  /*0b10*/  @P2 PLOP3.LUT P0, PT, PT, PT, PT, 0x8, 0x0 ;  /* 0x000000000000281c */ /* 0x000fe20003f0e170 */
[C---:B-1----:R-:W-:Y:S01]  /*0b20*/  @P2 IMAD.WIDE R10, R16.reuse, 0x2, R8 ;  /* 0x00000002100a2825 */ /* 0x042fe200078e0208 */
[----:B------:R0:W-:Y:S02]  /*0b30*/  @P2 STG.E.64 desc[UR8][R8.64], RZ ;  /* 0x000000ff08002986 */ /* 0x0001e4000c101b08 */
[----:B------:R-:W-:Y:S02]  /*0b40*/  ISETP.LT.OR P0, PT, R17, R2, P0 ;  /* 0x000000021100720c */ /* 0x000fe40000701670 */
[----:B------:R2:W-:Y:S01]  /*0b50*/  @P2 STG.E.64 desc[UR8][R10.64], RZ ;  /* 0x000000ff0a002986 */ /* 0x0005e2000c101b08 */
[----:B0-----:R-:W-:-:S10]  /*0b60*/  @P2 IMAD.WIDE R8, R16, 0x2, R10 ;  /* 0x0000000210082825 */ /* 0x001fd400078e020a */
[----:B------:R2:W-:Y:S02]  /*0b70*/  @P0 STG.E.64 desc[UR8][R8.64], RZ ;  /* 0x000000ff08000986 */ /* 0x0005e4000c101b08 */
.L_x_2386:
[----:B--2---:R-:W2:Y:S08]  /*0b80*/  LDC.64 R10, c[0x0][0x248] ;  /* 0x00009200ff0a7b82 */ /* 0x004eb00000000a00 */
[----:B------:R-:W-:Y:S01]  /*0b90*/  BAR.SYNC.DEFER_BLOCKING 0x0 ;  /* 0x0000000000007b1d */ /* 0x000fe20000010000 */
[----:B------:R-:W-:Y:S01]  /*0ba0*/  ISETP.GE.AND P0, PT, R54, R53, PT ;  /* 0x000000353600720c */ /* 0x000fe20003f06270 */
[----:B------:R-:W-:-:S06]  /*0bb0*/  IMAD.SHL.U32 R9, R0, 0x80, RZ ;  /* 0x0000008000097824 */ /* 0x000fcc00078e00ff */
[----:B-1----:R-:W1:Y:S08]  /*0bc0*/  LDC R13, c[0x0][0x25c] ;  /* 0x00009700ff0d7b82 */ /* 0x002e700000000800 */
[----:B------:R-:W3:Y:S01]  /*0bd0*/  LDC R15, c[0x0][0x264] ;  /* 0x00009900ff0f7b82 */ /* 0x000ee20000000800 */
[----:B--2---:R-:W-:Y:S01]  /*0be0*/  IMAD.WIDE R8, R9, 0x2, R10 ;  /* 0x0000000209087825 */ /* 0x004fe200078e020a */
[----:B------:R-:W-:Y:S06]  /*0bf0*/  @P0 BRA `(.L_x_2389) ;  /* 0x0000000000d00947 */ /* 0x000fec0003800000 */
[----:B------:R2:W5:Y:S01]  /*0c00*/  LDG.E.U16.CONSTANT R0, desc[UR8][R8.64] ;  /* 0x0000000808007981 */ /* 0x000562000c1e9500 */
[----:B------:R-:W-:Y:S01]  /*0c10*/  SHF.R.S32.HI R2, RZ, 0x1f, R7 ;  /* 0x0000001fff027819 */ /* 0x000fe20000011407 */
[----:B0-----:R-:W-:Y:S02]  /*0c20*/  IMAD.SHL.U32 R6, R7, 0x4, RZ ;  /* 0x0000000407067824 */ /* 0x001fe400078e00ff */
[----:B------:R-:W-:Y:S01]  /*0c30*/  IMAD.MOV.U32 R4, RZ, RZ, R54 ;  /* 0x000000ffff047224 */ /* 0x000fe200078e0036 */
[----:B------:R-:W-:Y:S01]  /*0c40*/  LEA.HI R12, R2, R7, RZ, 0x3 ;  /* 0x00000007020c7211 */ /* 0x000fe200078f18ff */
[----:B------:R-:W-:Y:S01]  /*0c50*/  IMAD.MOV.U32 R2, RZ, RZ, RZ ;  /* 0x000000ffff027224 */ /* 0x000fe200078e00ff */
[----:B------:R-:W-:Y:S02]  /*0c60*/  LOP3.LUT R6, R6, 0x10, RZ, 0xc0, !PT ;  /* 0x0000001006067812 */ /* 0x000fe400078ec0ff */
[----:B------:R-:W-:-:S07]  /*0c70*/  SHF.R.S32.HI R12, RZ, 0x3, R12 ;  /* 0x00000003ff0c7819 */ /* 0x000fce000001140c */
.L_x_2390:
[----:B------:R-:W0:Y:S01]  /*0c80*/  LDC.64 R18, c[0x0][0x220] ;  /* 0x00008800ff127b82 */ /* 0x000e220000000a00 */
[----:B-----5:R-:W-:-:S04]  /*0c90*/  IMAD.IADD R17, R0, 0x1, R2 ;  /* 0x0000000100117824 */ /* 0x020fc800078e0202 */
[----:B------:R-:W-:-:S05]  /*0ca0*/  IMAD R14, R17, R16, RZ ;  /* 0x00000010110e7224 */ /* 0x000fca00078e02ff */
[----:B------:R-:W-:-:S04]  /*0cb0*/  SHF.R.S32.HI R21, RZ, 0x1f, R14 ;  /* 0x0000001fff157819 */ /* 0x000fc8000001140e */
[----:B------:R-:W-:-:S04]  /*0cc0*/  LEA.HI R21, R21, R14, RZ, 0x3 ;  /* 0x0000000e15157211 */ /* 0x000fc800078f18ff */
[----:B------:R-:W-:-:S05]  /*0cd0*/  LEA.HI.SX32 R21, R21, R12, 0x1d ;  /* 0x0000000c15157211 */ /* 0x000fca00078feaff */
[----:B0-----:R-:W-:Y:S02]  /*0ce0*/  IMAD.WIDE R18, R21, 0x4, R18 ;  /* 0x0000000415127825 */ /* 0x001fe400078e0212 */
[----:B------:R-:W0:Y:S04]  /*0cf0*/  LDC.64 R20, c[0x0][0x228] ;  /* 0x00008a00ff147b82 */ /* 0x000e280000000a00 */
[----:B------:R-:W4:Y:S01]  /*0d00*/  LDG.E.CONSTANT R19, desc[UR8][R18.64] ;  /* 0x0000000812137981 */ /* 0x000f22000c1e9900 */
[----:B------:R-:W-:-:S05]  /*0d10*/  LEA R23, R4, 0x1, 0x1 ;  /* 0x0000000104177811 */ /* 0x000fca00078e08ff */
[----:B------:R-:W-:-:S06]  /*0d20*/  IMAD.WIDE R22, R23, 0x2, R10 ;  /* 0x0000000217167825 */ /* 0x000fcc00078e020a */
[----:B------:R-:W2:Y:S01]  /*0d30*/  LDG.E.U16.CONSTANT R23, desc[UR8][R22.64] ;  /* 0x0000000816177981 */ /* 0x000ea2000c1e9500 */
[----:B0-----:R-:W-:-:S06]  /*0d40*/  IMAD.WIDE R20, R17, 0x2, R20 ;  /* 0x0000000211147825 */ /* 0x001fcc00078e0214 */
[----:B------:R0:W3:Y:S01]  /*0d50*/  LDG.E.U16.CONSTANT R20, desc[UR8][R20.64] ;  /* 0x0000000814147981 */ /* 0x0000e2000c1e9500 */
[----:B----4-:R-:W-:-:S04]  /*0d60*/  SHF.R.U32.HI R14, RZ, R6, R19 ;  /* 0x00000006ff0e7219 */ /* 0x010fc80000011613 */
        /* <DEDUP_REMOVED lines=8> */
[----:B------:R-:W-:Y:S01]  /*0df0*/  LOP3.LUT R24, R24, 0xf, RZ, 0xc0, !PT ;  /* 0x0000000f18187812 */ /* 0x000fe200078ec0ff */
[----:B------:R-:W-:-:S02]  /*0e00*/  VIADD R17, R17, 0x1 ;  /* 0x0000000111117836 */ /* 0x000fc40000000000 */
[----:B------:R-:W-:Y:S02]  /*0e10*/  VIADD R14, R14, 0x1 ;  /* 0x000000010e0e7836 */ /* 0x000fe40000000000 */
[----:B------:R-:W-:Y:S02]  /*0e20*/  VIADD R24, R24, 0x1 ;  /* 0x0000000118187836 */ /* 0x000fe40000000000 */
[----:B0-----:R-:W-:Y:S02]  /*0e30*/  IMAD R21, R17, R17, RZ ;  /* 0x0000001111157224 */ /* 0x001fe400078e02ff */
[----:B------:R-:W-:Y:S02]  /*0e40*/  IMAD R17, R14, R14, RZ ;  /* 0x0000000e0e117224 */ /* 0x000fe400078e02ff */
[----:B------:R-:W-:Y:S01]  /*0e50*/  IMAD R24, R24, R24, RZ ;  /* 0x0000001818187224 */ /* 0x000fe200078e02ff */
[----:B------:R-:W-:Y:S08]  /*0e60*/  I2F.F16 R18, R18 ;  /* 0x0000001200127306 */ /* 0x000ff00000200c00 */
[----:B------:R-:W0:Y:S08]  /*0e70*/  I2F.F16 R19, R24 ;  /* 0x0000001800137306 */ /* 0x000e300000200c00 */
[----:B------:R-:W-:Y:S08]  /*0e80*/  I2F.F16 R22, R21 ;  /* 0x0000001500167306 */ /* 0x000ff00000200c00 */
[----:B------:R-:W4:Y:S01]  /*0e90*/  I2F.F16 R17, R17 ;  /* 0x0000001100117306 */ /* 0x000f220000200c00 */
[----:B0-----:R-:W-:Y:S01]  /*0ea0*/  PRMT R19, R18, 0x5410, R19 ;  /* 0x0000541012137816 */ /* 0x001fe20000000013 */
[----:B------:R-:W-:-:S04]  /*0eb0*/  IMAD R14, R2, 0x8, R1 ;  /* 0x00000008020e7824 */ /* 0x000fc800078e0201 */
[----:B---3--:R-:W-:Y:S01]  /*0ec0*/  HMUL2 R18, R19, R20.H0_H0 ;  /* 0x2000001413127232 */ /* 0x008fe20000000000 */
[----:B----4-:R-:W-:-:S05]  /*0ed0*/  PRMT R17, R17, 0x5410, R22 ;  /* 0x0000541011117816 */ /* 0x010fca0000000016 */
[----:B------:R-:W-:Y:S02]  /*0ee0*/  HMUL2 R19, R17, R20.H0_H0 ;  /* 0x2000001411137232 */ /* 0x000fe40000000000 */
[----:B--2---:R-:W-:-:S03]  /*0ef0*/  IMAD.IADD R4, R23, 0x1, R4 ;  /* 0x0000000117047824 */ /* 0x004fc600078e0204 */
[----:B------:R4:W-:Y:S02]  /*0f00*/  STL.64 [R14], R18 ;  /* 0x000000120e007387 */ /* 0x0009e40000100a00 */
[----:B------:R-:W-:Y:S01]  /*0f10*/  ISETP.GE.AND P2, PT, R4, R53, PT ;  /* 0x000000350400720c */ /* 0x000fe20003f46270 */
[----:B------:R-:W-:-:S12]  /*0f20*/  VIADD R2, R2, 0x1 ;  /* 0x0000000102027836 */ /* 0x000fd80000000000 */
[----:B----4-:R-:W-:Y:S05]  /*0f30*/  @!P2 BRA `(.L_x_2390) ;  /* 0xfffffffc0050a947 */ /* 0x010fea000383ffff */
.L_x_2389:
[----:B------:R-:W-:Y:S01]  /*0f40*/  ULDC UR4, c[0x0][0x258] ;  /* 0x0000960000047ab9 */ /* 0x000fe20000000800 */
[----:B------:R-:W-:Y:S01]  /*0f50*/  ULDC UR5, c[0x0][0x260] ;  /* 0x0000980000057ab9 */ /* 0x000fe20000000800 */
[C---:B------:R-:W-:Y:S01]  /*0f60*/  ISETP.GT.AND P2, PT, R54.reuse, UR4, PT ;  /* 0x0000000436007c0c */ /* 0x040fe2000bf44270 */
[----:B------:R-:W-:Y:S01]  /*0f70*/  ULDC UR6, c[0x0][0x268] ;  /* 0x00009a0000067ab9 */ /* 0x000fe20000000800 */
[C---:B------:R-:W-:Y:S01]  /*0f80*/  VIMNMX R0, R54.reuse, UR4, PT ;  /* 0x0000000436007c48 */ /* 0x040fe2000bfe0100 */
[----:B------:R-:W-:Y:S01]  /*0f90*/  IMAD.MOV.U32 R4, RZ, RZ, RZ ;  /* 0x000000ffff047224 */ /* 0x000fe200078e00ff */
[C---:B------:R-:W-:Y:S01]  /*0fa0*/  ISETP.GT.AND P4, PT, R54.reuse, UR5, PT ;  /* 0x0000000536007c0c */ /* 0x040fe2000bf84270 */
[----:B0-----:R-:W-:Y:S01]  /*0fb0*/  IMAD.MOV.U32 R17, RZ, RZ, RZ ;  /* 0x000000ffff117224 */ /* 0x001fe200078e00ff */
[----:B------:R-:W-:Y:S01]  /*0fc0*/  SHF.R.S32.HI R11, RZ, 0x1f, R0 ;  /* 0x0000001fff0b7819 */ /* 0x000fe20000011400 */
[----:B------:R-:W-:Y:S01]  /*0fd0*/  IMAD.MOV.U32 R2, RZ, RZ, RZ ;  /* 0x000000ffff027224 */ /* 0x000fe200078e00ff */
[----:B------:R-:W-:-:S02]  /*0fe0*/  ISETP.GT.AND P6, PT, R54, UR6, PT ;  /* 0x0000000636007c0c */ /* 0x000fc4000bfc4270 */
[----:B------:R-:W-:Y:S01]  /*0ff0*/  LEA.HI R11, R11, R0, RZ, 0x5 ;  /* 0x000000000b0b7211 */ /* 0x000fe200078f28ff */
[----:B------:R-:W-:Y:S01]  /*1000*/  IMAD.MOV.U32 R0, RZ, RZ, RZ ;  /* 0x000000ffff007224 */ /* 0x000fe200078e00ff */
[C---:B-1----:R-:W-:Y:S02]  /*1010*/  ISETP.GT.AND P3, PT, R54.reuse, R13, PT ;  /* 0x0000000d3600720c */ /* 0x042fe40003f64270 */
[----:B---3--:R-:W-:Y:S02]  /*1020*/  ISETP.GT.AND P5, PT, R54, R15, PT ;  /* 0x0000000f3600720c */ /* 0x008fe40003fa4270 */
[----:B------:R-:W-:Y:S01]  /*1030*/  SHF.R.S32.HI R19, RZ, 0x5, R11 ;  /* 0x00000005ff137819 */ /* 0x000fe2000001140b */
[----:B------:R-:W-:Y:S10]  /*1040*/  @!P2 BRA `(.L_x_2391) ;  /* 0x00000000001ca947 */ /* 0x000ff40003800000 */
[----:B------:R-:W0:Y:S02]  /*1050*/  LDC R11, c[0x0][0x25c] ;  /* 0x00009700ff0b7b82 */ /* 0x000e240000000800 */
[----:B0-----:R-:W-:-:S05]  /*1060*/  VIMNMX R2, R54, R11, PT ;  /* 0x0000000b36027248 */ /* 0x001fca0003fe0100 */
[----:B------:R-:W-:-:S05]  /*1070*/  VIADD R2, R2, -UR4 ;  /* 0x8000000402027c36 */ /* 0x000fca0008000000 */
[----:B------:R-:W-:-:S04]  /*1080*/  SHF.R.S32.HI R11, RZ, 0x1f, R2 ;  /* 0x0000001fff0b7819 */ /* 0x000fc80000011402 */
[----:B------:R-:W-:-:S04]  /*1090*/  LEA.HI R11, R11, R2, RZ, 0x5 ;  /* 0x000000020b0b7211 */ /* 0x000fc800078f28ff */
[----:B------:R-:W-:-:S05]  /*10a0*/  SHF.R.S32.HI R11, RZ, 0x5, R11 ;  /* 0x00000005ff0b7819 */ /* 0x000fca000001140b */
[----:B------:R-:W-:-:S07]  /*10b0*/  IMAD R2, R11, 0x6, RZ ;  /* 0x000000060b027824 */ /* 0x000fce00078e02ff */
.L_x_2391:
        /* <DEDUP_REMOVED lines=8> */
.L_x_2392:
        /* <DEDUP_REMOVED lines=8> */
.L_x_2393:
        /* <DEDUP_REMOVED lines=8> */
.L_x_2394:
[----:B------:R-:W-:Y:S01]  /*1240*/  IMAD.MOV.U32 R11, RZ, RZ, RZ ;  /* 0x000000ffff0b7224 */ /* 0x000fe200078e00ff */
[----:B------:R-:W-:Y:S06]  /*1250*/  @!P6 BRA `(.L_x_2395) ;  /* 0x00000000001ce947 */ /* 0x000fec0003800000 */
[----:B------:R-:W0:Y:S02]  /*1260*/  LDC R11, c[0x0][0x26c] ;  /* 0x00009b00ff0b7b82 */ /* 0x000e240000000800 */
[----:B0-----:R-:W-:-:S05]  /*1270*/  VIMNMX R6, R54, R11, PT ;  /* 0x0000000b36067248 */ /* 0x001fca0003fe0100 */
[----:B------:R-:W-:-:S05]  /*1280*/  VIADD R6, R6, -UR6 ;  /* 0x8000000606067c36 */ /* 0x000fca0008000000 */
[----:B------:R-:W-:-:S04]  /*1290*/  SHF.R.S32.HI R11, RZ, 0x1f, R6 ;  /* 0x0000001fff0b7819 */ /* 0x000fc80000011406 */
[----:B------:R-:W-:-:S04]  /*12a0*/  LEA.HI R11, R11, R6, RZ, 0x5 ;  /* 0x000000060b0b7211 */ /* 0x000fc800078f28ff */
[----:B------:R-:W-:-:S05]  /*12b0*/  SHF.R.S32.HI R11, RZ, 0x5, R11 ;  /* 0x00000005ff0b7819 */ /* 0x000fca000001140b */
[----:B------:R-:W-:-:S07]  /*12c0*/  IMAD.SHL.U32 R11, R11, 0x2, RZ ;  /* 0x000000020b0b7824 */ /* 0x000fce00078e00ff */
.L_x_2395:
[----:B------:R-:W-:Y:S01]  /*12d0*/  ISETP.GE.OR P0, PT, R54, R13, P0 ;  /* 0x0000000d3600720c */ /* 0x000fe20000706670 */
[----:B------:R-:W-:Y:S01]  /*12e0*/  IMAD R2, R19, 0x8, R2 ;  /* 0x0000000813027824 */ /* 0x000fe200078e0202 */
[----:B------:R-:W-:Y:S02]  /*12f0*/  PRMT R22, RZ, 0x5410, RZ ;  /* 0x00005410ff167816 */ /* 0x000fe400000000ff */
[----:B------:R-:W-:Y:S02]  /*1300*/  PRMT R23, RZ, 0x5410, RZ ;  /* 0x00005410ff177816 */ /* 0x000fe400000000ff */
[----:B------:R-:W-:Y:S02]  /*1310*/  IADD3 R0, R17, R2, R0 ;  /* 0x0000000211007210 */ /* 0x000fe40007ffe000 */
[----:B------:R-:W-:Y:S02]  /*1320*/  PRMT R18, RZ, 0x5410, RZ ;  /* 0x00005410ff127816 */ /* 0x000fe400000000ff */
[----:B------:R-:W-:-:S02]  /*1330*/  IADD3 R13, R11, R0, R4 ;  /* 0x000000000b0d7210 */ /* 0x000fc40007ffe004 */
[----:B------:R-:W-:Y:S01]  /*1340*/  PRMT R19, RZ, 0x5410, RZ ;  /* 0x00005410ff137816 */ /* 0x000fe200000000ff */
[----:B------:R-:W-:Y:S06]  /*1350*/  @P0 BRA `(.L_x_2396) ;  /* 0x0000001c00f00947 */ /* 0x000fec0003800000 */
[----:B------:R-:W2:Y:S04]  /*1360*/  LDL.64 R10, [R1] ;  /* 0x00000000010a7983 */ /* 0x000ea80000100a00 */
[----:B------:R-:W3:Y:S01]  /*1370*/  LDG.E.U16.CONSTANT R17, desc[UR8][R8.64+0x2] ;  /* 0x0000020808117981 */ /* 0x000ee2000c1e9500 */
[----:B------:R-:W-:Y:S01]  /*1380*/  IMAD R0, R13, R16, RZ ;  /* 0x000000100d007224 */ /* 0x000fe200078e02ff */
[----:B------:R-:W0:Y:S01]  /*1390*/  S2UR UR5, SR_CgaCtaId ;  /* 0x00000000000579c3 */ /* 0x000e220000008800 */
[----:B------:R-:W-:Y:S01]  /*13a0*/  PRMT R2, R3, 0x9910, RZ ;  /* 0x0000991003027816 */ /* 0x000fe200000000ff */
[----:B------:R-:W-:Y:S01]  /*13b0*/  ULDC.64 UR6, c[0x0][0x218] ;  /* 0x0000860000067ab9 */ /* 0x000fe20000000a00 */
[----:B------:R-:W-:Y:S01]  /*13c0*/  UMOV UR4, 0x400 ;  /* 0x0000040000047882 */ /* 0x000fe20000000000 */
[----:B------:R-:W-:Y:S01]  /*13d0*/  SHF.R.S32.HI R3, RZ, 0x1f, R0 ;  /* 0x0000001fff037819 */ /* 0x000fe20000011400 */
[----:B------:R-:W-:Y:S01]  /*13e0*/  IMAD.MOV.U32 R21, RZ, RZ, RZ ;  /* 0x000000ffff157224 */ /* 0x000fe200078e00ff */
[----:B------:R-:W-:-:S02]  /*13f0*/  IADD3 R4, P2, R7, R0, RZ ;  /* 0x0000000007047210 */ /* 0x000fc40007f5e0ff */
[----:B------:R-:W1:Y:S01]  /*1400*/  LDC R0, c[0x0][0x23c] ;  /* 0x00008f00ff007b82 */ /* 0x000e620000000800 */
[----:B------:R-:W-:Y:S02]  /*1410*/  ISETP.NE.AND P0, PT, R2, RZ, PT ;  /* 0x000000ff0200720c */ /* 0x000fe40003f05270 */
[----:B------:R-:W-:Y:S02]  /*1420*/  LEA.HI.X.SX32 R3, R7, R3, 0x1, P2 ;  /* 0x0000000307037211 */ /* 0x000fe400010f0eff */
[C---:B------:R-:W-:Y:S02]  /*1430*/  LEA R56, P2, R4.reuse, UR6, 0x2 ;  /* 0x0000000604387c11 */ /* 0x040fe4000f8410ff */
[----:B------:R-:W-:Y:S02]  /*1440*/  ISETP.LT.OR P0, PT, R5, 0x2, !P0 ;  /* 0x000000020500780c */ /* 0x000fe40004701670 */
[----:B------:R-:W-:Y:S02]  /*1450*/  LEA.HI.X R57, R4, UR7, R3, 0x2, P2 ;  /* 0x0000000704397c11 */ /* 0x000fe400090f1403 */
[----:B------:R-:W-:-:S02]  /*1460*/  SHF.R.S32.HI R20, RZ, 0x1f, R16 ;  /* 0x0000001fff147819 */ /* 0x000fc40000011410 */
[----:B------:R-:W-:Y:S01]  /*1470*/  PRMT R22, R22, 0x5410, RZ ;  /* 0x0000541016167816 */ /* 0x000fe200000000ff */
[----:B0-----:R-:W-:-:S03]  /*1480*/  ULEA UR4, UR5, UR4, 0x18 ;  /* 0x0000000405047291 */ /* 0x001fc6000f8ec03f */
[----:B------:R-:W-:Y:S01]  /*1490*/  ULDC UR5, c[0x0][0x25c] ;  /* 0x0000970000057ab9 */ /* 0x000fe20000000800 */
[----:B--2---:R-:W-:Y:S02]  /*14a0*/  PRMT R3, R10, 0x7610, R11 ;  /* 0x000076100a037816 */ /* 0x004fe4000000000b */
[----:B------:R-:W-:Y:S01]  /*14b0*/  PRMT R2, R11, 0x7610, R10 ;  /* 0x000076100b027816 */ /* 0x000fe2000000000a */
[----:B-1-3--:R-:W-:-:S07]  /*14c0*/  IMAD.IADD R17, R54, 0x1, R17 ;  /* 0x0000000136117824 */ /* 0x00afce00078e0211 */
.L_x_2401:
[----:B------:R-:W-:-:S13]  /*14d0*/  ISETP.NE.AND P2, PT, R54, R17, PT ;  /* 0x000000113600720c */ /* 0x000fda0003f45270 */
[----:B------:R-:W0:Y:S01]  /*14e0*/  @!P2 LDC.64 R8, c[0x0][0x248] ;  /* 0x00009200ff08ab82 */ /* 0x000e220000000a00 */
[----:B------:R-:W-:Y:S02]  /*14f0*/  @!P2 VIADD R21, R21, 0x1 ;  /* 0x000000011515a836 */ /* 0x000fe40000000000 */
[----:B------:R-:W-:Y:S02]  /*1500*/  @!P2 IMAD.SHL.U32 R5, R54, 0x2, RZ ;  /* 0x000000023605a824 */ /* 0x000fe400078e00ff */
[----:B------:R-:W-:-:S06]  /*1510*/  @!P2 IMAD R10, R21, 0x8, R1 ;  /* 0x00000008150aa824 */ /* 0x000fcc00078e0201 */
        /* <DEDUP_REMOVED lines=8> */
[----:B------:R-:W-:Y:S01]  /*15a0*/  @!P2 PRMT R2, R11, 0x7610, R2 ;  /* 0x000076100b02a816 */ /* 0x000fe20000000002 */
[----:B---3--:R-:W-:Y:S01]  /*15b0*/  @!P2 IMAD.IADD R17, R9, 0x1, R54 ;  /* 0x000000010911a824 */ /* 0x008fe200078e0236 */
[----:B0-----:R-:W-:Y:S06]  /*15c0*/  @!P1 BRA `(.L_x_2397) ;  /* 0x0000000c00909947 */ /* 0x001fec0003800000 */
[----:B------:R-:W-:-:S04]  /*15d0*/  IMAD.WIDE R12, R16, 0x4, R56 ;  /* 0x00000004100c7825 */ /* 0x000fc800078e0238 */
[----:B------:R-:W-:Y:S02]  /*15e0*/  IMAD.WIDE R8, R16, 0x4, R12 ;  /* 0x0000000410087825 */ /* 0x000fe400078e020c */
[----:B------:R-:W2:Y:S04]  /*15f0*/  LDG.E.128.CONSTANT R12, desc[UR8][R12.64] ;  /* 0x000000080c0c7981 */ /* 0x000ea8000c1e9d00 */
[----:B------:R-:W3:Y:S01]  /*1600*/  LDG.E.128.CONSTANT R8, desc[UR8][R8.64] ;  /* 0x0000000808087981 */ /* 0x000ee2000c1e9d00 */
[----:B------:R-:W-:Y:S02]  /*1610*/  PRMT R32, R52, 0x9910, RZ ;  /* 0x0000991034207816 */ /* 0x000fe400000000ff */
[----:B-----5:R-:W-:Y:S02]  /*1620*/  SHF.R.U32.HI R28, RZ, 0xc, R4 ;  /* 0x0000000cff1c7819 */ /* 0x020fe40000011604 */
[----:B------:R-:W-:-:S02]  /*1630*/  SHF.R.U32.HI R29, RZ, 0xc, R5 ;  /* 0x0000000cff1d7819 */ /* 0x000fc40000011605 */
[----:B------:R-:W-:Y:S02]  /*1640*/  ISETP.NE.AND P2, PT, R32, RZ, PT ;  /* 0x000000ff2000720c */ /* 0x000fe40003f45270 */
        /* <DEDUP_REMOVED lines=16> */
[----:B---3--:R-:W-:-:S02]  /*1750*/  SHF.R.U32.HI R41, RZ, 0x8, R8 ;  /* 0x00000008ff297819 */ /* 0x008fc40000011608 */
[--C-:B------:R-:W-:Y:S02]  /*1760*/  SHF.R.U32.HI R48, RZ, 0xa, R8.reuse ;  /* 0x0000000aff307819 */ /* 0x100fe40000011608 */
[----:B------:R-:W-:Y:S02]  /*1770*/  LOP3.LUT R32, R8, 0x3f003f, RZ, 0xc0, !PT ;  /* 0x003f003f08207812 */ /* 0x000fe400078ec0ff */
[----:B------:R-:W-:Y:S02]  /*1780*/  SHF.R.U32.HI R40, RZ, 0x6, R8 ;  /* 0x00000006ff287819 */ /* 0x000fe40000011608 */
[----:B------:R-:W-:Y:S02]  /*1790*/  SHF.R.U32.HI R43, RZ, 0x8, R9 ;  /* 0x00000008ff2b7819 */ /* 0x000fe40000011609 */
[----:B------:R-:W-:Y:S02]  /*17a0*/  LOP3.LUT R8, R29, 0xf000f, RZ, 0xc0, !PT ;  /* 0x000f000f1d087812 */ /* 0x000fe400078ec0ff */
[----:B------:R-:W-:-:S02]  /*17b0*/  SHF.R.U32.HI R45, RZ, 0x8, R10 ;  /* 0x00000008ff2d7819 */ /* 0x000fc4000001160a */
[--C-:B------:R-:W-:Y:S02]  /*17c0*/  SHF.R.U32.HI R50, RZ, 0xa, R10.reuse ;  /* 0x0000000aff327819 */ /* 0x100fe4000001160a */
[----:B------:R-:W-:Y:S02]  /*17d0*/  LOP3.LUT R34, R10, 0x3f003f, RZ, 0xc0, !PT ;  /* 0x003f003f0a227812 */ /* 0x000fe400078ec0ff */
[----:B------:R-:W-:Y:S02]  /*17e0*/  SHF.R.U32.HI R44, RZ, 0x6, R10 ;  /* 0x00000006ff2c7819 */ /* 0x000fe4000001160a */
[----:B------:R-:W-:Y:S02]  /*17f0*/  SHF.R.U32.HI R47, RZ, 0x8, R11 ;  /* 0x00000008ff2f7819 */ /* 0x000fe4000001160b */
[----:B------:R-:W-:Y:S02]  /*1800*/  LOP3.LUT R10, R31, 0xf000f, RZ, 0xc0, !PT ;  /* 0x000f000f1f0a7812 */ /* 0x000fe400078ec0ff */
[----:B------:R-:W-:-:S02]  /*1810*/  LOP3.LUT R41, R28, 0x300030, R41, 0xf8, !PT ;  /* 0x003000301c297812 */ /* 0x000fc400078ef829 */
[----:B------:R-:W-:Y:S02]  /*1820*/  LOP3.LUT R43, R8, 0x300030, R43, 0xf8, !PT ;  /* 0x00300030082b7812 */ /* 0x000fe400078ef82b */
[--C-:B--2---:R-:W-:Y:S02]  /*1830*/  SHF.R.U32.HI R8, RZ, 0xc, R12.reuse ;  /* 0x0000000cff087819 */ /* 0x104fe4000001160c */
[----:B------:R-:W-:Y:S02]  /*1840*/  LOP3.LUT R28, R12, 0x3f003f, RZ, 0xc0, !PT ;  /* 0x003f003f0c1c7812 */ /* 0x000fe400078ec0ff */
[----:B------:R-:W-:Y:S02]  /*1850*/  SHF.R.U32.HI R36, RZ, 0x6, R12 ;  /* 0x00000006ff247819 */ /* 0x000fe4000001160c */
        /* <DEDUP_REMOVED lines=8> */
[--C-:B------:R-:W-:Y:S02]  /*18e0*/  SHF.R.U32.HI R49, RZ, 0xa, R9.reuse ;  /* 0x0000000aff317819 */ /* 0x100fe40000011609 */
        /* <DEDUP_REMOVED lines=109> */
[----:B------:R-:W-:Y:S02]  /*1fc0*/  PRMT R55, R55, 0x5410, R58 ;  /* 0x0000541037377816 */ /* 0x000fe4000000003a */
[----:B------:R-:W-:-:S06]  /*1fd0*/  PRMT R58, R3, 0x7610, R2 ;  /* 0x00007610033a7816 */ /* 0x000fcc0000000002 */
[----:B------:R-:W-:Y:S01]  /*1fe0*/  HFMA2.MMA R19, R55, R58, R19 ;  /* 0x0000003a37137235 */ /* 0x000fe20000000013 */
[----:B------:R-:W-:Y:S01]  /*1ff0*/  HFMA2 R55, R14, R4, RZ.H0_H0 ;  /* 0x000000040e377231 */ /* 0x000fe200000400ff */
[----:B------:R-:W-:-:S03]  /*2000*/  HFMA2.MMA R4, R15, R4, RZ ;  /* 0x000000040f047235 */ /* 0x000fc600000000ff */
[----:B------:R-:W-:-:S04]  /*2010*/  HFMA2 R55, R26, R5, R55 ;  /* 0x000000051a377231 */ /* 0x000fc80000000037 */
[----:B------:R-:W-:Y:S01]  /*2020*/  HFMA2 R55, R30, R6, R55 ;  /* 0x000000061e377231 */ /* 0x000fe20000000037 */
[----:B------:R-:W-:-:S08]  /*2030*/  HFMA2.MMA R4, R27, R5, R4 ;  /* 0x000000051b047235 */ /* 0x000fd00000000004 */
[----:B------:R-:W-:Y:S01]  /*2040*/  HFMA2.MMA R6, R31, R6, R4 ;  /* 0x000000061f067235 */ /* 0x000fe20000000004 */
[----:B------:R-:W-:-:S04]  /*2050*/  HFMA2 R4, R38, R7, R55 ;  /* 0x0000000726047231 */ /* 0x000fc80000000037 */
[----:B------:R-:W-:-:S03]  /*2060*/  HFMA2 R4, R34, R8, R4 ;  /* 0x0000000822047231 */ /* 0x000fc60000000004 */
[----:B------:R-:W-:Y:S01]  /*2070*/  HFMA2.MMA R6, R39, R7, R6 ;  /* 0x0000000727067235 */ /* 0x000fe20000000006 */
[----:B------:R-:W-:Y:S01]  /*2080*/  HFMA2 R5, R44, R9, R4 ;  /* 0x000000092c057231 */ /* 0x000fe20000000004 */
[----:B------:R-:W-:-:S03]  /*2090*/  PRMT R4, R2, 0x7610, R3 ;  /* 0x0000761002047816 */ /* 0x000fc60000000003 */
[----:B------:R-:W-:-:S03]  /*20a0*/  HFMA2 R5, R45, R10, R5 ;  /* 0x0000000a2d057231 */ /* 0x000fc60000000005 */
[----:B------:R-:W-:Y:S01]  /*20b0*/  HFMA2.MMA R6, R35, R8, R6 ;  /* 0x0000000823067235 */ /* 0x000fe20000000006 */
[----:B------:R-:W-:-:S04]  /*20c0*/  HFMA2 R5, R50, R11, R5 ;  /* 0x0000000b32057231 */ /* 0x000fc80000000005 */
[----:B------:R-:W-:-:S03]  /*20d0*/  HADD2 R5, R5.H0_H0, R5.H1_H1 ;  /* 0x3000000505057230 */ /* 0x000fc60000000800 */
[----:B------:R-:W-:-:S08]  /*20e0*/  HFMA2.MMA R6, R46, R9, R6 ;  /* 0x000000092e067235 */ /* 0x000fd00000000006 */
[----:B------:R-:W-:-:S08]  /*20f0*/  HFMA2.MMA R6, R47, R10, R6 ;  /* 0x0000000a2f067235 */ /* 0x000fd00000000006 */
[----:B------:R-:W-:-:S10]  /*2100*/  HFMA2.MMA R6, R51, R11, R6 ;  /* 0x0000000b33067235 */ /* 0x000fd40000000006 */
[----:B------:R-:W-:-:S05]  /*2110*/  HADD2 R6, R6.H0_H0, R6.H1_H1 ;  /* 0x3000000606067230 */ /* 0x000fca0000000800 */
[----:B------:R-:W-:-:S05]  /*2120*/  PRMT R5, R5, 0x5410, R6 ;  /* 0x0000541005057816 */ /* 0x000fca0000000006 */
[----:B------:R-:W-:-:S07]  /*2130*/  HFMA2 R18, R5, R4, R18 ;  /* 0x0000000405127231 */ /* 0x000fce0000000012 */
.L_x_2398:
        /* <DEDUP_REMOVED lines=45> */
.L_x_2397:
        /* <DEDUP_REMOVED lines=11> */
[----:B--2---:R-:W-:Y:S02]  /*24c0*/  SHF.R.U32.HI R28, RZ, 0xc, R4 ;  /* 0x0000000cff1c7819 */ /* 0x004fe40000011604 */
[----:B------:R-:W-:Y:S02]  /*24d0*/  SHF.R.U32.HI R29, RZ, 0xc, R5 ;  /* 0x0000000cff1d7819 */ /* 0x000fe40000011605 */
[----:B------:R-:W-:Y:S02]  /*24e0*/  SHF.R.U32.HI R31, RZ, 0xc, R7 ;  /* 0x0000000cff1f7819 */ /* 0x000fe40000011607 */
[----:B------:R-:W-:Y:S02]  /*24f0*/  LOP3.LUT R28, R28, 0xf000f, RZ, 0xc0, !PT ;  /* 0x000f000f1c1c7812 */ /* 0x000fe400078ec0ff */
        /* <DEDUP_REMOVED lines=11> */
[----:B------:R-:W-:Y:S02]  /*25b0*/  LOP3.LUT R10, R31, 0xf000f, RZ, 0xc0, !PT ;  /* 0x000f000f1f0a7812 */ /* 0x000fe400078ec0ff */
[----:B------:R-:W-:-:S02]  /*25c0*/  LOP3.LUT R41, R28, 0x300030, R41, 0xf8, !PT ;  /* 0x003000301c297812 */ /* 0x000fc400078ef829 */
[----:B------:R-:W-:Y:S02]  /*25d0*/  LOP3.LUT R43, R8, 0x300030, R43, 0xf8, !PT ;  /* 0x00300030082b7812 */ /* 0x000fe400078ef82b */
[----:B------:R-:W-:Y:S02]  /*25e0*/  SHF.R.U32.HI R30, RZ, 0xc, R6 ;  /* 0x0000000cff1e7819 */ /* 0x000fe40000011606 */
[--C-:B------:R-:W-:Y:S02]  /*25f0*/  SHF.R.U32.HI R51, RZ, 0xa, R11.reuse ;  /* 0x0000000aff337819 */ /* 0x100fe4000001160b */
[----:B------:R-:W-:Y:S02]  /*2600*/  LOP3.LUT R35, R11, 0x3f003f, RZ, 0xc0, !PT ;  /* 0x003f003f0b237812 */ /* 0x000fe400078ec0ff */
[----:B------:R-:W-:Y:S02]  /*2610*/  SHF.R.U32.HI R46, RZ, 0x6, R11 ;  /* 0x00000006ff2e7819 */ /* 0x000fe4000001160b */
[----:B------:R-:W-:-:S02]  /*2620*/  LOP3.LUT R47, R10, 0x300030, R47, 0xf8, !PT ;  /* 0x003000300a2f7812 */ /* 0x000fc400078ef82f */
[--C-:B---3--:R-:W-:Y:S02]  /*2630*/  SHF.R.U32.HI R8, RZ, 0xc, R12.reuse ;  /* 0x0000000cff087819 */ /* 0x108fe4000001160c */
[----:B------:R-:W-:Y:S02]  /*2640*/  LOP3.LUT R28, R12, 0x3f003f, RZ, 0xc0, !PT ;  /* 0x003f003f0c1c7812 */ /* 0x000fe400078ec0ff */
[----:B------:R-:W-:Y:S02]  /*2650*/  SHF.R.U32.HI R36, RZ, 0x6, R12 ;  /* 0x00000006ff247819 */ /* 0x000fe4000001160c */
[----:B------:R-:W-:Y:S02]  /*2660*/  SHF.R.U32.HI R10, RZ, 0xc, R13 ;  /* 0x0000000cff0a7819 */ /* 0x000fe4000001160d */
[----:B------:R-:W-:Y:S02]  /*2670*/  SHF.R.U32.HI R11, RZ, 0xc, R14 ;  /* 0x0000000cff0b7819 */ /* 0x000fe4000001160e */
[----:B------:R-:W-:-:S02]  /*2680*/  SHF.R.U32.HI R12, RZ, 0xc, R15 ;  /* 0x0000000cff0c7819 */ /* 0x000fc4000001160f */
[----:B------:R-:W-:Y:S02]  /*2690*/  LOP3.LUT R27, R4, 0x3f003f, RZ, 0xc0, !PT ;  /* 0x003f003f041b7812 */ /* 0x000fe400078ec0ff */
[----:B------:R-:W-:Y:S02]  /*26a0*/  SHF.R.U32.HI R26, RZ, 0x6, R4 ;  /* 0x00000006ff1a7819 */ /* 0x000fe40000011604 */
[----:B------:R-:W-:Y:S02]  /*26b0*/  LOP3.LUT R4, R5, 0x3f003f, RZ, 0xc0, !PT ;  /* 0x003f003f05047812 */ /* 0x000fe400078ec0ff */
[----:B------:R-:W-:Y:S02]  /*26c0*/  LOP3.LUT R24, R6, 0x3f003f, RZ, 0xc0, !PT ;  /* 0x003f003f06187812 */ /* 0x000fe400078ec0ff */
[----:B------:R-:W-:Y:S02]  /*26d0*/  LOP3.LUT R25, R7, 0x3f003f, RZ, 0xc0, !PT ;  /* 0x003f003f07197812 */ /* 0x000fe400078ec0ff */
[----:B------:R-:W-:-:S02]  /*26e0*/  SHF.R.U32.HI R49, RZ, 0xa, R9 ;  /* 0x0000000aff317819 */ /* 0x000fc40000011609 */
[----:B------:R-:W-:Y:S02]  /*26f0*/  LOP3.LUT R33, R9, 0x3f003f, RZ, 0xc0, !PT ;  /* 0x003f003f09217812 */ /* 0x000fe400078ec0ff */
[----:B------:R-:W-:Y:S02]  /*2700*/  SHF.R.U32.HI R42, RZ, 0x6, R9 ;  /* 0x00000006ff2a7819 */ /* 0x000fe40000011609 */
        /* <DEDUP_REMOVED lines=140> */
.L_x_2400:
        /* <DEDUP_REMOVED lines=45> */
.L_x_2399:
[----:B------:R-:W-:Y:S01]  /*32a0*/  VIADD R54, R54, 0x20 ;  /* 0x0000002036367836 */ /* 0x000fe20000000000 */
[----:B------:R-:W-:Y:S01]  /*32b0*/  UIADD3 UR4, UR4, 0x40, URZ ;  /* 0x0000004004047890 */ /* 0x000fe2000fffe03f */
[----:B------:R-:W-:-:S03]  /*32c0*/  IMAD.WIDE.U32 R56, R16, 0x18, R56 ;  /* 0x0000001810387825 */ /* 0x000fc600078e0038 */
[----:B------:R-:W-:Y:S01]  /*32d0*/  ISETP.GE.AND P2, PT, R54, UR5, PT ;  /* 0x0000000536007c0c */ /* 0x000fe2000bf46270 */
[----:B-----5:R-:W-:Y:S01]  /*32e0*/  IMAD R5, R20, 0x18, RZ ;  /* 0x0000001814057824 */ /* 0x020fe200078e02ff */
[----:B------:R-:W-:-:S03]  /*32f0*/  ISETP.LT.AND P3, PT, R54, R53, PT ;  /* 0x000000353600720c */ /* 0x000fc60003f61270 */
[----:B------:R-:W-:-:S10]  /*3300*/  IMAD.IADD R57, R57, 0x1, R5 ;  /* 0x0000000139397824 */ /* 0x000fd400078e0205 */
[----:B------:R-:W-:Y:S05]  /*3310*/  @!P2 BRA P3, `(.L_x_2401) ;  /* 0xffffffe0006ca947 */ /* 0x000fea000183ffff */
.L_x_2396:
[----:B------:R-:W-:Y:S05]  /*3320*/  @!P1 EXIT ;  /* 0x000000000000994d */ /* 0x000fea0003800000 */
[----:B------:R-:W0:Y:S01]  /*3330*/  S2R R5, SR_CTAID.X ;  /* 0x0000000000057919 */ /* 0x000e220000002500 */
[----:B------:R-:W1:Y:S01]  /*3340*/  S2UR UR4, SR_CTAID.Y ;  /* 0x00000000000479c3 */ /* 0x000e620000002600 */
[----:B------:R-:W0:Y:S07]  /*3350*/  S2R R0, SR_TID.X ;  /* 0x0000000000007919 */ /* 0x000e2e0000002100 */
[----:B------:R-:W2:Y:S01]  /*3360*/  LDC.64 R2, c[0x0][0x230] ;  /* 0x00008c00ff027b82 */ /* 0x000ea20000000a00 */
[----:B-1----:R-:W-:Y:S01]  /*3370*/  USHF.L.U32 UR4, UR4, 0x1, URZ ;  /* 0x0000000104047899 */ /* 0x002fe2000800063f */
[----:B0-----:R-:W-:-:S04]  /*3380*/  IMAD R5, R5, 0x40, R0 ;  /* 0x0000004005057824 */ /* 0x001fc800078e0200 */
[----:B------:R-:W-:-:S04]  /*3390*/  IMAD.SHL.U32 R5, R5, 0x4, RZ ;  /* 0x0000000405057824 */ /* 0x000fc800078e00ff */
[----:B------:R-:W-:Y:S02]  /*33a0*/  IMAD R9, R16, UR4, R5 ;  /* 0x0000000410097c24 */ /* 0x000fe4000f8e0205 */
[----:B------:R-:W0:Y:S02]  /*33b0*/  LDC R5, c[0x0][0x238] ;  /* 0x00008e00ff057b82 */ /* 0x000e240000000800 */
[----:B--2---:R-:W-:-:S05]  /*33c0*/  IMAD.WIDE R6, R9, 0x2, R2 ;  /* 0x0000000209067825 */ /* 0x004fca00078e0202 */
[----:B------:R1:W-:Y:S01]  /*33d0*/  ATOM.E.ADD.F16x2.RN.STRONG.GPU P0, RZ, desc[UR8][R6.64], R19 ;  /* 0x0000001306ff79a2 */ /* 0x0003e2000810e1c8 */
[----:B------:R-:W-:Y:S01]  /*33e0*/  IMAD R0, RZ, RZ, -UR4 ;  /* 0x80000004ff007e24 */ /* 0x000fe2000f8e02ff */
[----:B------:R-:W-:Y:S04]  /*33f0*/  BSSY B0, `(.L_x_2402) ;  /* 0x0000010000007945 */ /* 0x000fe80003800000 */
[----:B0-----:R-:W-:Y:S01]  /*3400*/  VIADDMNMX R0, R0, R5, 0x2, PT ;  /* 0x0000000200007446 */ /* 0x001fe20003800105 */
[----:B-1----:R-:W-:Y:S06]  /*3410*/  @P0 BRA `(.L_x_2403) ;  /* 0x0000000000340947 */ /* 0x002fec0003800000 */
[----:B------:R-:W0:Y:S02]  /*3420*/  QSPC.E.S P0, RZ, [R6] ;  /* 0x0000000006ff73aa */ /* 0x000e240000000500 */
[----:B0-----:R-:W-:Y:S05]  /*3430*/  @!P0 BRA `(.L_x_2404) ;  /* 0x0000000000208947 */ /* 0x001fea0003800000 */
[----:B------:R-:W-:-:S05]  /*3440*/  IMAD.MOV.U32 R4, RZ, RZ, R6 ;  /* 0x000000ffff047224 */ /* 0x000fca00078e0006 */
[----:B------:R-:W-:-:S07]  /*3450*/  MOV R8, R4 ;  /* 0x0000000400087202 */ /* 0x000fce0000000f00 */
.L_x_2405:
[----:B------:R-:W0:Y:S02]  /*3460*/  LDS R4, [R8] ;  /* 0x0000000008047984 */ /* 0x000e240000000800 */
[----:B0-----:R-:W-:-:S10]  /*3470*/  HFMA2.MMA R5, R4, 1, 1, R19 ;  /* 0x3c003c0004057835 */ /* 0x001fd40000000013 */
[----:B------:R-:W0:Y:S02]  /*3480*/  ATOMS.CAST.SPIN R5, [R8], R4, R5 ;  /* 0x000000040805738d */ /* 0x000e240001800005 */
[----:B0-----:R-:W-:-:S13]  /*3490*/  ISETP.EQ.U32.AND P0, PT, R5, 0x1, PT ;  /* 0x000000010500780c */ /* 0x001fda0003f02070 */
[----:B------:R-:W-:Y:S05]  /*34a0*/  @!P0 BRA `(.L_x_2405) ;  /* 0xfffffffc00ec8947 */ /* 0x000fea000383ffff */
[----:B------:R-:W-:Y:S05]  /*34b0*/  BRA `(.L_x_2403) ;  /* 0x00000000000c7947 */ /* 0x000fea0003800000 */
.L_x_2404:
[----:B------:R-:W2:Y:S02]  /*34c0*/  LD.E R4, desc[UR8][R6.64] ;  /* 0x0000000806047980 */ /* 0x000ea4000c101900 */
[----:B--2---:R-:W-:-:S05]  /*34d0*/  IMAD.IADD R5, R19, 0x1, R4 ;  /* 0x0000000113057824 */ /* 0x004fca00078e0204 */
[----:B------:R0:W-:Y:S02]  /*34e0*/  ST.E desc[UR8][R6.64], R5 ;  /* 0x0000000506007985 */ /* 0x0001e4000c101908 */
.L_x_2403:
[----:B------:R-:W-:Y:S05]  /*34f0*/  BSYNC B0 ;  /* 0x0000000000007941 */ /* 0x000fea0003800000 */
.L_x_2402:
[----:B------:R1:W-:Y:S01]  /*3500*/  ATOM.E.ADD.F16x2.RN.STRONG.GPU P0, RZ, desc[UR8][R6.64+0x4], R18 ;  /* 0x0000041206ff79a2 */ /* 0x0003e2000810e1c8 */
[----:B------:R-:W-:Y:S04]  /*3510*/  BSSY B0, `(.L_x_2406) ;  /* 0x000000f000007945 */ /* 0x000fe80003800000 */
[----:B-1----:R-:W-:Y:S05]  /*3520*/  @P0 BRA `(.L_x_2407) ;  /* 0x0000000000340947 */ /* 0x002fea0003800000 */
[----:B------:R-:W1:Y:S02]  /*3530*/  QSPC.E.S P0, RZ, [R6+0x4] ;  /* 0x0000040006ff73aa */ /* 0x000e640000000500 */
[----:B-1----:R-:W-:Y:S05]  /*3540*/  @!P0 BRA `(.L_x_2408) ;  /* 0x0000000000208947 */ /* 0x002fea0003800000 */
[----:B------:R-:W-:-:S05]  /*3550*/  IMAD.MOV.U32 R4, RZ, RZ, R6 ;  /* 0x000000ffff047224 */ /* 0x000fca00078e0006 */
[----:B0-----:R-:W-:-:S07]  /*3560*/  MOV R6, R4 ;  /* 0x0000000400067202 */ /* 0x001fce0000000f00 */
.L_x_2409:
[----:B------:R-:W0:Y:S02]  /*3570*/  LDS R4, [R6+0x4] ;  /* 0x0000040006047984 */ /* 0x000e240000000800 */
[----:B0-----:R-:W-:-:S06]  /*3580*/  HADD2 R5, R4, R18 ;  /* 0x0000001204057230 */ /* 0x001fcc0000000000 */
[----:B------:R-:W0:Y:S02]  /*3590*/  ATOMS.CAST.SPIN R5, [R6+0x4], R4, R5 ;  /* 0x000004040605738d */ /* 0x000e240001800005 */
[----:B0-----:R-:W-:-:S13]  /*35a0*/  ISETP.EQ.U32.AND P0, PT, R5, 0x1, PT ;  /* 0x000000010500780c */ /* 0x001fda0003f02070 */
[----:B------:R-:W-:Y:S05]  /*35b0*/  @!P0 BRA `(.L_x_2409) ;  /* 0xfffffffc00ec8947 */ /* 0x000fea000383ffff */
[----:B------:R-:W-:Y:S05]  /*35c0*/  BRA `(.L_x_2407) ;  /* 0x00000000000c7947 */ /* 0x000fea0003800000 */
.L_x_2408:
[----:B------:R-:W0:Y:S02]  /*35d0*/  LD.E R4, desc[UR8][R6.64+0x4] ;  /* 0x0000040806047980 */ /* 0x000e24000c101900 */
[----:B0-----:R-:W-:-:S05]  /*35e0*/  IMAD.IADD R5, R18, 0x1, R4 ;  /* 0x0000000112057824 */ /* 0x001fca00078e0204 */
[----:B------:R1:W-:Y:S02]  /*35f0*/  ST.E desc[UR8][R6.64+0x4], R5 ;  /* 0x0000040506007985 */ /* 0x0003e4000c101908 */
.L_x_2407:
[----:B------:R-:W-:Y:S05]  /*3600*/  BSYNC B0 ;  /* 0x0000000000007941 */ /* 0x000fea0003800000 */
.L_x_2406:
[----:B------:R-:W-:-:S13]  /*3610*/  ISETP.GE.AND P0, PT, R0, 0x2, PT ;  /* 0x000000020000780c */ /* 0x000fda0003f06270 */
        /* <DEDUP_REMOVED lines=10> */
.L_x_2413:
[----:B------:R-:W0:Y:S02]  /*36c0*/  LDS R2, [R0] ;  /* 0x0000000000027984 */ /* 0x000e240000000800 */
[----:B0-----:R-:W-:-:S10]  /*36d0*/  HFMA2.MMA R3, R2, 1, 1, R23 ;  /* 0x3c003c0002037835 */ /* 0x001fd40000000017 */
[----:B------:R-:W0:Y:S02]  /*36e0*/  ATOMS.CAST.SPIN R3, [R0], R2, R3 ;  /* 0x000000020003738d */ /* 0x000e240001800003 */
[----:B0-----:R-:W-:-:S13]  /*36f0*/  ISETP.EQ.U32.AND P0, PT, R3, 0x1, PT ;  /* 0x000000010300780c */ /* 0x001fda0003f02070 */
[----:B------:R-:W-:Y:S05]  /*3700*/  @!P0 BRA `(.L_x_2413) ;  /* 0xfffffffc00ec8947 */ /* 0x000fea000383ffff */
[----:B------:R-:W-:Y:S05]  /*3710*/  BRA `(.L_x_2411) ;  /* 0x00000000000c7947 */ /* 0x000fea0003800000 */
.L_x_2412:
[----:B------:R-:W2:Y:S02]  /*3720*/  LD.E R0, desc[UR8][R4.64] ;  /* 0x0000000804007980 */ /* 0x000ea4000c101900 */
[----:B--2---:R-:W-:-:S05]  /*3730*/  IMAD.IADD R3, R23, 0x1, R0 ;  /* 0x0000000117037824 */ /* 0x004fca00078e0200 */
[----:B------:R0:W-:Y:S02]  /*3740*/  ST.E desc[UR8][R4.64], R3 ;  /* 0x0000000304007985 */ /* 0x0001e4000c101908 */
.L_x_2411:
[----:B------:R-:W-:Y:S05]  /*3750*/  BSYNC B0 ;  /* 0x0000000000007941 */ /* 0x000fea0003800000 */
.L_x_2410:
[----:B------:R1:W-:Y:S02]  /*3760*/  ATOM.E.ADD.F16x2.RN.STRONG.GPU P0, RZ, desc[UR8][R4.64+0x4], R22 ;  /* 0x0000041604ff79a2 */ /* 0x0003e4000810e1c8 */
[----:B-1----:R-:W-:Y:S05]  /*3770*/  @P0 EXIT ;  /* 0x000000000000094d */ /* 0x002fea0003800000 */
[----:B------:R-:W1:Y:S02]  /*3780*/  QSPC.E.S P0, RZ, [R4+0x4] ;  /* 0x0000040004ff73aa */ /* 0x000e640000000500 */
[----:B-1----:R-:W-:Y:S05]  /*3790*/  @!P0 BRA `(.L_x_2414) ;  /* 0x0000000000208947 */ /* 0x002fea0003800000 */
[----:B------:R-:W-:-:S05]  /*37a0*/  IMAD.MOV.U32 R2, RZ, RZ, R4 ;  /* 0x000000ffff027224 */ /* 0x000fca00078e0004 */
[----:B------:R-:W-:-:S07]  /*37b0*/  MOV R0, R2 ;  /* 0x0000000200007202 */ /* 0x000fce0000000f00 */
.L_x_2415:
[----:B------:R-:W0:Y:S02]  /*37c0*/  LDS R2, [R0+0x4] ;  /* 0x0000040000027984 */ /* 0x000e240000000800 */
[----:B0-----:R-:W-:-:S06]  /*37d0*/  HADD2 R3, R2, R22 ;  /* 0x0000001602037230 */ /* 0x001fcc0000000000 */
[----:B------:R-:W0:Y:S02]  /*37e0*/  ATOMS.CAST.SPIN R3, [R0+0x4], R2, R3 ;  /* 0x000004020003738d */ /* 0x000e240001800003 */
[----:B0-----:R-:W-:-:S13]  /*37f0*/  ISETP.EQ.U32.AND P0, PT, R3, 0x1, PT ;  /* 0x000000010300780c */ /* 0x001fda0003f02070 */
[----:B------:R-:W-:Y:S05]  /*3800*/  @!P0 BRA `(.L_x_2415) ;  /* 0xfffffffc00ec8947 */ /* 0x000fea000383ffff */
[----:B------:R-:W-:Y:S05]  /*3810*/  EXIT ;  /* 0x000000000000794d */ /* 0x000fea0003800000 */
.L_x_2414:
[----:B------:R-:W0:Y:S02]  /*3820*/  LD.E R0, desc[UR8][R4.64+0x4] ;  /* 0x0000040804007980 */ /* 0x000e24000c101900 */
[----:B0-----:R-:W-:-:S05]  /*3830*/  IMAD.IADD R3, R22, 0x1, R0 ;  /* 0x0000000116037824 */ /* 0x001fca00078e0200 */
[----:B------:R-:W-:Y:S01]  /*3840*/  ST.E desc[UR8][R4.64+0x4], R3 ;  /* 0x0000040304007985 */ /* 0x000fe2000c101908 */
[----:B------:R-:W-:Y:S05]  /*3850*/  EXIT ;  /* 0x000000000000794d */ /* 0x000fea0003800000 */
.L_x_2416:
        /* <DEDUP_REMOVED lines=10> */
.L_x_3700:


//--------------------- .text._Z23gemm_half_q_half_kernelILi2ELi48ELb1ELb0ELi64EEvPK6__halfPKjS4_S2_PS0_iiiiPKtS7_iiiiiibS2_i --------------------------
	.section	.text._Z23gemm_half_q_half_kernelILi2ELi48ELb1ELb0ELi64EEvPK6__halfPKjS4_S2_PS0_iiiiPKtS7_iiiiiibS2_i,"ax",@progbits
	.align	128
        .global         _Z23gemm_half_q_half_kernelILi2ELi48ELb1ELb0ELi64EEvPK6__halfPKjS4_S2_PS0_iiiiPKtS7_iiiiiibS2_i
        .type           _Z23gemm_half_q_half_kernelILi2ELi48ELb1ELb0ELi64EEvPK6__halfPKjS4_S2_PS0_iiiiPKtS7_iiiiiibS2_i,@function
        .size           _Z23gemm_half_q_half_kernelILi2ELi48ELb1ELb0ELi64EEvPK6__halfPKjS4_S2_PS0_iiiiPKtS7_iiiiiibS2_i,(.L_x_3701 - _Z23gemm_half_q_half_kernelILi2ELi48ELb1ELb0ELi64EEvPK6__halfPKjS4_S2_PS0_iiiiPKtS7_iiiiiibS2_i)
        .other          _Z23gemm_half_q_half_kernelILi2ELi48ELb1ELb0ELi64EEvPK6__halfPKjS4_S2_PS0_iiiiPKtS7_iiiiiibS2_i,@"STO_CUDA_ENTRY STV_DEFAULT"
_Z23gemm_half_q_half_kernelILi2ELi48ELb1ELb0ELi64EEvPK6__halfPKjS4_S2_PS0_iiiiPKtS7_iiiiiibS2_i:
.text._Z23gemm_half_q_half_kernelILi2ELi48ELb1ELb0ELi64EEvPK6__halfPKjS4_S2_PS0_iiiiPKtS7_iiiiiibS2_i:
        /* <DEDUP_REMOVED lines=25> */
.L_x_2417:
        /* <DEDUP_REMOVED lines=37> */
.L_x_2422:
        /* <DEDUP_REMOVED lines=16> */
.L_x_2421:
        /* <DEDUP_REMOVED lines=16> */
.L_x_2420:
        /* <DEDUP_REMOVED lines=17> */
.L_x_2424:
        /* <DEDUP_REMOVED lines=16> */
.L_x_2423:
        /* <DEDUP_REMOVED lines=14> */
.L_x_2419:
[----:B------:R-:W-:Y:S05]  /*08d0*/  BSYNC B0 ;  /* 0x0000000000007941 */ /* 0x000fea0003800000 */
.L_x_2418:
[----:B------:R-:W-:Y:S02]  /*08e0*/  ULDC UR5, c[0x0][0x23c] ;  /* 0x00008f0000057ab9 */ /* 0x000fe40000000800 */
[----:B------:R-:W-:-:S05]  /*08f0*/  IMAD.U32 R17, RZ, RZ, UR5 ;  /* 0x00000005ff117e24 */ /* 0x000fca000f8e00ff */
[----:B------:R-:W-:-:S13]  /*0900*/  ISETP.GE.AND P0, PT, R6, R17, PT ;  /* 0x000000110600720c */ /* 0x000fda0003f06270 */
        /* <DEDUP_REMOVED lines=10> */
[----:B------:R-:W-:Y:S02]  /*09b0*/  PLOP3.LUT P0, PT, PT, PT, PT, 0x80, 0x0 ;  /* 0x000000000000781c */ /* 0x000fe40003f0f070 */
[----:B------:R-:W-:-:S05]  /*09c0*/  LEA R7, R7, UR4, 0x1 ;  /* 0x0000000407077c11 */ /* 0x000fca000f8e08ff */
[----:B------:R-:W-:-:S04]  /*09d0*/  IMAD R7, R16, 0x4, R7 ;  /* 0x0000000410077824 */ /* 0x000fc800078e0207 */
[----:B-1----:R-:W-:-:S04]  /*09e0*/  IMAD.WIDE R4, R7, 0x2, R4 ;  /* 0x0000000207047825 */ /* 0x002fc800078e0204 */
[----:B------:R-:W-:Y:S01]  /*09f0*/  IMAD.MOV.U32 R7, RZ, RZ, RZ ;  /* 0x000000ffff077224 */ /* 0x000fe200078e00ff */
[----:B------:R-:W-:Y:S06]  /*0a00*/  @!P2 BRA `(.L_x_2426) ;  /* 0x000000000034a947 */ /* 0x000fec0003800000 */
[----:B------:R-:W-:Y:S01]  /*0a10*/  PLOP3.LUT P0, PT, PT, PT, PT, 0x8, 0x0 ;  /* 0x000000000000781c */ /* 0x000fe20003f0e170 */
[----:B------:R-:W-:-:S12]  /*0a20*/  VIADD R14, R2, 0xfffffffd ;  /* 0xfffffffd020e7836 */ /* 0x000fd80000000000 */
.L_x_2427:
        /* <DEDUP_REMOVED lines=11> */
.L_x_2426:
[----:B-1----:R-:W-:-:S05]  /*0ae0*/  IMAD.IADD R8, R2, 0x1, -R7 ;  /* 0x0000000102087824 */ /* 0x002fca00078e0a07 */
        /* <DEDUP_REMOVED lines=9> */
.L_x_2425:
[----:B-1----:R-:W1:Y:S01]  /*0b80*/  LDC.64 R4, c[0x0][0x248] ;  /* 0x00009200ff047b82 */ /* 0x002e620000000a00 */
[----:B------:R-:W-:-:S04]  /*0b90*/  IMAD.SHL.U32 R9, R0, 0x80, RZ ;  /* 0x0000008000097824 */ /* 0x000fc800078e00ff */
[----:B-1----:R-:W-:-:S05]  /*0ba0*/  IMAD.WIDE R8, R9, 0x2, R4 ;  /* 0x0000000209087825 */ /* 0x002fca00078e0204 */
[----:B------:R1:W5:Y:S01]  /*0bb0*/  LDG.E.U16.CONSTANT R82, desc[UR8][R8.64+0x2] ;  /* 0x0000020808527981 */ /* 0x000362000c1e9500 */
[----:B------:R-:W-:Y:S01]  /*0bc0*/  BAR.SYNC.DEFER_BLOCKING 0x0 ;  /* 0x0000000000007b1d */ /* 0x000fe20000010000 */
[----:B------:R-:W-:-:S13]  /*0bd0*/  ISETP.GE.AND P0, PT, R85, R86, PT ;  /* 0x000000565500720c */ /* 0x000fda0003f06270 */
[----:B-1----:R-:W-:Y:S05]  /*0be0*/  @P0 BRA `(.L_x_2428) ;  /* 0x0000000000d00947 */ /* 0x002fea0003800000 */
[----:B------:R1:W5:Y:S01]  /*0bf0*/  LDG.E.U16.CONSTANT R0, desc[UR8][R8.64] ;  /* 0x0000000808007981 */ /* 0x000362000c1e9500 */
[----:B0-----:R-:W-:Y:S01]  /*0c00*/  SHF.R.S32.HI R7, RZ, 0x1f, R6 ;  /* 0x0000001fff077819 */ /* 0x001fe20000011406 */
[----:B------:R-:W-:Y:S02]  /*0c10*/  IMAD.SHL.U32 R2, R6, 0x4, RZ ;  /* 0x0000000406027824 */ /* 0x000fe400078e00ff */
[----:B------:R-:W-:Y:S01]  /*0c20*/  IMAD.MOV.U32 R14, RZ, RZ, RZ ;  /* 0x000000ffff0e7224 */ /* 0x000fe200078e00ff */
[----:B------:R-:W-:Y:S01]  /*0c30*/  LEA.HI R7, R7, R6, RZ, 0x3 ;  /* 0x0000000607077211 */ /* 0x000fe200078f18ff */
[----:B------:R-:W-:Y:S01]  /*0c40*/  IMAD.MOV.U32 R15, RZ, RZ, R85 ;  /* 0x000000ffff0f7224 */ /* 0x000fe200078e0055 */
[----:B------:R-:W-:Y:S02]  /*0c50*/  LOP3.LUT R2, R2, 0x10, RZ, 0xc0, !PT ;  /* 0x0000001002027812 */ /* 0x000fe400078ec0ff */
[----:B------:R-:W-:-:S07]  /*0c60*/  SHF.R.S32.HI R7, RZ, 0x3, R7 ;  /* 0x00000003ff077819 */ /* 0x000fce0000011407 */
.L_x_2429:
[----:B-12---:R-:W0:Y:S01]  /*0c70*/  LDC.64 R8, c[0x0][0x220] ;  /* 0x00008800ff087b82 */ /* 0x006e220000000a00 */
        /* <DEDUP_REMOVED lines=27> */
[----:B0-----:R-:W-:Y:S02]  /*0e30*/  IMAD R11, R8, R8, RZ ;  /* 0x00000008080b7224 */ /* 0x001fe400078e02ff */
[----:B------:R-:W-:Y:S02]  /*0e40*/  IMAD R16, R16, R16, RZ ;  /* 0x0000001010107224 */ /* 0x000fe400078e02ff */
[----:B------:R-:W-:-:S02]  /*0e50*/  IMAD R20, R20, R20, RZ ;  /* 0x0000001414147224 */ /* 0x000fc400078e02ff */
[----:B------:R-:W-:Y:S01]  /*0e60*/  I2F.F16 R11, R11 ;  /* 0x0000000b000b7306 */ /* 0x000fe20000200c00 */
[----:B----4-:R-:W-:-:S05]  /*0e70*/  IMAD.IADD R15, R12, 0x1, R15 ;  /* 0x000000010c0f7824 */ /* 0x010fca00078e020f */
[----:B------:R-:W-:Y:S02]  /*0e80*/  ISETP.GE.AND P2, PT, R15, R86, PT ;  /* 0x000000560f00720c */ /* 0x000fe40003f46270 */
[----:B------:R-:W0:Y:S08]  /*0e90*/  I2F.F16 R9, R20 ;  /* 0x0000001400097306 */ /* 0x000e300000200c00 */
[----:B------:R-:W1:Y:S01]  /*0ea0*/  I2F.F16 R16, R16 ;  /* 0x0000001000107306 */ /* 0x000e620000200c00 */
[----:B0-----:R-:W-:-:S05]  /*0eb0*/  PRMT R9, R18, 0x5410, R9 ;  /* 0x0000541012097816 */ /* 0x001fca0000000009 */
[----:B---3--:R-:W-:Y:S01]  /*0ec0*/  HMUL2 R8, R9, R10.H0_H0 ;  /* 0x2000000a09087232 */ /* 0x008fe20000000000 */
[----:B-1----:R-:W-:-:S05]  /*0ed0*/  PRMT R11, R16, 0x5410, R11 ;  /* 0x00005410100b7816 */ /* 0x002fca000000000b */
[----:B------:R-:W-:Y:S02]  /*0ee0*/  HMUL2 R9, R11, R10.H0_H0 ;  /* 0x2000000a0b097232 */ /* 0x000fe40000000000 */
[C---:B------:R-:W-:Y:S02]  /*0ef0*/  IMAD R10, R14.reuse, 0x8, R1 ;  /* 0x000000080e0a7824 */ /* 0x040fe400078e0201 */
[----:B------:R-:W-:-:S03]  /*0f00*/  VIADD R14, R14, 0x1 ;  /* 0x000000010e0e7836 */ /* 0x000fc60000000000 */
[----:B------:R2:W-:Y:S01]  /*0f10*/  STL.64 [R10], R8 ;  /* 0x000000080a007387 */ /* 0x0005e20000100a00 */
[----:B------:R-:W-:Y:S05]  /*0f20*/  @!P2 BRA `(.L_x_2429) ;  /* 0xfffffffc0050a947 */ /* 0x000fea000383ffff */
.L_x_2428:
[----:B--2---:R1:W5:Y:S01]  /*0f30*/  LDL.64 R8, [R1] ;  /* 0x0000000001087983 */ /* 0x0043620000100a00 */
[----:B------:R-:W2:Y:S01]  /*0f40*/  LDC R2, c[0x0][0x25c] ;  /* 0x00009700ff027b82 */ /* 0x000ea20000000800 */
[----:B------:R-:W-:Y:S01]  /*0f50*/  ULDC UR4, c[0x0][0x258] ;  /* 0x0000960000047ab9 */ /* 0x000fe20000000800 */
[----:B------:R-:W-:Y:S01]  /*0f60*/  ULDC UR5, c[0x0][0x260] ;  /* 0x0000980000057ab9 */ /* 0x000fe20000000800 */
[C---:B------:R-:W-:Y:S01]  /*0f70*/  ISETP.GT.AND P2, PT, R85.reuse, UR4, PT ;  /* 0x0000000455007c0c */ /* 0x040fe2000bf44270 */
[----:B------:R-:W-:Y:S01]  /*0f80*/  ULDC UR6, c[0x0][0x268] ;  /* 0x00009a0000067ab9 */ /* 0x000fe20000000800 */
[C---:B------:R-:W-:Y:S01]  /*0f90*/  VIMNMX R0, R85.reuse, UR4, PT ;  /* 0x0000000455007c48 */ /* 0x040fe2000bfe0100 */
[----:B------:R-:W-:Y:S01]  /*0fa0*/  IMAD.MOV.U32 R11, RZ, RZ, RZ ;  /* 0x000000ffff0b7224 */ /* 0x000fe200078e00ff */
[C---:B------:R-:W-:Y:S01]  /*0fb0*/  ISETP.GT.AND P4, PT, R85.reuse, UR5, PT ;  /* 0x0000000555007c0c */ /* 0x040fe2000bf84270 */
[----:B------:R-:W3:Y:S01]  /*0fc0*/  LDC R4, c[0x0][0x264] ;  /* 0x00009900ff047b82 */ /* 0x000ee20000000800 */
[----:B------:R-:W-:Y:S01]  /*0fd0*/  SHF.R.S32.HI R5, RZ, 0x1f, R0 ;  /* 0x0000001fff057819 */ /* 0x000fe20000011400 */
[----:B------:R-:W-:Y:S01]  /*0fe0*/  IMAD.MOV.U32 R13, RZ, RZ, RZ ;  /* 0x000000ffff0d7224 */ /* 0x000fe200078e00ff */
[----:B------:R-:W-:-:S02]  /*0ff0*/  ISETP.GT.AND P6, PT, R85, UR6, PT ;  /* 0x0000000655007c0c */ /* 0x000fc4000bfc4270 */
[----:B------:R-:W-:Y:S01]  /*1000*/  LEA.HI R12, R5, R0, RZ, 0x5 ;  /* 0x00000000050c7211 */ /* 0x000fe200078f28ff */
[----:B------:R-:W-:Y:S02]  /*1010*/  IMAD.MOV.U32 R0, RZ, RZ, RZ ;  /* 0x000000ffff007224 */ /* 0x000fe400078e00ff */
[----:B------:R-:W-:Y:S01]  /*1020*/  IMAD.MOV.U32 R5, RZ, RZ, RZ ;  /* 0x000000ffff057224 */ /* 0x000fe200078e00ff */
[C---:B--2---:R-:W-:Y:S02]  /*1030*/  ISETP.GT.AND P3, PT, R85.reuse, R2, PT ;  /* 0x000000025500720c */ /* 0x044fe40003f64270 */
[----:B---3--:R-:W-:Y:S01]  /*1040*/  ISETP.GT.AND P5, PT, R85, R4, PT ;  /* 0x000000045500720c */ /* 0x008fe20003fa4270 */
[----:B-1----:R-:W-:-:S12]  /*1050*/  @!P2 BRA `(.L_x_2430) ;  /* 0x00000000001ca947 */ /* 0x002fd80003800000 */
[----:B0-----:R-:W0:Y:S02]  /*1060*/  LDC R10, c[0x0][0x25c] ;  /* 0x00009700ff0a7b82 */ /* 0x001e240000000800 */
[----:B0-----:R-:W-:-:S05]  /*1070*/  VIMNMX R5, R85, R10, PT ;  /* 0x0000000a55057248 */ /* 0x001fca0003fe0100 */
[----:B------:R-:W-:-:S05]  /*1080*/  VIADD R5, R5, -UR4 ;  /* 0x8000000405057c36 */ /* 0x000fca0008000000 */
[----:B------:R-:W-:-:S04]  /*1090*/  SHF.R.S32.HI R10, RZ, 0x1f, R5 ;  /* 0x0000001fff0a7819 */ /* 0x000fc80000011405 */
[----:B------:R-:W-:-:S04]  /*10a0*/  LEA.HI R10, R10, R5, RZ, 0x5 ;  /* 0x000000050a0a7211 */ /* 0x000fc800078f28ff */
[----:B------:R-:W-:-:S05]  /*10b0*/  SHF.R.S32.HI R10, RZ, 0x5, R10 ;  /* 0x00000005ff0a7819 */ /* 0x000fca000001140a */
[----:B------:R-:W-:-:S07]  /*10c0*/  IMAD R5, R10, 0x6, RZ ;  /* 0x000000060a057824 */ /* 0x000fce00078e02ff */
.L_x_2430:
        /* <DEDUP_REMOVED lines=8> */
.L_x_2431:
[----:B------:R-:W-:Y:S05]  /*1150*/  @!P4 BRA `(.L_x_2432) ;  /* 0x00000000001cc947 */ /* 0x000fea0003800000 */
[----:B0-----:R-:W0:Y:S02]  /*1160*/  LDC R10, c[0x0][0x264] ;  /* 0x00009900ff0a7b82 */ /* 0x001e240000000800 */
[----:B0-----:R-:W-:-:S05]  /*1170*/  VIMNMX R7, R85, R10, PT ;  /* 0x0000000a55077248 */ /* 0x001fca0003fe0100 */
[----:B------:R-:W-:-:S05]  /*1180*/  VIADD R7, R7, -UR5 ;  /* 0x8000000507077c36 */ /* 0x000fca0008000000 */
[----:B------:R-:W-:-:S04]  /*1190*/  SHF.R.S32.HI R10, RZ, 0x1f, R7 ;  /* 0x0000001fff0a7819 */ /* 0x000fc80000011407 */
[----:B------:R-:W-:-:S04]  /*11a0*/  LEA.HI R10, R10, R7, RZ, 0x5 ;  /* 0x000000070a0a7211 */ /* 0x000fc800078f28ff */
[----:B------:R-:W-:-:S04]  /*11b0*/  SHF.R.S32.HI R10, RZ, 0x5, R10 ;  /* 0x00000005ff0a7819 */ /* 0x000fc8000001140a */
[----:B------:R-:W-:-:S07]  /*11c0*/  SHF.L.U32 R13, R10, 0x2, RZ ;  /* 0x000000020a0d7819 */ /* 0x000fce00000006ff */
.L_x_2432:
[----:B------:R-:W-:Y:S05]  /*11d0*/  @!P5 BRA `(.L_x_2433) ;  /* 0x00000000001cd947 */ /* 0x000fea0003800000 */
[----:B0-----:R-:W0:Y:S02]  /*11e0*/  LDC R10, c[0x0][0x268] ;  /* 0x00009a00ff0a7b82 */ /* 0x001e240000000800 */
[----:B0-----:R-:W-:-:S05]  /*11f0*/  VIMNMX R7, R85, R10, PT ;  /* 0x0000000a55077248 */ /* 0x001fca0003fe0100 */
[----:B------:R-:W-:-:S05]  /*1200*/  IMAD.IADD R7, R7, 0x1, -R4 ;  /* 0x0000000107077824 */ /* 0x000fca00078e0a04 */
[----:B------:R-:W-:-:S04]  /*1210*/  SHF.R.S32.HI R4, RZ, 0x1f, R7 ;  /* 0x0000001fff047819 */ /* 0x000fc80000011407 */
[----:B------:R-:W-:-:S04]  /*1220*/  LEA.HI R4, R4, R7, RZ, 0x5 ;  /* 0x0000000704047211 */ /* 0x000fc800078f28ff */
[----:B------:R-:W-:-:S05]  /*1230*/  SHF.R.S32.HI R4, RZ, 0x5, R4 ;  /* 0x00000005ff047819 */ /* 0x000fca0000011404 */
[----:B------:R-:W-:-:S07]  /*1240*/  IMAD R11, R4, 0x3, RZ ;  /* 0x00000003040b7824 */ /* 0x000fce00078e02ff */
.L_x_2433:
[----:B------:R-:W-:Y:S01]  /*1250*/  SHF.R.S32.HI R12, RZ, 0x5, R12 ;  /* 0x00000005ff0c7819 */ /* 0x000fe2000001140c */
[----:B------:R-:W-:Y:S01]  /*1260*/  IMAD.MOV.U32 R4, RZ, RZ, RZ ;  /* 0x000000ffff047224 */ /* 0x000fe200078e00ff */
[----:B------:R-:W-:Y:S06]  /*1270*/  @!P6 BRA `(.L_x_2434) ;  /* 0x00000000001ce947 */ /* 0x000fec0003800000 */
[----:B------:R-:W1:Y:S02]  /*1280*/  LDC R4, c[0x0][0x26c] ;  /* 0x00009b00ff047b82 */ /* 0x000e640000000800 */
[----:B-1----:R-:W-:-:S05]  /*1290*/  VIMNMX R4, R85, R4, PT ;  /* 0x0000000455047248 */ /* 0x002fca0003fe0100 */
[----:B------:R-:W-:-:S05]  /*12a0*/  VIADD R4, R4, -UR6 ;  /* 0x8000000604047c36 */ /* 0x000fca0008000000 */
[----:B0-----:R-:W-:-:S04]  /*12b0*/  SHF.R.S32.HI R7, RZ, 0x1f, R4 ;  /* 0x0000001fff077819 */ /* 0x001fc80000011404 */
[----:B------:R-:W-:-:S04]  /*12c0*/  LEA.HI R7, R7, R4, RZ, 0x5 ;  /* 0x0000000407077211 */ /* 0x000fc800078f28ff */
[----:B------:R-:W-:-:S05]  /*12d0*/  SHF.R.S32.HI R7, RZ, 0x5, R7 ;  /* 0x00000005ff077819 */ /* 0x000fca0000011407 */
[----:B------:R-:W-:-:S07]  /*12e0*/  IMAD.SHL.U32 R4, R7, 0x2, RZ ;  /* 0x0000000207047824 */ /* 0x000fce00078e00ff */
.L_x_2434:
[----:B------:R-:W-:Y:S01]  /*12f0*/  IMAD R5, R12, 0x8, R5 ;  /* 0x000000080c057824 */ /* 0x000fe200078e0205 */
[----:B------:R-:W1:Y:S01]  /*1300*/  S2UR UR5, SR_CgaCtaId ;  /* 0x00000000000579c3 */ /* 0x000e620000008800 */
[----:B------:R-:W-:Y:S01]  /*1310*/  ISETP.GE.OR P0, PT, R85, R2, P0 ;  /* 0x000000025500720c */ /* 0x000fe20000706670 */
[----:B------:R-:W-:Y:S01]  /*1320*/  ULDC.64 UR6, c[0x0][0x218] ;  /* 0x0000860000067ab9 */ /* 0x000fe20000000a00 */
[----:B------:R-:W-:Y:S01]  /*1330*/  UMOV UR4, 0x400 ;  /* 0x0000040000047882 */ /* 0x000fe20000000000 */
[----:B------:R-:W-:Y:S01]  /*1340*/  IADD3 R0, R13, R5, R0 ;  /* 0x000000050d007210 */ /* 0x000fe20007ffe000 */
[----:B------:R-:W-:Y:S01]  /*1350*/  IMAD.MOV.U32 R83, RZ, RZ, RZ ;  /* 0x000000ffff537224 */ /* 0x000fe200078e00ff */
[----:B-----5:R-:W-:Y:S01]  /*1360*/  PRMT R87, R8, 0x7610, R8 ;  /* 0x0000761008577816 */ /* 0x020fe20000000008 */
[----:B------:R-:W-:Y:S01]  /*1370*/  IMAD.IADD R82, R85, 0x1, R82 ;  /* 0x0000000155527824 */ /* 0x000fe200078e0252 */
[----:B------:R-:W-:Y:S02]  /*1380*/  IADD3 R0, R4, R0, R11 ;  /* 0x0000000004007210 */ /* 0x000fe40007ffe00b */
[----:B------:R-:W-:-:S02]  /*1390*/  PRMT R88, R9, 0x7610, R9 ;  /* 0x0000761009587816 */ /* 0x000fc40000000009 */
        /* <DEDUP_REMOVED lines=8> */
[----:B-1----:R-:W-:Y:S01]  /*1420*/  ULEA UR4, UR5, UR4, 0x18 ;  /* 0x0000000405047291 */ /* 0x002fe2000f8ec03f */
[----:B------:R-:W-:Y:S02]  /*1430*/  PRMT R13, RZ, 0x5410, RZ ;  /* 0x00005410ff0d7816 */ /* 0x000fe400000000ff */
[----:B------:R-:W-:Y:S01]  /*1440*/  LEA.HI.X R29, R6, UR7, R5, 0x2, P2 ;  /* 0x00000007061d7c11 */ /* 0x000fe200090f1405 */
[----:B------:R-:W-:Y:S08]  /*1450*/  @P0 BRA `(.L_x_2435) ;  /* 0x0000001c00a40947 */ /* 0x000ff00003800000 */
[----:B------:R-:W1:Y:S01]  /*1460*/  LDC R0, c[0x0][0x23c] ;  /* 0x00008f00ff007b82 */ /* 0x000e620000000800 */
[----:B------:R-:W-:Y:S01]  /*1470*/  PRMT R2, R19, 0x9910, RZ ;  /* 0x0000991013027816 */ /* 0x000fe200000000ff */
[----:B------:R-:W-:Y:S01]  /*1480*/  IMAD.MOV.U32 R83, RZ, RZ, RZ ;  /* 0x000000ffff537224 */ /* 0x000fe200078e00ff */
[----:B------:R-:W-:Y:S01]  /*1490*/  SHF.R.S32.HI R31, RZ, 0x1f, R17 ;  /* 0x0000001fff1f7819 */ /* 0x000fe20000011411 */
[----:B------:R-:W-:Y:S01]  /*14a0*/  ULDC UR5, c[0x0][0x25c] ;  /* 0x0000970000057ab9 */ /* 0x000fe20000000800 */
[----:B------:R-:W-:Y:S02]  /*14b0*/  ISETP.NE.AND P0, PT, R2, RZ, PT ;  /* 0x000000ff0200720c */ /* 0x000fe40003f05270 */
[----:B------:R-:W-:Y:S02]  /*14c0*/  PRMT R16, RZ, 0x7610, R16 ;  /* 0x00007610ff107816 */ /* 0x000fe40000000010 */
[----:B------:R-:W-:-:S13]  /*14d0*/  ISETP.LT.OR P0, PT, R3, 0x2, !P0 ;  /* 0x000000020300780c */ /* 0x000fda0004701670 */
.L_x_2440:
[----:B------:R-:W-:-:S13]  /*14e0*/  ISETP.NE.AND P2, PT, R85, R82, PT ;  /* 0x000000525500720c */ /* 0x000fda0003f45270 */
[----:B------:R-:W2:Y:S01]  /*14f0*/  @!P2 LDC.64 R2, c[0x0][0x248] ;  /* 0x00009200ff02ab82 */ /* 0x000ea20000000a00 */
[----:B------:R-:W-:Y:S02]  /*1500*/  @!P2 VIADD R83, R83, 0x1 ;  /* 0x000000015353a836 */ /* 0x000fe40000000000 */
[----:B------:R-:W-:-:S03]  /*1510*/  @!P2 IMAD.SHL.U32 R5, R85, 0x2, RZ ;  /* 0x000000025505a824 */ /* 0x000fc600078e00ff */
[----:B------:R-:W-:Y:S01]  /*1520*/  @!P2 LEA R4, R83, R1, 0x3 ;  /* 0x000000015304a211 */ /* 0x000fe200078e18ff */
[----:B--2---:R-:W-:-:S05]  /*1530*/  @!P2 IMAD.WIDE R2, R5, 0x2, R2 ;  /* 0x000000020502a825 */ /* 0x004fca00078e0202 */
[----:B------:R-:W2:Y:S04]  /*1540*/  @!P2 LDL.64 R4, [R4] ;  /* 0x000000000404a983 */ /* 0x000ea80000100a00 */
[----:B------:R3:W4:Y:S02]  /*1550*/  @!P2 LDG.E.U16.CONSTANT R6, desc[UR8][R2.64+0x2] ;  /* 0x000002080206a981 */ /* 0x000724000c1e9500 */
[----:B---3--:R-:W-:Y:S02]  /*1560*/  IMAD.MOV.U32 R2, RZ, RZ, R28 ;  /* 0x000000ffff027224 */ /* 0x008fe400078e001c */
[----:B------:R-:W-:-:S05]  /*1570*/  IMAD.MOV.U32 R3, RZ, RZ, R29 ;  /* 0x000000ffff037224 */ /* 0x000fca00078e001d */
[----:B-----5:R3:W5:Y:S01]  /*1580*/  LDG.E.128.CONSTANT R20, desc[UR8][R2.64] ;  /* 0x0000000802147981 */ /* 0x020762000c1e9d00 */
[----:B-1----:R-:W-:Y:S01]  /*1590*/  IMAD.MOV.U32 R17, RZ, RZ, R0 ;  /* 0x000000ffff117224 */ /* 0x002fe200078e0000 */
[----:B--2---:R-:W-:Y:S02]  /*15a0*/  @!P2 PRMT R87, R4, 0x7610, R87 ;  /* 0x000076100457a816 */ /* 0x004fe40000000057 */
[----:B------:R-:W-:Y:S01]  /*15b0*/  @!P2 PRMT R88, R5, 0x7610, R88 ;  /* 0x000076100558a816 */ /* 0x000fe20000000058 */
[----:B----4-:R-:W-:Y:S01]  /*15c0*/  @!P2 IMAD.IADD R82, R6, 0x1, R85 ;  /* 0x000000010652a824 */ /* 0x010fe200078e0255 */
[----:B------:R-:W-:Y:S02]  /*15d0*/  @!P2 PRMT R87, R87, 0x7610, R4 ;  /* 0x000076105757a816 */ /* 0x000fe40000000004 */
[----:B------:R-:W-:Y:S01]  /*15e0*/  @!P2 PRMT R88, R88, 0x7610, R5 ;  /* 0x000076105858a816 */ /* 0x000fe20000000005 */
[----:B---3--:R-:W-:Y:S06]  /*15f0*/  @!P1 BRA `(.L_x_2436) ;  /* 0x0000000c00809947 */ /* 0x008fec0003800000 */
[----:B------:R-:W-:-:S04]  /*1600*/  IMAD.WIDE R4, R17, 0x4, R2 ;  /* 0x0000000411047825 */ /* 0x000fc800078e0202 */
[----:B------:R-:W-:Y:S02]  /*1610*/  IMAD.WIDE R8, R17, 0x4, R4 ;  /* 0x0000000411087825 */ /* 0x000fe400078e0204 */
[----:B0-----:R-:W2:Y:S04]  /*1620*/  LDG.E.128.CONSTANT R4, desc[UR8][R4.64] ;  /* 0x0000000804047981 */ /* 0x001ea8000c1e9d00 */
        /* <DEDUP_REMOVED lines=10> */
[--C-:B------:R-:W-:Y:S02]  /*16d0*/  SHF.R.U32.HI R38, RZ, 0xc, R23.reuse ;  /* 0x0000000cff267819 */ /* 0x100fe40000011617 */
[----:B------:R-:W-:Y:S02]  /*16e0*/  LOP3.LUT R44, R23, 0x3f003f, RZ, 0xc0, !PT ;  /* 0x003f003f172c7812 */ /* 0x000fe400078ec0ff */
        /* <DEDUP_REMOVED lines=11> */
[----:B------:R-:W-:-:S05]  /*17a0*/  LOP3.LUT R12, R12, 0x64006400, RZ, 0xfc, !PT ;  /* 0x640064000c0c7812 */ /* 0x000fca00078efcff */
        /* <DEDUP_REMOVED lines=19> */
[----:B------:R-:W-:Y:S02]  /*18e0*/  LOP3.LUT R18, R37, 0xf000f, RZ, 0xc0, !PT ;  /* 0x000f000f25127812 */ /* 0x000fe400078ec0ff */
[----:B------:R-:W-:Y:S02]  /*18f0*/  LOP3.LUT R11, R11, 0x300030, R8, 0xf8, !PT ;  /* 0x003000300b0b7812 */ /* 0x000fe400078ef808 */
[----:B------:R-:W-:Y:S02]  /*1900*/  LOP3.LUT R8, R18, 0x300030, R9, 0xf8, !PT ;  /* 0x0030003012087812 */ /* 0x000fe400078ef809 */
[----:B------:R-:W-:Y:S02]  /*1910*/  LOP3.LUT R9, R38, 0x300030, R23, 0xf8, !PT ;  /* 0x0030003026097812 */ /* 0x000fe400078ef817 */
[----:B--2---:R-:W-:Y:S02]  /*1920*/  SHF.R.U32.HI R18, RZ, 0xc, R4 ;  /* 0x0000000cff127819 */ /* 0x004fe40000011604 */
[----:B------:R-:W-:-:S02]  /*1930*/  LOP3.LUT R23, R4, 0x3f003f, RZ, 0xc0, !PT ;  /* 0x003f003f04177812 */ /* 0x000fc400078ec0ff */
[----:B------:R-:W-:Y:S02]  /*1940*/  SHF.R.U32.HI R24, RZ, 0x6, R4 ;  /* 0x00000006ff187819 */ /* 0x000fe40000011604 */
[----:B------:R-:W-:Y:S02]  /*1950*/  SHF.R.U32.HI R4, RZ, 0xc, R5 ;  /* 0x0000000cff047819 */ /* 0x000fe40000011605 */
[----:B------:R-:W-:Y:S02]  /*1960*/  LOP3.LUT R10, R10, 0x300030, R21, 0xf8, !PT ;  /* 0x003000300a0a7812 */ /* 0x000fe400078ef815 */
[----:B------:R-:W-:Y:S02]  /*1970*/  LOP3.LUT R37, R5, 0x3f003f, RZ, 0xc0, !PT ;  /* 0x003f003f05257812 */ /* 0x000fe400078ec0ff */
[----:B------:R-:W-:Y:S02]  /*1980*/  SHF.R.U32.HI R38, RZ, 0x6, R5 ;  /* 0x00000006ff267819 */ /* 0x000fe40000011605 */
[----:B------:R-:W-:-:S02]  /*1990*/  SHF.R.U32.HI R21, RZ, 0xc, R6 ;  /* 0x0000000cff157819 */ /* 0x000fc40000011606 */
[--C-:B------:R-:W-:Y:S02]  /*19a0*/  SHF.R.U32.HI R48, RZ, 0xc, R7.reuse ;  /* 0x0000000cff307819 */ /* 0x100fe40000011607 */
[----:B------:R-:W-:Y:S02]  /*19b0*/  LOP3.LUT R46, R7, 0x3f003f, RZ, 0xc0, !PT ;  /* 0x003f003f072e7812 */ /* 0x000fe400078ec0ff */
        /* <DEDUP_REMOVED lines=20> */
[----:B------:R-:W-:Y:S02]  /*1b00*/  LOP3.LUT R47, R47, 0x3f003f, RZ, 0xc0, !PT ;  /* 0x003f003f2f2f7812 */ /* 0x000fe400078ec0ff */
[----:B------:R-:W-:Y:S02]  /*1b10*/  LOP3.LUT R44, R29, 0x3f003f, RZ, 0xc0, !PT ;  /* 0x003f003f1d2c7812 */ /* 0x000fe400078ec0ff */
[----:B------:R-:W-:Y:S02]  /*1b20*/  LOP3.LUT R32, R32, 0x3f003f, RZ, 0xc0, !PT ;  /* 0x003f003f20207812 */ /* 0x000fe400078ec0ff */
[----:B------:R-:W-:-:S02]  /*1b30*/  LOP3.LUT R6, R48, 0x300030, R49, 0xf8, !PT ;  /* 0x0030003030067812 */ /* 0x000fc400078ef831 */
        /* <DEDUP_REMOVED lines=97> */
.L_x_2437:
        /* <DEDUP_REMOVED lines=43> */
.L_x_2436:
[----:B------:R-:W-:Y:S05]  /*2400*/  @!P1 BRA `(.L_x_2438) ;  /* 0x0000000c00949947 */ /* 0x000fea0003800000 */
[----:B------:R-:W-:Y:S02]  /*2410*/  IMAD R5, R31, 0xc, RZ ;  /* 0x0000000c1f057824 */ /* 0x000fe400078e02ff */
[----:B------:R-:W-:-:S04]  /*2420*/  IMAD.WIDE.U32 R24, R17, 0xc, R2 ;  /* 0x0000000c11187825 */ /* 0x000fc800078e0002 */
[----:B------:R-:W-:Y:S02]  /*2430*/  IMAD.IADD R25, R25, 0x1, R5 ;  /* 0x0000000119197824 */ /* 0x000fe400078e0205 */
[----:B------:R-:W-:-:S03]  /*2440*/  IMAD.WIDE R4, R17, 0x4, R24 ;  /* 0x0000000411047825 */ /* 0x000fc600078e0218 */
[----:B-----5:R-:W2:Y:S01]  /*2450*/  LDG.E.128.CONSTANT R20, desc[UR8][R24.64] ;  /* 0x0000000818147981 */ /* 0x020ea2000c1e9d00 */
[----:B------:R-:W-:-:S03]  /*2460*/  IMAD.WIDE R8, R17, 0x4, R4 ;  /* 0x0000000411087825 */ /* 0x000fc600078e0204 */
[----:B0-----:R-:W3:Y:S04]  /*2470*/  LDG.E.128.CONSTANT R4, desc[UR8][R4.64] ;  /* 0x0000000804047981 */ /* 0x001ee8000c1e9d00 */
[----:B------:R-:W4:Y:S01]  /*2480*/  LDG.E.128.CONSTANT R8, desc[UR8][R8.64] ;  /* 0x0000000808087981 */ /* 0x000f22000c1e9d00 */
[----:B------:R-:W-:-:S04]  /*2490*/  PRMT R12, R84, 0x9910, RZ ;  /* 0x00009910540c7816 */ /* 0x000fc800000000ff */
[----:B------:R-:W-:Y:S02]  /*24a0*/  ISETP.NE.AND P2, PT, R12, RZ, PT ;  /* 0x000000ff0c00720c */ /* 0x000fe40003f45270 */
[--C-:B--2---:R-:W-:Y:S02]  /*24b0*/  SHF.R.U32.HI R30, RZ, 0xc, R21.reuse ;  /* 0x0000000cff1e7819 */ /* 0x104fe40000011615 */
[----:B------:R-:W-:Y:S02]  /*24c0*/  SHF.R.U32.HI R18, RZ, 0xc, R20 ;  /* 0x0000000cff127819 */ /* 0x000fe40000011614 */
[----:B------:R-:W-:Y:S02]  /*24d0*/  LOP3.LUT R33, R21, 0x3f003f, RZ, 0xc0, !PT ;  /* 0x003f003f15217812 */ /* 0x000fe400078ec0ff */
[----:B------:R-:W-:Y:S02]  /*24e0*/  SHF.R.U32.HI R35, RZ, 0x6, R21 ;  /* 0x00000006ff237819 */ /* 0x000fe40000011615 */
[----:B------:R-:W-:-:S02]  /*24f0*/  SHF.R.U32.HI R36, RZ, 0xc, R22 ;  /* 0x0000000cff247819 */ /* 0x000fc40000011616 */
[----:B------:R-:W-:Y:S02]  /*2500*/  LOP3.LUT R37, R22, 0x3f003f, RZ, 0xc0, !PT ;  /* 0x003f003f16257812 */ /* 0x000fe400078ec0ff */
[----:B------:R-:W-:Y:S02]  /*2510*/  SHF.R.U32.HI R38, RZ, 0x6, R22 ;  /* 0x00000006ff267819 */ /* 0x000fe40000011616 */
[----:B------:R-:W-:Y:S02]  /*2520*/  SHF.R.U32.HI R39, RZ, 0xc, R23 ;  /* 0x0000000cff277819 */ /* 0x000fe40000011617 */
[--C-:B----4-:R-:W-:Y:S02]  /*2530*/  SHF.R.U32.HI R21, RZ, 0x8, R8.reuse ;  /* 0x00000008ff157819 */ /* 0x110fe40000011608 */
[----:B------:R-:W-:Y:S02]  /*2540*/  SHF.R.U32.HI R32, RZ, 0xa, R8 ;  /* 0x0000000aff207819 */ /* 0x000fe40000011608 */
[----:B------:R-:W-:-:S02]  /*2550*/  LOP3.LUT R28, R8, 0x3f003f, RZ, 0xc0, !PT ;  /* 0x003f003f081c7812 */ /* 0x000fc400078ec0ff */
[----:B------:R-:W-:Y:S02]  /*2560*/  SHF.R.U32.HI R29, RZ, 0x6, R8 ;  /* 0x00000006ff1d7819 */ /* 0x000fe40000011608 */
[----:B------:R-:W-:Y:S02]  /*2570*/  LOP3.LUT R44, R23, 0x3f003f, RZ, 0xc0, !PT ;  /* 0x003f003f172c7812 */ /* 0x000fe400078ec0ff */
[----:B------:R-:W-:Y:S02]  /*2580*/  SHF.R.U32.HI R45, RZ, 0x6, R23 ;  /* 0x00000006ff2d7819 */ /* 0x000fe40000011617 */
[--C-:B------:R-:W-:Y:S02]  /*2590*/  SHF.R.U32.HI R8, RZ, 0x8, R9.reuse ;  /* 0x00000008ff087819 */ /* 0x100fe40000011609 */
[----:B------:R-:W-:Y:S02]  /*25a0*/  SHF.R.U32.HI R34, RZ, 0xa, R9 ;  /* 0x0000000aff227819 */ /* 0x000fe40000011609 */
[----:B------:R-:W-:-:S02]  /*25b0*/  LOP3.LUT R26, R9, 0x3f003f, RZ, 0xc0, !PT ;  /* 0x003f003f091a7812 */ /* 0x000fc400078ec0ff */
[----:B------:R-:W-:Y:S02]  /*25c0*/  SHF.R.U32.HI R27, RZ, 0x6, R9 ;  /* 0x00000006ff1b7819 */ /* 0x000fe40000011609 */
[--C-:B------:R-:W-:Y:S02]  /*25d0*/  SHF.R.U32.HI R40, RZ, 0x8, R11.reuse ;  /* 0x00000008ff287819 */ /* 0x100fe4000001160b */
[--C-:B------:R-:W-:Y:S02]  /*25e0*/  SHF.R.U32.HI R46, RZ, 0xa, R11.reuse ;  /* 0x0000000aff2e7819 */ /* 0x100fe4000001160b */
        /* <DEDUP_REMOVED lines=9> */
[----:B------:R-:W-:Y:S02]  /*2680*/  LOP3.LUT R39, R39, 0xf000f, RZ, 0xc0, !PT ;  /* 0x000f000f27277812 */ /* 0x000fe400078ec0ff */
[----:B------:R-:W-:Y:S02]  /*2690*/  LOP3.LUT R11, R11, 0x300030, R8, 0xf8, !PT ;  /* 0x003000300b0b7812 */ /* 0x000fe400078ef808 */
[----:B------:R-:W-:Y:S02]  /*26a0*/  LOP3.LUT R10, R10, 0x300030, R21, 0xf8, !PT ;  /* 0x003000300a0a7812 */ /* 0x000fe400078ef815 */
[----:B------:R-:W-:Y:S02]  /*26b0*/  LOP3.LUT R8, R36, 0x300030, R9, 0xf8, !PT ;  /* 0x0030003024087812 */ /* 0x000fe400078ef809 */
[----:B------:R-:W-:Y:S02]  /*26c0*/  LOP3.LUT R9, R39, 0x300030, R40, 0xf8, !PT ;  /* 0x0030003027097812 */ /* 0x000fe400078ef828 */
[----:B---3--:R-:W-:-:S02]  /*26d0*/  SHF.R.U32.HI R30, RZ, 0xc, R4 ;  /* 0x0000000cff1e7819 */ /* 0x008fc40000011604 */
[----:B------:R-:W-:Y:S02]  /*26e0*/  LOP3.LUT R18, R4, 0x3f003f, RZ, 0xc0, !PT ;  /* 0x003f003f04127812 */ /* 0x000fe400078ec0ff */
[----:B------:R-:W-:Y:S02]  /*26f0*/  SHF.R.U32.HI R21, RZ, 0x6, R4 ;  /* 0x00000006ff157819 */ /* 0x000fe40000011604 */
[----:B------:R-:W-:Y:S02]  /*2700*/  SHF.R.U32.HI R4, RZ, 0xc, R5 ;  /* 0x0000000cff047819 */ /* 0x000fe40000011605 */
[--C-:B------:R-:W-:Y:S02]  /*2710*/  SHF.R.U32.HI R40, RZ, 0xc, R6.reuse ;  /* 0x0000000cff287819 */ /* 0x100fe40000011606 */
[----:B------:R-:W-:Y:S02]  /*2720*/  LOP3.LUT R41, R6, 0x3f003f, RZ, 0xc0, !PT ;  /* 0x003f003f06297812 */ /* 0x000fe400078ec0ff */
[----:B------:R-:W-:-:S02]  /*2730*/  SHF.R.U32.HI R42, RZ, 0x6, R6 ;  /* 0x00000006ff2a7819 */ /* 0x000fc40000011606 */
        /* <DEDUP_REMOVED lines=10> */
[----:B------:R-:W-:Y:S02]  /*27e0*/  SHF.R.U32.HI R20, RZ, 0x6, R20 ;  /* 0x00000006ff147819 */ /* 0x000fe40000011614 */
        /* <DEDUP_REMOVED lines=123> */
.L_x_2439:
        /* <DEDUP_REMOVED lines=44> */
.L_x_2438:
[----:B------:R-:W-:Y:S01]  /*3260*/  VIADD R85, R85, 0x20 ;  /* 0x0000002055557836 */ /* 0x000fe20000000000 */
[----:B------:R-:W-:Y:S01]  /*3270*/  UIADD3 UR4, UR4, 0x40, URZ ;  /* 0x0000004004047890 */ /* 0x000fe2000fffe03f */
[----:B------:R-:W-:-:S03]  /*3280*/  IMAD.WIDE.U32 R2, R17, 0x18, R2 ;  /* 0x0000001811027825 */ /* 0x000fc600078e0002 */
[----:B------:R-:W-:Y:S01]  /*3290*/  ISETP.GE.AND P2, PT, R85, UR5, PT ;  /* 0x0000000555007c0c */ /* 0x000fe2000bf46270 */
[----:B------:R-:W-:Y:S01]  /*32a0*/  IMAD R29, R31, 0x18, RZ ;  /* 0x000000181f1d7824 */ /* 0x000fe200078e02ff */
[----:B------:R-:W-:Y:S01]  /*32b0*/  ISETP.LT.AND P3, PT, R85, R86, PT ;  /* 0x000000565500720c */ /* 0x000fe20003f61270 */
[----:B------:R-:W-:Y:S02]  /*32c0*/  IMAD.MOV.U32 R28, RZ, RZ, R2 ;  /* 0x000000ffff1c7224 */ /* 0x000fe400078e0002 */
[----:B------:R-:W-:-:S10]  /*32d0*/  IMAD.IADD R29, R3, 0x1, R29 ;  /* 0x00000001031d7824 */ /* 0x000fd400078e021d */
[----:B------:R-:W-:Y:S05]  /*32e0*/  @!P2 BRA P3, `(.L_x_2440) ;  /* 0xffffffe0007ca947 */ /* 0x000fea000183ffff */
.L_x_2435:
[----:B------:R-:W-:Y:S01]  /*32f0*/  ISETP.GE.AND P0, PT, R85, R86, PT ;  /* 0x000000565500720c */ /* 0x000fe20003f06270 */
[----:B------:R-:W-:-:S03]  /*3300*/  ULDC UR5, c[0x0][0x260] ;  /* 0x0000980000057ab9 */ /* 0x000fc60000000800 */
[----:B------:R-:W-:-:S13]  /*3310*/  ISETP.GE.OR P0, PT, R85, UR5, P0 ;  /* 0x0000000555007c0c */ /* 0x000fda0008706670 */
[----:B------:R-:W-:Y:S05]  /*3320*/  @P0 BRA `(.L_x_2441) ;  /* 0x0000001800f40947 */ /* 0x000fea0003800000 */
[----:B------:R-:W1:Y:S01]  /*3330*/  S2R R0, SR_CTAID.Y ;  /* 0x0000000000007919 */ /* 0x000e620000002600 */
[----:B------:R-:W1:Y:S01]  /*3340*/  LDC R3, c[0x0][0x238] ;  /* 0x00008e00ff037b82 */ /* 0x000e620000000800 */
[----:B------:R-:W-:Y:S01]  /*3350*/  PRMT R2, R19, 0x9910, RZ ;  /* 0x0000991013027816 */ /* 0x000fe200000000ff */
[----:B------:R-:W-:-:S03]  /*3360*/  ULDC UR5, c[0x0][0x260] ;  /* 0x0000980000057ab9 */ /* 0x000fc60000000800 */
[----:B------:R-:W-:Y:S01]  /*3370*/  ISETP.NE.AND P0, PT, R2, RZ, PT ;  /* 0x000000ff0200720c */ /* 0x000fe20003f05270 */
[----:B-1----:R-:W-:-:S05]  /*3380*/  IMAD R0, R0, -0x2, R3 ;  /* 0xfffffffe00007824 */ /* 0x002fca00078e0203 */
[----:B------:R-:W-:-:S13]  /*3390*/  ISETP.LT.OR P0, PT, R0, 0x2, !P0 ;  /* 0x000000020000780c */ /* 0x000fda0004701670 */
.L_x_2444:
[----:B------:R-:W-:Y:S01]  /*33a0*/  ISETP.NE.AND P2, PT, R85, R82, PT ;  /* 0x000000525500720c */ /* 0x000fe20003f45270 */
[----:B------:R-:W1:-:S12]  /*33b0*/  LDC R17, c[0x0][0x23c] ;  /* 0x00008f00ff117b82 */ /* 0x000e580000000800 */
[----:B------:R-:W2:Y:S01]  /*33c0*/  @!P2 LDC.64 R2, c[0x0][0x248] ;  /* 0x00009200ff02ab82 */ /* 0x000ea20000000a00 */
[----:B------:R-:W-:Y:S01]  /*33d0*/  @!P2 VIADD R83, R83, 0x1 ;  /* 0x000000015353a836 */ /* 0x000fe20000000000 */
[----:B------:R-:W-:-:S04]  /*33e0*/  @!P2 LEA R5, R85, 0x1, 0x1 ;  /* 0x000000015505a811 */ /* 0x000fc800078e08ff */
[----:B------:R-:W-:Y:S01]  /*33f0*/  @!P2 LEA R6, R83, R1, 0x3 ;  /* 0x000000015306a211 */ /* 0x000fe200078e18ff */
[----:B-1----:R-:W-:-:S05]  /*3400*/  IMAD.WIDE R24, R17, 0x4, R28 ;  /* 0x0000000411187825 */ /* 0x002fca00078e021c */
[----:B0-----:R-:W3:Y:S04]  /*3410*/  @!P2 LDL.64 R6, [R6] ;  /* 0x000000000606a983 */ /* 0x001ee80000100a00 */
[----:B-----5:R-:W5:Y:S01]  /*3420*/  LDG.E.128.CONSTANT R28, desc[UR8][R28.64] ;  /* 0x000000081c1c7981 */ /* 0x020f62000c1e9d00 */
[----:B------:R-:W-:-:S03]  /*3430*/  IMAD.WIDE R20, R17, 0x4, R24 ;  /* 0x0000000411147825 */ /* 0x000fc600078e0218 */
[----:B------:R-:W5:Y:S01]  /*3440*/  LDG.E.128.CONSTANT R24, desc[UR8][R24.64] ;  /* 0x0000000818187981 */ /* 0x000f62000c1e9d00 */
[----:B--2---:R-:W-:-:S04]  /*3450*/  @!P2 IMAD.WIDE R2, R5, 0x2, R2 ;  /* 0x000000020502a825 */ /* 0x004fc800078e0202 */
[C---:B------:R-:W-:Y:S02]  /*3460*/  IMAD.WIDE R4, R17.reuse, 0x4, R20 ;  /* 0x0000000411047825 */ /* 0x040fe400078e0214 */
[----:B------:R-:W2:Y:S04]  /*3470*/  @!P2 LDG.E.U16.CONSTANT R2, desc[UR8][R2.64] ;  /* 0x000000080202a981 */ /* 0x000ea8000c1e9500 */
[----:B------:R-:W5:Y:S04]  /*3480*/  LDG.E.128.CONSTANT R20, desc[UR8][R20.64] ;  /* 0x0000000814147981 */ /* 0x000f68000c1e9d00 */
[----:B------:R0:W5:Y:S01]  /*3490*/  LDG.E.128.CONSTANT R8, desc[UR8][R4.64] ;  /* 0x0000000804087981 */ /* 0x000162000c1e9d00 */
[----:B------:R-:W-:Y:S01]  /*34a0*/  IMAD.WIDE R90, R17, 0x4, R4 ;  /* 0x00000004115a7825 */ /* 0x000fe200078e0204 */
[----:B---3--:R-:W-:-:S02]  /*34b0*/  @!P2 PRMT R87, R6, 0x7610, R87 ;  /* 0x000076100657a816 */ /* 0x008fc40000000057 */
[----:B------:R-:W-:Y:S02]  /*34c0*/  @!P2 PRMT R88, R7, 0x7610, R88 ;  /* 0x000076100758a816 */ /* 0x000fe40000000058 */
[----:B------:R-:W-:Y:S02]  /*34d0*/  @!P2 PRMT R87, R87, 0x7610, R6 ;  /* 0x000076105757a816 */ /* 0x000fe40000000006 */
[----:B------:R-:W-:Y:S01]  /*34e0*/  @!P2 PRMT R88, R88, 0x7610, R7 ;  /* 0x000076105858a816 */ /* 0x000fe20000000007 */
[----:B--2---:R-:W-:Y:S01]  /*34f0*/  @!P2 IMAD.IADD R82, R2, 0x1, R85 ;  /* 0x000000010252a824 */ /* 0x004fe200078e0255 */
[----:B0-----:R-:W-:Y:S06]  /*3500*/  @!P1 BRA `(.L_x_2442) ;  /* 0x00000018005c9947 */ /* 0x001fec0003800000 */
[----:B------:R-:W2:Y:S01]  /*3510*/  LDG.E.128.CONSTANT R4, desc[UR8][R90.64] ;  /* 0x000000085a047981 */ /* 0x000ea2000c1e9d00 */
[----:B-----5:R-:W-:Y:S01]  /*3520*/  SHF.R.U32.HI R32, RZ, 0xf, R28 ;  /* 0x0000000fff207819 */ /* 0x020fe2000001161c */
[----:B------:R-:W-:Y:S01]  /*3530*/  IMAD.MOV.U32 R51, RZ, RZ, 0x2800 ;  /* 0x00002800ff337424 */ /* 0x000fe200078e00ff */
[--C-:B------:R-:W-:Y:S02]  /*3540*/  SHF.R.U32.HI R41, RZ, 0xf, R29.reuse ;  /* 0x0000000fff297819 */ /* 0x100fe4000001161d */
[C---:B------:R-:W-:Y:S02]  /*3550*/  LOP3.LUT R3, R29.reuse, 0x3e003e0, RZ, 0xc0, !PT ;  /* 0x03e003e01d037812 */ /* 0x040fe400078ec0ff */
[----:B------:R-:W-:Y:S02]  /*3560*/  LOP3.LUT R74, R29, 0x1f001f, RZ, 0xc0, !PT ;  /* 0x001f001f1d4a7812 */ /* 0x000fe400078ec0ff */
        /* <DEDUP_REMOVED lines=40> */
[----:B------:R-:W-:Y:S02]  /*37f0*/  LOP3.LUT R48, R32, 0x10001, RZ, 0xc0, !PT ;  /* 0x0001000120307812 */ /* 0x000fe400078ec0ff */
        /* <DEDUP_REMOVED lines=20> */
[----:B------:R-:W-:-:S02]  /*3940*/  LOP3.LUT R52, R29, 0x10001, RZ, 0xc0, !PT ;  /* 0x000100011d347812 */ /* 0x000fc400078ec0ff */
[----:B------:R-:W-:Y:S02]  /*3950*/  LOP3.LUT R48, R48, 0x20002, R31, 0xf8, !PT ;  /* 0x0002000230307812 */ /* 0x000fe400078ef81f */
[----:B------:R-:W-:Y:S02]  /*3960*/  LOP3.LUT R41, R41, 0x10001, RZ, 0xc0, !PT ;  /* 0x0001000129297812 */ /* 0x000fe400078ec0ff */
[----:B------:R-:W-:Y:S02]  /*3970*/  LOP3.LUT R11, R30, 0x10001, RZ, 0xc0, !PT ;  /* 0x000100011e0b7812 */ /* 0x000fe400078ec0ff */
[----:B------:R-:W-:Y:S02]  /*3980*/  PRMT R31, R84, 0x9910, RZ ;  /* 0x00009910541f7816 */ /* 0x000fe400000000ff */
[----:B------:R-:W-:Y:S02]  /*3990*/  LOP3.LUT R52, R52, 0x20002, R43, 0xf8, !PT ;  /* 0x0002000234347812 */ /* 0x000fe400078ef82b */
[----:B------:R-:W-:Y:S01]  /*39a0*/  LOP3.LUT R41, R41, 0x20002, R42, 0xf8, !PT ;  /* 0x0002000229297812 */ /* 0x000fe200078ef82a */
[----:B------:R-:W-:Y:S01]  /*39b0*/  IMAD.MOV.U32 R29, RZ, RZ, R31 ;  /* 0x000000ffff1d7224 */ /* 0x000fe200078e001f */
[----:B------:R-:W-:-:S02]  /*39c0*/  LOP3.LUT R11, R11, 0x20002, R44, 0xf8, !PT ;  /* 0x000200020b0b7812 */ /* 0x000fc400078ef82c */
        /* <DEDUP_REMOVED lines=111> */
[--C-:B--2---:R-:W-:Y:S02]  /*40c0*/  SHF.R.U32.HI R10, RZ, 0xb, R4.reuse ;  /* 0x0000000bff0a7819 */ /* 0x104fe40000011604 */
[----:B------:R-:W-:Y:S02]  /*40d0*/  SHF.R.U32.HI R45, RZ, 0xa, R4 ;  /* 0x0000000aff2d7819 */ /* 0x000fe40000011604 */
[--C-:B------:R-:W-:Y:S02]  /*40e0*/  SHF.R.U32.HI R11, RZ, 0xb, R5.reuse ;  /* 0x0000000bff0b7819 */ /* 0x100fe40000011605 */
[----:B------:R-:W-:Y:S02]  /*40f0*/  SHF.R.U32.HI R46, RZ, 0xa, R5 ;  /* 0x0000000aff2e7819 */ /* 0x000fe40000011605 */
[----:B------:R-:W-:-:S02]  /*4100*/  SHF.R.U32.HI R20, RZ, 0xb, R6 ;  /* 0x0000000bff147819 */ /* 0x000fc40000011606 */
[----:B------:R-:W-:Y:S02]  /*4110*/  SHF.R.U32.HI R47, RZ, 0xa, R6 ;  /* 0x0000000aff2f7819 */ /* 0x000fe40000011606 */
[--C-:B------:R-:W-:Y:S02]  /*4120*/  SHF.R.U32.HI R23, RZ, 0xb, R7.reuse ;  /* 0x0000000bff177819 */ /* 0x100fe40000011607 */
[----:B------:R-:W-:Y:S02]  /*4130*/  SHF.R.U32.HI R48, RZ, 0xa, R7 ;  /* 0x0000000aff307819 */ /* 0x000fe40000011607 */
        /* <DEDUP_REMOVED lines=76> */
[----:B------:R-:W-:-:S03]  /*4600*/  HFMA2 R89, R59, R20, R89 ;  /* 0x000000143b597231 */ /* 0x000fc60000000059 */
[-C--:B------:R-:W-:Y:S01]  /*4610*/  HFMA2.MMA R30, R73, R31.reuse, R24 ;  /* 0x0000001f491e7235 */ /* 0x080fe20000000018 */
[----:B------:R-:W-:Y:S01]  /*4620*/  HFMA2 R89, R67, R21, R89 ;  /* 0x0000001543597231 */ /* 0x000fe20000000059 */
[----:B------:R-:W0:Y:S01]  /*4630*/  LDS.128 R24, [UR4+0x20] ;  /* 0x00002004ff187984 */ /* 0x000e220008000c00 */
[----:B------:R-:W-:-:S05]  /*4640*/  HFMA2.MMA R28, R56, R31, R28 ;  /* 0x0000001f381c7235 */ /* 0x000fca000000001c */
[----:B------:R-:W-:-:S03]  /*4650*/  HFMA2.MMA R30, R63, R20, R30 ;  /* 0x000000143f1e7235 */ /* 0x000fc6000000001e */
[----:B------:R-:W-:Y:S01]  /*4660*/  HFMA2.MMA R28, R60, R20, R28 ;  /* 0x000000143c1c7235 */ /* 0x000fe2000000001c */
[----:B------:R-:W-:-:S04]  /*4670*/  HFMA2 R20, R65, R21, R29 ;  /* 0x0000001541147231 */ /* 0x000fc8000000001d */
[-C--:B------:R-:W-:Y:S01]  /*4680*/  HFMA2.MMA R30, R64, R21.reuse, R30 ;  /* 0x00000015401e7235 */ /* 0x080fe2000000001e */
[----:B------:R-:W-:Y:S02]  /*4690*/  HFMA2 R20, R57, R22, R20 ;  /* 0x0000001639147231 */ /* 0x000fe40000000014 */
[----:B------:R-:W-:Y:S02]  /*46a0*/  HFMA2.MMA R28, R66, R21, R28 ;  /* 0x00000015421c7235 */ /* 0x000fe4000000001c */
[----:B------:R-:W-:-:S03]  /*46b0*/  HFMA2 R20, R11, R23, R20 ;  /* 0x000000170b147231 */ /* 0x000fc60000000014 */
[----:B------:R-:W-:-:S03]  /*46c0*/  HFMA2.MMA R30, R58, R22, R30 ;  /* 0x000000163a1e7235 */ /* 0x000fc6000000001e */
        /* <DEDUP_REMOVED lines=46> */
.L_x_2443:
[----:B------:R-:W-:Y:S05]  /*49b0*/  @P0 BRA `(.L_x_2442) ;  /* 0x0000000400300947 */ /* 0x000fea0003800000 */
[----:B------:R-:W0:Y:S04]  /*49c0*/  LDS.128 R28, [UR4+0x80] ;  /* 0x00008004ff1c7984 */ /* 0x000e280008000c00 */
[----:B------:R-:W1:Y:S01]  /*49d0*/  LDS.128 R20, [UR4+0x90] ;  /* 0x00009004ff147984 */ /* 0x000e620008000c00 */
[-C--:B0-----:R-:W-:Y:S01]  /*49e0*/  HFMA2.MMA R25, R72, R28.reuse, RZ ;  /* 0x0000001c48197235 */ /* 0x081fe200000000ff */
[-C--:B------:R-:W-:Y:S01]  /*49f0*/  HFMA2 R26, R74, R28.reuse, RZ.H0_H0 ;  /* 0x0000001c4a1a7231 */ /* 0x080fe200000400ff */
[----:B------:R-:W-:Y:S01]  /*4a00*/  HFMA2.MMA R24, R76, R28, RZ ;  /* 0x0000001c4c187235 */ /* 0x000fe200000000ff */
[----:B------:R-:W-:Y:S02]  /*4a10*/  HFMA2 R28, R77, R28, RZ.H0_H0 ;  /* 0x0000001c4d1c7231 */ /* 0x000fe400000400ff */
[----:B------:R-:W-:-:S03]  /*4a20*/  HFMA2 R26, R69, R29, R26 ;  /* 0x0000001d451a7231 */ /* 0x000fc6000000001a */
[-C--:B------:R-:W-:Y:S01]  /*4a30*/  HFMA2.MMA R68, R68, R29.reuse, R25 ;  /* 0x0000001d44447235 */ /* 0x080fe20000000019 */
[----:B------:R-:W-:Y:S01]  /*4a40*/  HFMA2 R25, R71, R29, R28 ;  /* 0x0000001d47197231 */ /* 0x000fe2000000001c */
[----:B------:R-:W-:Y:S01]  /*4a50*/  HFMA2.MMA R24, R70, R29, R24 ;  /* 0x0000001d46187235 */ /* 0x000fe20000000018 */
[----:B------:R-:W-:-:S04]  /*4a60*/  HFMA2 R28, R79, R30, R26 ;  /* 0x0000001e4f1c7231 */ /* 0x000fc8000000001a */
[-C--:B------:R-:W-:Y:S01]  /*4a70*/  HFMA2 R28, R75, R31.reuse, R28 ;  /* 0x0000001f4b1c7231 */ /* 0x080fe2000000001c */
[-C--:B------:R-:W-:Y:S02]  /*4a80*/  HFMA2.MMA R68, R78, R30.reuse, R68 ;  /* 0x0000001e4e447235 */ /* 0x080fe40000000044 */
[----:B------:R-:W-:Y:S01]  /*4a90*/  HFMA2.MMA R29, R80, R30, R24 ;  /* 0x0000001e501d7235 */ /* 0x000fe20000000018 */
[----:B------:R-:W-:Y:S02]  /*4aa0*/  HFMA2 R30, R81, R30, R25 ;  /* 0x0000001e511e7231 */ /* 0x000fe40000000019 */
[----:B------:R-:W0:Y:S01]  /*4ab0*/  LDS.128 R24, [UR4+0xa0] ;  /* 0x0000a004ff187984 */ /* 0x000e220008000c00 */
[----:B-1----:R-:W-:Y:S02]  /*4ac0*/  HFMA2 R28, R61, R20, R28 ;  /* 0x000000143d1c7231 */ /* 0x002fe4000000001c */
[-C--:B------:R-:W-:Y:S01]  /*4ad0*/  HFMA2.MMA R68, R73, R31.reuse, R68 ;  /* 0x0000001f49447235 */ /* 0x080fe20000000044 */
[----:B------:R-:W-:Y:S01]  /*4ae0*/  HFMA2 R30, R54, R31, R30 ;  /* 0x0000001f361e7231 */ /* 0x000fe2000000001e */
[----:B------:R-:W-:Y:S01]  /*4af0*/  HFMA2.MMA R29, R56, R31, R29 ;  /* 0x0000001f381d7235 */ /* 0x000fe2000000001d */
[----:B------:R-:W-:-:S02]  /*4b00*/  HFMA2 R28, R65, R21, R28 ;  /* 0x00000015411c7231 */ /* 0x000fc4000000001c */
[----:B------:R-:W-:-:S03]  /*4b10*/  HFMA2 R30, R59, R20, R30 ;  /* 0x000000143b1e7231 */ /* 0x000fc6000000001e */
[-C--:B------:R-:W-:Y:S01]  /*4b20*/  HFMA2.MMA R68, R63, R20.reuse, R68 ;  /* 0x000000143f447235 */ /* 0x080fe20000000044 */
[----:B------:R-:W-:Y:S01]  /*4b30*/  HFMA2 R30, R67, R21, R30 ;  /* 0x00000015431e7231 */ /* 0x000fe2000000001e */
[----:B------:R-:W-:Y:S01]  /*4b40*/  HFMA2.MMA R29, R60, R20, R29 ;  /* 0x000000143c1d7235 */ /* 0x000fe2000000001d */
[----:B------:R-:W-:-:S04]  /*4b50*/  HFMA2 R20, R57, R22, R28 ;  /* 0x0000001639147231 */ /* 0x000fc8000000001c */
[----:B------:R-:W-:Y:S01]  /*4b60*/  HFMA2 R20, R11, R23, R20 ;  /* 0x000000170b147231 */ /* 0x000fe20000000014 */
[-C--:B------:R-:W-:Y:S02]  /*4b70*/  HFMA2.MMA R68, R64, R21.reuse, R68 ;  /* 0x0000001540447235 */ /* 0x080fe40000000044 */
[----:B------:R-:W-:-:S06]  /*4b80*/  HFMA2.MMA R29, R66, R21, R29 ;  /* 0x00000015421d7235 */ /* 0x000fcc000000001d */
[-C--:B------:R-:W-:Y:S02]  /*4b90*/  HFMA2.MMA R68, R58, R22.reuse, R68 ;  /* 0x000000163a447235 */ /* 0x080fe40000000044 */
[----:B------:R-:W-:Y:S01]  /*4ba0*/  HFMA2.MMA R21, R55, R22, R29 ;  /* 0x0000001637157235 */ /* 0x000fe2000000001d */
[----:B------:R-:W-:Y:S02]  /*4bb0*/  HFMA2 R22, R53, R22, R30 ;  /* 0x0000001635167231 */ /* 0x000fe4000000001e */
[----:B------:R-:W1:Y:S02]  /*4bc0*/  LDS.128 R28, [UR4+0xb0] ;  /* 0x0000b004ff1c7984 */ /* 0x000e640008000c00 */
[----:B------:R-:W-:Y:S01]  /*4bd0*/  HFMA2 R22, R7, R23, R22 ;  /* 0x0000001707167231 */ /* 0x000fe20000000016 */
[-C--:B------:R-:W-:Y:S02]  /*4be0*/  HFMA2.MMA R68, R62, R23.reuse, R68 ;  /* 0x000000173e447235 */ /* 0x080fe40000000044 */
[----:B------:R-:W-:Y:S01]  /*4bf0*/  HFMA2.MMA R21, R9, R23, R21 ;  /* 0x0000001709157235 */ /* 0x000fe20000000015 */
[----:B0-----:R-:W-:-:S02]  /*4c00*/  HFMA2 R20, R35, R24, R20 ;  /* 0x0000001823147231 */ /* 0x001fc40000000014 */
[----:B------:R-:W-:-:S03]  /*4c10*/  HFMA2 R22, R39, R24, R22 ;  /* 0x0000001827167231 */ /* 0x000fc60000000016 */
[-C--:B------:R-:W-:Y:S01]  /*4c20*/  HFMA2.MMA R68, R33, R24.reuse, R68 ;  /* 0x0000001821447235 */ /* 0x080fe20000000044 */
        /* <DEDUP_REMOVED lines=8> */
[----:B------:R-:W-:-:S05]  /*4cb0*/  HFMA2 R22, R40, R27, R22 ;  /* 0x0000001b28167231 */ /* 0x000fca0000000016 */
[-C--:B------:R-:W-:Y:S02]  /*4cc0*/  HFMA2.MMA R68, R12, R26.reuse, R68 ;  /* 0x0000001a0c447235 */ /* 0x080fe40000000044 */
[----:B------:R-:W-:-:S06]  /*4cd0*/  HFMA2.MMA R21, R8, R26, R21 ;  /* 0x0000001a08157235 */ /* 0x000fcc0000000015 */
[-C--:B------:R-:W-:Y:S02]  /*4ce0*/  HFMA2.MMA R68, R34, R27.reuse, R68 ;  /* 0x0000001b22447235 */ /* 0x080fe40000000044 */
[----:B------:R-:W-:Y:S01]  /*4cf0*/  HFMA2.MMA R21, R38, R27, R21 ;  /* 0x0000001b26157235 */ /* 0x000fe20000000015 */
[-C--:B-1----:R-:W-:Y:S02]  /*4d00*/  HFMA2 R20, R42, R28.reuse, R20 ;  /* 0x0000001c2a147231 */ /* 0x082fe40000000014 */
        /* <DEDUP_REMOVED lines=11> */
[----:B------:R-:W-:Y:S02]  /*4dc0*/  HADD2 R34, R20.H0_H0, R20.H1_H1 ;  /* 0x3000001414227230 */ /* 0x000fe40000000800 */
[----:B------:R-:W-:Y:S01]  /*4dd0*/  HADD2 R22, R22.H0_H0, R22.H1_H1 ;  /* 0x3000001616167230 */ /* 0x000fe20000000800 */
        /* <DEDUP_REMOVED lines=10> */
.L_x_2442:
[----:B------:R-:W-:Y:S01]  /*4e80*/  VIADD R85, R85, 0x20 ;  /* 0x0000002055557836 */ /* 0x000fe20000000000 */
[----:B------:R-:W-:Y:S01]  /*4e90*/  UIADD3 UR4, UR4, 0x40, URZ ;  /* 0x0000004004047890 */ /* 0x000fe2000fffe03f */
[----:B------:R-:W-:-:S03]  /*4ea0*/  IMAD.WIDE R90, R17, 0x4, R90 ;  /* 0x00000004115a7825 */ /* 0x000fc600078e025a */
[C---:B------:R-:W-:Y:S01]  /*4eb0*/  ISETP.GE.AND P2, PT, R85.reuse, UR5, PT ;  /* 0x0000000555007c0c */ /* 0x040fe2000bf46270 */
[----:B-----5:R-:W-:Y:S01]  /*4ec0*/  IMAD.MOV.U32 R28, RZ, RZ, R90 ;  /* 0x000000ffff1c7224 */ /* 0x020fe200078e005a */
[----:B------:R-:W-:Y:S01]  /*4ed0*/  ISETP.LT.AND P3, PT, R85, R86, PT ;  /* 0x000000565500720c */ /* 0x000fe20003f61270 */
[----:B------:R-:W-:-:S12]  /*4ee0*/  IMAD.MOV.U32 R29, RZ, RZ, R91 ;  /* 0x000000ffff1d7224 */ /* 0x000fd800078e005b */
[----:B------:R-:W-:Y:S05]  /*4ef0*/  @!P2 BRA P3, `(.L_x_2444) ;  /* 0xffffffe40028a947 */ /* 0x000fea000183ffff */
.L_x_2441:
[----:B------:R-:W-:Y:S05]  /*4f00*/  @!P1 EXIT ;  /* 0x000000000000994d */ /* 0x000fea0003800000 */
[----:B------:R-:W1:Y:S01]  /*4f10*/  S2R R0, SR_CTAID.X ;  /* 0x0000000000007919 */ /* 0x000e620000002500 */
[----:B------:R-:W2:Y:S01]  /*4f20*/  S2UR UR4, SR_CTAID.Y ;  /* 0x00000000000479c3 */ /* 0x000ea20000002600 */
[----:B------:R-:W1:Y:S07]  /*4f30*/  S2R R3, SR_TID.X ;  /* 0x0000000000037919 */ /* 0x000e6e0000002100 */
[----:B0-----:R-:W0:Y:S01]  /*4f40*/  LDC.64 R6, c[0x0][0x230] ;  /* 0x00008c00ff067b82 */ /* 0x001e220000000a00 */
[----:B--2---:R-:W-:Y:S01]  /*4f50*/  USHF.L.U32 UR4, UR4, 0x1, URZ ;  /* 0x0000000104047899 */ /* 0x004fe2000800063f */
[----:B-1----:R-:W-:-:S06]  /*4f60*/  IMAD R0, R0, 0x40, R3 ;  /* 0x0000004000007824 */ /* 0x002fcc00078e0203 */
[----:B------:R-:W1:Y:S01]  /*4f70*/  LDC R3, c[0x0][0x238] ;  /* 0x00008e00ff037b82 */ /* 0x000e620000000800 */
[----:B------:R-:W-:-:S04]  /*4f80*/  IMAD.SHL.U32 R0, R0, 0x4, RZ ;  /* 0x0000000400007824 */ /* 0x000fc800078e00ff */
[----:B------:R-:W-:-:S04]  /*4f90*/  IMAD R8, R17, UR4, R0 ;  /* 0x0000000411087c24 */ /* 0x000fc8000f8e0200 */
[----:B0-----:R-:W-:-:S05]  /*4fa0*/  IMAD.WIDE R4, R8, 0x2, R6 ;  /* 0x0000000208047825 */ /* 0x001fca00078e0206 */
[----:B------:R0:W-:Y:S01]  /*4fb0*/  ATOM.E.ADD.F16x2.RN.STRONG.GPU P0, RZ, desc[UR8][R4.64], R16 ;  /* 0x0000001004ff79a2 */ /* 0x0001e2000810e1c8 */
[----:B------:R-:W-:Y:S01]  /*4fc0*/  IMAD R0, RZ, RZ, -UR4 ;  /* 0x80000004ff007e24 */ /* 0x000fe2000f8e02ff */
[----:B------:R-:W-:Y:S04]  /*4fd0*/  BSSY B0, `(.L_x_2445) ;  /* 0x0000010000007945 */ /* 0x000fe80003800000 */
[----:B-1----:R-:W-:Y:S01]  /*4fe0*/  VIADDMNMX R0, R0, R3, 0x2, PT ;  /* 0x0000000200007446 */ /* 0x002fe20003800103 */
[----:B0-----:R-:W-:Y:S06]  /*4ff0*/  @P0 BRA `(.L_x_2446) ;  /* 0x0000000000340947 */ /* 0x001fec0003800000 */
[----:B------:R-:W0:Y:S02]  /*5000*/  QSPC.E.S P0, RZ, [R4] ;  /* 0x0000000004ff73aa */ /* 0x000e240000000500 */
[----:B0-----:R-:W-:Y:S05]  /*5010*/  @!P0 BRA `(.L_x_2447) ;  /* 0x0000000000208947 */ /* 0x001fea0003800000 */
[----:B------:R-:W-:-:S04]  /*5020*/  MOV R2, R4 ;  /* 0x0000000400027202 */ /* 0x000fc80000000f00 */
[----:B------:R-:W-:-:S07]  /*5030*/  MOV R9, R2 ;  /* 0x0000000200097202 */ /* 0x000fce0000000f00 */
.L_x_2448:
[----:B------:R-:W0:Y:S02]  /*5040*/  LDS R2, [R9] ;  /* 0x0000000009027984 */ /* 0x000e240000000800 */
[----:B0-----:R-:W-:-:S10]  /*5050*/  HFMA2.MMA R3, R2, 1, 1, R16 ;  /* 0x3c003c0002037835 */ /* 0x001fd40000000010 */
[----:B------:R-:W0:Y:S02]  /*5060*/  ATOMS.CAST.SPIN R3, [R9], R2, R3 ;  /* 0x000000020903738d */ /* 0x000e240001800003 */
[----:B0-----:R-:W-:-:S13]  /*5070*/  ISETP.EQ.U32.AND P0, PT, R3, 0x1, PT ;  /* 0x000000010300780c */ /* 0x001fda0003f02070 */
[----:B------:R-:W-:Y:S05]  /*5080*/  @!P0 BRA `(.L_x_2448) ;  /* 0xfffffffc00ec8947 */ /* 0x000fea000383ffff */
[----:B------:R-:W-:Y:S05]  /*5090*/  BRA `(.L_x_2446) ;  /* 0x00000000000c7947 */ /* 0x000fea0003800000 */
.L_x_2447:
[----:B------:R-:W2:Y:S02]  /*50a0*/  LD.E R2, desc[UR8][R4.64] ;  /* 0x0000000804027980 */ /* 0x000ea4000c101900 */
[----:B--2---:R-:W-:-:S05]  /*50b0*/  IMAD.IADD R3, R16, 0x1, R2 ;  /* 0x0000000110037824 */ /* 0x004fca00078e0202 */
[----:B------:R0:W-:Y:S02]  /*50c0*/  ST.E desc[UR8][R4.64], R3 ;  /* 0x0000000304007985 */ /* 0x0001e4000c101908 */
.L_x_2446:
[----:B------:R-:W-:Y:S05]  /*50d0*/  BSYNC B0 ;  /* 0x0000000000007941 */ /* 0x000fea0003800000 */
.L_x_2445:
[----:B------:R1:W-:Y:S01]  /*50e0*/  ATOM.E.ADD.F16x2.RN.STRONG.GPU P0, RZ, desc[UR8][R4.64+0x4], R15 ;  /* 0x0000040f04ff79a2 */ /* 0x0003e2000810e1c8 */
[----:B------:R-:W-:Y:S04]  /*50f0*/  BSSY B0, `(.L_x_2449) ;  /* 0x000000f000007945 */ /* 0x000fe80003800000 */
[----:B-1----:R-:W-:Y:S05]  /*5100*/  @P0 BRA `(.L_x_2450) ;  /* 0x0000000000340947 */ /* 0x002fea0003800000 */
[----:B------:R-:W1:Y:S02]  /*5110*/  QSPC.E.S P0, RZ, [R4+0x4] ;  /* 0x0000040004ff73aa */ /* 0x000e640000000500 */
[----:B-1----:R-:W-:Y:S05]  /*5120*/  @!P0 BRA `(.L_x_2451) ;  /* 0x0000000000208947 */ /* 0x002fea0003800000 */
[----:B------:R-:W-:-:S05]  /*5130*/  IMAD.MOV.U32 R2, RZ, RZ, R4 ;  /* 0x000000ffff027224 */ /* 0x000fca00078e0004 */
[----:B0-----:R-:W-:-:S07]  /*5140*/  MOV R4, R2 ;  /* 0x0000000200047202 */ /* 0x001fce0000000f00 */
.L_x_2452:
[----:B------:R-:W0:Y:S02]  /*5150*/  LDS R2, [R4+0x4] ;  /* 0x0000040004027984 */ /* 0x000e240000000800 */
[----:B0-----:R-:W-:-:S06]  /*5160*/  HADD2 R3, R2, R15 ;  /* 0x0000000f02037230 */ /* 0x001fcc0000000000 */
[----:B------:R-:W0:Y:S02]  /*5170*/  ATOMS.CAST.SPIN R3, [R4+0x4], R2, R3 ;  /* 0x000004020403738d */ /* 0x000e240001800003 */
[----:B0-----:R-:W-:-:S13]  /*5180*/  ISETP.EQ.U32.AND P0, PT, R3, 0x1, PT ;  /* 0x000000010300780c */ /* 0x001fda0003f02070 */
[----:B------:R-:W-:Y:S05]  /*5190*/  @!P0 BRA `(.L_x_2452) ;  /* 0xfffffffc00ec8947 */ /* 0x000fea000383ffff */
[----:B------:R-:W-:Y:S05]  /*51a0*/  BRA `(.L_x_2450) ;  /* 0x00000000000c7947 */ /* 0x000fea0003800000 */
.L_x_2451:
[----:B------:R-:W0:Y:S02]  /*51b0*/  LD.E R2, desc[UR8][R4.64+0x4] ;  /* 0x0000040804027980 */ /* 0x000e24000c101900 */
[----:B0-----:R-:W-:-:S05]  /*51c0*/  IMAD.IADD R3, R15, 0x1, R2 ;  /* 0x000000010f037824 */ /* 0x001fca00078e0202 */
[----:B------:R1:W-:Y:S02]  /*51d0*/  ST.E desc[UR8][R4.64+0x4], R3 ;  /* 0x0000040304007985 */ /* 0x0003e4000c101908 */
.L_x_2450:
[----:B------:R-:W-:Y:S05]  /*51e0*/  BSYNC B0 ;  /* 0x0000000000007941 */ /* 0x000fea0003800000 */
.L_x_2449:
        /* <DEDUP_REMOVED lines=11> */
.L_x_2456:
[----:B------:R-:W0:Y:S02]  /*52a0*/  LDS R2, [R0] ;  /* 0x0000000000027984 */ /* 0x000e240000000800 */
[----:B0-----:R-:W-:-:S10]  /*52b0*/  HFMA2.MMA R3, R2, 1, 1, R14 ;  /* 0x3c003c0002037835 */ /* 0x001fd4000000000e */
[----:B------:R-:W0:Y:S02]  /*52c0*/  ATOMS.CAST.SPIN R3, [R0], R2, R3 ;  /* 0x000000020003738d */ /* 0x000e240001800003 */
[----:B0-----:R-:W-:-:S13]  /*52d0*/  ISETP.EQ.U32.AND P0, PT, R3, 0x1, PT ;  /* 0x000000010300780c */ /* 0x001fda0003f02070 */
[----:B------:R-:W-:Y:S05]  /*52e0*/  @!P0 BRA `(.L_x_2456) ;  /* 0xfffffffc00ec8947 */ /* 0x000fea000383ffff */
[----:B------:R-:W-:Y:S05]  /*52f0*/  BRA `(.L_x_2454) ;  /* 0x00000000000c7947 */ /* 0x000fea0003800000 */
.L_x_2455:
[----:B------:R-:W2:Y:S02]  /*5300*/  LD.E R0, desc[UR8][R4.64] ;  /* 0x0000000804007980 */ /* 0x000ea4000c101900 */
[----:B--2---:R-:W-:-:S05]  /*5310*/  IMAD.IADD R3, R14, 0x1, R0 ;  /* 0x000000010e037824 */ /* 0x004fca00078e0200 */
[----:B------:R0:W-:Y:S02]  /*5320*/  ST.E desc[UR8][R4.64], R3 ;  /* 0x0000000304007985 */ /* 0x0001e4000c101908 */
.L_x_2454:
[----:B------:R-:W-:Y:S05]  /*5330*/  BSYNC B0 ;  /* 0x0000000000007941 */ /* 0x000fea0003800000 */
.L_x_2453:
[----:B------:R1:W-:Y:S02]  /*5340*/  ATOM.E.ADD.F16x2.RN.STRONG.GPU P0, RZ, desc[UR8][R4.64+0x4], R13 ;  /* 0x0000040d04ff79a2 */ /* 0x0003e4000810e1c8 */
[----:B-1----:R-:W-:Y:S05]  /*5350*/  @P0 EXIT ;  /* 0x000000000000094d */ /* 0x002fea0003800000 */
[----:B------:R-:W1:Y:S02]  /*5360*/  QSPC.E.S P0, RZ, [R4+0x4] ;  /* 0x0000040004ff73aa */ /* 0x000e640000000500 */
[----:B-1----:R-:W-:Y:S05]  /*5370*/  @!P0 BRA `(.L_x_2457) ;  /* 0x0000000000208947 */ /* 0x002fea0003800000 */
[----:B------:R-:W-:-:S05]  /*5380*/  IMAD.MOV.U32 R2, RZ, RZ, R4 ;  /* 0x000000ffff027224 */ /* 0x000fca00078e0004 */
[----:B------:R-:W-:-:S07]  /*5390*/  MOV R0, R2 ;  /* 0x0000000200007202 */ /* 0x000fce0000000f00 */
.L_x_2458:
[----:B------:R-:W0:Y:S02]  /*53a0*/  LDS R2, [R0+0x4] ;  /* 0x0000040000027984 */ /* 0x000e240000000800 */
[----:B0-----:R-:W-:-:S06]  /*53b0*/  HADD2 R3, R2, R13 ;  /* 0x0000000d02037230 */ /* 0x001fcc0000000000 */
[----:B------:R-:W0:Y:S02]  /*53c0*/  ATOMS.CAST.SPIN R3, [R0+0x4], R2, R3 ;  /* 0x000004020003738d */ /* 0x000e240001800003 */
[----:B0-----:R-:W-:-:S13]  /*53d0*/  ISETP.EQ.U32.AND P0, PT, R3, 0x1, PT ;  /* 0x000000010300780c */ /* 0x001fda0003f02070 */
[----:B------:R-:W-:Y:S05]  /*53e0*/  @!P0 BRA `(.L_x_2458) ;  /* 0xfffffffc00ec8947 */ /* 0x000fea000383ffff */
[----:B------:R-:W-:Y:S05]  /*53f0*/  EXIT ;  /* 0x000000000000794d */ /* 0x000fea0003800000 */
.L_x_2457:
[----:B------:R-:W0:Y:S02]  /*5400*/  LD.E R0, desc[UR8][R4.64+0x4] ;  /* 0x0000040804007980 */ /* 0x000e24000c101900 */
[----:B0-----:R-:W-:-:S05]  /*5410*/  IMAD.IADD R3, R13, 0x1, R0 ;  /* 0x000000010d037824 */ /* 0x001fca00078e0200 */
[----:B------:R-:W-:Y:S01]  /*5420*/  ST.E desc[UR8][R4.64+0x4], R3 ;  /* 0x0000040304007985 */ /* 0x000fe2000c101908 */
[----:B------:R-:W-:Y:S05]  /*5430*/  EXIT ;  /* 0x000000000000794d */ /* 0x000fea0003800000 */
.L_x_2459:
        /* <DEDUP_REMOVED lines=12> */
.L_x_3701:


//--------------------- .text._Z23gemm_half_q_half_kernelILi2ELi16ELb1ELb0ELi64EEvPK6__halfPKjS4_S2_PS0_iiiiPKtS7_iiiiiibS2_i --------------------------
	.section	.text._Z23gemm_half_q_half_kernelILi2ELi16ELb1ELb0ELi64EEvPK6__halfPKjS4_S2_PS0_iiiiPKtS7_iiiiiibS2_i,"ax",@progbits
	.align	128
        .global         _Z23gemm_half_q_half_kernelILi2ELi16ELb1ELb0ELi64EEvPK6__halfPKjS4_S2_PS0_iiiiPKtS7_iiiiiibS2_i
        .type           _Z23gemm_half_q_half_kernelILi2ELi16ELb1ELb0ELi64EEvPK6__halfPKjS4_S2_PS0_iiiiPKtS7_iiiiiibS2_i,@function
        .size           _Z23gemm_half_q_half_kernelILi2ELi16ELb1ELb0ELi64EEvPK6__halfPKjS4_S2_PS0_iiiiPKtS7_iiiiiibS2_i,(.L_x_3702 - _Z23gemm_half_q_half_kernelILi2ELi16ELb1ELb0ELi64EEvPK6__halfPKjS4_S2_PS0_iiiiPKtS7_iiiiiibS2_i)
        .other          _Z23gemm_half_q_half_kernelILi2ELi16ELb1ELb0ELi64EEvPK6__halfPKjS4_S2_PS0_iiiiPKtS7_iiiiiibS2_i,@"STO_CUDA_ENTRY STV_DEFAULT"
_Z23gemm_half_q_half_kernelILi2ELi16ELb1ELb0ELi64EEvPK6__halfPKjS4_S2_PS0_iiiiPKtS7_iiiiiibS2_i:
.text._Z23gemm_half_q_half_kernelILi2ELi16ELb1ELb0ELi64EEvPK6__halfPKjS4_S2_PS0_iiiiPKtS7_iiiiiibS2_i:
        /* <DEDUP_REMOVED lines=10> */
[--C-:B-1----:R-:W-:Y:S01]  /*00a0*/  IMAD R4, R18, -0x2, R3.reuse ;  /* 0xfffffffe12047824 */ /* 0x102fe200078e0203 */
[----:B------:R-:W-:-:S04]  /*00b0*/  PRMT R3, RZ, 0x7610, R3 ;  /* 0x00007610ff037816 */ /* 0x000fc80000000003 */
[C---:B------:R-:W-:Y:S02]  /*00c0*/  ISETP.GE.AND P1, PT, R4.reuse, 0x1, PT ;  /* 0x000000010400780c */ /* 0x040fe40003f26270 */
[----:B------:R-:W-:-:S11]  /*00d0*/  VIMNMX R5, R4, 0x2, PT ;  /* 0x0000000204057848 */ /* 0x000fd60003fe0100 */
[----:B------:R-:W-:Y:S05]  /*00e0*/  @!P1 BRA `(.L_x_2460) ;  /* 0x0000000000289947 */ /* 0x000fea0003800000 */
[----:B------:R-:W-:Y:S01]  /*00f0*/  ISETP.GE.AND P0, PT, R5, 0x2, PT ;  /* 0x000000020500780c */ /* 0x000fe20003f06270 */
[----:B------:R-:W1:-:S12]  /*0100*/  LDC.64 R6, c[0x0][0x278] ;  /* 0x00009e00ff067b82 */ /* 0x000e580000000a00 */
[----:B------:R-:W4:Y:S08]  /*0110*/  @P0 LDC R3, c[0x0][0x280] ;  /* 0x0000a000ff030b82 */ /* 0x000f300000000800 */
[----:B------:R-:W4:Y:S02]  /*0120*/  @P0 LDC.64 R8, c[0x0][0x278] ;  /* 0x00009e00ff080b82 */ /* 0x000f240000000a00 */
[----:B----4-:R-:W-:-:S02]  /*0130*/  @P0 IMAD.WIDE R8, R3, 0x2, R8 ;  /* 0x0000000203080825 */ /* 0x010fc400078e0208 */
[----:B-1----:R-:W4:Y:S04]  /*0140*/  LDG.E.U16 R3, desc[UR8][R6.64] ;  /* 0x0000000806037981 */ /* 0x002f28000c1e1500 */
[----:B------:R-:W5:Y:S01]  /*0150*/  @P0 LDG.E.U16 R0, desc[UR8][R8.64] ;  /* 0x0000000808000981 */ /* 0x000f62000c1e1500 */
[----:B----4-:R-:W-:Y:S02]  /*0160*/  PRMT R10, R3, 0x7610, R10 ;  /* 0x00007610030a7816 */ /* 0x010fe4000000000a */
[----:B-----5:R-:W-:-:S04]  /*0170*/  @P0 LOP3.LUT R11, R0, R3, RZ, 0xfc, !PT ;  /* 0x00000003000b0212 */ /* 0x020fc800078efcff */
[----:B------:R-:W-:-:S07]  /*0180*/  @P0 PRMT R10, R11, 0x7610, R10 ;  /* 0x000076100b0a0816 */ /* 0x000fce000000000a */
.L_x_2460:
        /* <DEDUP_REMOVED lines=37> */
.L_x_2465:
        /* <DEDUP_REMOVED lines=16> */
.L_x_2464:
        /* <DEDUP_REMOVED lines=16> */
.L_x_2463:
        /* <DEDUP_REMOVED lines=17> */
.L_x_2467:
        /* <DEDUP_REMOVED lines=16> */
.L_x_2466:
        /* <DEDUP_REMOVED lines=14> */
.L_x_2462:
[----:B------:R-:W-:Y:S05]  /*08d0*/  BSYNC B0 ;  /* 0x0000000000007941 */ /* 0x000fea0003800000 */
.L_x_2461:
        /* <DEDUP_REMOVED lines=14> */
[----:B------:R-:W-:-:S03]  /*09c0*/  IMAD.MOV.U32 R16, RZ, RZ, RZ ;  /* 0x000000ffff107224 */ /* 0x000fc600078e00ff */
[----:B------:R-:W-:-:S05]  /*09d0*/  LEA R7, R7, UR4, 0x1 ;  /* 0x0000000407077c11 */ /* 0x000fca000f8e08ff */
[----:B------:R-:W-:-:S04]  /*09e0*/  IMAD R7, R20, 0x4, R7 ;  /* 0x0000000414077824 */ /* 0x000fc800078e0207 */
[----:B0-----:R-:W-:Y:S01]  /*09f0*/  IMAD.WIDE R8, R7, 0x2, R8 ;  /* 0x0000000207087825 */ /* 0x001fe200078e0208 */
[----:B------:R-:W-:Y:S06]  /*0a00*/  @!P2 BRA `(.L_x_2469) ;  /* 0x000000000034a947 */ /* 0x000fec0003800000 */
[----:B------:R-:W-:Y:S01]  /*0a10*/  PLOP3.LUT P0, PT, PT, PT, PT, 0x8, 0x0 ;  /* 0x000000000000781c */ /* 0x000fe20003f0e170 */
[----:B------:R-:W-:-:S12]  /*0a20*/  VIADD R7, R5, 0xfffffffd ;  /* 0xfffffffd05077836 */ /* 0x000fd80000000000 */
.L_x_2470:
        /* <DEDUP_REMOVED lines=11> */
.L_x_2469:
        /* <DEDUP_REMOVED lines=10> */
.L_x_2468:
        /* <DEDUP_REMOVED lines=10> */
[----:B------:R-:W-:Y:S02]  /*0c20*/  IMAD.SHL.U32 R5, R6, 0x4, RZ ;  /* 0x0000000406057824 */ /* 0x000fe400078e00ff */
[----:B------:R-:W-:Y:S01]  /*0c30*/  IMAD.MOV.U32 R11, RZ, RZ, RZ ;  /* 0x000000ffff0b7224 */ /* 0x000fe200078e00ff */
[----:B------:R-:W-:Y:S01]  /*0c40*/  LEA.HI R7, R7, R6, RZ, 0x3 ;  /* 0x0000000607077211 */ /* 0x000fe200078f18ff */
[----:B------:R-:W-:Y:S01]  /*0c50*/  IMAD.MOV.U32 R21, RZ, RZ, R85 ;  /* 0x000000ffff157224 */ /* 0x000fe200078e0055 */
[----:B------:R-:W-:Y:S02]  /*0c60*/  LOP3.LUT R5, R5, 0x10, RZ, 0xc0, !PT ;  /* 0x0000001005057812 */ /* 0x000fe400078ec0ff */
[----:B------:R-:W-:-:S07]  /*0c70*/  SHF.R.S32.HI R7, RZ, 0x3, R7 ;  /* 0x00000003ff077819 */ /* 0x000fce0000011407 */
.L_x_2472:
[----:B------:R-:W3:Y:S01]  /*0c80*/  LDC.64 R12, c[0x0][0x220] ;  /* 0x00008800ff0c7b82 */ /* 0x000ee20000000a00 */
[----:B-----5:R-:W-:-:S04]  /*0c90*/  IMAD.IADD R16, R2, 0x1, R11 ;  /* 0x0000000102107824 */ /* 0x020fc800078e020b */
[----:B------:R-:W-:-:S05]  /*0ca0*/  IMAD R14, R16, R17, RZ ;  /* 0x00000011100e7224 */ /* 0x000fca00078e02ff */
[----:B------:R-:W-:-:S04]  /*0cb0*/  SHF.R.S32.HI R15, RZ, 0x1f, R14 ;  /* 0x0000001fff0f7819 */ /* 0x000fc8000001140e */
[----:B------:R-:W-:-:S04]  /*0cc0*/  LEA.HI R14, R15, R14, RZ, 0x3 ;  /* 0x0000000e0f0e7211 */ /* 0x000fc800078f18ff */
[----:B------:R-:W-:-:S05]  /*0cd0*/  LEA.HI.SX32 R15, R14, R7, 0x1d ;  /* 0x000000070e0f7211 */ /* 0x000fca00078feaff */
[----:B---3--:R-:W-:Y:S02]  /*0ce0*/  IMAD.WIDE R12, R15, 0x4, R12 ;  /* 0x000000040f0c7825 */ /* 0x008fe400078e020c */
[----:B------:R-:W3:Y:S04]  /*0cf0*/  LDC.64 R14, c[0x0][0x228] ;  /* 0x00008a00ff0e7b82 */ /* 0x000ee80000000a00 */
[----:B------:R-:W4:Y:S01]  /*0d00*/  LDG.E.CONSTANT R12, desc[UR8][R12.64] ;  /* 0x000000080c0c7981 */ /* 0x000f22000c1e9900 */
[----:B------:R-:W-:-:S05]  /*0d10*/  LEA R19, R21, 0x1, 0x1 ;  /* 0x0000000115137811 */ /* 0x000fca00078e08ff */
[----:B------:R-:W-:-:S06]  /*0d20*/  IMAD.WIDE R18, R19, 0x2, R8 ;  /* 0x0000000213127825 */ /* 0x000fcc00078e0208 */
[----:B------:R-:W2:Y:S01]  /*0d30*/  LDG.E.U16.CONSTANT R18, desc[UR8][R18.64] ;  /* 0x0000000812127981 */ /* 0x000ea2000c1e9500 */
[----:B---3--:R-:W-:-:S06]  /*0d40*/  IMAD.WIDE R14, R16, 0x2, R14 ;  /* 0x00000002100e7825 */ /* 0x008fcc00078e020e */
[----:B------:R3:W2:Y:S01]  /*0d50*/  LDG.E.U16.CONSTANT R14, desc[UR8][R14.64] ;  /* 0x000000080e0e7981 */ /* 0x0006a2000c1e9500 */
        /* <DEDUP_REMOVED lines=8> */
[----:B------:R-:W-:Y:S02]  /*0de0*/  VIADD R20, R20, 0x1 ;  /* 0x0000000114147836 */ /* 0x000fe40000000000 */
[----:B------:R-:W-:Y:S02]  /*0df0*/  VIADD R12, R12, 0x1 ;  /* 0x000000010c0c7836 */ /* 0x000fe40000000000 */
[----:B------:R-:W-:Y:S02]  /*0e00*/  VIADD R16, R16, 0x1 ;  /* 0x0000000110107836 */ /* 0x000fe40000000000 */
[----:B------:R-:W-:Y:S02]  /*0e10*/  VIADD R22, R22, 0x1 ;  /* 0x0000000116167836 */ /* 0x000fe40000000000 */
[----:B------:R-:W-:Y:S02]  /*0e20*/  IMAD R20, R20, R20, RZ ;  /* 0x0000001414147224 */ /* 0x000fe400078e02ff */
[----:B---3--:R-:W-:-:S02]  /*0e30*/  IMAD R15, R12, R12, RZ ;  /* 0x0000000c0c0f7224 */ /* 0x008fc400078e02ff */
[----:B------:R-:W-:Y:S02]  /*0e40*/  IMAD R16, R16, R16, RZ ;  /* 0x0000001010107224 */ /* 0x000fe400078e02ff */
[----:B------:R-:W-:Y:S01]  /*0e50*/  IMAD R22, R22, R22, RZ ;  /* 0x0000001616167224 */ /* 0x000fe200078e02ff */
[----:B------:R-:W-:Y:S08]  /*0e60*/  I2F.F16 R20, R20 ;  /* 0x0000001400147306 */ /* 0x000ff00000200c00 */
[----:B------:R-:W3:Y:S08]  /*0e70*/  I2F.F16 R13, R22 ;  /* 0x00000016000d7306 */ /* 0x000ef00000200c00 */
[----:B------:R-:W-:Y:S08]  /*0e80*/  I2F.F16 R15, R15 ;  /* 0x0000000f000f7306 */ /* 0x000ff00000200c00 */
[----:B------:R-:W4:Y:S01]  /*0e90*/  I2F.F16 R16, R16 ;  /* 0x0000001000107306 */ /* 0x000f220000200c00 */
[----:B---3--:R-:W-:-:S05]  /*0ea0*/  PRMT R13, R20, 0x5410, R13 ;  /* 0x00005410140d7816 */ /* 0x008fca000000000d */
[----:B--2---:R-:W-:Y:S01]  /*0eb0*/  HMUL2 R12, R13, R14.H0_H0 ;  /* 0x2000000e0d0c7232 */ /* 0x004fe20000000000 */
[----:B----4-:R-:W-:-:S05]  /*0ec0*/  PRMT R15, R16, 0x5410, R15 ;  /* 0x00005410100f7816 */ /* 0x010fca000000000f */
[----:B------:R-:W-:Y:S02]  /*0ed0*/  HMUL2 R13, R15, R14.H0_H0 ;  /* 0x2000000e0f0d7232 */ /* 0x000fe40000000000 */
[----:B------:R-:W-:Y:S02]  /*0ee0*/  IMAD R14, R11, 0x8, R1 ;  /* 0x000000080b0e7824 */ /* 0x000fe400078e0201 */
[----:B------:R-:W-:-:S03]  /*0ef0*/  IMAD.IADD R21, R18, 0x1, R21 ;  /* 0x0000000112157824 */ /* 0x000fc600078e0215 */
[----:B------:R3:W-:Y:S02]  /*0f00*/  STL.64 [R14], R12 ;  /* 0x0000000c0e007387 */ /* 0x0007e40000100a00 */
[----:B------:R-:W-:Y:S01]  /*0f10*/  ISETP.GE.AND P2, PT, R21, R84, PT ;  /* 0x000000541500720c */ /* 0x000fe20003f46270 */
[----:B------:R-:W-:-:S12]  /*0f20*/  VIADD R11, R11, 0x1 ;  /* 0x000000010b0b7836 */ /* 0x000fd80000000000 */
[----:B---3--:R-:W-:Y:S05]  /*0f30*/  @!P2 BRA `(.L_x_2472) ;  /* 0xfffffffc0050a947 */ /* 0x008fea000383ffff */
.L_x_2471:
        /* <DEDUP_REMOVED lines=10> */
[C---:B-1----:R-:W-:Y:S01]  /*0fe0*/  ISETP.GT.AND P3, PT, R85.reuse, R23, PT ;  /* 0x000000175500720c */ /* 0x042fe20003f64270 */
[----:B------:R-:W-:Y:S01]  /*0ff0*/  IMAD.MOV.U32 R5, RZ, RZ, RZ ;  /* 0x000000ffff057224 */ /* 0x000fe200078e00ff */
[----:B--2---:R-:W-:Y:S01]  /*1000*/  ISETP.GT.AND P5, PT, R85, R10, PT ;  /* 0x0000000a5500720c */ /* 0x004fe20003fa4270 */
[----:B------:R-:W-:-:S12]  /*1010*/  @!P2 BRA `(.L_x_2473) ;  /* 0x00000000001ca947 */ /* 0x000fd80003800000 */
[----:B------:R-:W1:Y:S02]  /*1020*/  LDC R8, c[0x0][0x25c] ;  /* 0x00009700ff087b82 */ /* 0x000e640000000800 */
[----:B-1----:R-:W-:-:S05]  /*1030*/  VIMNMX R5, R85, R8, PT ;  /* 0x0000000855057248 */ /* 0x002fca0003fe0100 */
[----:B------:R-:W-:-:S05]  /*1040*/  VIADD R5, R5, -UR4 ;  /* 0x8000000405057c36 */ /* 0x000fca0008000000 */
[----:B------:R-:W-:-:S04]  /*1050*/  SHF.R.S32.HI R8, RZ, 0x1f, R5 ;  /* 0x0000001fff087819 */ /* 0x000fc80000011405 */
[----:B------:R-:W-:-:S04]  /*1060*/  LEA.HI R8, R8, R5, RZ, 0x5 ;  /* 0x0000000508087211 */ /* 0x000fc800078f28ff */
[----:B------:R-:W-:-:S05]  /*1070*/  SHF.R.S32.HI R8, RZ, 0x5, R8 ;  /* 0x00000005ff087819 */ /* 0x000fca0000011408 */
[----:B------:R-:W-:-:S07]  /*1080*/  IMAD R5, R8, 0x6, RZ ;  /* 0x0000000608057824 */ /* 0x000fce00078e02ff */
.L_x_2473:
        /* <DEDUP_REMOVED lines=8> */
.L_x_2474:
[----:B------:R-:W-:Y:S01]  /*1110*/  SHF.R.S32.HI R12, RZ, 0x5, R9 ;  /* 0x00000005ff0c7819 */ /* 0x000fe20000011409 */
[----:B------:R-:W-:Y:S02]  /*1120*/  IMAD.MOV.U32 R7, RZ, RZ, RZ ;  /* 0x000000ffff077224 */ /* 0x000fe400078e00ff */
[----:B------:R-:W-:Y:S01]  /*1130*/  IMAD.MOV.U32 R9, RZ, RZ, RZ ;  /* 0x000000ffff097224 */ /* 0x000fe200078e00ff */
[----:B------:R-:W-:Y:S06]  /*1140*/  @!P4 BRA `(.L_x_2475) ;  /* 0x00000000001cc947 */ /* 0x000fec0003800000 */
[----:B------:R-:W1:Y:S02]  /*1150*/  LDC R8, c[0x0][0x264] ;  /* 0x00009900ff087b82 */ /* 0x000e640000000800 */
[----:B-1----:R-:W-:-:S05]  /*1160*/  VIMNMX R8, R85, R8, PT ;  /* 0x0000000855087248 */ /* 0x002fca0003fe0100 */
[----:B------:R-:W-:-:S05]  /*1170*/  VIADD R8, R8, -UR5 ;  /* 0x8000000508087c36 */ /* 0x000fca0008000000 */
[----:B------:R-:W-:-:S04]  /*1180*/  SHF.R.S32.HI R9, RZ, 0x1f, R8 ;  /* 0x0000001fff097819 */ /* 0x000fc80000011408 */
[----:B------:R-:W-:-:S04]  /*1190*/  LEA.HI R9, R9, R8, RZ, 0x5 ;  /* 0x0000000809097211 */ /* 0x000fc800078f28ff */
[----:B------:R-:W-:-:S05]  /*11a0*/  SHF.R.S32.HI R9, RZ, 0x5, R9 ;  /* 0x00000005ff097819 */ /* 0x000fca0000011409 */
[----:B------:R-:W-:-:S07]  /*11b0*/  IMAD.SHL.U32 R9, R9, 0x4, RZ ;  /* 0x0000000409097824 */ /* 0x000fce00078e00ff */
.L_x_2475:
        /* <DEDUP_REMOVED lines=8> */
.L_x_2476:
        /* <DEDUP_REMOVED lines=9> */
.L_x_2477:
[----:B------:R-:W-:Y:S01]  /*12d0*/  ISETP.GE.OR P0, PT, R85, UR5, P0 ;  /* 0x0000000555007c0c */ /* 0x000fe20008706670 */
        /* <DEDUP_REMOVED lines=8> */
[----:B0-----:R0:W2:Y:S04]  /*1360*/  LDG.E.U16.CONSTANT R82, desc[UR8][R82.64+0x2] ;  /* 0x0000020852527981 */ /* 0x0010a8000c1e9500 */
[----:B------:R1:W5:Y:S01]  /*1370*/  LDL.64 R88, [R1] ;  /* 0x0000000001587983 */ /* 0x0003620000100a00 */
[----:B------:R-:W3:Y:S01]  /*1380*/  S2UR UR5, SR_CgaCtaId ;  /* 0x00000000000579c3 */ /* 0x000ee20000008800 */
[----:B------:R-:W-:Y:S01]  /*1390*/  IMAD R17, R2, R17, RZ ;  /* 0x0000001102117224 */ /* 0x000fe200078e02ff */
[----:B------:R-:W-:Y:S01]  /*13a0*/  PRMT R0, R0, 0x9910, RZ ;  /* 0x0000991000007816 */ /* 0x000fe200000000ff */
[----:B------:R-:W-:-:S03]  /*13b0*/  ULDC.64 UR6, c[0x0][0x218] ;  /* 0x0000860000067ab9 */ /* 0x000fc60000000a00 */
[----:B------:R-:W-:Y:S02]  /*13c0*/  SHF.R.S32.HI R2, RZ, 0x1f, R17 ;  /* 0x0000001fff027819 */ /* 0x000fe40000011411 */
[----:B------:R-:W-:Y:S02]  /*13d0*/  IADD3 R17, P2, R6, R17, RZ ;  /* 0x0000001106117210 */ /* 0x000fe40007f5e0ff */
[----:B------:R-:W-:Y:S02]  /*13e0*/  PRMT R3, R3, 0x9910, RZ ;  /* 0x0000991003037816 */ /* 0x000fe400000000ff */
[----:B------:R-:W-:Y:S02]  /*13f0*/  ISETP.NE.AND P0, PT, R0, RZ, PT ;  /* 0x000000ff0000720c */ /* 0x000fe40003f05270 */
[----:B------:R-:W-:Y:S02]  /*1400*/  LEA.HI.X.SX32 R2, R6, R2, 0x1, P2 ;  /* 0x0000000206027211 */ /* 0x000fe400010f0eff */
[----:B------:R-:W-:Y:S01]  /*1410*/  LEA R20, P3, R17, UR6, 0x2 ;  /* 0x0000000611147c11 */ /* 0x000fe2000f8610ff */
[----:B------:R-:W-:Y:S01]  /*1420*/  UMOV UR4, 0x400 ;  /* 0x0000040000047882 */ /* 0x000fe20000000000 */
[----:B------:R-:W-:Y:S01]  /*1430*/  ISETP.NE.AND P2, PT, R3, RZ, PT ;  /* 0x000000ff0300720c */ /* 0x000fe20003f45270 */
[----:B0-----:R-:W-:Y:S01]  /*1440*/  IMAD.MOV.U32 R83, RZ, RZ, RZ ;  /* 0x000000ffff537224 */ /* 0x001fe200078e00ff */
[----:B------:R-:W-:-:S02]  /*1450*/  ISETP.LT.OR P0, PT, R4, 0x2, !P0 ;  /* 0x000000020400780c */ /* 0x000fc40004701670 */
[----:B------:R-:W-:Y:S02]  /*1460*/  LEA.HI.X R21, R17, UR7, R2, 0x2, P3 ;  /* 0x0000000711157c11 */ /* 0x000fe400098f1402 */
[----:B------:R-:W-:Y:S01]  /*1470*/  PRMT R16, RZ, 0x7610, R16 ;  /* 0x00007610ff107816 */ /* 0x000fe20000000010 */
[----:B---3--:R-:W-:-:S03]  /*1480*/  ULEA UR4, UR5, UR4, 0x18 ;  /* 0x0000000405047291 */ /* 0x008fc6000f8ec03f */
[----:B------:R-:W-:Y:S01]  /*1490*/  ULDC UR5, c[0x0][0x260] ;  /* 0x0000980000057ab9 */ /* 0x000fe20000000800 */
[----:B-12---:R-:W-:-:S08]  /*14a0*/  IMAD.IADD R82, R85, 0x1, R82 ;  /* 0x0000000155527824 */ /* 0x006fd000078e0252 */
.L_x_2481:
[----:B------:R-:W-:Y:S01]  /*14b0*/  ISETP.NE.AND P3, PT, R85, R82, PT ;  /* 0x000000525500720c */ /* 0x000fe20003f65270 */
[----:B------:R-:W0:-:S12]  /*14c0*/  LDC R17, c[0x0][0x23c] ;  /* 0x00008f00ff117b82 */ /* 0x000e180000000800 */
[----:B------:R-:W1:Y:S01]  /*14d0*/  @!P3 LDC.64 R2, c[0x0][0x248] ;  /* 0x00009200ff02bb82 */ /* 0x000e620000000a00 */
[----:B------:R-:W-:Y:S02]  /*14e0*/  @!P3 VIADD R83, R83, 0x1 ;  /* 0x000000015353b836 */ /* 0x000fe40000000000 */
[----:B------:R-:W-:Y:S02]  /*14f0*/  @!P3 IMAD.SHL.U32 R5, R85, 0x2, RZ ;  /* 0x000000025505b824 */ /* 0x000fe400078e00ff */
[----:B------:R-:W-:-:S05]  /*1500*/  @!P3 IMAD R0, R83, 0x8, R1 ;  /* 0x000000085300b824 */ /* 0x000fca00078e0201 */
[----:B------:R-:W2:Y:S01]  /*1510*/  @!P3 LDL.64 R6, [R0] ;  /* 0x000000000006b983 */ /* 0x000ea20000100a00 */
[----:B0-----:R-:W-:-:S03]  /*1520*/  IMAD.WIDE R64, R17, 0x4, R20 ;  /* 0x0000000411407825 */ /* 0x001fc600078e0214 */
[----:B-----5:R-:W5:Y:S01]  /*1530*/  LDG.E.128.CONSTANT R20, desc[UR8][R20.64] ;  /* 0x0000000814147981 */ /* 0x020f62000c1e9d00 */
        /* <DEDUP_REMOVED lines=11> */
[----:B------:R-:W-:Y:S01]  /*15f0*/  @!P3 PRMT R89, R89, 0x7610, R7 ;  /* 0x000076105959b816 */ /* 0x000fe20000000007 */
[----:B---3--:R-:W-:Y:S01]  /*1600*/  @!P3 IMAD.IADD R82, R2, 0x1, R85 ;  /* 0x000000010252b824 */ /* 0x008fe200078e0255 */
[----:B0-----:R-:W-:Y:S06]  /*1610*/  @!P1 BRA `(.L_x_2479) ;  /* 0x0000001800549947 */ /* 0x001fec0003800000 */
        /* <DEDUP_REMOVED lines=63> */
[C---:B------:R-:W-:Y:S02]  /*1a10*/  LOP3.LUT R63, R64.reuse, 0x3e003e0, RZ, 0xc0, !PT ;  /* 0x03e003e0403f7812 */ /* 0x040fe400078ec0ff */
[----:B------:R-:W-:Y:S02]  /*1a20*/  LOP3.LUT R73, R64, 0x1f001f, RZ, 0xc0, !PT ;  /* 0x001f001f40497812 */ /* 0x000fe400078ec0ff */
[C---:B------:R-:W-:Y:S02]  /*1a30*/  LOP3.LUT R61, R65.reuse, 0x3e003e0, RZ, 0xc0, !PT ;  /* 0x03e003e0413d7812 */ /* 0x040fe400078ec0ff */
[----:B------:R-:W-:Y:S02]  /*1a40*/  LOP3.LUT R75, R65, 0x1f001f, RZ, 0xc0, !PT ;  /* 0x001f001f414b7812 */ /* 0x000fe400078ec0ff */
[----:B------:R-:W-:-:S02]  /*1a50*/  LOP3.LUT R60, R66, 0x3e003e0, RZ, 0xc0, !PT ;  /* 0x03e003e0423c7812 */ /* 0x000fc400078ec0ff */
[----:B------:R-:W-:Y:S02]  /*1a60*/  LOP3.LUT R56, R66, 0x1f001f, RZ, 0xc0, !PT ;  /* 0x001f001f42387812 */ /* 0x000fe400078ec0ff */
[C---:B------:R-:W-:Y:S02]  /*1a70*/  LOP3.LUT R12, R67.reuse, 0x3e003e0, RZ, 0xc0, !PT ;  /* 0x03e003e0430c7812 */ /* 0x040fe400078ec0ff */
[----:B------:R-:W-:Y:S02]  /*1a80*/  LOP3.LUT R54, R67, 0x1f001f, RZ, 0xc0, !PT ;  /* 0x001f001f43367812 */ /* 0x000fe400078ec0ff */
[C---:B------:R-:W-:Y:S02]  /*1a90*/  LOP3.LUT R25, R39.reuse, 0x3e003e0, RZ, 0xc0, !PT ;  /* 0x03e003e027197812 */ /* 0x040fe400078ec0ff */
[----:B------:R-:W-:Y:S02]  /*1aa0*/  LOP3.LUT R53, R39, 0x1f001f, RZ, 0xc0, !PT ;  /* 0x001f001f27357812 */ /* 0x000fe400078ec0ff */
[----:B------:R-:W-:-:S02]  /*1ab0*/  LOP3.LUT R21, R42, 0x80008, R47, 0xf8, !PT ;  /* 0x000800082a157812 */ /* 0x000fc400078ef82f */
[----:B------:R-:W-:Y:S02]  /*1ac0*/  LOP3.LUT R22, R43, 0x80008, R46, 0xf8, !PT ;  /* 0x000800082b167812 */ /* 0x000fe400078ef82e */
[----:B------:R-:W-:Y:S02]  /*1ad0*/  LOP3.LUT R11, R44, 0x80008, R9, 0xf8, !PT ;  /* 0x000800082c0b7812 */ /* 0x000fe400078ef809 */
[----:B------:R-:W-:Y:S02]  /*1ae0*/  LOP3.LUT R68, R45, 0x80008, R10, 0xf8, !PT ;  /* 0x000800082d447812 */ /* 0x000fe400078ef80a */
[----:B------:R-:W-:Y:S02]  /*1af0*/  SHF.R.U32.HI R64, RZ, 0xa, R64 ;  /* 0x0000000aff407819 */ /* 0x000fe40000011640 */
[----:B------:R-:W-:Y:S02]  /*1b00*/  SHF.R.U32.HI R65, RZ, 0xa, R65 ;  /* 0x0000000aff417819 */ /* 0x000fe40000011641 */
[----:B------:R-:W-:-:S02]  /*1b10*/  SHF.R.U32.HI R66, RZ, 0xa, R66 ;  /* 0x0000000aff427819 */ /* 0x000fc40000011642 */
[----:B------:R-:W-:Y:S02]  /*1b20*/  SHF.R.U32.HI R67, RZ, 0xa, R67 ;  /* 0x0000000aff437819 */ /* 0x000fe40000011643 */
        /* <DEDUP_REMOVED lines=19> */
[----:B------:R-:W-:Y:S02]  /*1c60*/  PRMT R51, R51, 0x5410, R51 ;  /* 0x0000541033337816 */ /* 0x000fe40000000033 */
        /* <DEDUP_REMOVED lines=80> */
[--C-:B--2---:R-:W-:Y:S02]  /*2170*/  SHF.R.U32.HI R10, RZ, 0xb, R4.reuse ;  /* 0x0000000bff0a7819 */ /* 0x104fe40000011604 */
[----:B------:R-:W-:Y:S02]  /*2180*/  SHF.R.U32.HI R45, RZ, 0xa, R4 ;  /* 0x0000000aff2d7819 */ /* 0x000fe40000011604 */
[--C-:B------:R-:W-:Y:S02]  /*2190*/  SHF.R.U32.HI R9, RZ, 0xb, R5.reuse ;  /* 0x0000000bff097819 */ /* 0x100fe40000011605 */
[----:B------:R-:W-:-:S02]  /*21a0*/  SHF.R.U32.HI R46, RZ, 0xa, R5 ;  /* 0x0000000aff2e7819 */ /* 0x000fc40000011605 */
[--C-:B------:R-:W-:Y:S02]  /*21b0*/  SHF.R.U32.HI R20, RZ, 0xb, R6.reuse ;  /* 0x0000000bff147819 */ /* 0x100fe40000011606 */
[----:B------:R-:W-:Y:S02]  /*21c0*/  SHF.R.U32.HI R47, RZ, 0xa, R6 ;  /* 0x0000000aff2f7819 */ /* 0x000fe40000011606 */
[--C-:B------:R-:W-:Y:S02]  /*21d0*/  SHF.R.U32.HI R23, RZ, 0xb, R7.reuse ;  /* 0x0000000bff177819 */ /* 0x100fe40000011607 */
[----:B------:R-:W-:Y:S02]  /*21e0*/  SHF.R.U32.HI R48, RZ, 0xa, R7 ;  /* 0x0000000aff307819 */ /* 0x000fe40000011607 */
[C---:B------:R-:W-:Y:S02]  /*21f0*/  LOP3.LUT R29, R4.reuse, 0x3e003e0, RZ, 0xc0, !PT ;  /* 0x03e003e0041d7812 */ /* 0x040fe400078ec0ff */
[----:B------:R-:W-:-:S02]  /*2200*/  LOP3.LUT R41, R4, 0x1f001f, RZ, 0xc0, !PT ;  /* 0x001f001f04297812 */ /* 0x000fc400078ec0ff */
[----:B------:R-:W-:Y:S02]  /*2210*/  LOP3.LUT R4, R5, 0x3e003e0, RZ, 0xc0, !PT ;  /* 0x03e003e005047812 */ /* 0x000fe400078ec0ff */
[C---:B------:R-:W-:Y:S02]  /*2220*/  LOP3.LUT R30, R6.reuse, 0x3e003e0, RZ, 0xc0, !PT ;  /* 0x03e003e0061e7812 */ /* 0x040fe400078ec0ff */
        /* <DEDUP_REMOVED lines=135> */
.L_x_2480:
        /* <DEDUP_REMOVED lines=77> */
.L_x_2479:
        /* <DEDUP_REMOVED lines=8> */
.L_x_2478:
[----:B------:R-:W-:Y:S05]  /*2ff0*/  @!P1 EXIT ;  /* 0x000000000000994d */ /* 0x000fea0003800000 */
[----:B------:R-:W1:Y:S01]  /*3000*/  S2R R0, SR_CTAID.X ;  /* 0x0000000000007919 */ /* 0x000e620000002500 */
[----:B------:R-:W2:Y:S01]  /*3010*/  S2UR UR4, SR_CTAID.Y ;  /* 0x00000000000479c3 */ /* 0x000ea20000002600 */
[----:B------:R-:W1:Y:S07]  /*3020*/  S2R R3, SR_TID.X ;  /* 0x0000000000037919 */ /* 0x000e6e0000002100 */
[----:B------:R-:W3:Y:S01]  /*3030*/  LDC.64 R6, c[0x0][0x230] ;  /* 0x00008c00ff067b82 */ /* 0x000ee20000000a00 */
[----:B--2---:R-:W-:Y:S01]  /*3040*/  USHF.L.U32 UR4, UR4, 0x1, URZ ;  /* 0x0000000104047899 */ /* 0x004fe2000800063f */
[----:B-1----:R-:W-:-:S06]  /*3050*/  IMAD R0, R0, 0x40, R3 ;  /* 0x0000004000007824 */ /* 0x002fcc00078e0203 */
[----:B------:R-:W1:Y:S01]  /*3060*/  LDC R3, c[0x0][0x238] ;  /* 0x00008e00ff037b82 */ /* 0x000e620000000800 */
[----:B------:R-:W-:-:S04]  /*3070*/  IMAD.SHL.U32 R0, R0, 0x4, RZ ;  /* 0x0000000400007824 */ /* 0x000fc800078e00ff */
[----:B------:R-:W-:-:S04]  /*3080*/  IMAD R8, R17, UR4, R0 ;  /* 0x0000000411087c24 */ /* 0x000fc8000f8e0200 */
[----:B---3--:R-:W-:-:S05]  /*3090*/  IMAD.WIDE R4, R8, 0x2, R6 ;  /* 0x0000000208047825 */ /* 0x008fca00078e0206 */
[----:B------:R2:W-:Y:S01]  /*30a0*/  ATOM.E.ADD.F16x2.RN.STRONG.GPU P0, RZ, desc[UR8][R4.64], R16 ;  /* 0x0000001004ff79a2 */ /* 0x0005e2000810e1c8 */
[----:B------:R-:W-:Y:S01]  /*30b0*/  IMAD R0, RZ, RZ, -UR4 ;  /* 0x80000004ff007e24 */ /* 0x000fe2000f8e02ff */
[----:B------:R-:W-:Y:S04]  /*30c0*/  BSSY B0, `(.L_x_2482) ;  /* 0x0000010000007945 */ /* 0x000fe80003800000 */
[----:B-1----:R-:W-:Y:S01]  /*30d0*/  VIADDMNMX R0, R0, R3, 0x2, PT ;  /* 0x0000000200007446 */ /* 0x002fe20003800103 */
[----:B--2---:R-:W-:Y:S06]  /*30e0*/  @P0 BRA `(.L_x_2483) ;  /* 0x0000000000340947 */ /* 0x004fec0003800000 */
[----:B------:R-:W1:Y:S02]  /*30f0*/  QSPC.E.S P0, RZ, [R4] ;  /* 0x0000000004ff73aa */ /* 0x000e640000000500 */
[----:B-1----:R-:W-:Y:S05]  /*3100*/  @!P0 BRA `(.L_x_2484) ;  /* 0x0000000000208947 */ /* 0x002fea0003800000 */
[----:B------:R-:W-:-:S05]  /*3110*/  IMAD.MOV.U32 R2, RZ, RZ, R4 ;  /* 0x000000ffff027224 */ /* 0x000fca00078e0004 */
[----:B------:R-:W-:-:S07]  /*3120*/  MOV R9, R2 ;  /* 0x0000000200097202 */ /* 0x000fce0000000f00 */
.L_x_2485:
[----:B------:R-:W1:Y:S02]  /*3130*/  LDS R2, [R9] ;  /* 0x0000000009027984 */ /* 0x000e640000000800 */
[----:B-1----:R-:W-:-:S10]  /*3140*/  HFMA2.MMA R3, R2, 1, 1, R16 ;  /* 0x3c003c0002037835 */ /* 0x002fd40000000010 */
[----:B------:R-:W1:Y:S02]  /*3150*/  ATOMS.CAST.SPIN R3, [R9], R2, R3 ;  /* 0x000000020903738d */ /* 0x000e640001800003 */
[----:B-1----:R-:W-:-:S13]  /*3160*/  ISETP.EQ.U32.AND P0, PT, R3, 0x1, PT ;  /* 0x000000010300780c */ /* 0x002fda0003f02070 */
[----:B------:R-:W-:Y:S05]  /*3170*/  @!P0 BRA `(.L_x_2485) ;  /* 0xfffffffc00ec8947 */ /* 0x000fea000383ffff */
[----:B------:R-:W-:Y:S05]  /*3180*/  BRA `(.L_x_2483) ;  /* 0x00000000000c7947 */ /* 0x000fea0003800000 */
.L_x_2484:
[----:B------:R-:W2:Y:S02]  /*3190*/  LD.E R2, desc[UR8][R4.64] ;  /* 0x0000000804027980 */ /* 0x000ea4000c101900 */
[----:B--2---:R-:W-:-:S05]  /*31a0*/  IMAD.IADD R3, R16, 0x1, R2 ;  /* 0x0000000110037824 */ /* 0x004fca00078e0202 */
[----:B------:R1:W-:Y:S02]  /*31b0*/  ST.E desc[UR8][R4.64], R3 ;  /* 0x0000000304007985 */ /* 0x0003e4000c101908 */
.L_x_2483:
[----:B------:R-:W-:Y:S05]  /*31c0*/  BSYNC B0 ;  /* 0x0000000000007941 */ /* 0x000fea0003800000 */
.L_x_2482:
[----:B------:R2:W-:Y:S01]  /*31d0*/  ATOM.E.ADD.F16x2.RN.STRONG.GPU P0, RZ, desc[UR8][R4.64+0x4], R15 ;  /* 0x0000040f04ff79a2 */ /* 0x0005e2000810e1c8 */
[----:B------:R-:W-:Y:S04]  /*31e0*/  BSSY B0, `(.L_x_2486) ;  /* 0x000000f000007945 */ /* 0x000fe80003800000 */
[----:B--2---:R-:W-:Y:S05]  /*31f0*/  @P0 BRA `(.L_x_2487) ;  /* 0x0000000000340947 */ /* 0x004fea0003800000 */
[----:B------:R-:W2:Y:S02]  /*3200*/  QSPC.E.S P0, RZ, [R4+0x4] ;  /* 0x0000040004ff73aa */ /* 0x000ea40000000500 */
[----:B--2---:R-:W-:Y:S05]  /*3210*/  @!P0 BRA `(.L_x_2488) ;  /* 0x0000000000208947 */ /* 0x004fea0003800000 */
[----:B------:R-:W-:-:S05]  /*3220*/  IMAD.MOV.U32 R2, RZ, RZ, R4 ;  /* 0x000000ffff027224 */ /* 0x000fca00078e0004 */
[----:B-1----:R-:W-:-:S07]  /*3230*/  MOV R4, R2 ;  /* 0x0000000200047202 */ /* 0x002fce0000000f00 */
.L_x_2489:
[----:B------:R-:W1:Y:S02]  /*3240*/  LDS R2, [R4+0x4] ;  /* 0x0000040004027984 */ /* 0x000e640000000800 */
[----:B-1----:R-:W-:-:S06]  /*3250*/  HADD2 R3, R2, R15 ;  /* 0x0000000f02037230 */ /* 0x002fcc0000000000 */
[----:B------:R-:W1:Y:S02]  /*3260*/  ATOMS.CAST.SPIN R3, [R4+0x4], R2, R3 ;  /* 0x000004020403738d */ /* 0x000e640001800003 */
[----:B-1----:R-:W-:-:S13]  /*3270*/  ISETP.EQ.U32.AND P0, PT, R3, 0x1, PT ;  /* 0x000000010300780c */ /* 0x002fda0003f02070 */
[----:B------:R-:W-:Y:S05]  /*3280*/  @!P0 BRA `(.L_x_2489) ;  /* 0xfffffffc00ec8947 */ /* 0x000fea000383ffff */
[----:B------:R-:W-:Y:S05]  /*3290*/  BRA `(.L_x_2487) ;  /* 0x00000000000c7947 */ /* 0x000fea0003800000 */
.L_x_2488:
[----:B------:R-:W1:Y:S02]  /*32a0*/  LD.E R2, desc[UR8][R4.64+0x4] ;  /* 0x0000040804027980 */ /* 0x000e64000c101900 */
[----:B-1----:R-:W-:-:S05]  /*32b0*/  IMAD.IADD R3, R15, 0x1, R2 ;  /* 0x000000010f037824 */ /* 0x002fca00078e0202 */
[----:B------:R2:W-:Y:S02]  /*32c0*/  ST.E desc[UR8][R4.64+0x4], R3 ;  /* 0x0000040304007985 */ /* 0x0005e4000c101908 */
.L_x_2487:
[----:B------:R-:W-:Y:S05]  /*32d0*/  BSYNC B0 ;  /* 0x0000000000007941 */ /* 0x000fea0003800000 */
.L_x_2486:
[----:B------:R-:W-:-:S13]  /*32e0*/  ISETP.GE.AND P0, PT, R0, 0x2, PT ;  /* 0x000000020000780c */ /* 0x000fda0003f06270 */
[----:B------:R-:W-:Y:S05]  /*32f0*/  @!P0 EXIT ;  /* 0x000000000000894d */ /* 0x000fea0003800000 */
[----:B-12---:R-:W-:-:S04]  /*3300*/  IMAD.IADD R5, R8, 0x1, R17 ;  /* 0x0000000108057824 */ /* 0x006fc800078e0211 */
        /* <DEDUP_REMOVED lines=8> */
.L_x_2493:
[----:B------:R-:W1:Y:S02]  /*3390*/  LDS R2, [R0] ;  /* 0x0000000000027984 */ /* 0x000e640000000800 */
[----:B-1----:R-:W-:-:S10]  /*33a0*/  HFMA2.MMA R3, R2, 1, 1, R14 ;  /* 0x3c003c0002037835 */ /* 0x002fd4000000000e */
[----:B------:R-:W1:Y:S02]  /*33b0*/  ATOMS.CAST.SPIN R3, [R0], R2, R3 ;  /* 0x000000020003738d */ /* 0x000e640001800003 */
[----:B-1----:R-:W-:-:S13]  /*33c0*/  ISETP.EQ.U32.AND P0, PT, R3, 0x1, PT ;  /* 0x000000010300780c */ /* 0x002fda0003f02070 */
[----:B------:R-:W-:Y:S05]  /*33d0*/  @!P0 BRA `(.L_x_2493) ;  /* 0xfffffffc00ec8947 */ /* 0x000fea000383ffff */
[----:B------:R-:W-:Y:S05]  /*33e0*/  BRA `(.L_x_2491) ;  /* 0x00000000000c7947 */ /* 0x000fea0003800000 */
.L_x_2492:
[----:B------:R-:W2:Y:S02]  /*33f0*/  LD.E R0, desc[UR8][R4.64] ;  /* 0x0000000804007980 */ /* 0x000ea4000c101900 */
[----:B--2---:R-:W-:-:S05]  /*3400*/  IMAD.IADD R3, R14, 0x1, R0 ;  /* 0x000000010e037824 */ /* 0x004fca00078e0200 */
[----:B------:R1:W-:Y:S02]  /*3410*/  ST.E desc[UR8][R4.64], R3 ;  /* 0x0000000304007985 */ /* 0x0003e4000c101908 */
.L_x_2491:
[----:B------:R-:W-:Y:S05]  /*3420*/  BSYNC B0 ;  /* 0x0000000000007941 */ /* 0x000fea0003800000 */
.L_x_2490:
[----:B------:R2:W-:Y:S02]  /*3430*/  ATOM.E.ADD.F16x2.RN.STRONG.GPU P0, RZ, desc[UR8][R4.64+0x4], R13 ;  /* 0x0000040d04ff79a2 */ /* 0x0005e4000810e1c8 */
[----:B--2---:R-:W-:Y:S05]  /*3440*/  @P0 EXIT ;  /* 0x000000000000094d */ /* 0x004fea0003800000 */
[----:B------:R-:W2:Y:S02]  /*3450*/  QSPC.E.S P0, RZ, [R4+0x4] ;  /* 0x0000040004ff73aa */ /* 0x000ea40000000500 */
[----:B--2---:R-:W-:Y:S05]  /*3460*/  @!P0 BRA `(.L_x_2494) ;  /* 0x0000000000208947 */ /* 0x004fea0003800000 */
[----:B------:R-:W-:-:S05]  /*3470*/  IMAD.MOV.U32 R2, RZ, RZ, R4 ;  /* 0x000000ffff027224 */ /* 0x000fca00078e0004 */
[----:B------:R-:W-:-:S07]  /*3480*/  MOV R0, R2 ;  /* 0x0000000200007202 */ /* 0x000fce0000000f00 */
.L_x_2495:
[----:B------:R-:W1:Y:S02]  /*3490*/  LDS R2, [R0+0x4] ;  /* 0x0000040000027984 */ /* 0x000e640000000800 */
[----:B-1----:R-:W-:-:S06]  /*34a0*/  HADD2 R3, R2, R13 ;  /* 0x0000000d02037230 */ /* 0x002fcc0000000000 */
[----:B------:R-:W1:Y:S02]  /*34b0*/  ATOMS.CAST.SPIN R3, [R0+0x4], R2, R3 ;  /* 0x000004020003738d */ /* 0x000e640001800003 */
[----:B-1----:R-:W-:-:S13]  /*34c0*/  ISETP.EQ.U32.AND P0, PT, R3, 0x1, PT ;  /* 0x000000010300780c */ /* 0x002fda0003f02070 */
[----:B------:R-:W-:Y:S05]  /*34d0*/  @!P0 BRA `(.L_x_2495) ;  /* 0xfffffffc00ec8947 */ /* 0x000fea000383ffff */
[----:B------:R-:W-:Y:S05]  /*34e0*/  EXIT ;  /* 0x000000000000794d */ /* 0x000fea0003800000 */
.L_x_2494:
[----:B------:R-:W1:Y:S02]  /*34f0*/  LD.E R0, desc[UR8][R4.64+0x4] ;  /* 0x0000040804007980 */ /* 0x000e64000c101900 */
[----:B-1----:R-:W-:-:S05]  /*3500*/  IMAD.IADD R3, R13, 0x1, R0 ;  /* 0x000000010d037824 */ /* 0x002fca00078e0200 */
[----:B------:R-:W-:Y:S01]  /*3510*/  ST.E desc[UR8][R4.64+0x4], R3 ;  /* 0x0000040304007985 */ /* 0x000fe2000c101908 */
[----:B------:R-:W-:Y:S05]  /*3520*/  EXIT ;  /* 0x000000000000794d */ /* 0x000fea0003800000 */
.L_x_2496:
        /* <DEDUP_REMOVED lines=13> */
.L_x_3702:


//--------------------- .text._Z23gemm_half_q_half_kernelILi2ELi24ELb1ELb0ELi64EEvPK6__halfPKjS4_S2_PS0_iiiiPKtS7_iiiiiibS2_i --------------------------
	.section	.text._Z23gemm_half_q_half_kernelILi2ELi24ELb1ELb0ELi64EEvPK6__halfPKjS4_S2_PS0_iiiiPKtS7_iiiiiibS2_i,"ax",@progbits
	.align	128
        .global         _Z23gemm_half_q_half_kernelILi2ELi24ELb1ELb0ELi64EEvPK6__halfPKjS4_S2_PS0_iiiiPKtS7_iiiiiibS2_i
        .type           _Z23gemm_half_q_half_kernelILi2ELi24ELb1ELb0ELi64EEvPK6__halfPKjS4_S2_PS0_iiiiPKtS7_iiiiiibS2_i,@function
        .size           _Z23gemm_half_q_half_kernelILi2ELi24ELb1ELb0ELi64EEvPK6__halfPKjS4_S2_PS0_iiiiPKtS7_iiiiiibS2_i,(.L_x_3703 - _Z23gemm_half_q_half_kernelILi2ELi24ELb1ELb0ELi64EEvPK6__halfPKjS4_S2_PS0_iiiiPKtS7_iiiiiibS2_i)
        .other          _Z23gemm_half_q_half_kernelILi2ELi24ELb1ELb0ELi64EEvPK6__halfPKjS4_S2_PS0_iiiiPKtS7_iiiiiibS2_i,@"STO_CUDA_ENTRY STV_DEFAULT"
_Z23gemm_half_q_half_kernelILi2ELi24ELb1ELb0ELi64EEvPK6__halfPKjS4_S2_PS0_iiiiPKtS7_iiiiiibS2_i:
.text._Z23gemm_half_q_half_kernelILi2ELi24ELb1ELb0ELi64EEvPK6__halfPKjS4_S2_PS0_iiiiPKtS7_iiiiiibS2_i:
        /* <DEDUP_REMOVED lines=25> */
.L_x_2497:
[----:B------:R-:W-:Y:S01]  /*0190*/  PRMT R2, R5, 0x9910, RZ ;  /* 0x0000991005027816 */ /* 0x000fe200000000ff */
[----:B------:R-:W1:Y:S01]  /*01a0*/  S2UR UR4, SR_CTAID.X ;  /* 0x00000000000479c3 */ /* 0x000e620000002500 */
[----:B--2---:R-:W-:Y:S02]  /*01b0*/  SHF.L.U32 R20, R17, 0x6, RZ ;  /* 0x0000000611147819 */ /* 0x004fe400000006ff */
[----:B------:R-:W-:Y:S02]  /*01c0*/  ISETP.NE.AND P0, PT, R2, RZ, PT ;  /* 0x000000ff0200720c */ /* 0x000fe40003f05270 */
[----:B---3--:R-:W-:-:S11]  /*01d0*/  VIADDMNMX R7, R20, 0x40, R19, PT ;  /* 0x0000004014077846 */ /* 0x008fd60003800113 */
[----:B-1----:R-:W-:Y:S05]  /*01e0*/  @!P0 EXIT ;  /* 0x000000000000894d */ /* 0x002fea0003800000 */
[----:B0-----:R-:W-:Y:S01]  /*01f0*/  IADD3 R2, R20, R18, RZ ;  /* 0x0000001214027210 */ /* 0x001fe20007ffe0ff */
[----:B------:R-:W-:Y:S01]  /*0200*/  USHF.L.U32 UR4, UR4, 0x8, URZ ;  /* 0x0000000804047899 */ /* 0x000fe2000800063f */
[----:B------:R-:W-:Y:S02]  /*0210*/  BSSY B0, `(.L_x_2498) ;  /* 0x000006c000007945 */ /* 0x000fe40003800000 */
[----:B------:R-:W-:-:S03]  /*0220*/  ISETP.GE.OR P0, PT, R2, R7, !P1 ;  /* 0x000000070200720c */ /* 0x000fc60004f06670 */
[----:B------:R-:W-:-:S10]  /*0230*/  LEA R6, R18, UR4, 0x2 ;  /* 0x0000000412067c11 */ /* 0x000fd4000f8e10ff */
        /* <DEDUP_REMOVED lines=26> */
.L_x_2502:
        /* <DEDUP_REMOVED lines=16> */
.L_x_2501:
        /* <DEDUP_REMOVED lines=16> */
.L_x_2500:
        /* <DEDUP_REMOVED lines=17> */
.L_x_2504:
        /* <DEDUP_REMOVED lines=16> */
.L_x_2503:
        /* <DEDUP_REMOVED lines=14> */
.L_x_2499:
[----:B------:R-:W-:Y:S05]  /*08d0*/  BSYNC B0 ;  /* 0x0000000000007941 */ /* 0x000fea0003800000 */
.L_x_2498:
[----:B------:R-:W-:Y:S02]  /*08e0*/  ULDC UR5, c[0x0][0x23c] ;  /* 0x00008f0000057ab9 */ /* 0x000fe40000000800 */
[----:B------:R-:W-:-:S04]  /*08f0*/  MOV R27, UR5 ;  /* 0x00000005001b7c02 */ /* 0x000fc80008000f00 */
        /* <DEDUP_REMOVED lines=12> */
[----:B------:R-:W-:-:S04]  /*09c0*/  LEA R5, R5, UR4, 0x1 ;  /* 0x0000000405057c11 */ /* 0x000fc8000f8e08ff */
[----:B------:R-:W-:-:S05]  /*09d0*/  LEA R5, R18, R5, 0x2 ;  /* 0x0000000512057211 */ /* 0x000fca00078e10ff */
[----:B-1----:R-:W-:Y:S01]  /*09e0*/  IMAD.WIDE R2, R5, 0x2, R2 ;  /* 0x0000000205027825 */ /* 0x002fe200078e0202 */
[----:B------:R-:W-:Y:S01]  /*09f0*/  HFMA2.MMA R5, -RZ, RZ, 0, 0 ;  /* 0x00000000ff057435 */ /* 0x000fe200000001ff */
[----:B------:R-:W-:Y:S10]  /*0a00*/  @!P2 BRA `(.L_x_2506) ;  /* 0x000000000034a947 */ /* 0x000ff40003800000 */
[----:B------:R-:W-:Y:S02]  /*0a10*/  PLOP3.LUT P0, PT, PT, PT, PT, 0x8, 0x0 ;  /* 0x000000000000781c */ /* 0x000fe40003f0e170 */
[----:B------:R-:W-:-:S11]  /*0a20*/  IADD3 R16, R0, -0x3, RZ ;  /* 0xfffffffd00107810 */ /* 0x000fd60007ffe0ff */
.L_x_2507:
        /* <DEDUP_REMOVED lines=11> */
.L_x_2506:
        /* <DEDUP_REMOVED lines=10> */
.L_x_2505:
        /* <DEDUP_REMOVED lines=15> */
.L_x_2509:
        /* <DEDUP_REMOVED lines=44> */
.L_x_2508:
[----:B------:R2:W5:Y:S01]  /*0f30*/  LDL.64 R14, [R1] ;  /* 0x00000000010e7983 */ /* 0x0005620000100a00 */
[----:B-1----:R-:W1:Y:S01]  /*0f40*/  LDC R2, c[0x0][0x25c] ;  /* 0x00009700ff027b82 */ /* 0x002e620000000800 */
        /* <DEDUP_REMOVED lines=12> */
[C---:B-1----:R-:W-:Y:S02]  /*1010*/  ISETP.GT.AND P3, PT, R20.reuse, R2, PT ;  /* 0x000000021400720c */ /* 0x042fe40003f64270 */
[----:B---3--:R-:W-:Y:S01]  /*1020*/  ISETP.GT.AND P5, PT, R20, R3, PT ;  /* 0x000000031400720c */ /* 0x008fe20003fa4270 */
[----:B--2---:R-:W-:-:S12]  /*1030*/  @!P2 BRA `(.L_x_2510) ;  /* 0x00000000001ca947 */ /* 0x004fd80003800000 */
[----:B------:R-:W0:Y:S02]  /*1040*/  LDC R5, c[0x0][0x25c] ;  /* 0x00009700ff057b82 */ /* 0x000e240000000800 */
[----:B0-----:R-:W-:-:S04]  /*1050*/  VIMNMX R5, R20, R5, PT ;  /* 0x0000000514057248 */ /* 0x001fc80003fe0100 */
[----:B------:R-:W-:-:S04]  /*1060*/  IADD3 R5, R5, -UR4, RZ ;  /* 0x8000000405057c10 */ /* 0x000fc8000fffe0ff */
[----:B------:R-:W-:-:S04]  /*1070*/  SHF.R.S32.HI R10, RZ, 0x1f, R5 ;  /* 0x0000001fff0a7819 */ /* 0x000fc80000011405 */
[----:B------:R-:W-:-:S04]  /*1080*/  LEA.HI R10, R10, R5, RZ, 0x5 ;  /* 0x000000050a0a7211 */ /* 0x000fc800078f28ff */
[----:B------:R-:W-:-:S05]  /*1090*/  SHF.R.S32.HI R10, RZ, 0x5, R10 ;  /* 0x00000005ff0a7819 */ /* 0x000fca000001140a */
[----:B------:R-:W-:-:S07]  /*10a0*/  IMAD R5, R10, 0x6, RZ ;  /* 0x000000060a057824 */ /* 0x000fce00078e02ff */
.L_x_2510:
        /* <DEDUP_REMOVED lines=8> */
.L_x_2511:
        /* <DEDUP_REMOVED lines=10> */
.L_x_2512:
        /* <DEDUP_REMOVED lines=8> */
.L_x_2513:
        /* <DEDUP_REMOVED lines=10> */
.L_x_2514:
        /* <DEDUP_REMOVED lines=21> */
[----:B------:R-:W-:Y:S01]  /*1440*/  IADD3 R23, R20, R23, RZ ;  /* 0x0000001714177210 */ /* 0x000fe20007ffe0ff */
[----:B------:R-:W-:Y:S06]  /*1450*/  @P0 BRA `(.L_x_2515) ;  /* 0x0000001800e40947 */ /* 0x000fec0003800000 */
[----:B------:R-:W-:Y:S01]  /*1460*/  PRMT R0, R4, 0x9910, RZ ;  /* 0x0000991004007816 */ /* 0x000fe200000000ff */
[----:B------:R-:W-:Y:S01]  /*1470*/  ULDC UR5, c[0x0][0x260] ;  /* 0x0000980000057ab9 */ /* 0x000fe20000000800 */
[----:B------:R-:W-:Y:S02]  /*1480*/  MOV R28, RZ ;  /* 0x000000ff001c7202 */ /* 0x000fe40000000f00 */
[----:B------:R-:W-:Y:S02]  /*1490*/  ISETP.NE.AND P0, PT, R0, RZ, PT ;  /* 0x000000ff0000720c */ /* 0x000fe40003f05270 */
[----:B------:R-:W-:Y:S02]  /*14a0*/  PRMT R26, RZ, 0x7610, R26 ;  /* 0x00007610ff1a7816 */ /* 0x000fe4000000001a */
[----:B------:R-:W-:-:S13]  /*14b0*/  ISETP.LT.OR P0, PT, R8, 0x2, !P0 ;  /* 0x000000020800780c */ /* 0x000fda0004701670 */
.L_x_2518:
[----:B------:R-:W-:Y:S01]  /*14c0*/  ISETP.NE.AND P2, PT, R20, R23, PT ;  /* 0x000000171400720c */ /* 0x000fe20003f45270 */
[----:B------:R-:W0:-:S12]  /*14d0*/  LDC R27, c[0x0][0x23c] ;  /* 0x00008f00ff1b7b82 */ /* 0x000e180000000800 */
[----:B------:R-:W1:Y:S01]  /*14e0*/  @!P2 LDC.64 R2, c[0x0][0x248] ;  /* 0x00009200ff02ab82 */ /* 0x000e620000000a00 */
[----:B------:R-:W-:Y:S02]  /*14f0*/  @!P2 IADD3 R28, R28, 0x1, RZ ;  /* 0x000000011c1ca810 */ /* 0x000fe40007ffe0ff */
[----:B------:R-:W-:Y:S02]  /*1500*/  @!P2 SHF.L.U32 R9, R20, 0x1, RZ ;  /* 0x000000011409a819 */ /* 0x000fe400000006ff */
[----:B------:R-:W-:-:S05]  /*1510*/  @!P2 LEA R0, R28, R1, 0x3 ;  /* 0x000000011c00a211 */ /* 0x000fca00078e18ff */
        /* <DEDUP_REMOVED lines=22> */
[----:B------:R-:W-:Y:S02]  /*1680*/  SHF.R.U32.HI R46, RZ, 0xe, R32 ;  /* 0x0000000eff2e7819 */ /* 0x000fe40000011620 */
[----:B------:R-:W-:-:S02]  /*1690*/  LOP3.LUT R45, R45, 0x10001, RZ, 0xc0, !PT ;  /* 0x000100012d2d7812 */ /* 0x000fc400078ec0ff */
[----:B------:R-:W-:Y:S02]  /*16a0*/  SHF.R.U32.HI R74, RZ, 0xe, R34 ;  /* 0x0000000eff4a7819 */ /* 0x000fe40000011622 */
[----:B------:R-:W-:Y:S02]  /*16b0*/  LOP3.LUT R73, R73, 0x10001, RZ, 0xc0, !PT ;  /* 0x0001000149497812 */ /* 0x000fe400078ec0ff */
[----:B------:R-:W-:Y:S02]  /*16c0*/  SHF.R.U32.HI R83, RZ, 0xe, R35 ;  /* 0x0000000eff537819 */ /* 0x000fe40000011623 */
[----:B------:R-:W-:Y:S02]  /*16d0*/  LOP3.LUT R80, R80, 0x10001, RZ, 0xc0, !PT ;  /* 0x0001000150507812 */ /* 0x000fe400078ec0ff */
[----:B------:R-:W-:Y:S02]  /*16e0*/  SHF.R.U32.HI R66, RZ, 0xe, R33 ;  /* 0x0000000eff427819 */ /* 0x000fe40000011621 */
[----:B------:R-:W-:-:S02]  /*16f0*/  SHF.R.U32.HI R47, RZ, 0xd, R16 ;  /* 0x0000000dff2f7819 */ /* 0x000fc40000011610 */
[----:B------:R-:W-:Y:S02]  /*1700*/  LOP3.LUT R46, R45, 0x20002, R46, 0xf8, !PT ;  /* 0x000200022d2e7812 */ /* 0x000fe400078ef82e */
[----:B------:R-:W-:Y:S02]  /*1710*/  LOP3.LUT R65, R65, 0x10001, RZ, 0xc0, !PT ;  /* 0x0001000141417812 */ /* 0x000fe400078ec0ff */
[----:B------:R-:W-:Y:S02]  /*1720*/  SHF.R.U32.HI R76, RZ, 0xd, R18 ;  /* 0x0000000dff4c7819 */ /* 0x000fe40000011612 */
[----:B------:R-:W-:Y:S02]  /*1730*/  LOP3.LUT R73, R73, 0x20002, R74, 0xf8, !PT ;  /* 0x0002000249497812 */ /* 0x000fe400078ef84a */
[----:B------:R-:W-:Y:S02]  /*1740*/  SHF.R.U32.HI R82, RZ, 0xd, R19 ;  /* 0x0000000dff527819 */ /* 0x000fe40000011613 */
[----:B------:R-:W-:-:S02]  /*1750*/  LOP3.LUT R83, R80, 0x20002, R83, 0xf8, !PT ;  /* 0x0002000250537812 */ /* 0x000fc400078ef853 */
[----:B------:R-:W-:Y:S02]  /*1760*/  PRMT R45, R21, 0x9910, RZ ;  /* 0x00009910152d7816 */ /* 0x000fe400000000ff */
[----:B------:R-:W-:Y:S02]  /*1770*/  SHF.R.U32.HI R71, RZ, 0xd, R17 ;  /* 0x0000000dff477819 */ /* 0x000fe40000011611 */
[----:B------:R-:W-:Y:S02]  /*1780*/  SHF.R.U32.HI R64, RZ, 0xc, R12 ;  /* 0x0000000cff407819 */ /* 0x000fe4000001160c */
[----:B------:R-:W-:Y:S02]  /*1790*/  LOP3.LUT R66, R65, 0x20002, R66, 0xf8, !PT ;  /* 0x0002000241427812 */ /* 0x000fe400078ef842 */
[----:B------:R-:W-:Y:S02]  /*17a0*/  LOP3.LUT R47, R46, 0x40004, R47, 0xf8, !PT ;  /* 0x000400042e2f7812 */ /* 0x000fe400078ef82f */
[----:B------:R-:W-:-:S02]  /*17b0*/  SHF.R.U32.HI R81, RZ, 0xc, R14 ;  /* 0x0000000cff517819 */ /* 0x000fc4000001160e */
[----:B------:R-:W-:Y:S02]  /*17c0*/  LOP3.LUT R76, R73, 0x40004, R76, 0xf8, !PT ;  /* 0x00040004494c7812 */ /* 0x000fe400078ef84c */
[----:B------:R-:W-:Y:S02]  /*17d0*/  SHF.R.U32.HI R85, RZ, 0xc, R15 ;  /* 0x0000000cff557819 */ /* 0x000fe4000001160f */
[----:B------:R-:W-:Y:S02]  /*17e0*/  LOP3.LUT R82, R83, 0x40004, R82, 0xf8, !PT ;  /* 0x0004000453527812 */ /* 0x000fe400078ef852 */
[C---:B------:R-:W-:Y:S02]  /*17f0*/  LOP3.LUT R0, R38.reuse, 0x3e003e0, RZ, 0xc0, !PT ;  /* 0x03e003e026007812 */ /* 0x040fe400078ec0ff */
[----:B------:R-:W-:Y:S02]  /*1800*/  LOP3.LUT R50, R38, 0x1f001f, RZ, 0xc0, !PT ;  /* 0x001f001f26327812 */ /* 0x000fe400078ec0ff */
[----:B------:R-:W-:Y:S01]  /*1810*/  SHF.R.U32.HI R51, RZ, 0xa, R38 ;  /* 0x0000000aff337819 */ /* 0x000fe20000011626 */
[----:B------:R-:W-:Y:S01]  /*1820*/  HFMA2.MMA R38, -RZ, RZ, 0, 0.03125 ;  /* 0x00002800ff267435 */ /* 0x000fe200000001ff */
[----:B------:R-:W-:-:S02]  /*1830*/  ISETP.NE.AND P2, PT, R45, RZ, PT ;  /* 0x000000ff2d00720c */ /* 0x000fc40003f45270 */
[C---:B------:R-:W-:Y:S02]  /*1840*/  LOP3.LUT R30, R35.reuse, 0x3e003e0, RZ, 0xc0, !PT ;  /* 0x03e003e0231e7812 */ /* 0x040fe400078ec0ff */
[----:B------:R-:W-:Y:S02]  /*1850*/  LOP3.LUT R52, R35, 0x1f001f, RZ, 0xc0, !PT ;  /* 0x001f001f23347812 */ /* 0x000fe400078ec0ff */
[----:B------:R-:W-:Y:S02]  /*1860*/  SHF.R.U32.HI R53, RZ, 0xa, R35 ;  /* 0x0000000aff357819 */ /* 0x000fe40000011623 */
[----:B------:R-:W-:Y:S02]  /*1870*/  SHF.R.U32.HI R72, RZ, 0xc, R13 ;  /* 0x0000000cff487819 */ /* 0x000fe4000001160d */
[----:B------:R-:W-:Y:S02]  /*1880*/  LOP3.LUT R71, R66, 0x40004, R71, 0xf8, !PT ;  /* 0x0004000442477812 */ /* 0x000fe400078ef847 */
[----:B------:R-:W-:-:S02]  /*1890*/  LOP3.LUT R80, R47, 0x80008, R64, 0xf8, !PT ;  /* 0x000800082f507812 */ /* 0x000fc400078ef840 */
[----:B------:R-:W-:Y:S02]  /*18a0*/  LOP3.LUT R42, R16, 0x3e003e0, RZ, 0xc0, !PT ;  /* 0x03e003e0102a7812 */ /* 0x000fe400078ec0ff */
[----:B------:R-:W-:Y:S02]  /*18b0*/  LOP3.LUT R35, R17, 0x3e003e0, RZ, 0xc0, !PT ;  /* 0x03e003e011237812 */ /* 0x000fe400078ec0ff */
[----:B------:R-:W-:Y:S02]  /*18c0*/  LOP3.LUT R88, R76, 0x80008, R81, 0xf8, !PT ;  /* 0x000800084c587812 */ /* 0x000fe400078ef851 */
[C---:B------:R-:W-:Y:S02]  /*18d0*/  LOP3.LUT R40, R36.reuse, 0x3e003e0, RZ, 0xc0, !PT ;  /* 0x03e003e024287812 */ /* 0x040fe400078ec0ff */
[----:B------:R-:W-:Y:S02]  /*18e0*/  LOP3.LUT R61, R36, 0x1f001f, RZ, 0xc0, !PT ;  /* 0x001f001f243d7812 */ /* 0x000fe400078ec0ff */
[----:B------:R-:W-:-:S02]  /*18f0*/  SHF.R.U32.HI R60, RZ, 0xa, R36 ;  /* 0x0000000aff3c7819 */ /* 0x000fc40000011624 */
[----:B------:R-:W-:Y:S02]  /*1900*/  LOP3.LUT R41, R32, 0x3e003e0, RZ, 0xc0, !PT ;  /* 0x03e003e020297812 */ /* 0x000fe400078ec0ff */
[----:B------:R-:W-:Y:S02]  /*1910*/  LOP3.LUT R43, R13, 0x3e003e0, RZ, 0xc0, !PT ;  /* 0x03e003e00d2b7812 */ /* 0x000fe400078ec0ff */
[----:B------:R-:W-:Y:S02]  /*1920*/  LOP3.LUT R92, R82, 0x80008, R85, 0xf8, !PT ;  /* 0x00080008525c7812 */ /* 0x000fe400078ef855 */
[----:B------:R-:W-:Y:S02]  /*1930*/  LOP3.LUT R29, R39, 0x3e003e0, RZ, 0xc0, !PT ;  /* 0x03e003e0271d7812 */ /* 0x000fe400078ec0ff */
[----:B------:R-:W-:Y:S02]  /*1940*/  LOP3.LUT R36, R33, 0x3e003e0, RZ, 0xc0, !PT ;  /* 0x03e003e021247812 */ /* 0x000fe400078ec0ff */
[----:B------:R-:W-:-:S02]  /*1950*/  LOP3.LUT R44, R12, 0x3e003e0, RZ, 0xc0, !PT ;  /* 0x03e003e00c2c7812 */ /* 0x000fc400078ec0ff */
[----:B------:R-:W-:Y:S02]  /*1960*/  LOP3.LUT R84, R71, 0x80008, R72, 0xf8, !PT ;  /* 0x0008000847547812 */ /* 0x000fe400078ef848 */
[----:B------:R-:W-:Y:S02]  /*1970*/  LOP3.LUT R35, R35, 0x64006400, RZ, 0xfc, !PT ;  /* 0x6400640023237812 */ /* 0x000fe400078efcff */
[C---:B------:R-:W-:Y:S02]  /*1980*/  LOP3.LUT R31, R37.reuse, 0x3e003e0, RZ, 0xc0, !PT ;  /* 0x03e003e0251f7812 */ /* 0x040fe400078ec0ff */
[----:B------:R-:W-:Y:S02]  /*1990*/  LOP3.LUT R54, R37, 0x1f001f, RZ, 0xc0, !PT ;  /* 0x001f001f25367812 */ /* 0x000fe400078ec0ff */
[----:B------:R-:W-:Y:S02]  /*19a0*/  SHF.R.U32.HI R57, RZ, 0xa, R37 ;  /* 0x0000000aff397819 */ /* 0x000fe40000011625 */
[----:B------:R-:W-:-:S02]  /*19b0*/  LOP3.LUT R67, R32, 0x1f001f, RZ, 0xc0, !PT ;  /* 0x001f001f20437812 */ /* 0x000fc400078ec0ff */
[----:B------:R-:W-:Y:S02]  /*19c0*/  SHF.R.U32.HI R68, RZ, 0xa, R32 ;  /* 0x0000000aff447819 */ /* 0x000fe40000011620 */
[----:B------:R-:W-:Y:S02]  /*19d0*/  LOP3.LUT R41, R41, 0x64006400, RZ, 0xfc, !PT ;  /* 0x6400640029297812 */ /* 0x000fe400078efcff */
[----:B------:R-:W-:Y:S02]  /*19e0*/  LOP3.LUT R85, R43, 0x64006400, RZ, 0xfc, !PT ;  /* 0x640064002b557812 */ /* 0x000fe400078efcff */
[----:B------:R-:W-:Y:S01]  /*19f0*/  LOP3.LUT R89, R0, 0x64006400, RZ, 0xfc, !PT ;  /* 0x6400640000597812 */ /* 0x000fe200078efcff */
[----:B------:R-:W-:Y:S01]  /*1a00*/  HFMA2 R43, R41, R38.H0_H0, -48, -48 ;  /* 0xd200d200292b7431 */ /* 0x000fe20000040026 */
[----:B------:R-:W-:Y:S02]  /*1a10*/  LOP3.LUT R48, R39, 0x1f001f, RZ, 0xc0, !PT ;  /* 0x001f001f27307812 */ /* 0x000fe400078ec0ff */
[----:B------:R-:W-:-:S02]  /*1a20*/  SHF.R.U32.HI R49, RZ, 0xa, R39 ;  /* 0x0000000aff317819 */ /* 0x000fc40000011627 */
[----:B------:R-:W-:Y:S02]  /*1a30*/  LOP3.LUT R58, R33, 0x1f001f, RZ, 0xc0, !PT ;  /* 0x001f001f213a7812 */ /* 0x000fe400078ec0ff */
[----:B------:R-:W-:Y:S02]  /*1a40*/  SHF.R.U32.HI R59, RZ, 0xa, R33 ;  /* 0x0000000aff3b7819 */ /* 0x000fe40000011621 */
[----:B------:R-:W-:Y:S02]  /*1a50*/  LOP3.LUT R32, R34, 0x3e003e0, RZ, 0xc0, !PT ;  /* 0x03e003e022207812 */ /* 0x000fe400078ec0ff */
[----:B------:R-:W-:Y:S02]  /*1a60*/  LOP3.LUT R77, R16, 0x1f001f, RZ, 0xc0, !PT ;  /* 0x001f001f104d7812 */ /* 0x000fe400078ec0ff */
[----:B------:R-:W-:Y:S02]  /*1a70*/  SHF.R.U32.HI R75, RZ, 0xa, R16 ;  /* 0x0000000aff4b7819 */ /* 0x000fe40000011610 */
        /* <DEDUP_REMOVED lines=9> */
[----:B------:R-:W-:Y:S02]  /*1b10*/  SHF.R.U32.HI R63, RZ, 0xa, R17 ;  /* 0x0000000aff3f7819 */ /* 0x000fe40000011611 */
[C---:B------:R-:W-:Y:S02]  /*1b20*/  LOP3.LUT R33, R19.reuse, 0x3e003e0, RZ, 0xc0, !PT ;  /* 0x03e003e013217812 */ /* 0x040fe400078ec0ff */
[----:B------:R-:W-:Y:S02]  /*1b30*/  LOP3.LUT R16, R19, 0x1f001f, RZ, 0xc0, !PT ;  /* 0x001f001f13107812 */ /* 0x000fe400078ec0ff */
        /* <DEDUP_REMOVED lines=44> */
[----:B--2---:R-:W-:Y:S02]  /*1e00*/  SHF.R.U32.HI R45, RZ, 0xb, R8 ;  /* 0x0000000bff2d7819 */ /* 0x004fe40000011608 */
[----:B------:R-:W-:Y:S02]  /*1e10*/  SHF.R.U32.HI R81, RZ, 0xb, R10 ;  /* 0x0000000bff517819 */ /* 0x000fe4000001160a */
[----:B------:R-:W-:Y:S02]  /*1e20*/  SHF.R.U32.HI R83, RZ, 0xb, R11 ;  /* 0x0000000bff537819 */ /* 0x000fe4000001160b */
[----:B------:R-:W-:-:S02]  /*1e30*/  LOP3.LUT R46, R8, 0x3e003e0, RZ, 0xc0, !PT ;  /* 0x03e003e0082e7812 */ /* 0x000fc400078ec0ff */
[----:B------:R-:W-:Y:S02]  /*1e40*/  LOP3.LUT R64, R8, 0x1f001f, RZ, 0xc0, !PT ;  /* 0x001f001f08407812 */ /* 0x000fe400078ec0ff */
[----:B------:R-:W-:Y:S02]  /*1e50*/  SHF.R.U32.HI R66, RZ, 0xa, R8 ;  /* 0x0000000aff427819 */ /* 0x000fe40000011608 */
[----:B------:R-:W-:Y:S02]  /*1e60*/  LOP3.LUT R8, R80, 0x100010, R45, 0xf8, !PT ;  /* 0x0010001050087812 */ /* 0x000fe400078ef82d */
[----:B------:R-:W-:Y:S02]  /*1e70*/  LOP3.LUT R82, R9, 0x3e003e0, RZ, 0xc0, !PT ;  /* 0x03e003e009527812 */ /* 0x000fe400078ec0ff */
[C---:B------:R-:W-:Y:S02]  /*1e80*/  LOP3.LUT R86, R10.reuse, 0x3e003e0, RZ, 0xc0, !PT ;  /* 0x03e003e00a567812 */ /* 0x040fe400078ec0ff */
[----:B------:R-:W-:-:S02]  /*1e90*/  LOP3.LUT R72, R10, 0x1f001f, RZ, 0xc0, !PT ;  /* 0x001f001f0a487812 */ /* 0x000fc400078ec0ff */
[----:B------:R-:W-:Y:S02]  /*1ea0*/  SHF.R.U32.HI R73, RZ, 0xa, R10 ;  /* 0x0000000aff497819 */ /* 0x000fe4000001160a */
[C---:B------:R-:W-:Y:S02]  /*1eb0*/  LOP3.LUT R90, R11.reuse, 0x3e003e0, RZ, 0xc0, !PT ;  /* 0x03e003e00b5a7812 */ /* 0x040fe400078ec0ff */
[----:B------:R-:W-:Y:S02]  /*1ec0*/  LOP3.LUT R74, R11, 0x1f001f, RZ, 0xc0, !PT ;  /* 0x001f001f0b4a7812 */ /* 0x000fe400078ec0ff */
[----:B------:R-:W-:Y:S02]  /*1ed0*/  SHF.R.U32.HI R76, RZ, 0xa, R11 ;  /* 0x0000000aff4c7819 */ /* 0x000fe4000001160b */
[----:B------:R-:W-:Y:S02]  /*1ee0*/  LOP3.LUT R45, R42, 0x64006400, RZ, 0xfc, !PT ;  /* 0x640064002a2d7812 */ /* 0x000fe400078efcff */
[----:B------:R-:W-:-:S02]  /*1ef0*/  LOP3.LUT R10, R88, 0x100010, R81, 0xf8, !PT ;  /* 0x00100010580a7812 */ /* 0x000fc400078ef851 */
[----:B------:R-:W-:Y:S01]  /*1f00*/  LOP3.LUT R11, R92, 0x100010, R83, 0xf8, !PT ;  /* 0x001000105c0b7812 */ /* 0x000fe200078ef853 */
[-C--:B------:R-:W-:Y:S01]  /*1f10*/  HFMA2 R42, R45, R38.reuse.H0_H0, -48, -48 ;  /* 0xd200d2002d2a7431 */ /* 0x080fe20000040026 */
[--C-:B------:R-:W-:Y:S01]  /*1f20*/  SHF.R.U32.HI R47, RZ, 0xb, R9.reuse ;  /* 0x0000000bff2f7819 */ /* 0x100fe20000011609 */
        /* <DEDUP_REMOVED lines=11> */
[----:B------:R-:W-:Y:S01]  /*1fe0*/  SHF.R.U32.HI R71, RZ, 0xa, R9 ;  /* 0x0000000aff477819 */ /* 0x000fe20000011609 */
[-C--:B------:R-:W-:Y:S01]  /*1ff0*/  HFMA2 R30, R29, R38.reuse.H0_H0, -48, -48 ;  /* 0xd200d2001d1e7431 */ /* 0x080fe20000040026 */
[----:B------:R-:W-:Y:S01]  /*2000*/  LOP3.LUT R9, R84, 0x100010, R47, 0xf8, !PT ;  /* 0x0010001054097812 */ /* 0x000fe200078ef82f */
        /* <DEDUP_REMOVED lines=141> */
[----:B------:R-:W-:-:S03]  /*28e0*/  HFMA2 R9, R68, R15, R9 ;  /* 0x0000000f44097231 */ /* 0x000fc60000000009 */
[-C--:B------:R-:W-:Y:S02]  /*28f0*/  HFMA2.MMA R8, R37, R14.reuse, R8 ;  /* 0x0000000e25087235 */ /* 0x080fe40000000008 */
[----:B------:R-:W-:-:S06]  /*2900*/  HFMA2.MMA R92, R33, R14, R92 ;  /* 0x0000000e215c7235 */ /* 0x000fcc000000005c */
[-C--:B------:R-:W-:Y:S02]  /*2910*/  HFMA2.MMA R8, R63, R15.reuse, R8 ;  /* 0x0000000f3f087235 */ /* 0x080fe40000000008 */
[----:B------:R-:W-:Y:S01]  /*2920*/  HFMA2.MMA R92, R74, R15, R92 ;  /* 0x0000000f4a5c7235 */ /* 0x000fe2000000005c */
[----:B------:R-:W-:-:S05]  /*2930*/  HFMA2 R15, R72, R15, R10 ;  /* 0x0000000f480f7231 */ /* 0x000fca000000000a */
        /* <DEDUP_REMOVED lines=24> */
.L_x_2517:
        /* <DEDUP_REMOVED lines=77> */
.L_x_2516:
[----:B------:R-:W-:Y:S01]  /*2f90*/  IADD3 R20, R20, 0x20, RZ ;  /* 0x0000002014147810 */ /* 0x000fe20007ffe0ff */
[----:B------:R-:W-:Y:S01]  /*2fa0*/  UIADD3 UR4, UR4, 0x40, URZ ;  /* 0x0000004004047890 */ /* 0x000fe2000fffe03f */
[----:B-----5:R-:W-:Y:S02]  /*2fb0*/  IMAD.WIDE R36, R27, 0x4, R2 ;  /* 0x000000041b247825 */ /* 0x020fe400078e0202 */
[C---:B------:R-:W-:Y:S02]  /*2fc0*/  ISETP.GE.AND P2, PT, R20.reuse, UR5, PT ;  /* 0x0000000514007c0c */ /* 0x040fe4000bf46270 */
[----:B------:R-:W-:-:S13]  /*2fd0*/  ISETP.LT.AND P3, PT, R20, R7, PT ;  /* 0x000000071400720c */ /* 0x000fda0003f61270 */
[----:B------:R-:W-:Y:S05]  /*2fe0*/  @!P2 BRA P3, `(.L_x_2518) ;  /* 0xffffffe40034a947 */ /* 0x000fea000183ffff */
.L_x_2515:
        /* <DEDUP_REMOVED lines=11> */
.L_x_2528:
        /* <DEDUP_REMOVED lines=14> */
[----:B------:R-:W0:Y:S01]  /*3180*/  LDC R9, c[0x0][0x23c] ;  /* 0x00008f00ff097b82 */ /* 0x000e220000000800 */
[----:B------:R-:W2:Y:S01]  /*3190*/  LDG.E.128.CONSTANT R32, desc[UR8][R36.64] ;  /* 0x0000000824207981 */ /* 0x000ea2000c1e9d00 */
[----:B0-----:R-:W-:-:S04]  /*31a0*/  IMAD.WIDE R16, R9, 0x4, R36 ;  /* 0x0000000409107825 */ /* 0x001fc800078e0224 */
[C---:B------:R-:W-:Y:S02]  /*31b0*/  IMAD.WIDE R12, R9.reuse, 0x4, R16 ;  /* 0x00000004090c7825 */ /* 0x040fe400078e0210 */
[----:B------:R-:W5:Y:S02]  /*31c0*/  LDG.E.128.CONSTANT R16, desc[UR8][R16.64] ;  /* 0x0000000810107981 */ /* 0x000f64000c1e9d00 */
[----:B------:R-:W-:Y:S02]  /*31d0*/  IMAD.WIDE R8, R9, 0x4, R12 ;  /* 0x0000000409087825 */ /* 0x000fe400078e020c */
[----:B------:R-:W5:Y:S04]  /*31e0*/  LDG.E.128.CONSTANT R12, desc[UR8][R12.64] ;  /* 0x000000080c0c7981 */ /* 0x000f68000c1e9d00 */
[----:B------:R-:W5:Y:S01]  /*31f0*/  LDG.E.128.CONSTANT R8, desc[UR8][R8.64] ;  /* 0x0000000808087981 */ /* 0x000f62000c1e9d00 */
[----:B------:R-:W-:-:S04]  /*3200*/  PRMT R0, R21, 0x9910, RZ ;  /* 0x0000991015007816 */ /* 0x000fc800000000ff */
[----:B------:R-:W-:Y:S02]  /*3210*/  ISETP.NE.AND P2, PT, R0, RZ, PT ;  /* 0x000000ff0000720c */ /* 0x000fe40003f45270 */
[----:B------:R-:W-:Y:S02]  /*3220*/  MOV R27, 0x2c00 ;  /* 0x00002c00001b7802 */ /* 0x000fe40000000f00 */
[C---:B--2---:R-:W-:Y:S02]  /*3230*/  LOP3.LUT R0, R32.reuse, 0xf000f, RZ, 0xc0, !PT ;  /* 0x000f000f20007812 */ /* 0x044fe400078ec0ff */
[----:B------:R-:W-:Y:S02]  /*3240*/  LOP3.LUT R2, R32, 0xf000f0, RZ, 0xc0, !PT ;  /* 0x00f000f020027812 */ /* 0x000fe400078ec0ff */
[C---:B------:R-:W-:Y:S02]  /*3250*/  LOP3.LUT R4, R33.reuse, 0xf000f, RZ, 0xc0, !PT ;  /* 0x000f000f21047812 */ /* 0x040fe400078ec0ff */
        /* <DEDUP_REMOVED lines=34> */
[-C--:B------:R-:W-:Y:S02]  /*3480*/  HFMA2 R40, R48, R27.reuse.H0_H0, -72, -72 ;  /* 0xd480d48030287431 */ /* 0x080fe4000004001b */
[----:B------:R-:W-:Y:S02]  /*3490*/  HADD2 R33, R0, -1032, -1032 ;  /* 0xe408e40800217430 */ /* 0x000fe40000000000 */
[----:B------:R-:W-:Y:S02]  /*34a0*/  HFMA2 R29, R2, R27.H0_H0, -72, -72 ;  /* 0xd480d480021d7431 */ /* 0x000fe4000004001b */
[----:B------:R-:W-:-:S02]  /*34b0*/  HADD2 R32, R4, -1032, -1032 ;  /* 0xe408e40804207430 */ /* 0x000fc40000000000 */
[-C--:B------:R-:W-:Y:S02]  /*34c0*/  HFMA2 R34, R34, R27.reuse.H0_H0, -72, -72 ;  /* 0xd480d48022227431 */ /* 0x080fe4000004001b */
        /* <DEDUP_REMOVED lines=13> */
[--C-:B------:R-:W-:Y:S01]  /*35a0*/  HADD2.F32 R0, -RZ, R33.reuse.H0_H0 ;  /* 0x20000021ff007230 */ /* 0x100fe20000004100 */
[----:B------:R-:W1:Y:S01]  /*35b0*/  LDS.64 R30, [UR4+0x8] ;  /* 0x00000804ff1e7984 */ /* 0x000e620008000a00 */
[----:B------:R-:W-:Y:S02]  /*35c0*/  HADD2.F32 R53, -RZ, R32.H1_H1 ;  /* 0x30000020ff357230 */ /* 0x000fe40000004100 */
[----:B------:R-:W-:Y:S02]  /*35d0*/  HADD2.F32 R49, -RZ, R33.H1_H1 ;  /* 0x30000021ff317230 */ /* 0x000fe40000004100 */
[----:B------:R-:W-:Y:S02]  /*35e0*/  HADD2.F32 R2, -RZ, R35.H0_H0 ;  /* 0x20000023ff027230 */ /* 0x000fe40000004100 */
[----:B------:R-:W-:-:S02]  /*35f0*/  HADD2.F32 R4, -RZ, R39.H0_H0 ;  /* 0x20000027ff047230 */ /* 0x000fc40000004100 */
        /* <DEDUP_REMOVED lines=8> */
[----:B------:R-:W-:Y:S01]  /*3680*/  FFMA.FTZ R0, R49, R50, R0 ;  /* 0x0000003231007223 */ /* 0x000fe20000010000 */
[----:B------:R-:W-:-:S02]  /*3690*/  HADD2.F32 R55, -RZ, R39.H1_H1 ;  /* 0x30000027ff377230 */ /* 0x000fc40000004100 */
[----:B------:R-:W-:Y:S02]  /*36a0*/  HADD2.F32 R49, -RZ, R35.H1_H1 ;  /* 0x30000023ff317230 */ /* 0x000fe40000004100 */
[----:B------:R-:W-:Y:S02]  /*36b0*/  HADD2.F32 R2, -RZ, R34.H0_H0 ;  /* 0x20000022ff027230 */ /* 0x000fe40000004100 */
[C---:B------:R-:W-:Y:S01]  /*36c0*/  FFMA.FTZ R55, R50.reuse, R55, R4 ;  /* 0x0000003732377223 */ /* 0x040fe20000010004 */
[----:B------:R-:W-:Y:S02]  /*36d0*/  HADD2.F32 R3, -RZ, R29.H0_H0 ;  /* 0x2000001dff037230 */ /* 0x000fe40000004100 */
[----:B------:R-:W-:Y:S01]  /*36e0*/  FFMA.FTZ R49, R50, R49, R57 ;  /* 0x0000003132317223 */ /* 0x000fe20000010039 */
        /* <DEDUP_REMOVED lines=13> */
[----:B-1----:R-:W-:Y:S02]  /*37c0*/  HADD2.F32 R4, -RZ, R30.H0_H0 ;  /* 0x2000001eff047230 */ /* 0x002fe40000004100 */
        /* <DEDUP_REMOVED lines=17> */
[--C-:B------:R-:W-:Y:S02]  /*38e0*/  HADD2.F32 R30, -RZ, R31.reuse.H0_H0 ;  /* 0x2000001fff1e7230 */ /* 0x100fe40000004100 */
        /* <DEDUP_REMOVED lines=13> */
[--C-:B------:R-:W-:Y:S02]  /*39c0*/  HADD2.F32 R52, -RZ, R48.reuse.H0_H0 ;  /* 0x20000030ff347230 */ /* 0x100fe40000004100 */
[----:B------:R-:W-:Y:S01]  /*39d0*/  FFMA.FTZ R0, R0, R31, R3 ;  /* 0x0000001f00007223 */ /* 0x000fe20000010003 */
[----:B------:R-:W-:-:S02]  /*39e0*/  HADD2.F32 R4, -RZ, R48.H1_H1 ;  /* 0x30000030ff047230 */ /* 0x000fc40000004100 */
[C---:B------:R-:W-:Y:S01]  /*39f0*/  FFMA.FTZ R50, R31.reuse, R50, R49 ;  /* 0x000000321f327223 */ /* 0x040fe20000010031 */
[--C-:B------:R-:W-:Y:S02]  /*3a00*/  HADD2.F32 R3, -RZ, R6.reuse.H0_H0 ;  /* 0x20000006ff037230 */ /* 0x100fe40000004100 */
[----:B------:R-:W-:Y:S01]  /*3a10*/  FFMA.FTZ R52, R30, R52, R57 ;  /* 0x000000341e347223 */ /* 0x000fe20000010039 */
[----:B------:R-:W-:Y:S02]  /*3a20*/  HADD2.F32 R49, -RZ, R6.H1_H1 ;  /* 0x30000006ff317230 */ /* 0x000fe40000004100 */
[--C-:B------:R-:W-:Y:S02]  /*3a30*/  HADD2.F32 R51, -RZ, R5.reuse.H0_H0 ;  /* 0x20000005ff337230 */ /* 0x100fe40000004100 */
[----:B------:R-:W-:Y:S01]  /*3a40*/  FFMA.FTZ R4, R31, R4, R52 ;  /* 0x000000041f047223 */ /* 0x000fe20000010034 */
[----:B------:R-:W-:Y:S02]  /*3a50*/  HADD2.F32 R53, -RZ, R5.H1_H1 ;  /* 0x30000005ff357230 */ /* 0x000fe40000004100 */
        /* <DEDUP_REMOVED lines=12> */
.L_x_2521:
        /* <DEDUP_REMOVED lines=91> */
.L_x_2522:
[C---:B-----5:R-:W-:Y:S02]  /*40d0*/  LOP3.LUT R4, R17.reuse, 0xf000f, RZ, 0xc0, !PT ;  /* 0x000f000f11047812 */ /* 0x060fe400078ec0ff */
[----:B------:R-:W-:Y:S02]  /*40e0*/  LOP3.LUT R29, R17, 0xf000f0, RZ, 0xc0, !PT ;  /* 0x00f000f0111d7812 */ /* 0x000fe400078ec0ff */
[C---:B------:R-:W-:Y:S02]  /*40f0*/  LOP3.LUT R30, R18.reuse, 0xf000f, RZ, 0xc0, !PT ;  /* 0x000f000f121e7812 */ /* 0x040fe400078ec0ff */
[----:B------:R-:W-:Y:S02]  /*4100*/  LOP3.LUT R31, R18, 0xf000f0, RZ, 0xc0, !PT ;  /* 0x00f000f0121f7812 */ /* 0x000fe400078ec0ff */
[C---:B------:R-:W-:Y:S02]  /*4110*/  LOP3.LUT R0, R16.reuse, 0xf000f, RZ, 0xc0, !PT ;  /* 0x000f000f10007812 */ /* 0x040fe400078ec0ff */
[----:B------:R-:W-:-:S02]  /*4120*/  LOP3.LUT R2, R16, 0xf000f0, RZ, 0xc0, !PT ;  /* 0x00f000f010027812 */ /* 0x000fc400078ec0ff */
[----:B------:R-:W-:Y:S02]  /*4130*/  SHF.R.U32.HI R17, RZ, 0x8, R17 ;  /* 0x00000008ff117819 */ /* 0x000fe40000011611 */
[----:B------:R-:W-:Y:S02]  /*4140*/  SHF.R.U32.HI R18, RZ, 0x8, R18 ;  /* 0x00000008ff127819 */ /* 0x000fe40000011612 */
[----:B------:R-:W-:Y:S02]  /*4150*/  SHF.R.U32.HI R16, RZ, 0x8, R16 ;  /* 0x00000008ff107819 */ /* 0x000fe40000011610 */
[----:B------:R-:W-:Y:S02]  /*4160*/  SHF.R.U32.HI R39, RZ, 0x8, R19 ;  /* 0x00000008ff277819 */ /* 0x000fe40000011613 */
        /* <DEDUP_REMOVED lines=41> */
[----:B------:R-:W-:Y:S02]  /*4400*/  HADD2 R42, R17, -1032, -1032 ;  /* 0xe408e408112a7430 */ /* 0x000fe40000000000 */
[----:B------:R-:W-:Y:S01]  /*4410*/  HFMA2 R45, R46, R27.H0_H0, -72, -72 ;  /* 0xd480d4802e2d7431 */ /* 0x000fe2000004001b */
[----:B------:R-:W-:Y:S06]  /*4420*/  @!P2 BRA `(.L_x_2523) ;  /* 0x000000040068a947 */ /* 0x000fec0003800000 */
[----:B------:R-:W0:Y:S01]  /*4430*/  LDS.64 R46, [UR4+0x10] ;  /* 0x00001004ff2e7984 */ /* 0x000e220008000a00 */
        /* <DEDUP_REMOVED lines=89> */
.L_x_2523:
        /* <DEDUP_REMOVED lines=12> */
[----:B------:R-:W-:Y:S02]  /*4a90*/  HADD2.F32 R2, -RZ, R29.H0_H0 ;  /* 0x2000001dff027230 */ /* 0x000fe40000004100 */
[----:B------:R-:W-:Y:S01]  /*4aa0*/  FFMA.FTZ R29, R0, R47, RZ ;  /* 0x0000002f001d7223 */ /* 0x000fe200000100ff */
[--C-:B------:R-:W-:Y:S02]  /*4ab0*/  HADD2.F32 R3, -RZ, R32.reuse.H0_H0 ;  /* 0x20000020ff037230 */ /* 0x100fe40000004100 */
        /* <DEDUP_REMOVED lines=17> */
[-C--:B------:R-:W-:Y:S01]  /*4bd0*/  FFMA.FTZ R4, R4, R48.reuse, R3 ;  /* 0x0000003004047223 */ /* 0x080fe20000010003 */
[----:B------:R-:W-:Y:S01]  /*4be0*/  FFMA.FTZ R48, R30, R48, R47 ;  /* 0x000000301e307223 */ /* 0x000fe2000001002f */
[-C--:B------:R-:W-:Y:S01]  /*4bf0*/  FFMA.FTZ R0, R19, R49.reuse, R0 ;  /* 0x0000003113007223 */ /* 0x080fe20000010000 */
[-C--:B------:R-:W-:Y:S01]  /*4c00*/  FFMA.FTZ R30, R31, R49.reuse, R2 ;  /* 0x000000311f1e7223 */ /* 0x080fe20000010002 */
[----:B------:R-:W-:Y:S01]  /*4c10*/  FFMA.FTZ R32, R33, R49, R4 ;  /* 0x0000003121207223 */ /* 0x000fe20000010004 */
[----:B-1----:R-:W-:-:S02]  /*4c20*/  HADD2.F32 R3, -RZ, R16.H0_H0 ;  /* 0x20000010ff037230 */ /* 0x002fc40000004100 */
        /* <DEDUP_REMOVED lines=53> */
.L_x_2524:
[----:B------:R-:W-:Y:S02]  /*4f80*/  LOP3.LUT R0, R12, 0xf000f0, RZ, 0xc0, !PT ;  /* 0x00f000f00c007812 */ /* 0x000fe400078ec0ff */
[C---:B------:R-:W-:Y:S02]  /*4f90*/  LOP3.LUT R3, R13.reuse, 0xf000f, RZ, 0xc0, !PT ;  /* 0x000f000f0d037812 */ /* 0x040fe400078ec0ff */
[----:B------:R-:W-:Y:S02]  /*4fa0*/  LOP3.LUT R4, R13, 0xf000f0, RZ, 0xc0, !PT ;  /* 0x00f000f00d047812 */ /* 0x000fe400078ec0ff */
[----:B------:R-:W-:Y:S02]  /*4fb0*/  SHF.R.U32.HI R12, RZ, 0x8, R12 ;  /* 0x00000008ff0c7819 */ /* 0x000fe4000001160c */
[----:B------:R-:W-:Y:S02]  /*4fc0*/  SHF.R.U32.HI R13, RZ, 0x8, R13 ;  /* 0x00000008ff0d7819 */ /* 0x000fe4000001160d */
[----:B------:R-:W-:-:S02]  /*4fd0*/  LOP3.LUT R17, R14, 0xf000f, RZ, 0xc0, !PT ;  /* 0x000f000f0e117812 */ /* 0x000fc400078ec0ff */
[----:B------:R-:W-:Y:S02]  /*4fe0*/  LOP3.LUT R19, R14, 0xf000f0, RZ, 0xc0, !PT ;  /* 0x00f000f00e137812 */ /* 0x000fe400078ec0ff */
[C---:B------:R-:W-:Y:S02]  /*4ff0*/  LOP3.LUT R31, R15.reuse, 0xf000f, RZ, 0xc0, !PT ;  /* 0x000f000f0f1f7812 */ /* 0x040fe400078ec0ff */
[----:B------:R-:W-:Y:S02]  /*5000*/  LOP3.LUT R32, R15, 0xf000f0, RZ, 0xc0, !PT ;  /* 0x00f000f00f207812 */ /* 0x000fe400078ec0ff */
[----:B------:R-:W-:Y:S02]  /*5010*/  SHF.R.U32.HI R14, RZ, 0x8, R14 ;  /* 0x00000008ff0e7819 */ /* 0x000fe4000001160e */
[----:B------:R-:W-:Y:S02]  /*5020*/  SHF.R.U32.HI R15, RZ, 0x8, R15 ;  /* 0x00000008ff0f7819 */ /* 0x000fe4000001160f */
        /* <DEDUP_REMOVED lines=10> */
[C---:B------:R-:W-:Y:S02]  /*50d0*/  LOP3.LUT R33, R15.reuse, 0xf000f, RZ, 0xc0, !PT ;  /* 0x000f000f0f217812 */ /* 0x040fe400078ec0ff */
        /* <DEDUP_REMOVED lines=23> */
[C---:B------:R-:W-:Y:S01]  /*5250*/  LOP3.LUT R14, R8.reuse, 0xf000f, RZ, 0xc0, !PT ;  /* 0x000f000f080e7812 */ /* 0x040fe200078ec0ff */
        /* <DEDUP_REMOVED lines=98> */
.L_x_2525:
        /* <DEDUP_REMOVED lines=91> */
.L_x_2526:
[----:B------:R-:W-:Y:S02]  /*5e30*/  LOP3.LUT R13, R11, 0xf000f0, RZ, 0xc0, !PT ;  /* 0x00f000f00b0d7812 */ /* 0x000fe400078ec0ff */
[C---:B------:R-:W-:Y:S02]  /*5e40*/  LOP3.LUT R2, R9.reuse, 0xf000f, RZ, 0xc0, !PT ;  /* 0x000f000f09027812 */ /* 0x040fe400078ec0ff */
[----:B------:R-:W-:Y:S02]  /*5e50*/  LOP3.LUT R0, R9, 0xf000f0, RZ, 0xc0, !PT ;  /* 0x00f000f009007812 */ /* 0x000fe400078ec0ff */
        /* <DEDUP_REMOVED lines=138> */
.L_x_2527:
        /* <DEDUP_REMOVED lines=10> */
[--C-:B------:R-:W-:Y:S02]  /*67a0*/  HADD2.F32 R38, -RZ, R3.reuse.H0_H0 ;  /* 0x20000003ff267230 */ /* 0x100fe40000004100 */
[----:B------:R-:W-:Y:S02]  /*67b0*/  HADD2.F32 R39, -RZ, R3.H1_H1 ;  /* 0x30000003ff277230 */ /* 0x000fe40000004100 */
[----:B------:R-:W-:Y:S01]  /*67c0*/  FFMA.FTZ R41, R2, R35, RZ ;  /* 0x0000002302297223 */ /* 0x000fe200000100ff */
[----:B------:R-:W-:Y:S02]  /*67d0*/  HADD2.F32 R14, -RZ, R14.H1_H1 ;  /* 0x3000000eff0e7230 */ /* 0x000fe40000004100 */
[----:B------:R-:W-:Y:S01]  /*67e0*/  FFMA.FTZ R19, R40, R34, R19 ;  /* 0x0000002228137223 */ /* 0x000fe20000010013 */
[--C-:B------:R-:W-:Y:S02]  /*67f0*/  HADD2.F32 R3, -RZ, R18.reuse.H0_H0 ;  /* 0x20000012ff037230 */ /* 0x100fe40000004100 */
[----:B------:R-:W-:-:S02]  /*6800*/  HADD2.F32 R18, -RZ, R18.H1_H1 ;  /* 0x30000012ff127230 */ /* 0x000fc40000004100 */
[-C--:B------:R-:W-:Y:S01]  /*6810*/  FFMA.FTZ R41, R14, R34.reuse, R41 ;  /* 0x000000220e297223 */ /* 0x080fe20000010029 */
[----:B------:R-:W-:Y:S02]  /*6820*/  HADD2.F32 R14, -RZ, R29.H1_H1 ;  /* 0x3000001dff0e7230 */ /* 0x000fe40000004100 */
[-C--:B------:R-:W-:Y:S01]  /*6830*/  FFMA.FTZ R3, R3, R35.reuse, RZ ;  /* 0x0000002303037223 */ /* 0x080fe200000100ff */
[----:B------:R-:W-:Y:S01]  /*6840*/  FFMA.FTZ R35, R4, R35, RZ ;  /* 0x0000002304237223 */ /* 0x000fe200000100ff */
[----:B------:R-:W-:Y:S02]  /*6850*/  HADD2.F32 R0, -RZ, R10.H0_H0 ;  /* 0x2000000aff007230 */ /* 0x000fe40000004100 */
        /* <DEDUP_REMOVED lines=17> */
[--C-:B------:R-:W-:Y:S02]  /*6970*/  HADD2.F32 R2, -RZ, R9.reuse.H0_H0 ;  /* 0x20000009ff027230 */ /* 0x100fe40000004100 */
[----:B------:R-:W-:Y:S01]  /*6980*/  FFMA.FTZ R38, R13, R39, R38 ;  /* 0x000000270d267223 */ /* 0x000fe20000010026 */
[----:B------:R-:W-:-:S02]  /*6990*/  HADD2.F32 R4, -RZ, R9.H1_H1 ;  /* 0x30000009ff047230 */ /* 0x000fc40000004100 */
        /* <DEDUP_REMOVED lines=19> */
[--C-:B------:R-:W-:Y:S02]  /*6ad0*/  HADD2.F32 R8, -RZ, R17.reuse.H0_H0 ;  /* 0x20000011ff087230 */ /* 0x100fe40000004100 */
[-C--:B------:R-:W-:Y:S01]  /*6ae0*/  FFMA.FTZ R9, R0, R2.reuse, R9 ;  /* 0x0000000200097223 */ /* 0x080fe20000010009 */
[----:B------:R-:W-:Y:S02]  /*6af0*/  HADD2.F32 R10, -RZ, R17.H1_H1 ;  /* 0x30000011ff0a7230 */ /* 0x000fe40000004100 */
[----:B------:R-:W-:Y:S01]  /*6b00*/  FFMA.FTZ R11, R12, R2, R11 ;  /* 0x000000020c0b7223 */ /* 0x000fe2000001000b */
[----:B------:R-:W-:-:S02]  /*6b10*/  HADD2.F32 R12, -RZ, R27.H0_H0 ;  /* 0x2000001bff0c7230 */ /* 0x000fc40000004100 */
[----:B------:R-:W-:Y:S01]  /*6b20*/  FFMA.FTZ R13, R8, R2, R13 ;  /* 0x00000002080d7223 */ /* 0x000fe2000001000d */
[----:B------:R-:W-:Y:S02]  /*6b30*/  HADD2.F32 R0, -RZ, R15.H1_H1 ;  /* 0x3000000fff007230 */ /* 0x000fe40000004100 */
[----:B------:R-:W-:Y:S02]  /*6b40*/  HADD2.F32 R16, -RZ, R16.H1_H1 ;  /* 0x30000010ff107230 */ /* 0x000fe40000004100 */
[----:B------:R-:W-:Y:S01]  /*6b50*/  FFMA.FTZ R13, R10, R4, R13 ;  /* 0x000000040a0d7223 */ /* 0x000fe2000001000d */
[----:B------:R-:W-:Y:S01]  /*6b60*/  FFMA.FTZ R3, R12, R2, R3 ;  /* 0x000000020c037223 */ /* 0x000fe20000010003 */
[-C--:B------:R-:W-:Y:S01]  /*6b70*/  FFMA.FTZ R9, R0, R4.reuse, R9 ;  /* 0x0000000400097223 */ /* 0x080fe20000010009 */
[----:B------:R-:W-:Y:S02]  /*6b80*/  HADD2.F32 R10, -RZ, R27.H1_H1 ;  /* 0x3000001bff0a7230 */ /* 0x000fe40000004100 */
[----:B------:R-:W-:Y:S01]  /*6b90*/  FFMA.FTZ R11, R16, R4, R11 ;  /* 0x00000004100b7223 */ /* 0x000fe2000001000b */
[----:B------:R-:W-:-:S02]  /*6ba0*/  HADD2.F32 R0, -RZ, R6.H0_H0 ;  /* 0x20000006ff007230 */ /* 0x000fc40000004100 */
        /* <DEDUP_REMOVED lines=16> */
.L_x_2520:
[----:B------:R-:W0:Y:S01]  /*6cb0*/  LDC R27, c[0x0][0x23c] ;  /* 0x00008f00ff1b7b82 */ /* 0x000e220000000800 */
[----:B------:R-:W-:Y:S01]  /*6cc0*/  IADD3 R20, R20, 0x20, RZ ;  /* 0x0000002014147810 */ /* 0x000fe20007ffe0ff */
[----:B------:R-:W-:-:S03]  /*6cd0*/  UIADD3 UR4, UR4, 0x40, URZ ;  /* 0x0000004004047890 */ /* 0x000fc6000fffe03f */
[C---:B------:R-:W-:Y:S02]  /*6ce0*/  ISETP.GE.AND P2, PT, R20.reuse, UR5, PT ;  /* 0x0000000514007c0c */ /* 0x040fe4000bf46270 */
[----:B------:R-:W-:Y:S01]  /*6cf0*/  ISETP.LT.AND P3, PT, R20, R7, PT ;  /* 0x000000071400720c */ /* 0x000fe20003f61270 */
[----:B0-----:R-:W-:-:S12]  /*6d00*/  IMAD.WIDE R36, R27, 0x10, R36 ;  /* 0x000000101b247825 */ /* 0x001fd800078e0224 */
[----:B------:R-:W-:Y:S05]  /*6d10*/  @!P2 BRA P3, `(.L_x_2528) ;  /* 0xffffffc000e0a947 */ /* 0x000fea000183ffff */
.L_x_2519:
[----:B------:R-:W-:Y:S05]  /*6d20*/  @!P1 EXIT ;  /* 0x000000000000994d */ /* 0x000fea0003800000 */
[----:B------:R-:W0:Y:S01]  /*6d30*/  S2R R0, SR_CTAID.X ;  /* 0x0000000000007919 */ /* 0x000e220000002500 */
[----:B------:R-:W1:Y:S01]  /*6d40*/  S2UR UR4, SR_CTAID.Y ;  /* 0x00000000000479c3 */ /* 0x000e620000002600 */
[----:B------:R-:W0:Y:S07]  /*6d50*/  S2R R3, SR_TID.X ;  /* 0x0000000000037919 */ /* 0x000e2e0000002100 */
[----:B------:R-:W2:Y:S01]  /*6d60*/  LDC.64 R6, c[0x0][0x230] ;  /* 0x00008c00ff067b82 */ /* 0x000ea20000000a00 */
[----:B-1----:R-:W-:Y:S01]  /*6d70*/  USHF.L.U32 UR4, UR4, 0x1, URZ ;  /* 0x0000000104047899 */ /* 0x002fe2000800063f */
[----:B0-----:R-:W-:-:S06]  /*6d80*/  LEA R0, R0, R3, 0x6 ;  /* 0x0000000300007211 */ /* 0x001fcc00078e30ff */
[----:B------:R-:W0:Y:S01]  /*6d90*/  LDC R3, c[0x0][0x238] ;  /* 0x00008e00ff037b82 */ /* 0x000e220000000800 */
[----:B------:R-:W-:-:S05]  /*6da0*/  SHF.L.U32 R0, R0, 0x2, RZ ;  /* 0x0000000200007819 */ /* 0x000fca00000006ff */
[----:B------:R-:W-:-:S04]  /*6db0*/  IMAD R8, R27, UR4, R0 ;  /* 0x000000041b087c24 */ /* 0x000fc8000f8e0200 */
[----:B--2---:R-:W-:-:S05]  /*6dc0*/  IMAD.WIDE R4, R8, 0x2, R6 ;  /* 0x0000000208047825 */ /* 0x004fca00078e0206 */
[----:B------:R1:W-:Y:S01]  /*6dd0*/  ATOM.E.ADD.F16x2.RN.STRONG.GPU P0, RZ, desc[UR8][R4.64], R26 ;  /* 0x0000001a04ff79a2 */ /* 0x0003e2000810e1c8 */
[----:B------:R-:W-:Y:S01]  /*6de0*/  IADD3 R0, RZ, -UR4, RZ ;  /* 0x80000004ff007c10 */ /* 0x000fe2000fffe0ff */
[----:B------:R-:W-:Y:S03]  /*6df0*/  BSSY B0, `(.L_x_2529) ;  /* 0x0000010000007945 */ /* 0x000fe60003800000 */
[----:B0-----:R-:W-:Y:S01]  /*6e00*/  VIADDMNMX R0, R0, R3, 0x2, PT ;  /* 0x0000000200007446 */ /* 0x001fe20003800103 */
[----:B-1----:R-:W-:Y:S06]  /*6e10*/  @P0 BRA `(.L_x_2530) ;  /* 0x0000000000340947 */ /* 0x002fec0003800000 */
[----:B------:R-:W0:Y:S02]  /*6e20*/  QSPC.E.S P0, RZ, [R4] ;  /* 0x0000000004ff73aa */ /* 0x000e240000000500 */
[----:B0-----:R-:W-:Y:S05]  /*6e30*/  @!P0 BRA `(.L_x_2531) ;  /* 0x0000000000208947 */ /* 0x001fea0003800000 */
[----:B------:R-:W-:-:S04]  /*6e40*/  MOV R2, R4 ;  /* 0x0000000400027202 */ /* 0x000fc80000000f00 */
[----:B------:R-:W-:-:S07]  /*6e50*/  MOV R9, R2 ;  /* 0x0000000200097202 */ /* 0x000fce0000000f00 */
.L_x_2532:
[----:B------:R-:W0:Y:S02]  /*6e60*/  LDS R2, [R9] ;  /* 0x0000000009027984 */ /* 0x000e240000000800 */
[----:B0-----:R-:W-:-:S10]  /*6e70*/  HFMA2.MMA R3, R2, 1, 1, R26 ;  /* 0x3c003c0002037835 */ /* 0x001fd4000000001a */
[----:B------:R-:W0:Y:S02]  /*6e80*/  ATOMS.CAST.SPIN R3, [R9], R2, R3 ;  /* 0x000000020903738d */ /* 0x000e240001800003 */
[----:B0-----:R-:W-:-:S13]  /*6e90*/  ISETP.EQ.U32.AND P0, PT, R3, 0x1, PT ;  /* 0x000000010300780c */ /* 0x001fda0003f02070 */
[----:B------:R-:W-:Y:S05]  /*6ea0*/  @!P0 BRA `(.L_x_2532) ;  /* 0xfffffffc00ec8947 */ /* 0x000fea000383ffff */
[----:B------:R-:W-:Y:S05]  /*6eb0*/  BRA `(.L_x_2530) ;  /* 0x00000000000c7947 */ /* 0x000fea0003800000 */
.L_x_2531:
[----:B------:R-:W2:Y:S02]  /*6ec0*/  LD.E R2, desc[UR8][R4.64] ;  /* 0x0000000804027980 */ /* 0x000ea4000c101900 */
[----:B--2---:R-:W-:-:S05]  /*6ed0*/  IADD3 R3, R26, R2, RZ ;  /* 0x000000021a037210 */ /* 0x004fca0007ffe0ff */
[----:B------:R0:W-:Y:S02]  /*6ee0*/  ST.E desc[UR8][R4.64], R3 ;  /* 0x0000000304007985 */ /* 0x0001e4000c101908 */
.L_x_2530:
[----:B------:R-:W-:Y:S05]  /*6ef0*/  BSYNC B0 ;  /* 0x0000000000007941 */ /* 0x000fea0003800000 */
.L_x_2529:
[----:B------:R1:W-:Y:S01]  /*6f00*/  ATOM.E.ADD.F16x2.RN.STRONG.GPU P0, RZ, desc[UR8][R4.64+0x4], R25 ;  /* 0x0000041904ff79a2 */ /* 0x0003e2000810e1c8 */
[----:B------:R-:W-:Y:S04]  /*6f10*/  BSSY B0, `(.L_x_2533) ;  /* 0x000000f000007945 */ /* 0x000fe80003800000 */
[----:B-1----:R-:W-:Y:S05]  /*6f20*/  @P0 BRA `(.L_x_2534) ;  /* 0x0000000000340947 */ /* 0x002fea0003800000 */
[----:B------:R-:W1:Y:S02]  /*6f30*/  QSPC.E.S P0, RZ, [R4+0x4] ;  /* 0x0000040004ff73aa */ /* 0x000e640000000500 */
[----:B-1----:R-:W-:Y:S05]  /*6f40*/  @!P0 BRA `(.L_x_2535) ;  /* 0x0000000000208947 */ /* 0x002fea0003800000 */
[----:B------:R-:W-:-:S04]  /*6f50*/  MOV R2, R4 ;  /* 0x0000000400027202 */ /* 0x000fc80000000f00 */
[----:B0-----:R-:W-:-:S07]  /*6f60*/  MOV R4, R2 ;  /* 0x0000000200047202 */ /* 0x001fce0000000f00 */
.L_x_2536:
[----:B------:R-:W0:Y:S02]  /*6f70*/  LDS R2, [R4+0x4] ;  /* 0x0000040004027984 */ /* 0x000e240000000800 */
[----:B0-----:R-:W-:-:S06]  /*6f80*/  HADD2 R3, R2, R25 ;  /* 0x0000001902037230 */ /* 0x001fcc0000000000 */
[----:B------:R-:W0:Y:S02]  /*6f90*/  ATOMS.CAST.SPIN R3, [R4+0x4], R2, R3 ;  /* 0x000004020403738d */ /* 0x000e240001800003 */
[----:B0-----:R-:W-:-:S13]  /*6fa0*/  ISETP.EQ.U32.AND P0, PT, R3, 0x1, PT ;  /* 0x000000010300780c */ /* 0x001fda0003f02070 */
[----:B------:R-:W-:Y:S05]  /*6fb0*/  @!P0 BRA `(.L_x_2536) ;  /* 0xfffffffc00ec8947 */ /* 0x000fea000383ffff */
[----:B------:R-:W-:Y:S05]  /*6fc0*/  BRA `(.L_x_2534) ;  /* 0x00000000000c7947 */ /* 0x000fea0003800000 */
.L_x_2535:
[----:B------:R-:W0:Y:S02]  /*6fd0*/  LD.E R2, desc[UR8][R4.64+0x4] ;  /* 0x0000040804027980 */ /* 0x000e24000c101900 */
[----:B0-----:R-:W-:-:S05]  /*6fe0*/  IADD3 R3, R25, R2, RZ ;  /* 0x0000000219037210 */ /* 0x001fca0007ffe0ff */
[----:B------:R1:W-:Y:S02]  /*6ff0*/  ST.E desc[UR8][R4.64+0x4], R3 ;  /* 0x0000040304007985 */ /* 0x0003e4000c101908 */
.L_x_2534:
[----:B------:R-:W-:Y:S05]  /*7000*/  BSYNC B0 ;  /* 0x0000000000007941 */ /* 0x000fea0003800000 */
.L_x_2533:
[----:B------:R-:W-:-:S13]  /*7010*/  ISETP.GE.AND P0, PT, R0, 0x2, PT ;  /* 0x000000020000780c */ /* 0x000fda0003f06270 */
        /* <DEDUP_REMOVED lines=10> */
.L_x_2540:
[----:B------:R-:W0:Y:S02]  /*70c0*/  LDS R2, [R0] ;  /* 0x0000000000027984 */ /* 0x000e240000000800 */
[----:B0-----:R-:W-:-:S10]  /*70d0*/  HFMA2.MMA R3, R2, 1, 1, R24 ;  /* 0x3c003c0002037835 */ /* 0x001fd40000000018 */
[----:B------:R-:W0:Y:S02]  /*70e0*/  ATOMS.CAST.SPIN R3, [R0], R2, R3 ;  /* 0x000000020003738d */ /* 0x000e240001800003 */
[----:B0-----:R-:W-:-:S13]  /*70f0*/  ISETP.EQ.U32.AND P0, PT, R3, 0x1, PT ;  /* 0x000000010300780c */ /* 0x001fda0003f02070 */
[----:B------:R-:W-:Y:S05]  /*7100*/  @!P0 BRA `(.L_x_2540) ;  /* 0xfffffffc00ec8947 */ /* 0x000fea000383ffff */
[----:B------:R-:W-:Y:S05]  /*7110*/  BRA `(.L_x_2538) ;  /* 0x00000000000c7947 */ /* 0x000fea0003800000 */
.L_x_2539:
[----:B------:R-:W2:Y:S02]  /*7120*/  LD.E R0, desc[UR8][R4.64] ;  /* 0x0000000804007980 */ /* 0x000ea4000c101900 */
[----:B--2---:R-:W-:-:S05]  /*7130*/  IADD3 R3, R24, R0, RZ ;  /* 0x0000000018037210 */ /* 0x004fca0007ffe0ff */
[----:B------:R0:W-:Y:S02]  /*7140*/  ST.E desc[UR8][R4.64], R3 ;  /* 0x0000000304007985 */ /* 0x0001e4000c101908 */
.L_x_2538:
[----:B------:R-:W-:Y:S05]  /*7150*/  BSYNC B0 ;  /* 0x0000000000007941 */ /* 0x000fea0003800000 */
.L_x_2537:
[----:B------:R1:W-:Y:S02]  /*7160*/  ATOM.E.ADD.F16x2.RN.STRONG.GPU P0, RZ, desc[UR8][R4.64+0x4], R22 ;  /* 0x0000041604ff79a2 */ /* 0x0003e4000810e1c8 */
[----:B-1----:R-:W-:Y:S05]  /*7170*/  @P0 EXIT ;  /* 0x000000000000094d */ /* 0x002fea0003800000 */
[----:B------:R-:W1:Y:S02]  /*7180*/  QSPC.E.S P0, RZ, [R4+0x4] ;  /* 0x0000040004ff73aa */ /* 0x000e640000000500 */
[----:B-1----:R-:W-:Y:S05]  /*7190*/  @!P0 BRA `(.L_x_2541) ;  /* 0x0000000000208947 */ /* 0x002fea0003800000 */
[----:B------:R-:W-:-:S04]  /*71a0*/  MOV R2, R4 ;  /* 0x0000000400027202 */ /* 0x000fc80000000f00 */
[----:B------:R-:W-:-:S07]  /*71b0*/  MOV R0, R2 ;  /* 0x0000000200007202 */ /* 0x000fce0000000f00 */
.L_x_2542:
[----:B------:R-:W0:Y:S02]  /*71c0*/  LDS R2, [R0+0x4] ;  /* 0x0000040000027984 */ /* 0x000e240000000800 */
[----:B0-----:R-:W-:-:S06]  /*71d0*/  HADD2 R3, R2, R22 ;  /* 0x0000001602037230 */ /* 0x001fcc0000000000 */
[----:B------:R-:W0:Y:S02]  /*71e0*/  ATOMS.CAST.SPIN R3, [R0+0x4], R2, R3 ;  /* 0x000004020003738d */ /* 0x000e240001800003 */
[----:B0-----:R-:W-:-:S13]  /*71f0*/  ISETP.EQ.U32.AND P0, PT, R3, 0x1, PT ;  /* 0x000000010300780c */ /* 0x001fda0003f02070 */
[----:B------:R-:W-:Y:S05]  /*7200*/  @!P0 BRA `(.L_x_2542) ;  /* 0xfffffffc00ec8947 */ /* 0x000fea000383ffff */
[----:B------:R-:W-:Y:S05]  /*7210*/  EXIT ;  /* 0x000000000000794d */ /* 0x000fea0003800000 */
.L_x_2541:
[----:B------:R-:W0:Y:S02]  /*7220*/  LD.E R0, desc[UR8][R4.64+0x4] ;  /* 0x0000040804007980 */ /* 0x000e24000c101900 */
[----:B0-----:R-:W-:-:S05]  /*7230*/  IADD3 R3, R22, R0, RZ ;  /* 0x0000000016037210 */ /* 0x001fca0007ffe0ff */
[----:B------:R-:W-:Y:S01]  /*7240*/  ST.E desc[UR8][R4.64+0x4], R3 ;  /* 0x0000040304007985 */ /* 0x000fe2000c101908 */
[----:B------:R-:W-:Y:S05]  /*7250*/  EXIT ;  /* 0x000000000000794d */ /* 0x000fea0003800000 */
.L_x_2543:
        /* <DEDUP_REMOVED lines=10> */
.L_x_3703:


//--------------------- .text._Z23gemm_half_q_half_kernelILi2ELi8ELb1ELb0ELi64EEvPK6__halfPKjS4_S2_PS0_iiiiPKtS7_iiiiiibS2_i --------------------------
	.section	.text._Z23gemm_half_q_half_kernelILi2ELi8ELb1ELb0ELi64EEvPK6__halfPKjS4_S2_PS0_iiiiPKtS7_iiiiiibS2_i,"ax",@progbits
	.align	128
        .global         _Z23gemm_half_q_half_kernelILi2ELi8ELb1ELb0ELi64EEvPK6__halfPKjS4_S2_PS0_iiiiPKtS7_iiiiiibS2_i
        .type           _Z23gemm_half_q_half_kernelILi2ELi8ELb1ELb0ELi64EEvPK6__halfPKjS4_S2_PS0_iiiiPKtS7_iiiiiibS2_i,@function
        .size           _Z23gemm_half_q_half_kernelILi2ELi8ELb1ELb0ELi64EEvPK6__halfPKjS4_S2_PS0_iiiiPKtS7_iiiiiibS2_i,(.L_x_3704 - _Z23gemm_half_q_half_kernelILi2ELi8ELb1ELb0ELi64EEvPK6__halfPKjS4_S2_PS0_iiiiPKtS7_iiiiiibS2_i)
        .other          _Z23gemm_half_q_half_kernelILi2ELi8ELb1ELb0ELi64EEvPK6__halfPKjS4_S2_PS0_iiiiPKtS7_iiiiiibS2_i,@"STO_CUDA_ENTRY STV_DEFAULT"
_Z23gemm_half_q_half_kernelILi2ELi8ELb1ELb0ELi64EEvPK6__halfPKjS4_S2_PS0_iiiiPKtS7_iiiiiibS2_i:
.text._Z23gemm_half_q_half_kernelILi2ELi8ELb1ELb0ELi64EEvPK6__halfPKjS4_S2_PS0_iiiiPKtS7_iiiiiibS2_i:
        /* <DEDUP_REMOVED lines=25> */
.L_x_2544:
        /* <DEDUP_REMOVED lines=37> */
.L_x_2549:
        /* <DEDUP_REMOVED lines=16> */
.L_x_2548:
        /* <DEDUP_REMOVED lines=16> */
.L_x_2547:
        /* <DEDUP_REMOVED lines=17> */
.L_x_2551:
        /* <DEDUP_REMOVED lines=16> */
.L_x_2550:
        /* <DEDUP_REMOVED lines=14> */
.L_x_2546:
[----:B------:R-:W-:Y:S05]  /*08d0*/  BSYNC B0 ;  /* 0x0000000000007941 */ /* 0x000fea0003800000 */
.L_x_2545:
        /* <DEDUP_REMOVED lines=10> */
[----:B-1----:R-:W0:Y:S01]  /*0980*/  LDC.64 R6, c[0x0][0x230] ;  /* 0x00008c00ff067b82 */ /* 0x002e220000000a00 */
[----:B------:R-:W-:Y:S01]  /*0990*/  ISETP.GT.AND P2, PT, R2, 0x3, PT ;  /* 0x000000030200780c */ /* 0x000fe20003f44270 */
[----:B------:R-:W-:Y:S01]  /*09a0*/  IMAD R4, R4, R3, RZ ;  /* 0x0000000304047224 */ /* 0x000fe200078e02ff */
[----:B------:R-:W-:Y:S01]  /*09b0*/  HFMA2.MMA R19, -RZ, RZ, 0, 0 ;  /* 0x00000000ff137435 */ /* 0x000fe200000001ff */
[----:B------:R-:W-:-:S03]  /*09c0*/  PLOP3.LUT P0, PT, PT, PT, PT, 0x80, 0x0 ;  /* 0x000000000000781c */ /* 0x000fc60003f0f070 */
[----:B------:R-:W-:-:S04]  /*09d0*/  LEA R4, R4, UR4, 0x1 ;  /* 0x0000000404047c11 */ /* 0x000fc8000f8e08ff */
[----:B------:R-:W-:-:S05]  /*09e0*/  LEA R5, R5, R4, 0x2 ;  /* 0x0000000405057211 */ /* 0x000fca00078e10ff */
[----:B0-----:R-:W-:Y:S01]  /*09f0*/  IMAD.WIDE R4, R5, 0x2, R6 ;  /* 0x0000000205047825 */ /* 0x001fe200078e0206 */
[----:B------:R-:W-:Y:S06]  /*0a00*/  @!P2 BRA `(.L_x_2553) ;  /* 0x000000000034a947 */ /* 0x000fec0003800000 */
[----:B------:R-:W-:Y:S02]  /*0a10*/  PLOP3.LUT P0, PT, PT, PT, PT, 0x8, 0x0 ;  /* 0x000000000000781c */ /* 0x000fe40003f0e170 */
[----:B------:R-:W-:-:S11]  /*0a20*/  IADD3 R18, R2, -0x3, RZ ;  /* 0xfffffffd02127810 */ /* 0x000fd60007ffe0ff */
.L_x_2554:
        /* <DEDUP_REMOVED lines=11> */
.L_x_2553:
        /* <DEDUP_REMOVED lines=10> */
.L_x_2552:
[----:B-12---:R-:W0:Y:S08]  /*0b80*/  LDC.64 R6, c[0x0][0x248] ;  /* 0x00009200ff067b82 */ /* 0x006e300000000a00 */
        /* <DEDUP_REMOVED lines=15> */
.L_x_2556:
[----:B0-----:R-:W0:Y:S01]  /*0c80*/  LDC.64 R12, c[0x0][0x220] ;  /* 0x00008800ff0c7b82 */ /* 0x001e220000000a00 */
[----:B-----5:R-:W-:-:S05]  /*0c90*/  IADD3 R21, R0, R2, RZ ;  /* 0x0000000200157210 */ /* 0x020fca0007ffe0ff */
[----:B------:R-:W-:Y:S02]  /*0ca0*/  IMAD R22, R21, R3, RZ ;  /* 0x0000000315167224 */ /* 0x000fe400078e02ff */
[----:B------:R-:W3:Y:S03]  /*0cb0*/  LDC.64 R24, c[0x0][0x228] ;  /* 0x00008a00ff187b82 */ /* 0x000ee60000000a00 */
[----:B------:R-:W-:-:S04]  /*0cc0*/  SHF.R.S32.HI R23, RZ, 0x1f, R22 ;  /* 0x0000001fff177819 */ /* 0x000fc80000011416 */
[----:B------:R-:W-:-:S04]  /*0cd0*/  LEA.HI R23, R23, R22, RZ, 0x3 ;  /* 0x0000001617177211 */ /* 0x000fc800078f18ff */
[----:B------:R-:W-:-:S05]  /*0ce0*/  LEA.HI.SX32 R23, R23, R20, 0x1d ;  /* 0x0000001417177211 */ /* 0x000fca00078feaff */
[----:B0-----:R-:W-:-:S06]  /*0cf0*/  IMAD.WIDE R22, R23, 0x4, R12 ;  /* 0x0000000417167825 */ /* 0x001fcc00078e020c */
[----:B------:R-:W4:Y:S01]  /*0d00*/  LDG.E.CONSTANT R23, desc[UR8][R22.64] ;  /* 0x0000000816177981 */ /* 0x000f22000c1e9900 */
[----:B---3--:R-:W-:Y:S01]  /*0d10*/  IMAD.WIDE R24, R21, 0x2, R24 ;  /* 0x0000000215187825 */ /* 0x008fe200078e0218 */
[----:B------:R-:W-:-:S04]  /*0d20*/  LEA R27, R16, 0x1, 0x1 ;  /* 0x00000001101b7811 */ /* 0x000fc800078e08ff */
[----:B------:R0:W3:Y:S01]  /*0d30*/  LDG.E.U16.CONSTANT R12, desc[UR8][R24.64] ;  /* 0x00000008180c7981 */ /* 0x0000e2000c1e9500 */
[----:B------:R-:W-:-:S05]  /*0d40*/  IMAD.WIDE R26, R27, 0x2, R6 ;  /* 0x000000021b1a7825 */ /* 0x000fca00078e0206 */
        /* <DEDUP_REMOVED lines=16> */
[----:B0-----:R-:W-:-:S02]  /*0e50*/  IMAD R24, R22, R22, RZ ;  /* 0x0000001616187224 */ /* 0x001fc400078e02ff */
[----:B------:R-:W-:Y:S01]  /*0e60*/  IMAD R21, R21, R21, RZ ;  /* 0x0000001515157224 */ /* 0x000fe200078e02ff */
[----:B------:R-:W-:Y:S01]  /*0e70*/  I2F.F16 R28, R28 ;  /* 0x0000001c001c7306 */ /* 0x000fe20000200c00 */
[----:B------:R-:W-:-:S07]  /*0e80*/  ISETP.GE.AND P2, PT, R16, R15, PT ;  /* 0x0000000f1000720c */ /* 0x000fce0003f46270 */
        /* <DEDUP_REMOVED lines=11> */
.L_x_2555:
        /* <DEDUP_REMOVED lines=21> */
.L_x_2557:
        /* <DEDUP_REMOVED lines=8> */
.L_x_2558:
        /* <DEDUP_REMOVED lines=11> */
.L_x_2559:
        /* <DEDUP_REMOVED lines=8> */
.L_x_2560:
        /* <DEDUP_REMOVED lines=8> */
.L_x_2561:
[----:B------:R-:W-:Y:S02]  /*12c0*/  ISETP.GE.OR P0, PT, R14, R17, P0 ;  /* 0x000000110e00720c */ /* 0x000fe40000706670 */
[----:B------:R-:W-:Y:S02]  /*12d0*/  LEA R2, R21, R2, 0x3 ;  /* 0x0000000215027211 */ /* 0x000fe400078e18ff */
[----:B------:R-:W-:Y:S02]  /*12e0*/  PRMT R16, RZ, 0x5410, RZ ;  /* 0x00005410ff107816 */ /* 0x000fe400000000ff */
[----:B------:R-:W-:Y:S02]  /*12f0*/  IADD3 R0, R7, R2, R0 ;  /* 0x0000000207007210 */ /* 0x000fe40007ffe000 */
[----:B------:R-:W-:Y:S02]  /*1300*/  PRMT R22, RZ, 0x5410, RZ ;  /* 0x00005410ff167816 */ /* 0x000fe400000000ff */
[----:B------:R-:W-:-:S02]  /*1310*/  IADD3 R0, R19, R0, R6 ;  /* 0x0000000013007210 */ /* 0x000fc40007ffe006 */
[----:B------:R-:W-:Y:S02]  /*1320*/  PRMT R17, RZ, 0x5410, RZ ;  /* 0x00005410ff117816 */ /* 0x000fe400000000ff */
[----:B------:R-:W-:Y:S01]  /*1330*/  PRMT R18, RZ, 0x5410, RZ ;  /* 0x00005410ff127816 */ /* 0x000fe200000000ff */
[----:B------:R-:W-:Y:S06]  /*1340*/  @P0 BRA `(.L_x_2562) ;  /* 0x0000003c00900947 */ /* 0x000fec0003800000 */
[----:B------:R-:W2:Y:S04]  /*1350*/  LDL.64 R6, [R1] ;  /* 0x0000000001067983 */ /* 0x000ea80000100a00 */
[----:B------:R2:W3:Y:S01]  /*1360*/  LDG.E.U16.CONSTANT R21, desc[UR8][R4.64+0x2] ;  /* 0x0000020804157981 */ /* 0x0004e2000c1e9500 */
[----:B------:R-:W0:Y:S01]  /*1370*/  S2UR UR5, SR_CgaCtaId ;  /* 0x00000000000579c3 */ /* 0x000e220000008800 */
        /* <DEDUP_REMOVED lines=11> */
[----:B------:R-:W-:Y:S02]  /*1430*/  LEA.HI.X R11, R0, UR7, R3, 0x2, P2 ;  /* 0x00000007000b7c11 */ /* 0x000fe400090f1403 */
[----:B------:R-:W-:Y:S02]  /*1440*/  MOV R20, RZ ;  /* 0x000000ff00147202 */ /* 0x000fe40000000f00 */
[----:B------:R-:W-:Y:S01]  /*1450*/  PRMT R16, R16, 0x5410, RZ ;  /* 0x0000541010107816 */ /* 0x000fe200000000ff */
[----:B0-----:R-:W-:-:S03]  /*1460*/  ULEA UR4, UR5, UR4, 0x18 ;  /* 0x0000000405047291 */ /* 0x001fc6000f8ec03f */
[----:B------:R-:W-:Y:S01]  /*1470*/  ULDC UR5, c[0x0][0x264] ;  /* 0x0000990000057ab9 */ /* 0x000fe20000000800 */
[----:B--2---:R-:W-:Y:S02]  /*1480*/  PRMT R5, R6, 0x7610, R6 ;  /* 0x0000761006057816 */ /* 0x004fe40000000006 */
[----:B------:R-:W-:Y:S02]  /*1490*/  PRMT R12, R7, 0x7610, R7 ;  /* 0x00007610070c7816 */ /* 0x000fe40000000007 */
[----:B---3--:R-:W-:-:S07]  /*14a0*/  IADD3 R21, R14, R21, RZ ;  /* 0x000000150e157210 */ /* 0x008fce0007ffe0ff */
.L_x_2571:
        /* <DEDUP_REMOVED lines=77> */
[--C-:B0-----:R-:W-:Y:S02]  /*1980*/  HADD2.F32 R0, -RZ, R8.reuse.H0_H0 ;  /* 0x20000008ff007230 */ /* 0x101fe40000004100 */
[----:B------:R-:W-:Y:S02]  /*1990*/  HADD2.F32 R8, -RZ, R8.H1_H1 ;  /* 0x30000008ff087230 */ /* 0x000fe40000004100 */
[----:B------:R-:W-:-:S02]  /*19a0*/  HADD2.F32 R2, -RZ, R9.H0_H0 ;  /* 0x20000009ff027230 */ /* 0x000fc40000004100 */
[----:B------:R-:W-:Y:S01]  /*19b0*/  FFMA.FTZ R38, R3, R0, RZ ;  /* 0x0000000003267223 */ /* 0x000fe200000100ff */
[----:B------:R-:W-:Y:S02]  /*19c0*/  HADD2.F32 R3, -RZ, R34.H1_H1 ;  /* 0x30000022ff037230 */ /* 0x000fe40000004100 */
[----:B-1----:R-:W-:Y:S02]  /*19d0*/  HADD2.F32 R41, -RZ, R11.H1_H1 ;  /* 0x3000000bff297230 */ /* 0x002fe40000004100 */
[----:B------:R-:W-:Y:S01]  /*19e0*/  FFMA.FTZ R39, R39, R8, R38 ;  /* 0x0000000827277223 */ /* 0x000fe20000010026 */
[----:B------:R-:W-:Y:S02]  /*19f0*/  HADD2.F32 R38, -RZ, R9.H1_H1 ;  /* 0x30000009ff267230 */ /* 0x000fe40000004100 */
[----:B------:R-:W-:Y:S02]  /*1a00*/  HADD2.F32 R9, -RZ, R10.H0_H0 ;  /* 0x2000000aff097230 */ /* 0x000fe40000004100 */
[----:B------:R-:W-:Y:S01]  /*1a10*/  FFMA.FTZ R40, R40, R2, R39 ;  /* 0x0000000228287223 */ /* 0x000fe20000010027 */
[----:B------:R-:W-:-:S03]  /*1a20*/  HADD2.F32 R39, -RZ, R27.H0_H0 ;  /* 0x2000001bff277230 */ /* 0x000fc60000004100 */
[----:B------:R-:W-:-:S04]  /*1a30*/  FFMA.FTZ R40, R3, R38, R40 ;  /* 0x0000002603287223 */ /* 0x000fc80000010028 */
        /* <DEDUP_REMOVED lines=11> */
[--C-:B------:R-:W-:Y:S02]  /*1af0*/  HADD2.F32 R3, -RZ, R36.reuse.H0_H0 ;  /* 0x20000024ff037230 */ /* 0x100fe40000004100 */
[----:B------:R-:W-:Y:S02]  /*1b00*/  HADD2.F32 R40, -RZ, R33.H0_H0 ;  /* 0x20000021ff287230 */ /* 0x000fe40000004100 */
[----:B------:R-:W-:Y:S01]  /*1b10*/  F2FP.F16.F32.PACK_AB R11, RZ, R11 ;  /* 0x0000000bff0b723e */ /* 0x000fe200000000ff */
[----:B------:R-:W-:Y:S01]  /*1b20*/  FFMA.FTZ R43, R0, R3, RZ ;  /* 0x00000003002b7223 */ /* 0x000fe200000100ff */
[----:B------:R-:W-:-:S05]  /*1b30*/  HADD2.F32 R3, -RZ, R36.H1_H1 ;  /* 0x30000024ff037230 */ /* 0x000fca0000004100 */
[----:B------:R-:W-:-:S04]  /*1b40*/  FFMA.FTZ R3, R8, R3, R43 ;  /* 0x0000000308037223 */ /* 0x000fc8000001002b */
[----:B------:R-:W-:Y:S01]  /*1b50*/  FFMA.FTZ R43, R2, R40, R3 ;  /* 0x00000028022b7223 */ /* 0x000fe20000010003 */
[----:B------:R-:W-:-:S05]  /*1b60*/  HADD2.F32 R3, -RZ, R33.H1_H1 ;  /* 0x30000021ff037230 */ /* 0x000fca0000004100 */
[----:B------:R-:W-:Y:S01]  /*1b70*/  FFMA.FTZ R40, R38, R3, R43 ;  /* 0x0000000326287223 */ /* 0x000fe2000001002b */
[----:B------:R-:W-:Y:S02]  /*1b80*/  HADD2.F32 R3, -RZ, R30.H0_H0 ;  /* 0x2000001eff037230 */ /* 0x000fe40000004100 */
[----:B------:R-:W-:-:S03]  /*1b90*/  HADD2.F32 R43, -RZ, R24.H0_H0 ;  /* 0x20000018ff2b7230 */ /* 0x000fc60000004100 */
[----:B------:R-:W-:Y:S01]  /*1ba0*/  FFMA.FTZ R42, R9, R3, R40 ;  /* 0x00000003092a7223 */ /* 0x000fe20000010028 */
[----:B------:R-:W-:Y:S02]  /*1bb0*/  HADD2.F32 R40, -RZ, R30.H1_H1 ;  /* 0x3000001eff287230 */ /* 0x000fe40000004100 */
[----:B------:R-:W-:-:S03]  /*1bc0*/  FFMA.FTZ R43, R0, R43, RZ ;  /* 0x0000002b002b7223 */ /* 0x000fc600000100ff */
[----:B------:R-:W-:Y:S01]  /*1bd0*/  FFMA.FTZ R3, R39, R40, R42 ;  /* 0x0000002827037223 */ /* 0x000fe2000001002a */
[----:B------:R-:W-:-:S05]  /*1be0*/  HADD2.F32 R40, -RZ, R25.H0_H0 ;  /* 0x20000019ff287230 */ /* 0x000fca0000004100 */
[----:B------:R-:W-:Y:S01]  /*1bf0*/  FFMA.FTZ R42, R10, R40, R3 ;  /* 0x000000280a2a7223 */ /* 0x000fe20000010003 */
[----:B------:R-:W-:Y:S02]  /*1c00*/  HADD2.F32 R40, -RZ, R25.H1_H1 ;  /* 0x30000019ff287230 */ /* 0x000fe40000004100 */
[----:B------:R-:W-:-:S03]  /*1c10*/  HADD2.F32 R3, -RZ, R5.H1_H1 ;  /* 0x30000005ff037230 */ /* 0x000fc60000004100 */
[----:B------:R-:W-:-:S04]  /*1c20*/  FFMA.FTZ R40, R41, R40, R42 ;  /* 0x0000002829287223 */ /* 0x000fc8000001002a */
[----:B------:R-:W-:Y:S01]  /*1c30*/  FMUL.FTZ R40, R40, R3 ;  /* 0x0000000328287220 */ /* 0x000fe20000410000 */
[----:B------:R-:W-:-:S04]  /*1c40*/  HADD2.F32 R3, -RZ, R35.H0_H0 ;  /* 0x20000023ff037230 */ /* 0x000fc80000004100 */
[----:B------:R-:W-:Y:S01]  /*1c50*/  F2FP.F16.F32.PACK_AB R40, RZ, R40 ;  /* 0x00000028ff28723e */ /* 0x000fe200000000ff */
[----:B------:R-:W-:Y:S01]  /*1c60*/  FFMA.FTZ R3, R0, R3, RZ ;  /* 0x0000000300037223 */ /* 0x000fe200000100ff */
[----:B------:R-:W-:Y:S02]  /*1c70*/  HADD2.F32 R0, -RZ, R24.H1_H1 ;  /* 0x30000018ff007230 */ /* 0x000fe40000004100 */
[----:B------:R-:W-:-:S03]  /*1c80*/  PRMT R11, R11, 0x5410, R40 ;  /* 0x000054100b0b7816 */ /* 0x000fc60000000028 */
[----:B------:R-:W-:Y:S01]  /*1c90*/  FFMA.FTZ R43, R8, R0, R43 ;  /* 0x00000000082b7223 */ /* 0x000fe2000001002b */
[----:B------:R-:W-:Y:S02]  /*1ca0*/  HADD2.F32 R0, -RZ, R35.H1_H1 ;  /* 0x30000023ff007230 */ /* 0x000fe40000004100 */
[----:B------:R-:W-:-:S03]  /*1cb0*/  HFMA2.MMA R18, R11, 1, 1, R18 ;  /* 0x3c003c000b127835 */ /* 0x000fc60000000012 */
[----:B------:R-:W-:Y:S01]  /*1cc0*/  FFMA.FTZ R3, R8, R0, R3 ;  /* 0x0000000008037223 */ /* 0x000fe20000010003 */
[----:B------:R-:W-:Y:S02]  /*1cd0*/  HADD2.F32 R8, -RZ, R32.H0_H0 ;  /* 0x20000020ff087230 */ /* 0x000fe40000004100 */
[----:B------:R-:W-:-:S03]  /*1ce0*/  HADD2.F32 R0, -RZ, R31.H0_H0 ;  /* 0x2000001fff007230 */ /* 0x000fc60000004100 */
[C---:B------:R-:W-:Y:S01]  /*1cf0*/  FFMA.FTZ R43, R2.reuse, R8, R43 ;  /* 0x00000008022b7223 */ /* 0x040fe2000001002b */
[----:B------:R-:W-:Y:S02]  /*1d00*/  HADD2.F32 R8, -RZ, R28.H1_H1 ;  /* 0x3000001cff087230 */ /* 0x000fe40000004100 */
[----:B------:R-:W-:Y:S01]  /*1d10*/  FFMA.FTZ R2, R2, R0, R3 ;  /* 0x0000000002027223 */ /* 0x000fe20000010003 */
[----:B------:R-:W-:Y:S02]  /*1d20*/  HADD2.F32 R0, -RZ, R32.H1_H1 ;  /* 0x30000020ff007230 */ /* 0x000fe40000004100 */
[----:B------:R-:W-:-:S03]  /*1d30*/  HADD2.F32 R3, -RZ, R31.H1_H1 ;  /* 0x3000001fff037230 */ /* 0x000fc60000004100 */
[C---:B------:R-:W-:Y:S02]  /*1d40*/  FFMA.FTZ R0, R38.reuse, R0, R43 ;  /* 0x0000000026007223 */ /* 0x040fe4000001002b */
[----:B------:R-:W-:Y:S01]  /*1d50*/  FFMA.FTZ R38, R38, R3, R2 ;  /* 0x0000000326267223 */ /* 0x000fe20000010002 */
[----:B------:R-:W-:Y:S02]  /*1d60*/  HADD2.F32 R2, -RZ, R29.H0_H0 ;  /* 0x2000001dff027230 */ /* 0x000fe40000004100 */
[----:B------:R-:W-:-:S03]  /*1d70*/  HADD2.F32 R3, -RZ, R28.H0_H0 ;  /* 0x2000001cff037230 */ /* 0x000fc60000004100 */
[C---:B------:R-:W-:Y:S01]  /*1d80*/  FFMA.FTZ R0, R9.reuse, R2, R0 ;  /* 0x0000000209007223 */ /* 0x040fe20000010000 */
[----:B------:R-:W-:Y:S02]  /*1d90*/  HADD2.F32 R2, -RZ, R29.H1_H1 ;  /* 0x3000001dff027230 */ /* 0x000fe40000004100 */
[----:B------:R-:W-:Y:S01]  /*1da0*/  FFMA.FTZ R43, R9, R3, R38 ;  /* 0x00000003092b7223 */ /* 0x000fe20000010026 */
[--C-:B------:R-:W-:Y:S02]  /*1db0*/  HADD2.F32 R3, -RZ, R4.reuse.H0_H0 ;  /* 0x20000004ff037230 */ /* 0x100fe40000004100 */
[----:B------:R-:W-:Y:S02]  /*1dc0*/  HADD2.F32 R38, -RZ, R23.H0_H0 ;  /* 0x20000017ff267230 */ /* 0x000fe40000004100 */
[C---:B------:R-:W-:Y:S01]  /*1dd0*/  FFMA.FTZ R9, R39.reuse, R2, R0 ;  /* 0x0000000227097223 */ /* 0x040fe20000010000 */
[----:B------:R-:W-:Y:S01]  /*1de0*/  FFMA.FTZ R43, R39, R8, R43 ;  /* 0x00000008272b7223 */ /* 0x000fe2000001002b */
[----:B------:R-:W-:-:S02]  /*1df0*/  HADD2.F32 R2, -RZ, R4.H1_H1 ;  /* 0x30000004ff027230 */ /* 0x000fc40000004100 */
[----:B------:R-:W-:Y:S02]  /*1e00*/  HADD2.F32 R0, -RZ, R23.H1_H1 ;  /* 0x30000017ff007230 */ /* 0x000fe40000004100 */
[C---:B------:R-:W-:Y:S01]  /*1e10*/  FFMA.FTZ R8, R10.reuse, R3, R9 ;  /* 0x000000030a087223 */ /* 0x040fe20000010009 */
[----:B------:R-:W-:Y:S01]  /*1e20*/  FFMA.FTZ R43, R10, R38, R43 ;  /* 0x000000260a2b7223 */ /* 0x000fe2000001002b */
[--C-:B------:R-:W-:Y:S02]  /*1e30*/  HADD2.F32 R3, -RZ, R12.reuse.H0_H0 ;  /* 0x2000000cff037230 */ /* 0x100fe40000004100 */
[----:B------:R-:W-:Y:S02]  /*1e40*/  HADD2.F32 R9, -RZ, R12.H1_H1 ;  /* 0x3000000cff097230 */ /* 0x000fe40000004100 */
        /* <DEDUP_REMOVED lines=8> */
.L_x_2564:
        /* <DEDUP_REMOVED lines=41> */
[--C-:B------:R-:W-:Y:S02]  /*2160*/  HADD2.F32 R9, -RZ, R27.reuse.H0_H0 ;  /* 0x2000001bff097230 */ /* 0x100fe40000004100 */
[----:B------:R-:W-:Y:S02]  /*2170*/  HADD2.F32 R31, -RZ, R30.H0_H0 ;  /* 0x2000001eff1f7230 */ /* 0x000fe40000004100 */
[----:B------:R-:W-:Y:S02]  /*2180*/  HADD2.F32 R35, -RZ, R28.H0_H0 ;  /* 0x2000001cff237230 */ /* 0x000fe40000004100 */
[----:B------:R-:W-:Y:S01]  /*2190*/  FFMA.FTZ R9, R9, R3, R8 ;  /* 0x0000000309097223 */ /* 0x000fe20000010008 */
[----:B------:R-:W-:Y:S02]  /*21a0*/  HADD2.F32 R10, -RZ, R10.H1_H1 ;  /* 0x3000000aff0a7230 */ /* 0x000fe40000004100 */
        /* <DEDUP_REMOVED lines=12> */
[----:B------:R-:W-:Y:S02]  /*2270*/  HADD2.F32 R8, -RZ, R25.H0_H0 ;  /* 0x20000019ff087230 */ /* 0x000fe40000004100 */
[----:B------:R-:W-:Y:S01]  /*2280*/  FFMA.FTZ R3, R28, R10, R3 ;  /* 0x0000000a1c037223 */ /* 0x000fe20000010003 */
[----:B------:R-:W-:Y:S02]  /*2290*/  HADD2.F32 R11, -RZ, R11.H1_H1 ;  /* 0x3000000bff0b7230 */ /* 0x000fe40000004100 */
[----:B------:R-:W-:Y:S01]  /*22a0*/  FFMA.FTZ R2, R2, R0, R9 ;  /* 0x0000000002027223 */ /* 0x000fe20000010009 */
[----:B------:R-:W-:-:S02]  /*22b0*/  HADD2.F32 R10, -RZ, R4.H0_H0 ;  /* 0x20000004ff0a7230 */ /* 0x000fc40000004100 */
[-C--:B------:R-:W-:Y:S01]  /*22c0*/  FFMA.FTZ R8, R8, R0.reuse, R27 ;  /* 0x0000000008087223 */ /* 0x080fe2000001001b */
[----:B------:R-:W-:Y:S02]  /*22d0*/  HADD2.F32 R25, -RZ, R25.H1_H1 ;  /* 0x30000019ff197230 */ /* 0x000fe40000004100 */
[--C-:B------:R-:W-:Y:S02]  /*22e0*/  HADD2.F32 R24, -RZ, R23.reuse.H0_H0 ;  /* 0x20000017ff187230 */ /* 0x100fe40000004100 */
        /* <DEDUP_REMOVED lines=8> */
[--C-:B------:R-:W-:Y:S02]  /*2370*/  HADD2.F32 R3, -RZ, R5.reuse.H0_H0 ;  /* 0x20000005ff037230 */ /* 0x100fe40000004100 */
        /* <DEDUP_REMOVED lines=16> */
.L_x_2565:
[----:B------:R-:W0:Y:S02]  /*2480*/  LDC R23, c[0x0][0x23c] ;  /* 0x00008f00ff177b82 */ /* 0x000e240000000800 */
[----:B0-----:R-:W-:-:S06]  /*2490*/  IMAD.WIDE R8, R23, 0x4, R6 ;  /* 0x0000000417087825 */ /* 0x001fcc00078e0206 */
        /* <DEDUP_REMOVED lines=64> */
[----:B------:R-:W-:Y:S01]  /*28a0*/  FFMA.FTZ R43, R0, R41, RZ ;  /* 0x00000029002b7223 */ /* 0x000fe200000100ff */
[----:B------:R-:W-:Y:S02]  /*28b0*/  HADD2.F32 R41, -RZ, R37.H1_H1 ;  /* 0x30000025ff297230 */ /* 0x000fe40000004100 */
[----:B------:R-:W-:Y:S01]  /*28c0*/  FFMA.FTZ R39, R39, R8, R40 ;  /* 0x0000000827277223 */ /* 0x000fe20000010028 */
[----:B------:R-:W-:Y:S02]  /*28d0*/  HADD2.F32 R40, -RZ, R25.H1_H1 ;  /* 0x30000019ff287230 */ /* 0x000fe40000004100 */
[----:B------:R-:W-:Y:S01]  /*28e0*/  FFMA.FTZ R41, R8, R41, R43 ;  /* 0x0000002908297223 */ /* 0x000fe2000001002b */
[----:B------:R-:W-:Y:S01]  /*28f0*/  FFMA.FTZ R3, R42, R38, R39 ;  /* 0x000000262a037223 */ /* 0x000fe20000010027 */
[----:B------:R-:W-:-:S02]  /*2900*/  HADD2.F32 R39, -RZ, R9.H1_H1 ;  /* 0x30000009ff277230 */ /* 0x000fc40000004100 */
[----:B-1----:R-:W-:-:S03]  /*2910*/  HADD2.F32 R9, -RZ, R10.H0_H0 ;  /* 0x2000000aff097230 */ /* 0x002fc60000004100 */
[----:B------:R-:W-:Y:S01]  /*2920*/  FFMA.FTZ R40, R40, R39, R3 ;  /* 0x0000002728287223 */ /* 0x000fe20000010003 */
[----:B------:R-:W-:-:S05]  /*2930*/  HADD2.F32 R3, -RZ, R29.H0_H0 ;  /* 0x2000001dff037230 */ /* 0x000fca0000004100 */
[----:B------:R-:W-:Y:S01]  /*2940*/  FFMA.FTZ R42, R3, R9, R40 ;  /* 0x00000009032a7223 */ /* 0x000fe20000010028 */
[----:B------:R-:W-:Y:S02]  /*2950*/  HADD2.F32 R3, -RZ, R29.H1_H1 ;  /* 0x3000001dff037230 */ /* 0x000fe40000004100 */
[----:B------:R-:W-:Y:S02]  /*2960*/  HADD2.F32 R40, -RZ, R10.H1_H1 ;  /* 0x3000000aff287230 */ /* 0x000fe40000004100 */
[--C-:B------:R-:W-:Y:S02]  /*2970*/  HADD2.F32 R10, -RZ, R11.reuse.H0_H0 ;  /* 0x2000000bff0a7230 */ /* 0x100fe40000004100 */
[----:B------:R-:W-:Y:S02]  /*2980*/  HADD2.F32 R11, -RZ, R11.H1_H1 ;  /* 0x3000000bff0b7230 */ /* 0x000fe40000004100 */
        /* <DEDUP_REMOVED lines=9> */
[----:B------:R-:W-:Y:S01]  /*2a20*/  FFMA.FTZ R44, R38, R42, R41 ;  /* 0x0000002a262c7223 */ /* 0x000fe20000010029 */
[----:B------:R-:W-:Y:S02]  /*2a30*/  HADD2.F32 R42, -RZ, R24.H1_H1 ;  /* 0x30000018ff2a7230 */ /* 0x000fe40000004100 */
[----:B------:R-:W-:-:S03]  /*2a40*/  HADD2.F32 R41, -RZ, R31.H0_H0 ;  /* 0x2000001fff297230 */ /* 0x000fc60000004100 */
[----:B------:R-:W-:-:S04]  /*2a50*/  FFMA.FTZ R42, R39, R42, R44 ;  /* 0x0000002a272a7223 */ /* 0x000fc8000001002c */
[----:B------:R-:W-:Y:S01]  /*2a60*/  FFMA.FTZ R43, R9, R41, R42 ;  /* 0x00000029092b7223 */ /* 0x000fe2000001002a */
[----:B------:R-:W-:Y:S02]  /*2a70*/  HADD2.F32 R41, -RZ, R31.H1_H1 ;  /* 0x3000001fff297230 */ /* 0x000fe40000004100 */
[----:B------:R-:W-:-:S03]  /*2a80*/  HADD2.F32 R42, -RZ, R32.H0_H0 ;  /* 0x20000020ff2a7230 */ /* 0x000fc60000004100 */
[----:B------:R-:W-:-:S04]  /*2a90*/  FFMA.FTZ R41, R40, R41, R43 ;  /* 0x0000002928297223 */ /* 0x000fc8000001002b */
[----:B------:R-:W-:Y:S01]  /*2aa0*/  FFMA.FTZ R44, R10, R42, R41 ;  /* 0x0000002a0a2c7223 */ /* 0x000fe20000010029 */
[----:B------:R-:W-:Y:S02]  /*2ab0*/  HADD2.F32 R42, -RZ, R32.H1_H1 ;  /* 0x30000020ff2a7230 */ /* 0x000fe40000004100 */
[----:B------:R-:W-:-:S03]  /*2ac0*/  HADD2.F32 R41, -RZ, R5.H1_H1 ;  /* 0x30000005ff297230 */ /* 0x000fc60000004100 */
[----:B------:R-:W-:-:S04]  /*2ad0*/  FFMA.FTZ R42, R11, R42, R44 ;  /* 0x0000002a0b2a7223 */ /* 0x000fc8000001002c */
[----:B------:R-:W-:Y:S01]  /*2ae0*/  FMUL.FTZ R42, R41, R42 ;  /* 0x0000002a292a7220 */ /* 0x000fe20000410000 */
[----:B------:R-:W-:-:S04]  /*2af0*/  HADD2.F32 R41, -RZ, R4.H0_H0 ;  /* 0x20000004ff297230 */ /* 0x000fc80000004100 */
[----:B------:R-:W-:Y:S01]  /*2b00*/  F2FP.F16.F32.PACK_AB R42, RZ, R42 ;  /* 0x0000002aff2a723e */ /* 0x000fe200000000ff */
[----:B------:R-:W-:-:S03]  /*2b10*/  FFMA.FTZ R41, R0, R41, RZ ;  /* 0x0000002900297223 */ /* 0x000fc600000100ff */
[----:B------:R-:W-:-:S06]  /*2b20*/  PRMT R3, R3, 0x5410, R42 ;  /* 0x0000541003037816 */ /* 0x000fcc000000002a */
[----:B------:R-:W-:Y:S01]  /*2b30*/  HFMA2.MMA R18, R3, 1, 1, R18 ;  /* 0x3c003c0003127835 */ /* 0x000fe20000000012 */
[----:B------:R-:W-:-:S05]  /*2b40*/  HADD2.F32 R3, -RZ, R27.H0_H0 ;  /* 0x2000001bff037230 */ /* 0x000fca0000004100 */
        /* <DEDUP_REMOVED lines=10> */
[----:B------:R-:W-:Y:S02]  /*2bf0*/  HADD2.F32 R8, -RZ, R28.H1_H1 ;  /* 0x3000001cff087230 */ /* 0x000fe40000004100 */
[----:B------:R-:W-:Y:S02]  /*2c00*/  HADD2.F32 R38, -RZ, R36.H0_H0 ;  /* 0x20000024ff267230 */ /* 0x000fe40000004100 */
[----:B------:R-:W-:Y:S01]  /*2c10*/  FFMA.FTZ R0, R39, R3, R0 ;  /* 0x0000000327007223 */ /* 0x000fe20000010000 */
[----:B------:R-:W-:-:S02]  /*2c20*/  HADD2.F32 R3, -RZ, R33.H0_H0 ;  /* 0x20000021ff037230 */ /* 0x000fc40000004100 */
[----:B------:R-:W-:Y:S01]  /*2c30*/  FFMA.FTZ R8, R39, R8, R41 ;  /* 0x0000000827087223 */ /* 0x000fe20000010029 */
[----:B------:R-:W-:Y:S02]  /*2c40*/  HADD2.F32 R41, -RZ, R35.H0_H0 ;  /* 0x20000023ff297230 */ /* 0x000fe40000004100 */
[C---:B------:R-:W-:Y:S01]  /*2c50*/  FFMA.FTZ R39, R9.reuse, R3, R0 ;  /* 0x0000000309277223 */ /* 0x040fe20000010000 */
[--C-:B------:R-:W-:Y:S02]  /*2c60*/  HADD2.F32 R3, -RZ, R34.reuse.H0_H0 ;  /* 0x20000022ff037230 */ /* 0x100fe40000004100 */
[----:B------:R-:W-:Y:S01]  /*2c70*/  FFMA.FTZ R8, R9, R41, R8 ;  /* 0x0000002909087223 */ /* 0x000fe20000010008 */
[----:B------:R-:W-:Y:S02]  /*2c80*/  HADD2.F32 R9, -RZ, R33.H1_H1 ;  /* 0x30000021ff097230 */ /* 0x000fe40000004100 */
[----:B------:R-:W-:Y:S02]  /*2c90*/  HADD2.F32 R41, -RZ, R35.H1_H1 ;  /* 0x30000023ff297230 */ /* 0x000fe40000004100 */
[----:B------:R-:W-:-:S02]  /*2ca0*/  HADD2.F32 R0, -RZ, R34.H1_H1 ;  /* 0x30000022ff007230 */ /* 0x000fc40000004100 */
[C---:B------:R-:W-:Y:S01]  /*2cb0*/  FFMA.FTZ R9, R40.reuse, R9, R39 ;  /* 0x0000000928097223 */ /* 0x040fe20000010027 */
[----:B------:R-:W-:Y:S01]  /*2cc0*/  FFMA.FTZ R41, R40, R41, R8 ;  /* 0x0000002928297223 */ /* 0x000fe20000010008 */
[----:B------:R-:W-:Y:S02]  /*2cd0*/  HADD2.F32 R40, -RZ, R36.H1_H1 ;  /* 0x30000024ff287230 */ /* 0x000fe40000004100 */
[C---:B------:R-:W-:Y:S01]  /*2ce0*/  FFMA.FTZ R8, R10.reuse, R3, R9 ;  /* 0x000000030a087223 */ /* 0x040fe20000010009 */
[--C-:B------:R-:W-:Y:S02]  /*2cf0*/  HADD2.F32 R3, -RZ, R12.reuse.H0_H0 ;  /* 0x2000000cff037230 */ /* 0x100fe40000004100 */
[----:B------:R-:W-:Y:S01]  /*2d00*/  FFMA.FTZ R41, R10, R38, R41 ;  /* 0x000000260a297223 */ /* 0x000fe20000010029 */
[----:B------:R-:W-:Y:S02]  /*2d10*/  HADD2.F32 R9, -RZ, R12.H1_H1 ;  /* 0x3000000cff097230 */ /* 0x000fe40000004100 */
        /* <DEDUP_REMOVED lines=8> */
.L_x_2566:
[----:B------:R-:W-:Y:S05]  /*2da0*/  @P0 BRA `(.L_x_2567) ;  /* 0x0000000400680947 */ /* 0x000fea0003800000 */
[----:B------:R-:W0:Y:S01]  /*2db0*/  LDS.64 R8, [UR4+0x90] ;  /* 0x00009004ff087984 */ /* 0x000e220008000a00 */
[--C-:B------:R-:W-:Y:S02]  /*2dc0*/  HADD2.F32 R0, -RZ, R2.reuse.H0_H0 ;  /* 0x20000002ff007230 */ /* 0x100fe40000004100 */
[----:B------:R-:W-:Y:S01]  /*2dd0*/  HADD2.F32 R38, -RZ, R2.H1_H1 ;  /* 0x30000002ff267230 */ /* 0x000fe20000004100 */
[----:B------:R-:W1:Y:S01]  /*2de0*/  LDS.64 R10, [UR4+0x98] ;  /* 0x00009804ff0a7984 */ /* 0x000e620008000a00 */
[--C-:B------:R-:W-:Y:S02]  /*2df0*/  HADD2.F32 R2, -RZ, R37.reuse.H0_H0 ;  /* 0x20000025ff027230 */ /* 0x100fe40000004100 */
[----:B------:R-:W-:Y:S02]  /*2e00*/  HADD2.F32 R39, -RZ, R37.H1_H1 ;  /* 0x30000025ff277230 */ /* 0x000fe40000004100 */
[--C-:B------:R-:W-:Y:S02]  /*2e10*/  HADD2.F32 R3, -RZ, R4.reuse.H0_H0 ;  /* 0x20000004ff037230 */ /* 0x100fe40000004100 */
[----:B------:R-:W-:-:S02]  /*2e20*/  HADD2.F32 R40, -RZ, R4.H1_H1 ;  /* 0x30000004ff287230 */ /* 0x000fc40000004100 */
[----:B------:R-:W-:Y:S02]  /*2e30*/  HADD2.F32 R4, -RZ, R27.H0_H0 ;  /* 0x2000001bff047230 */ /* 0x000fe40000004100 */
[--C-:B0-----:R-:W-:Y:S02]  /*2e40*/  HADD2.F32 R37, -RZ, R8.reuse.H0_H0 ;  /* 0x20000008ff257230 */ /* 0x101fe40000004100 */
[----:B------:R-:W-:Y:S02]  /*2e50*/  HADD2.F32 R41, -RZ, R8.H1_H1 ;  /* 0x30000008ff297230 */ /* 0x000fe40000004100 */
[----:B------:R-:W-:Y:S02]  /*2e60*/  HADD2.F32 R8, -RZ, R29.H1_H1 ;  /* 0x3000001dff087230 */ /* 0x000fe40000004100 */
[-C--:B------:R-:W-:Y:S01]  /*2e70*/  FFMA.FTZ R43, R0, R37.reuse, RZ ;  /* 0x00000025002b7223 */ /* 0x080fe200000100ff */
[-C--:B------:R-:W-:Y:S01]  /*2e80*/  FFMA.FTZ R2, R2, R37.reuse, RZ ;  /* 0x0000002502027223 */ /* 0x080fe200000100ff */
[-C--:B------:R-:W-:Y:S01]  /*2e90*/  FFMA.FTZ R3, R3, R37.reuse, RZ ;  /* 0x0000002503037223 */ /* 0x080fe200000100ff */
[----:B------:R-:W-:Y:S01]  /*2ea0*/  FFMA.FTZ R4, R4, R37, RZ ;  /* 0x0000002504047223 */ /* 0x000fe200000100ff */
[-C--:B------:R-:W-:Y:S01]  /*2eb0*/  FFMA.FTZ R38, R38, R41.reuse, R43 ;  /* 0x0000002926267223 */ /* 0x080fe2000001002b */
[----:B------:R-:W-:Y:S01]  /*2ec0*/  FFMA.FTZ R2, R39, R41, R2 ;  /* 0x0000002927027223 */ /* 0x000fe20000010002 */
[----:B------:R-:W-:-:S02]  /*2ed0*/  HADD2.F32 R43, -RZ, R27.H1_H1 ;  /* 0x3000001bff2b7230 */ /* 0x000fc40000004100 */
[-C--:B------:R-:W-:Y:S01]  /*2ee0*/  FFMA.FTZ R3, R40, R41.reuse, R3 ;  /* 0x0000002928037223 */ /* 0x080fe20000010003 */
[----:B------:R-:W-:Y:S02]  /*2ef0*/  HADD2.F32 R39, -RZ, R25.H0_H0 ;  /* 0x20000019ff277230 */ /* 0x000fe40000004100 */
        /* <DEDUP_REMOVED lines=22> */
[----:B------:R-:W-:-:S02]  /*3060*/  HADD2.F32 R37, -RZ, R35.H0_H0 ;  /* 0x20000023ff257230 */ /* 0x000fc40000004100 */
[-C--:B------:R-:W-:Y:S01]  /*3070*/  FFMA.FTZ R25, R25, R9.reuse, R38 ;  /* 0x0000000919197223 */ /* 0x080fe20000010026 */
[----:B------:R-:W-:Y:S02]  /*3080*/  HADD2.F32 R10, -RZ, R10.H1_H1 ;  /* 0x3000000aff0a7230 */ /* 0x000fe40000004100 */
[-C--:B------:R-:W-:Y:S01]  /*3090*/  FFMA.FTZ R27, R27, R9.reuse, R2 ;  /* 0x000000091b1b7223 */ /* 0x080fe20000010002 */
[-C--:B------:R-:W-:Y:S01]  /*30a0*/  FFMA.FTZ R3, R24, R9.reuse, R3 ;  /* 0x0000000918037223 */ /* 0x080fe20000010003 */
[----:B------:R-:W-:Y:S01]  /*30b0*/  FFMA.FTZ R9, R37, R9, R4 ;  /* 0x0000000925097223 */ /* 0x000fe20000010004 */
[----:B------:R-:W-:Y:S02]  /*30c0*/  HADD2.F32 R4, -RZ, R31.H1_H1 ;  /* 0x3000001fff047230 */ /* 0x000fe40000004100 */
[----:B------:R-:W-:Y:S01]  /*30d0*/  FFMA.FTZ R25, R8, R10, R25 ;  /* 0x0000000a08197223 */ /* 0x000fe20000010019 */
[----:B------:R-:W-:Y:S02]  /*30e0*/  HADD2.F32 R0, -RZ, R11.H0_H0 ;  /* 0x2000000bff007230 */ /* 0x000fe40000004100 */
[----:B------:R-:W-:-:S02]  /*30f0*/  HADD2.F32 R8, -RZ, R32.H0_H0 ;  /* 0x20000020ff087230 */ /* 0x000fc40000004100 */
[----:B------:R-:W-:Y:S01]  /*3100*/  FFMA.FTZ R27, R4, R10, R27 ;  /* 0x0000000a041b7223 */ /* 0x000fe2000001001b */
[----:B------:R-:W-:Y:S02]  /*3110*/  HADD2.F32 R24, -RZ, R33.H1_H1 ;  /* 0x30000021ff187230 */ /* 0x000fe40000004100 */
[----:B------:R-:W-:Y:S02]  /*3120*/  HADD2.F32 R26, -RZ, R35.H1_H1 ;  /* 0x30000023ff1a7230 */ /* 0x000fe40000004100 */
        /* <DEDUP_REMOVED lines=8> */
[----:B------:R-:W-:Y:S02]  /*31b0*/  HADD2.F32 R10, -RZ, R36.H0_H0 ;  /* 0x20000024ff0a7230 */ /* 0x000fe40000004100 */
        /* <DEDUP_REMOVED lines=25> */
.L_x_2567:
[----:B------:R-:W-:-:S04]  /*3350*/  IMAD.WIDE R8, R23, 0x4, R6 ;  /* 0x0000000417087825 */ /* 0x000fc800078e0206 */
[----:B------:R-:W-:-:S06]  /*3360*/  IMAD.WIDE R8, R23, 0x4, R8 ;  /* 0x0000000417087825 */ /* 0x000fcc00078e0208 */
        /* <DEDUP_REMOVED lines=144> */
.L_x_2568:
        /* <DEDUP_REMOVED lines=53> */
[----:B------:R-:W-:-:S02]  /*3fc0*/  HADD2.F32 R24, -RZ, R33.H1_H1 ;  /* 0x30000021ff187230 */ /* 0x000fc40000004100 */
[-C--:B------:R-:W-:Y:S01]  /*3fd0*/  FFMA.FTZ R27, R4, R8.reuse, R27 ;  /* 0x00000008041b7223 */ /* 0x080fe2000001001b */
[----:B------:R-:W-:Y:S02]  /*3fe0*/  HADD2.F32 R26, -RZ, R35.H1_H1 ;  /* 0x30000023ff1a7230 */ /* 0x000fe40000004100 */
        /* <DEDUP_REMOVED lines=35> */
.L_x_2569:
[----:B------:R-:W-:-:S04]  /*4220*/  IMAD.WIDE R2, R23, 0x4, R6 ;  /* 0x0000000417027825 */ /* 0x000fc800078e0206 */
[----:B------:R-:W-:-:S04]  /*4230*/  IMAD.WIDE R2, R23, 0x4, R2 ;  /* 0x0000000417027825 */ /* 0x000fc800078e0202 */
        /* <DEDUP_REMOVED lines=69> */
[----:B------:R-:W-:-:S03]  /*4690*/  FFMA.FTZ R39, R8, R3, R39 ;  /* 0x0000000308277223 */ /* 0x000fc60000010027 */
[----:B------:R-:W-:Y:S01]  /*46a0*/  FFMA.FTZ R3, R38, R2, R37 ;  /* 0x0000000226037223 */ /* 0x000fe20000010025 */
[----:B------:R-:W-:Y:S02]  /*46b0*/  HADD2.F32 R37, -RZ, R9.H1_H1 ;  /* 0x30000009ff257230 */ /* 0x000fe40000004100 */
[----:B------:R-:W-:Y:S01]  /*46c0*/  FFMA.FTZ R42, R2, R40, R39 ;  /* 0x00000028022a7223 */ /* 0x000fe20000010027 */
[----:B------:R-:W-:Y:S02]  /*46d0*/  HADD2.F32 R38, -RZ, R28.H1_H1 ;  /* 0x3000001cff267230 */ /* 0x000fe40000004100 */
[----:B-1----:R-:W-:Y:S02]  /*46e0*/  HADD2.F32 R9, -RZ, R10.H0_H0 ;  /* 0x2000000aff097230 */ /* 0x002fe40000004100 */
[----:B------:R-:W-:Y:S02]  /*46f0*/  HADD2.F32 R40, -RZ, R27.H1_H1 ;  /* 0x3000001bff287230 */ /* 0x000fe40000004100 */
[----:B------:R-:W-:Y:S01]  /*4700*/  FFMA.FTZ R38, R38, R37, R3 ;  /* 0x0000002526267223 */ /* 0x000fe20000010003 */
[----:B------:R-:W-:-:S02]  /*4710*/  HADD2.F32 R3, -RZ, R30.H0_H0 ;  /* 0x2000001eff037230 */ /* 0x000fc40000004100 */
[--C-:B------:R-:W-:Y:S02]  /*4720*/  HADD2.F32 R39, -RZ, R33.reuse.H0_H0 ;  /* 0x20000021ff277230 */ /* 0x100fe40000004100 */
[----:B------:R-:W-:Y:S01]  /*4730*/  FFMA.FTZ R40, R37, R40, R42 ;  /* 0x0000002825287223 */ /* 0x000fe2000001002a */
[----:B------:R-:W-:Y:S02]  /*4740*/  HADD2.F32 R10, -RZ, R10.H1_H1 ;  /* 0x3000000aff0a7230 */ /* 0x000fe40000004100 */
[----:B------:R-:W-:Y:S01]  /*4750*/  FFMA.FTZ R3, R3, R9, R38 ;  /* 0x0000000903037223 */ /* 0x000fe20000010026 */
[----:B------:R-:W-:Y:S02]  /*4760*/  HADD2.F32 R38, -RZ, R30.H1_H1 ;  /* 0x3000001eff267230 */ /* 0x000fe40000004100 */
[----:B------:R-:W-:Y:S01]  /*4770*/  FFMA.FTZ R41, R9, R39, R40 ;  /* 0x0000002709297223 */ /* 0x000fe20000010028 */
[----:B------:R-:W-:Y:S02]  /*4780*/  HADD2.F32 R40, -RZ, R24.H0_H0 ;  /* 0x20000018ff287230 */ /* 0x000fe40000004100 */
[----:B------:R-:W-:-:S02]  /*4790*/  HADD2.F32 R39, -RZ, R33.H1_H1 ;  /* 0x30000021ff277230 */ /* 0x000fc40000004100 */
[----:B------:R-:W-:Y:S01]  /*47a0*/  FFMA.FTZ R3, R38, R10, R3 ;  /* 0x0000000a26037223 */ /* 0x000fe20000010003 */
[--C-:B------:R-:W-:Y:S02]  /*47b0*/  HADD2.F32 R38, -RZ, R11.reuse.H0_H0 ;  /* 0x2000000bff267230 */ /* 0x100fe40000004100 */
[----:B------:R-:W-:Y:S02]  /*47c0*/  HADD2.F32 R11, -RZ, R11.H1_H1 ;  /* 0x3000000bff0b7230 */ /* 0x000fe40000004100 */
[----:B------:R-:W-:Y:S01]  /*47d0*/  FFMA.FTZ R39, R10, R39, R41 ;  /* 0x000000270a277223 */ /* 0x000fe20000010029 */
[----:B------:R-:W-:Y:S02]  /*47e0*/  HADD2.F32 R41, -RZ, R29.H0_H0 ;  /* 0x2000001dff297230 */ /* 0x000fe40000004100 */
[----:B------:R-:W-:Y:S01]  /*47f0*/  FFMA.FTZ R40, R40, R38, R3 ;  /* 0x0000002628287223 */ /* 0x000fe20000010003 */
[----:B------:R-:W-:Y:S02]  /*4800*/  HADD2.F32 R3, -RZ, R24.H1_H1 ;  /* 0x30000018ff037230 */ /* 0x000fe40000004100 */
[----:B------:R-:W-:-:S02]  /*4810*/  HADD2.F32 R42, -RZ, R23.H0_H0 ;  /* 0x20000017ff2a7230 */ /* 0x000fc40000004100 */
[----:B------:R-:W-:Y:S01]  /*4820*/  FFMA.FTZ R41, R0, R41, RZ ;  /* 0x0000002900297223 */ /* 0x000fe200000100ff */
[----:B------:R-:W-:Y:S01]  /*4830*/  FFMA.FTZ R40, R3, R11, R40 ;  /* 0x0000000b03287223 */ /* 0x000fe20000010028 */
[----:B------:R-:W-:Y:S02]  /*4840*/  HADD2.F32 R3, -RZ, R5.H0_H0 ;  /* 0x20000005ff037230 */ /* 0x000fe40000004100 */
[----:B------:R-:W-:Y:S01]  /*4850*/  FFMA.FTZ R42, R38, R42, R39 ;  /* 0x0000002a262a7223 */ /* 0x000fe20000010027 */
[----:B------:R-:W-:Y:S02]  /*4860*/  HADD2.F32 R39, -RZ, R23.H1_H1 ;  /* 0x30000017ff277230 */ /* 0x000fe40000004100 */
[----:B------:R-:W-:Y:S01]  /*4870*/  FMUL.FTZ R40, R3, R40 ;  /* 0x0000002803287220 */ /* 0x000fe20000410000 */
[----:B------:R-:W-:Y:S02]  /*4880*/  HADD2.F32 R3, -RZ, R35.H0_H0 ;  /* 0x20000023ff037230 */ /* 0x000fe40000004100 */
[----:B------:R-:W-:Y:S01]  /*4890*/  FFMA.FTZ R39, R11, R39, R42 ;  /* 0x000000270b277223 */ /* 0x000fe2000001002a */
[----:B------:R-:W-:Y:S01]  /*48a0*/  HADD2.F32 R42, -RZ, R5.H1_H1 ;  /* 0x30000005ff2a7230 */ /* 0x000fe20000004100 */
[----:B------:R-:W-:Y:S01]  /*48b0*/  F2FP.F16.F32.PACK_AB R40, RZ, R40 ;  /* 0x00000028ff28723e */ /* 0x000fe200000000ff */
[----:B------:R-:W-:Y:S01]  /*48c0*/  FFMA.FTZ R3, R0, R3, RZ ;  /* 0x0000000300037223 */ /* 0x000fe200000100ff */
[----:B------:R-:W-:-:S02]  /*48d0*/  HADD2.F32 R0, -RZ, R29.H1_H1 ;  /* 0x3000001dff007230 */ /* 0x000fc40000004100 */
[----:B------:R-:W-:-:S03]  /*48e0*/  FMUL.FTZ R39, R42, R39 ;  /* 0x000000272a277220 */ /* 0x000fc60000410000 */
[----:B------:R-:W-:Y:S01]  /*48f0*/  FFMA.FTZ R41, R8, R0, R41 ;  /* 0x0000000008297223 */ /* 0x000fe20000010029 */
[----:B------:R-:W-:Y:S01]  /*4900*/  HADD2.F32 R0, -RZ, R35.H1_H1 ;  /* 0x30000023ff007230 */ /* 0x000fe20000004100 */
[----:B------:R-:W-:-:S04]  /*4910*/  F2FP.F16.F32.PACK_AB R39, RZ, R39 ;  /* 0x00000027ff27723e */ /* 0x000fc800000000ff */
[----:B------:R-:W-:Y:S01]  /*4920*/  FFMA.FTZ R3, R8, R0, R3 ;  /* 0x0000000008037223 */ /* 0x000fe20000010003 */
[----:B------:R-:W-:Y:S01]  /*4930*/  HADD2.F32 R0, -RZ, R26.H0_H0 ;  /* 0x2000001aff007230 */ /* 0x000fe20000004100 */
[----:B------:R-:W-:Y:S01]  /*4940*/  PRMT R40, R40, 0x5410, R39 ;  /* 0x0000541028287816 */ /* 0x000fe20000000027 */
[----:B------:R-:W-:-:S03]  /*4950*/  HADD2.F32 R8, -RZ, R25.H0_H0 ;  /* 0x20000019ff087230 */ /* 0x000fc60000004100 */
[C---:B------:R-:W-:Y:S01]  /*4960*/  FFMA.FTZ R0, R2.reuse, R0, R41 ;  /* 0x0000000002007223 */ /* 0x040fe20000010029 */
[----:B------:R-:W-:Y:S02]  /*4970*/  HADD2.F32 R41, -RZ, R31.H1_H1 ;  /* 0x3000001fff297230 */ /* 0x000fe40000004100 */
[----:B------:R-:W-:Y:S01]  /*4980*/  FFMA.FTZ R3, R2, R8, R3 ;  /* 0x0000000802037223 */ /* 0x000fe20000010003 */
[----:B------:R-:W-:Y:S01]  /*4990*/  HADD2.F32 R2, -RZ, R26.H1_H1 ;  /* 0x3000001aff027230 */ /* 0x000fe20000004100 */
[----:B------:R-:W-:Y:S01]  /*49a0*/  HFMA2.MMA R18, R40, 1, 1, R18 ;  /* 0x3c003c0028127835 */ /* 0x000fe20000000012 */
[----:B------:R-:W-:-:S03]  /*49b0*/  HADD2.F32 R8, -RZ, R25.H1_H1 ;  /* 0x30000019ff087230 */ /* 0x000fc60000004100 */
        /* <DEDUP_REMOVED lines=8> */
[----:B------:R-:W-:Y:S02]  /*4a40*/  HADD2.F32 R3, -RZ, R4.H0_H0 ;  /* 0x20000004ff037230 */ /* 0x000fe40000004100 */
[C---:B------:R-:W-:Y:S01]  /*4a50*/  FFMA.FTZ R41, R10.reuse, R41, R8 ;  /* 0x000000290a297223 */ /* 0x040fe20000010008 */
[--C-:B------:R-:W-:Y:S02]  /*4a60*/  HADD2.F32 R8, -RZ, R13.reuse.H0_H0 ;  /* 0x2000000dff087230 */ /* 0x100fe40000004100 */
[----:B------:R-:W-:Y:S01]  /*4a70*/  FFMA.FTZ R9, R10, R9, R37 ;  /* 0x000000090a097223 */ /* 0x000fe20000010025 */
[----:B------:R-:W-:-:S03]  /*4a80*/  HADD2.F32 R10, -RZ, R13.H1_H1 ;  /* 0x3000000dff0a7230 */ /* 0x000fc60000004100 */
        /* <DEDUP_REMOVED lines=12> */
.L_x_2570:
        /* <DEDUP_REMOVED lines=12> */
[----:B------:R-:W-:Y:S02]  /*4c10*/  HADD2.F32 R3, -RZ, R34.H0_H0 ;  /* 0x20000022ff037230 */ /* 0x000fe40000004100 */
[----:B------:R-:W-:Y:S02]  /*4c20*/  HADD2.F32 R36, -RZ, R35.H1_H1 ;  /* 0x30000023ff247230 */ /* 0x000fe40000004100 */
[----:B------:R-:W-:Y:S01]  /*4c30*/  FFMA.FTZ R2, R2, R11, RZ ;  /* 0x0000000b02027223 */ /* 0x000fe200000100ff */
[----:B------:R-:W-:-:S02]  /*4c40*/  HADD2.F32 R35, -RZ, R27.H0_H0 ;  /* 0x2000001bff237230 */ /* 0x000fc40000004100 */
[-C--:B------:R-:W-:Y:S01]  /*4c50*/  FFMA.FTZ R34, R3, R11.reuse, RZ ;  /* 0x0000000b03227223 */ /* 0x080fe200000100ff */
[-C--:B------:R-:W-:Y:S01]  /*4c60*/  FFMA.FTZ R3, R10, R11.reuse, RZ ;  /* 0x0000000b0a037223 */ /* 0x080fe200000100ff */
[----:B------:R-:W-:Y:S01]  /*4c70*/  FFMA.FTZ R11, R0, R11, RZ ;  /* 0x0000000b000b7223 */ /* 0x000fe200000100ff */
[-C--:B------:R-:W-:Y:S01]  /*4c80*/  FFMA.FTZ R0, R43, R38.reuse, R2 ;  /* 0x000000262b007223 */ /* 0x080fe20000010002 */
[-C--:B------:R-:W-:Y:S01]  /*4c90*/  FFMA.FTZ R2, R41, R38.reuse, R34 ;  /* 0x0000002629027223 */ /* 0x080fe20000010022 */
[----:B------:R-:W-:Y:S02]  /*4ca0*/  HADD2.F32 R34, -RZ, R29.H1_H1 ;  /* 0x3000001dff227230 */ /* 0x000fe40000004100 */
[----:B------:R-:W-:Y:S02]  /*4cb0*/  HADD2.F32 R29, -RZ, R28.H0_H0 ;  /* 0x2000001cff1d7230 */ /* 0x000fe40000004100 */
[----:B------:R-:W-:Y:S02]  /*4cc0*/  HADD2.F32 R10, -RZ, R26.H0_H0 ;  /* 0x2000001aff0a7230 */ /* 0x000fe40000004100 */
[-C--:B------:R-:W-:Y:S01]  /*4cd0*/  FFMA.FTZ R3, R34, R38.reuse, R3 ;  /* 0x0000002622037223 */ /* 0x080fe20000010003 */
[----:B------:R-:W-:Y:S01]  /*4ce0*/  FFMA.FTZ R38, R36, R38, R11 ;  /* 0x0000002624267223 */ /* 0x000fe2000001000b */
        /* <DEDUP_REMOVED lines=65> */
.L_x_2563:
        /* <DEDUP_REMOVED lines=9> */
.L_x_2562:
        /* <DEDUP_REMOVED lines=20> */
.L_x_2575:
[----:B------:R-:W0:Y:S02]  /*52d0*/  LDS R6, [R2] ;  /* 0x0000000002067984 */ /* 0x000e240000000800 */
[----:B0-----:R-:W-:-:S10]  /*52e0*/  HFMA2.MMA R7, R6, 1, 1, R18 ;  /* 0x3c003c0006077835 */ /* 0x001fd40000000012 */
[----:B------:R-:W0:Y:S02]  /*52f0*/  ATOMS.CAST.SPIN R7, [R2], R6, R7 ;  /* 0x000000060207738d */ /* 0x000e240001800007 */
[----:B0-----:R-:W-:-:S13]  /*5300*/  ISETP.EQ.U32.AND P0, PT, R7, 0x1, PT ;  /* 0x000000010700780c */ /* 0x001fda0003f02070 */
[----:B------:R-:W-:Y:S05]  /*5310*/  @!P0 BRA `(.L_x_2575) ;  /* 0xfffffffc00ec8947 */ /* 0x000fea000383ffff */
[----:B------:R-:W-:Y:S05]  /*5320*/  BRA `(.L_x_2573) ;  /* 0x00000000000c7947 */ /* 0x000fea0003800000 */
.L_x_2574:
[----:B------:R-:W2:Y:S02]  /*5330*/  LD.E R2, desc[UR8][R8.64] ;  /* 0x0000000808027980 */ /* 0x000ea4000c101900 */
[----:B--2---:R-:W-:-:S05]  /*5340*/  IADD3 R7, R18, R2, RZ ;  /* 0x0000000212077210 */ /* 0x004fca0007ffe0ff */
[----:B------:R0:W-:Y:S02]  /*5350*/  ST.E desc[UR8][R8.64], R7 ;  /* 0x0000000708007985 */ /* 0x0001e4000c101908 */
.L_x_2573:
[----:B------:R-:W-:Y:S05]  /*5360*/  BSYNC B0 ;  /* 0x0000000000007941 */ /* 0x000fea0003800000 */
.L_x_2572:
[----:B------:R1:W-:Y:S01]  /*5370*/  ATOM.E.ADD.F16x2.RN.STRONG.GPU P0, RZ, desc[UR8][R8.64+0x4], R17 ;  /* 0x0000041108ff79a2 */ /* 0x0003e2000810e1c8 */
[----:B------:R-:W-:Y:S04]  /*5380*/  BSSY B0, `(.L_x_2576) ;  /* 0x000000f000007945 */ /* 0x000fe80003800000 */
[----:B-1----:R-:W-:Y:S05]  /*5390*/  @P0 BRA `(.L_x_2577) ;  /* 0x0000000000340947 */ /* 0x002fea0003800000 */
[----:B------:R-:W1:Y:S02]  /*53a0*/  QSPC.E.S P0, RZ, [R8+0x4] ;  /* 0x0000040008ff73aa */ /* 0x000e640000000500 */
[----:B-1----:R-:W-:Y:S05]  /*53b0*/  @!P0 BRA `(.L_x_2578) ;  /* 0x0000000000208947 */ /* 0x002fea0003800000 */
[----:B------:R-:W-:-:S04]  /*53c0*/  MOV R6, R8 ;  /* 0x0000000800067202 */ /* 0x000fc80000000f00 */
[----:B------:R-:W-:-:S07]  /*53d0*/  MOV R2, R6 ;  /* 0x0000000600027202 */ /* 0x000fce0000000f00 */
.L_x_2579:
[----:B------:R-:W0:Y:S02]  /*53e0*/  LDS R6, [R2+0x4] ;  /* 0x0000040002067984 */ /* 0x000e240000000800 */
[----:B0-----:R-:W-:-:S06]  /*53f0*/  HADD2 R7, R6, R17 ;  /* 0x0000001106077230 */ /* 0x001fcc0000000000 */
[----:B------:R-:W0:Y:S02]  /*5400*/  ATOMS.CAST.SPIN R7, [R2+0x4], R6, R7 ;  /* 0x000004060207738d */ /* 0x000e240001800007 */
[----:B0-----:R-:W-:-:S13]  /*5410*/  ISETP.EQ.U32.AND P0, PT, R7, 0x1, PT ;  /* 0x000000010700780c */ /* 0x001fda0003f02070 */
[----:B------:R-:W-:Y:S05]  /*5420*/  @!P0 BRA `(.L_x_2579) ;  /* 0xfffffffc00ec8947 */ /* 0x000fea000383ffff */
[----:B------:R-:W-:Y:S05]  /*5430*/  BRA `(.L_x_2577) ;  /* 0x00000000000c7947 */ /* 0x000fea0003800000 */
.L_x_2578:
[----:B------:R-:W0:Y:S02]  /*5440*/  LD.E R2, desc[UR8][R8.64+0x4] ;  /* 0x0000040808027980 */ /* 0x000e24000c101900 */
[----:B0-----:R-:W-:-:S05]  /*5450*/  IADD3 R7, R17, R2, RZ ;  /* 0x0000000211077210 */ /* 0x001fca0007ffe0ff */
[----:B------:R1:W-:Y:S02]  /*5460*/  ST.E desc[UR8][R8.64+0x4], R7 ;  /* 0x0000040708007985 */ /* 0x0003e4000c101908 */
.L_x_2577:
[----:B------:R-:W-:Y:S05]  /*5470*/  BSYNC B0 ;  /* 0x0000000000007941 */ /* 0x000fea0003800000 */
.L_x_2576:
[----:B------:R-:W-:-:S13]  /*5480*/  ISETP.GE.AND P0, PT, R0, 0x2, PT ;  /* 0x000000020000780c */ /* 0x000fda0003f06270 */
        /* <DEDUP_REMOVED lines=10> */
.L_x_2583:
[----:B------:R-:W2:Y:S02]  /*5530*/  LDS R2, [R0] ;  /* 0x0000000000027984 */ /* 0x000ea40000000800 */
[----:B--2---:R-:W-:-:S10]  /*5540*/  HFMA2.MMA R3, R2, 1, 1, R22 ;  /* 0x3c003c0002037835 */ /* 0x004fd40000000016 */
[----:B------:R-:W2:Y:S02]  /*5550*/  ATOMS.CAST.SPIN R3, [R0], R2, R3 ;  /* 0x000000020003738d */ /* 0x000ea40001800003 */
[----:B--2---:R-:W-:-:S13]  /*5560*/  ISETP.EQ.U32.AND P0, PT, R3, 0x1, PT ;  /* 0x000000010300780c */ /* 0x004fda0003f02070 */
[----:B------:R-:W-:Y:S05]  /*5570*/  @!P0 BRA `(.L_x_2583) ;  /* 0xfffffffc00ec8947 */ /* 0x000fea000383ffff */
[----:B------:R-:W-:Y:S05]  /*5580*/  BRA `(.L_x_2581) ;  /* 0x00000000000c7947 */ /* 0x000fea0003800000 */
.L_x_2582:
[----:B------:R-:W2:Y:S02]  /*5590*/  LD.E R0, desc[UR8][R4.64] ;  /* 0x0000000804007980 */ /* 0x000ea4000c101900 */
[----:B--2---:R-:W-:-:S05]  /*55a0*/  IADD3 R3, R22, R0, RZ ;  /* 0x0000000016037210 */ /* 0x004fca0007ffe0ff */
[----:B------:R2:W-:Y:S02]  /*55b0*/  ST.E desc[UR8][R4.64], R3 ;  /* 0x0000000304007985 */ /* 0x0005e4000c101908 */
.L_x_2581:
[----:B------:R-:W-:Y:S05]  /*55c0*/  BSYNC B0 ;  /* 0x0000000000007941 */ /* 0x000fea0003800000 */
.L_x_2580:
[----:B------:R3:W-:Y:S02]  /*55d0*/  ATOM.E.ADD.F16x2.RN.STRONG.GPU P0, RZ, desc[UR8][R4.64+0x4], R16 ;  /* 0x0000041004ff79a2 */ /* 0x0007e4000810e1c8 */
[----:B---3--:R-:W-:Y:S05]  /*55e0*/  @P0 EXIT ;  /* 0x000000000000094d */ /* 0x008fea0003800000 */
[----:B------:R-:W3:Y:S02]  /*55f0*/  QSPC.E.S P0, RZ, [R4+0x4] ;  /* 0x0000040004ff73aa */ /* 0x000ee40000000500 */
[----:B---3--:R-:W-:Y:S05]  /*5600*/  @!P0 BRA `(.L_x_2584) ;  /* 0x0000000000208947 */ /* 0x008fea0003800000 */
[----:B------:R-:W-:-:S04]  /*5610*/  MOV R2, R4 ;  /* 0x0000000400027202 */ /* 0x000fc80000000f00 */
[----:B------:R-:W-:-:S07]  /*5620*/  MOV R0, R2 ;  /* 0x0000000200007202 */ /* 0x000fce0000000f00 */
.L_x_2585:
[----:B------:R-:W2:Y:S02]  /*5630*/  LDS R2, [R0+0x4] ;  /* 0x0000040000027984 */ /* 0x000ea40000000800 */
[----:B--2---:R-:W-:-:S06]  /*5640*/  HADD2 R3, R2, R16 ;  /* 0x0000001002037230 */ /* 0x004fcc0000000000 */
[----:B------:R-:W2:Y:S02]  /*5650*/  ATOMS.CAST.SPIN R3, [R0+0x4], R2, R3 ;  /* 0x000004020003738d */ /* 0x000ea40001800003 */
[----:B--2---:R-:W-:-:S13]  /*5660*/  ISETP.EQ.U32.AND P0, PT, R3, 0x1, PT ;  /* 0x000000010300780c */ /* 0x004fda0003f02070 */
[----:B------:R-:W-:Y:S05]  /*5670*/  @!P0 BRA `(.L_x_2585) ;  /* 0xfffffffc00ec8947 */ /* 0x000fea000383ffff */
[----:B------:R-:W-:Y:S05]  /*5680*/  EXIT ;  /* 0x000000000000794d */ /* 0x000fea0003800000 */
.L_x_2584:
[----:B------:R-:W2:Y:S02]  /*5690*/  LD.E R0, desc[UR8][R4.64+0x4] ;  /* 0x0000040804007980 */ /* 0x000ea4000c101900 */
[----:B--2---:R-:W-:-:S05]  /*56a0*/  IADD3 R3, R16, R0, RZ ;  /* 0x0000000010037210 */ /* 0x004fca0007ffe0ff */
[----:B------:R-:W-:Y:S01]  /*56b0*/  ST.E desc[UR8][R4.64+0x4], R3 ;  /* 0x0000040304007985 */ /* 0x000fe2000c101908 */
[----:B------:R-:W-:Y:S05]  /*56c0*/  EXIT ;  /* 0x000000000000794d */ /* 0x000fea0003800000 */
.L_x_2586:
        /* <DEDUP_REMOVED lines=11> */
.L_x_3704:


//--------------------- .text._Z23gemm_half_q_half_kernelILi2ELi12ELb1ELb0ELi64EEvPK6__halfPKjS4_S2_PS0_iiiiPKtS7_iiiiiibS2_i --------------------------
	.section	.text._Z23gemm_half_q_half_kernelILi2ELi12ELb1ELb0ELi64EEvPK6__halfPKjS4_S2_PS0_iiiiPKtS7_iiiiiibS2_i,"ax",@progbits
	.align	128
        .global         _Z23gemm_half_q_half_kernelILi2ELi12ELb1ELb0ELi64EEvPK6__halfPKjS4_S2_PS0_iiiiPKtS7_iiiiiibS2_i
        .type           _Z23gemm_half_q_half_kernelILi2ELi12ELb1ELb0ELi64EEvPK6__halfPKjS4_S2_PS0_iiiiPKtS7_iiiiiibS2_i,@function
        .size           _Z23gemm_half_q_half_kernelILi2ELi12ELb1ELb0ELi64EEvPK6__halfPKjS4_S2_PS0_iiiiPKtS7_iiiiiibS2_i,(.L_x_3705 - _Z23gemm_half_q_half_kernelILi2ELi12ELb1ELb0ELi64EEvPK6__halfPKjS4_S2_PS0_iiiiPKtS7_iiiiiibS2_i)
        .other          _Z23gemm_half_q_half_kernelILi2ELi12ELb1ELb0ELi64EEvPK6__halfPKjS4_S2_PS0_iiiiPKtS7_iiiiiibS2_i,@"STO_CUDA_ENTRY STV_DEFAULT"
_Z23gemm_half_q_half_kernelILi2ELi12ELb1ELb0ELi64EEvPK6__halfPKjS4_S2_PS0_iiiiPKtS7_iiiiiibS2_i:
.text._Z23gemm_half_q_half_kernelILi2ELi12ELb1ELb0ELi64EEvPK6__halfPKjS4_S2_PS0_iiiiPKtS7_iiiiiibS2_i:
        /* <DEDUP_REMOVED lines=25> */
.L_x_2587:
        /* <DEDUP_REMOVED lines=37> */
.L_x_2592:
        /* <DEDUP_REMOVED lines=16> */
.L_x_2591:
        /* <DEDUP_REMOVED lines=16> */
.L_x_2590:
        /* <DEDUP_REMOVED lines=17> */
.L_x_2594:
        /* <DEDUP_REMOVED lines=16> */
.L_x_2593:
        /* <DEDUP_REMOVED lines=14> */
.L_x_2589:
[----:B------:R-:W-:Y:S05]  /*08d0*/  BSYNC B0 ;  /* 0x0000000000007941 */ /* 0x000fea0003800000 */
.L_x_2588:
        /* <DEDUP_REMOVED lines=21> */
.L_x_2597:
        /* <DEDUP_REMOVED lines=11> */
.L_x_2596:
[----:B------:R-:W-:-:S04]  /*0ae0*/  IADD3 R7, R2, -R3, RZ ;  /* 0x8000000302077210 */ /* 0x000fc80007ffe0ff */
[----:B------:R-:W-:-:S13]  /*0af0*/  ISETP.GT.AND P2, PT, R7, 0x1, PT ;  /* 0x000000010700780c */ /* 0x000fda0003f44270 */
[----:B------:R-:W-:Y:S01]  /*0b00*/  @P2 PLOP3.LUT P0, PT, PT, PT, PT, 0x8, 0x0 ;  /* 0x000000000000281c */ /* 0x000fe20003f0e170 */
[----:B------:R0:W-:Y:S01]  /*0b10*/  @P2 STG.E.64 desc[UR8][R4.64], RZ ;  /* 0x000000ff04002986 */ /* 0x0001e2000c101b08 */
[----:B------:R-:W-:-:S04]  /*0b20*/  @P2 IADD3 R3, R3, 0x2, RZ ;  /* 0x0000000203032810 */ /* 0x000fc80007ffe0ff */
[----:B------:R-:W-:Y:S01]  /*0b30*/  ISETP.LT.OR P0, PT, R3, R2, P0 ;  /* 0x000000020300720c */ /* 0x000fe20000701670 */
[----:B------:R-:W-:-:S05]  /*0b40*/  @P2 IMAD.WIDE R2, R37, 0x2, R4 ;  /* 0x0000000225022825 */ /* 0x000fca00078e0204 */
[----:B------:R2:W-:Y:S01]  /*0b50*/  @P2 STG.E.64 desc[UR8][R2.64], RZ ;  /* 0x000000ff02002986 */ /* 0x0005e2000c101b08 */
[----:B0-----:R-:W-:-:S06]  /*0b60*/  @P2 IMAD.WIDE R4, R37, 0x2, R2 ;  /* 0x0000000225042825 */ /* 0x001fcc00078e0202 */
[----:B------:R2:W-:Y:S02]  /*0b70*/  @P0 STG.E.64 desc[UR8][R4.64], RZ ;  /* 0x000000ff04000986 */ /* 0x0005e4000c101b08 */
.L_x_2595:
[----:B--2---:R-:W0:Y:S01]  /*0b80*/  LDC.64 R2, c[0x0][0x248] ;  /* 0x00009200ff027b82 */ /* 0x004e220000000a00 */
[----:B------:R-:W-:-:S05]  /*0b90*/  SHF.L.U32 R5, R0, 0x7, RZ ;  /* 0x0000000700057819 */ /* 0x000fca00000006ff */
[----:B0-----:R-:W-:-:S05]  /*0ba0*/  IMAD.WIDE R4, R5, 0x2, R2 ;  /* 0x0000000205047825 */ /* 0x001fca00078e0202 */
[----:B------:R0:W5:Y:S01]  /*0bb0*/  LDG.E.U16.CONSTANT R82, desc[UR8][R4.64+0x2] ;  /* 0x0000020804527981 */ /* 0x000162000c1e9500 */
[----:B------:R-:W-:Y:S01]  /*0bc0*/  BAR.SYNC.DEFER_BLOCKING 0x0 ;  /* 0x0000000000007b1d */ /* 0x000fe20000010000 */
[----:B------:R-:W-:-:S13]  /*0bd0*/  ISETP.GE.AND P0, PT, R85, R86, PT ;  /* 0x000000565500720c */ /* 0x000fda0003f06270 */
[----:B0-----:R-:W-:Y:S05]  /*0be0*/  @P0 BRA `(.L_x_2598) ;  /* 0x0000000000d00947 */ /* 0x001fea0003800000 */
[----:B------:R0:W5:Y:S01]  /*0bf0*/  LDG.E.U16.CONSTANT R0, desc[UR8][R4.64] ;  /* 0x0000000804007981 */ /* 0x000162000c1e9500 */
[----:B-1----:R-:W-:Y:S02]  /*0c00*/  SHF.R.S32.HI R9, RZ, 0x1f, R6 ;  /* 0x0000001fff097819 */ /* 0x002fe40000011406 */
[----:B------:R-:W-:Y:S02]  /*0c10*/  SHF.L.U32 R7, R6, 0x2, RZ ;  /* 0x0000000206077819 */ /* 0x000fe400000006ff */
[----:B------:R-:W-:Y:S02]  /*0c20*/  LEA.HI R9, R9, R6, RZ, 0x3 ;  /* 0x0000000609097211 */ /* 0x000fe400078f18ff */
[----:B------:R-:W-:Y:S02]  /*0c30*/  MOV R13, RZ ;  /* 0x000000ff000d7202 */ /* 0x000fe40000000f00 */
[----:B------:R-:W-:Y:S02]  /*0c40*/  MOV R15, R85 ;  /* 0x00000055000f7202 */ /* 0x000fe40000000f00 */
[----:B------:R-:W-:-:S02]  /*0c50*/  LOP3.LUT R7, R7, 0x10, RZ, 0xc0, !PT ;  /* 0x0000001007077812 */ /* 0x000fc400078ec0ff */
[----:B0-----:R-:W-:-:S07]  /*0c60*/  SHF.R.S32.HI R12, RZ, 0x3, R9 ;  /* 0x00000003ff0c7819 */ /* 0x001fce0000011409 */
.L_x_2599:
        /* <DEDUP_REMOVED lines=44> */
.L_x_2598:
[----:B01----:R0:W5:Y:S01]  /*0f30*/  LDL.64 R8, [R1] ;  /* 0x0000000001087983 */ /* 0x0031620000100a00 */
        /* <DEDUP_REMOVED lines=23> */
.L_x_2600:
        /* <DEDUP_REMOVED lines=8> */
.L_x_2601:
        /* <DEDUP_REMOVED lines=12> */
.L_x_2602:
        /* <DEDUP_REMOVED lines=8> */
.L_x_2603:
        /* <DEDUP_REMOVED lines=8> */
.L_x_2604:
        /* <DEDUP_REMOVED lines=29> */
.L_x_2614:
        /* <DEDUP_REMOVED lines=25> */
[----:B--2---:R-:W-:Y:S02]  /*1650*/  SHF.R.U32.HI R31, RZ, 0x8, R26 ;  /* 0x00000008ff1f7819 */ /* 0x004fe4000001161a */
[C---:B------:R-:W-:Y:S02]  /*1660*/  LOP3.LUT R0, R24.reuse, 0xf000f, RZ, 0xc0, !PT ;  /* 0x000f000f18007812 */ /* 0x040fe400078ec0ff */
[----:B------:R-:W-:Y:S02]  /*1670*/  LOP3.LUT R2, R24, 0xf000f0, RZ, 0xc0, !PT ;  /* 0x00f000f018027812 */ /* 0x000fe400078ec0ff */
[----:B------:R-:W-:-:S02]  /*1680*/  SHF.R.U32.HI R23, RZ, 0x8, R25 ;  /* 0x00000008ff177819 */ /* 0x000fc40000011619 */
[C---:B------:R-:W-:Y:S02]  /*1690*/  LOP3.LUT R29, R26.reuse, 0xf000f0, RZ, 0xc0, !PT ;  /* 0x00f000f01a1d7812 */ /* 0x040fe400078ec0ff */
        /* <DEDUP_REMOVED lines=31> */
[-C--:B------:R-:W-:Y:S02]  /*1890*/  HFMA2 R29, R30, R5.reuse.H0_H0, -72, -72 ;  /* 0xd480d4801e1d7431 */ /* 0x080fe40000040005 */
[-C--:B------:R-:W-:Y:S02]  /*18a0*/  HFMA2 R41, R42, R5.reuse.H0_H0, -72, -72 ;  /* 0xd480d4802a297431 */ /* 0x080fe40000040005 */
[----:B------:R-:W-:Y:S02]  /*18b0*/  HADD2 R30, R32, -1032, -1032 ;  /* 0xe408e408201e7430 */ /* 0x000fe40000000000 */
[----:B------:R-:W-:Y:S02]  /*18c0*/  HFMA2 R39, R40, R5.H0_H0, -72, -72 ;  /* 0xd480d48028277431 */ /* 0x000fe40000040005 */
[----:B------:R-:W-:-:S02]  /*18d0*/  HADD2 R42, R43, -1032, -1032 ;  /* 0xe408e4082b2a7430 */ /* 0x000fc40000000000 */
[----:B------:R-:W-:Y:S02]  /*18e0*/  HADD2 R26, R0, -1032, -1032 ;  /* 0xe408e408001a7430 */ /* 0x000fe40000000000 */
[-C--:B------:R-:W-:Y:S02]  /*18f0*/  HFMA2 R24, R2, R5.reuse.H0_H0, -72, -72 ;  /* 0xd480d48002187431 */ /* 0x080fe40000040005 */
[----:B------:R-:W-:Y:S02]  /*1900*/  HADD2 R25, R25, -1032, -1032 ;  /* 0xe408e40819197430 */ /* 0x000fe40000000000 */
[-C--:B------:R-:W-:Y:S02]  /*1910*/  HFMA2 R27, R22, R5.reuse.H0_H0, -72, -72 ;  /* 0xd480d480161b7431 */ /* 0x080fe40000040005 */
[----:B------:R-:W-:Y:S02]  /*1920*/  HADD2 R28, R28, -1032, -1032 ;  /* 0xe408e4081c1c7430 */ /* 0x000fe40000000000 */
        /* <DEDUP_REMOVED lines=97> */
.L_x_2607:
        /* <DEDUP_REMOVED lines=91> */
.L_x_2608:
[C---:B-----5:R-:W-:Y:S02]  /*24f0*/  LOP3.LUT R0, R16.reuse, 0xf000f, RZ, 0xc0, !PT ;  /* 0x000f000f10007812 */ /* 0x060fe400078ec0ff */
[----:B------:R-:W-:Y:S02]  /*2500*/  LOP3.LUT R2, R16, 0xf000f0, RZ, 0xc0, !PT ;  /* 0x00f000f010027812 */ /* 0x000fe400078ec0ff */
        /* <DEDUP_REMOVED lines=10> */
[----:B------:R-:W-:Y:S02]  /*25b0*/  LOP3.LUT R3, R16, 0xf000f, RZ, 0xc0, !PT ;  /* 0x000f000f10037812 */ /* 0x000fe400078ec0ff */
[----:B------:R-:W-:Y:S02]  /*25c0*/  LOP3.LUT R24, R22, 0x64006400, RZ, 0xfc, !PT ;  /* 0x6400640016187812 */ /* 0x000fe400078efcff */
[----:B------:R-:W-:Y:S02]  /*25d0*/  LOP3.LUT R19, R17, 0xf000f, RZ, 0xc0, !PT ;  /* 0x000f000f11137812 */ /* 0x000fe400078ec0ff */
[----:B------:R-:W-:Y:S01]  /*25e0*/  LOP3.LUT R25, R23, 0x64006400, RZ, 0xfc, !PT ;  /* 0x6400640017197812 */ /* 0x000fe200078efcff */
[----:B------:R-:W-:Y:S01]  /*25f0*/  HFMA2 R24, R24, R5.H0_H0, -72, -72 ;  /* 0xd480d48018187431 */ /* 0x000fe20000040005 */
[----:B------:R-:W-:Y:S02]  /*2600*/  LOP3.LUT R30, R29, 0xf000f, RZ, 0xc0, !PT ;  /* 0x000f000f1d1e7812 */ /* 0x000fe400078ec0ff */
[----:B------:R-:W-:Y:S01]  /*2610*/  LOP3.LUT R16, R16, 0xf000f0, RZ, 0xc0, !PT ;  /* 0x00f000f010107812 */ /* 0x000fe200078ec0ff */
[----:B------:R-:W-:Y:S01]  /*2620*/  HADD2 R25, R25, -1032, -1032 ;  /* 0xe408e40819197430 */ /* 0x000fe20000000000 */
        /* <DEDUP_REMOVED lines=124> */
.L_x_2609:
        /* <DEDUP_REMOVED lines=34> */
[-C--:B------:R-:W-:Y:S01]  /*3010*/  FFMA.FTZ R24, R23, R43.reuse, R4 ;  /* 0x0000002b17187223 */ /* 0x080fe20000010004 */
[----:B------:R-:W-:Y:S01]  /*3020*/  FFMA.FTZ R22, R3, R43, R2 ;  /* 0x0000002b03167223 */ /* 0x000fe20000010002 */
[----:B-1----:R-:W-:-:S02]  /*3030*/  HADD2.F32 R2, -RZ, R17.H0_H0 ;  /* 0x20000011ff027230 */ /* 0x002fc40000004100 */
[-C--:B------:R-:W-:Y:S01]  /*3040*/  FFMA.FTZ R0, R19, R43.reuse, R0 ;  /* 0x0000002b13007223 */ /* 0x080fe20000010000 */
[----:B------:R-:W-:Y:S02]  /*3050*/  HADD2.F32 R4, -RZ, R17.H1_H1 ;  /* 0x30000011ff047230 */ /* 0x000fe40000004100 */
[----:B------:R-:W-:Y:S02]  /*3060*/  HADD2.F32 R25, -RZ, R28.H1_H1 ;  /* 0x3000001cff197230 */ /* 0x000fe40000004100 */
[--C-:B------:R-:W-:Y:S02]  /*3070*/  HADD2.F32 R3, -RZ, R16.reuse.H0_H0 ;  /* 0x20000010ff037230 */ /* 0x100fe40000004100 */
[----:B------:R-:W-:Y:S02]  /*3080*/  HADD2.F32 R17, -RZ, R29.H0_H0 ;  /* 0x2000001dff117230 */ /* 0x000fe40000004100 */
[----:B------:R-:W-:Y:S01]  /*3090*/  FFMA.FTZ R44, R25, R43, R44 ;  /* 0x0000002b192c7223 */ /* 0x000fe2000001002c */
[----:B------:R-:W-:-:S02]  /*30a0*/  HADD2.F32 R16, -RZ, R16.H1_H1 ;  /* 0x30000010ff107230 */ /* 0x000fc40000004100 */
[----:B------:R-:W-:Y:S02]  /*30b0*/  HADD2.F32 R19, -RZ, R31.H0_H0 ;  /* 0x2000001fff137230 */ /* 0x000fe40000004100 */
        /* <DEDUP_REMOVED lines=46> */
.L_x_2610:
[C---:B------:R-:W-:Y:S02]  /*33a0*/  LOP3.LUT R3, R9.reuse, 0xf000f, RZ, 0xc0, !PT ;  /* 0x000f000f09037812 */ /* 0x040fe400078ec0ff */
[----:B------:R-:W-:Y:S02]  /*33b0*/  LOP3.LUT R4, R9, 0xf000f0, RZ, 0xc0, !PT ;  /* 0x00f000f009047812 */ /* 0x000fe400078ec0ff */
[C---:B------:R-:W-:Y:S02]  /*33c0*/  LOP3.LUT R17, R10.reuse, 0xf000f, RZ, 0xc0, !PT ;  /* 0x000f000f0a117812 */ /* 0x040fe400078ec0ff */
[----:B------:R-:W-:Y:S02]  /*33d0*/  LOP3.LUT R19, R10, 0xf000f0, RZ, 0xc0, !PT ;  /* 0x00f000f00a137812 */ /* 0x000fe400078ec0ff */
[----:B------:R-:W-:Y:S02]  /*33e0*/  LOP3.LUT R0, R8, 0xf000f0, RZ, 0xc0, !PT ;  /* 0x00f000f008007812 */ /* 0x000fe400078ec0ff */
[----:B------:R-:W-:-:S02]  /*33f0*/  SHF.R.U32.HI R9, RZ, 0x8, R9 ;  /* 0x00000008ff097819 */ /* 0x000fc40000011609 */
[----:B------:R-:W-:Y:S02]  /*3400*/  SHF.R.U32.HI R10, RZ, 0x8, R10 ;  /* 0x00000008ff0a7819 */ /* 0x000fe4000001160a */
        /* <DEDUP_REMOVED lines=40> */
[C---:B------:R-:W-:Y:S01]  /*3690*/  LOP3.LUT R10, R12.reuse, 0xf000f, RZ, 0xc0, !PT ;  /* 0x000f000f0c0a7812 */ /* 0x040fe200078ec0ff */
[----:B------:R-:W-:Y:S01]  /*36a0*/  HFMA2 R27, R8, R5.H0_H0, -72, -72 ;  /* 0xd480d480081b7431 */ /* 0x000fe20000040005 */
[----:B------:R-:W-:Y:S01]  /*36b0*/  LOP3.LUT R11, R12, 0xf000f0, RZ, 0xc0, !PT ;  /* 0x00f000f00c0b7812 */ /* 0x000fe200078ec0ff */
[----:B------:R-:W-:-:S02]  /*36c0*/  HADD2 R28, R28, -1032, -1032 ;  /* 0xe408e4081c1c7430 */ /* 0x000fc40000000000 */
        /* <DEDUP_REMOVED lines=93> */
.L_x_2611:
        /* <DEDUP_REMOVED lines=91> */
.L_x_2612:
        /* <DEDUP_REMOVED lines=141> */
.L_x_2613:
        /* <DEDUP_REMOVED lines=38> */
[----:B-1----:R-:W-:Y:S02]  /*4d80*/  HADD2.F32 R3, -RZ, R8.H0_H0 ;  /* 0x20000008ff037230 */ /* 0x002fe40000004100 */
[----:B------:R-:W-:Y:S01]  /*4d90*/  FFMA.FTZ R30, R19, R29, R30 ;  /* 0x0000001d131e7223 */ /* 0x000fe2000001001e */
[--C-:B------:R-:W-:Y:S02]  /*4da0*/  HADD2.F32 R2, -RZ, R9.reuse.H0_H0 ;  /* 0x20000009ff027230 */ /* 0x100fe40000004100 */
[----:B------:R-:W-:Y:S02]  /*4db0*/  HADD2.F32 R4, -RZ, R9.H1_H1 ;  /* 0x30000009ff047230 */ /* 0x000fe40000004100 */
[----:B------:R-:W-:-:S02]  /*4dc0*/  HADD2.F32 R13, -RZ, R25.H0_H0 ;  /* 0x20000019ff0d7230 */ /* 0x000fc40000004100 */
[--C-:B------:R-:W-:Y:S02]  /*4dd0*/  HADD2.F32 R9, -RZ, R23.reuse.H0_H0 ;  /* 0x20000017ff097230 */ /* 0x100fe40000004100 */
        /* <DEDUP_REMOVED lines=26> */
[----:B------:R-:W-:Y:S01]  /*4f80*/  FFMA.FTZ R3, R12, R2, R3 ;  /* 0x000000020c037223 */ /* 0x000fe20000010003 */
[-C--:B------:R-:W-:Y:S01]  /*4f90*/  FFMA.FTZ R9, R0, R4.reuse, R9 ;  /* 0x0000000400097223 */ /* 0x080fe20000010009 */
[----:B------:R-:W-:Y:S02]  /*4fa0*/  HADD2.F32 R10, -RZ, R5.H1_H1 ;  /* 0x30000005ff0a7230 */ /* 0x000fe40000004100 */
[----:B------:R-:W-:Y:S01]  /*4fb0*/  FFMA.FTZ R11, R16, R4, R11 ;  /* 0x00000004100b7223 */ /* 0x000fe2000001000b */
[--C-:B------:R-:W-:Y:S02]  /*4fc0*/  HADD2.F32 R0, -RZ, R87.reuse.H0_H0 ;  /* 0x20000057ff007230 */ /* 0x100fe40000004100 */
        /* <DEDUP_REMOVED lines=16> */
.L_x_2606:
[----:B------:R-:W0:Y:S01]  /*50d0*/  LDC R37, c[0x0][0x23c] ;  /* 0x00008f00ff257b82 */ /* 0x000e220000000800 */
[----:B------:R-:W-:Y:S01]  /*50e0*/  IADD3 R85, R85, 0x20, RZ ;  /* 0x0000002055557810 */ /* 0x000fe20007ffe0ff */
[----:B------:R-:W-:-:S03]  /*50f0*/  UIADD3 UR4, UR4, 0x40, URZ ;  /* 0x0000004004047890 */ /* 0x000fc6000fffe03f */
[C---:B------:R-:W-:Y:S02]  /*5100*/  ISETP.GE.AND P2, PT, R85.reuse, UR5, PT ;  /* 0x0000000555007c0c */ /* 0x040fe4000bf46270 */
[----:B------:R-:W-:Y:S01]  /*5110*/  ISETP.LT.AND P3, PT, R85, R86, PT ;  /* 0x000000565500720c */ /* 0x000fe20003f61270 */
[----:B0-----:R-:W-:-:S12]  /*5120*/  IMAD.WIDE R6, R37, 0x10, R6 ;  /* 0x0000001025067825 */ /* 0x001fd800078e0206 */
[----:B------:R-:W-:Y:S05]  /*5130*/  @!P2 BRA P3, `(.L_x_2614) ;  /* 0xffffffc000e0a947 */ /* 0x000fea000183ffff */
.L_x_2605:
        /* <DEDUP_REMOVED lines=8> */
.L_x_2618:
        /* <DEDUP_REMOVED lines=29> */
[----:B------:R-:W-:Y:S02]  /*5390*/  SHF.R.U32.HI R12, RZ, 0xf, R13 ;  /* 0x0000000fff0c7819 */ /* 0x000fe4000001160d */
[----:B------:R-:W-:Y:S02]  /*53a0*/  SHF.R.U32.HI R14, RZ, 0xf, R15 ;  /* 0x0000000fff0e7819 */ /* 0x000fe4000001160f */
[----:B------:R-:W-:-:S02]  /*53b0*/  LOP3.LUT R17, R13, 0x380038, RZ, 0xc0, !PT ;  /* 0x003800380d117812 */ /* 0x000fc400078ec0ff */
[----:B------:R-:W-:Y:S02]  /*53c0*/  SHF.R.U32.HI R29, RZ, 0x6, R13 ;  /* 0x00000006ff1d7819 */ /* 0x000fe4000001160d */
[----:B------:R-:W-:Y:S02]  /*53d0*/  LOP3.LUT R75, R13, 0x70007, RZ, 0xc0, !PT ;  /* 0x000700070d4b7812 */ /* 0x000fe400078ec0ff */
[----:B------:R-:W-:Y:S02]  /*53e0*/  SHF.R.U32.HI R21, RZ, 0xe, R9 ;  /* 0x0000000eff157819 */ /* 0x000fe40000011609 */
[----:B------:R-:W-:Y:S02]  /*53f0*/  SHF.R.U32.HI R25, RZ, 0xe, R11 ;  /* 0x0000000eff197819 */ /* 0x000fe4000001160b */
[----:B------:R-:W-:Y:S02]  /*5400*/  LOP3.LUT R12, R12, 0x10001, RZ, 0xc0, !PT ;  /* 0x000100010c0c7812 */ /* 0x000fe400078ec0ff */
[----:B------:R-:W-:-:S02]  /*5410*/  LOP3.LUT R14, R14, 0x10001, RZ, 0xc0, !PT ;  /* 0x000100010e0e7812 */ /* 0x000fc400078ec0ff */
        /* <DEDUP_REMOVED lines=11> */
[----:B------:R-:W-:-:S02]  /*54d0*/  LOP3.LUT R10, R0, 0x10001, RZ, 0xc0, !PT ;  /* 0x00010001000a7812 */ /* 0x000fc400078ec0ff */
[C---:B------:R-:W-:Y:S02]  /*54e0*/  LOP3.LUT R8, R11.reuse, 0x380038, RZ, 0xc0, !PT ;  /* 0x003800380b087812 */ /* 0x040fe400078ec0ff */
[----:B------:R-:W-:Y:S02]  /*54f0*/  SHF.R.U32.HI R45, RZ, 0x6, R11 ;  /* 0x00000006ff2d7819 */ /* 0x000fe4000001160b */
[----:B------:R-:W-:Y:S02]  /*5500*/  LOP3.LUT R53, R11, 0x70007, RZ, 0xc0, !PT ;  /* 0x000700070b357812 */ /* 0x000fe400078ec0ff */
[----:B------:R-:W-:Y:S02]  /*5510*/  PRMT R0, R20, 0x7610, R0 ;  /* 0x0000761014007816 */ /* 0x000fe40000000000 */
[----:B------:R-:W-:Y:S02]  /*5520*/  LOP3.LUT R16, R16, 0x10001, RZ, 0xc0, !PT ;  /* 0x0001000110107812 */ /* 0x000fe400078ec0ff */
[----:B------:R-:W-:-:S02]  /*5530*/  LOP3.LUT R20, R12, 0x20002, R21, 0xf8, !PT ;  /* 0x000200020c147812 */ /* 0x000fc400078ef815 */
[----:B------:R-:W-:Y:S02]  /*5540*/  LOP3.LUT R11, R14, 0x20002, R25, 0xf8, !PT ;  /* 0x000200020e0b7812 */ /* 0x000fe400078ef819 */
[----:B------:R-:W-:Y:S02]  /*5550*/  LOP3.LUT R46, R16, 0x20002, R23, 0xf8, !PT ;  /* 0x00020002102e7812 */ /* 0x000fe400078ef817 */
[----:B------:R-:W-:Y:S02]  /*5560*/  LOP3.LUT R19, R10, 0x20002, R19, 0xf8, !PT ;  /* 0x000200020a137812 */ /* 0x000fe400078ef813 */
[C---:B------:R-:W-:Y:S02]  /*5570*/  LOP3.LUT R32, R9.reuse, 0x380038, RZ, 0xc0, !PT ;  /* 0x0038003809207812 */ /* 0x040fe400078ec0ff */
[----:B------:R-:W-:Y:S02]  /*5580*/  SHF.R.U32.HI R39, RZ, 0x6, R9 ;  /* 0x00000006ff277819 */ /* 0x000fe40000011609 */
[----:B------:R-:W-:-:S02]  /*5590*/  LOP3.LUT R55, R9, 0x70007, RZ, 0xc0, !PT ;  /* 0x0007000709377812 */ /* 0x000fc400078ec0ff */
[----:B------:R-:W-:Y:S02]  /*55a0*/  PRMT R10, R84, 0x9910, RZ ;  /* 0x00009910540a7816 */ /* 0x000fe400000000ff */
[----:B------:R-:W-:Y:S02]  /*55b0*/  LOP3.LUT R50, R2, 0x64006400, RZ, 0xfc, !PT ;  /* 0x6400640002327812 */ /* 0x000fe400078efcff */
[----:B------:R-:W-:Y:S02]  /*55c0*/  MOV R9, 0x3000 ;  /* 0x0000300000097802 */ /* 0x000fe40000000f00 */
[----:B------:R-:W-:Y:S02]  /*55d0*/  LOP3.LUT R2, R29, 0x380038, RZ, 0xc0, !PT ;  /* 0x003800381d027812 */ /* 0x000fe400078ec0ff */
[----:B------:R-:W-:Y:S01]  /*55e0*/  LOP3.LUT R52, R8, 0x64006400, RZ, 0xfc, !PT ;  /* 0x6400640008347812 */ /* 0x000fe200078efcff */
[----:B------:R-:W-:Y:S01]  /*55f0*/  HFMA2 R71, R50, R9.H0_H0, -132, -132 ;  /* 0xd820d82032477431 */ /* 0x000fe20000040009 */
[----:B------:R-:W-:-:S02]  /*5600*/  ISETP.NE.AND P2, PT, R10, RZ, PT ;  /* 0x000000ff0a00720c */ /* 0x000fc40003f45270 */
        /* <DEDUP_REMOVED lines=53> */
[C---:B------:R-:W-:Y:S02]  /*5960*/  LOP3.LUT R14, R6.reuse, 0x380038, RZ, 0xc0, !PT ;  /* 0x00380038060e7812 */ /* 0x040fe400078ec0ff */
[----:B------:R-:W-:Y:S02]  /*5970*/  SHF.R.U32.HI R26, RZ, 0x6, R6 ;  /* 0x00000006ff1a7819 */ /* 0x000fe40000011606 */
[----:B------:R-:W-:Y:S02]  /*5980*/  LOP3.LUT R43, R6, 0x70007, RZ, 0xc0, !PT ;  /* 0x00070007062b7812 */ /* 0x000fe400078ec0ff */
[----:B------:R-:W-:-:S02]  /*5990*/  LOP3.LUT R6, R31, 0x380038, RZ, 0xc0, !PT ;  /* 0x003800381f067812 */ /* 0x000fc400078ec0ff */
[--C-:B------:R-:W-:Y:S02]  /*59a0*/  SHF.R.U32.HI R22, RZ, 0xd, R4.reuse ;  /* 0x0000000dff167819 */ /* 0x100fe40000011604 */
[C---:B------:R-:W-:Y:S02]  /*59b0*/  LOP3.LUT R16, R4.reuse, 0x380038, RZ, 0xc0, !PT ;  /* 0x0038003804107812 */ /* 0x040fe400078ec0ff */
[----:B------:R-:W-:Y:S02]  /*59c0*/  SHF.R.U32.HI R24, RZ, 0x6, R4 ;  /* 0x00000006ff187819 */ /* 0x000fe40000011604 */
[----:B------:R-:W-:Y:S02]  /*59d0*/  LOP3.LUT R41, R4, 0x70007, RZ, 0xc0, !PT ;  /* 0x0007000704297812 */ /* 0x000fe400078ec0ff */
[----:B------:R-:W-:Y:S02]  /*59e0*/  SHF.R.U32.HI R23, RZ, 0xd, R5 ;  /* 0x0000000dff177819 */ /* 0x000fe40000011605 */
[----:B------:R-:W-:-:S02]  /*59f0*/  SHF.R.U32.HI R4, RZ, 0xd, R7 ;  /* 0x0000000dff047819 */ /* 0x000fc40000011607 */
[----:B------:R-:W-:Y:S02]  /*5a00*/  LOP3.LUT R6, R6, 0x64006400, RZ, 0xfc, !PT ;  /* 0x6400640006067812 */ /* 0x000fe400078efcff */
[----:B------:R-:W-:Y:S02]  /*5a10*/  SHF.R.U32.HI R25, RZ, 0x6, R5 ;  /* 0x00000006ff197819 */ /* 0x000fe40000011605 */
[----:B------:R-:W-:Y:S01]  /*5a20*/  LOP3.LUT R21, R46, 0x40004, R21, 0xf8, !PT ;  /* 0x000400042e157812 */ /* 0x000fe200078ef815 */
[-C--:B------:R-:W-:Y:S01]  /*5a30*/  HFMA2 R61, R6, R9.reuse.H0_H0, -132, -132 ;  /* 0xd820d820063d7431 */ /* 0x080fe20000040009 */
[----:B------:R-:W-:Y:S02]  /*5a40*/  LOP3.LUT R23, R20, 0x40004, R23, 0xf8, !PT ;  /* 0x0004000414177812 */ /* 0x000fe400078ef817 */
[----:B------:R-:W-:Y:S01]  /*5a50*/  LOP3.LUT R46, R17, 0x64006400, RZ, 0xfc, !PT ;  /* 0x64006400112e7812 */ /* 0x000fe200078efcff */
[----:B------:R-:W-:Y:S01]  /*5a60*/  HFMA2 R17, R8, R9.H0_H0, -132, -132 ;  /* 0xd820d82008117431 */ /* 0x000fe20000040009 */
[----:B------:R-:W-:-:S02]  /*5a70*/  LOP3.LUT R12, R7, 0x380038, RZ, 0xc0, !PT ;  /* 0x00380038070c7812 */ /* 0x000fc400078ec0ff */
[----:B------:R-:W-:Y:S01]  /*5a80*/  LOP3.LUT R20, R11, 0x40004, R4, 0xf8, !PT ;  /* 0x000400040b147812 */ /* 0x000fe200078ef804 */
[----:B------:R-:W-:Y:S01]  /*5a90*/  HFMA2 R69, R46, R9.H0_H0, -132, -132 ;  /* 0xd820d8202e457431 */ /* 0x000fe20000040009 */
[C---:B------:R-:W-:Y:S02]  /*5aa0*/  LOP3.LUT R10, R5.reuse, 0x380038, RZ, 0xc0, !PT ;  /* 0x00380038050a7812 */ /* 0x040fe400078ec0ff */
[----:B------:R-:W-:Y:S02]  /*5ab0*/  LOP3.LUT R42, R5, 0x70007, RZ, 0xc0, !PT ;  /* 0x00070007052a7812 */ /* 0x000fe400078ec0ff */
[----:B------:R-:W-:Y:S02]  /*5ac0*/  LOP3.LUT R4, R39, 0x380038, RZ, 0xc0, !PT ;  /* 0x0038003827047812 */ /* 0x000fe400078ec0ff */
[----:B------:R-:W-:Y:S02]  /*5ad0*/  LOP3.LUT R3, R24, 0x380038, RZ, 0xc0, !PT ;  /* 0x0038003818037812 */ /* 0x000fe400078ec0ff */
[----:B------:R-:W-:-:S02]  /*5ae0*/  SHF.R.U32.HI R27, RZ, 0x6, R7 ;  /* 0x00000006ff1b7819 */ /* 0x000fc40000011607 */
        /* <DEDUP_REMOVED lines=11> */
[----:B------:R-:W-:Y:S01]  /*5ba0*/  LOP3.LUT R22, R19, 0x40004, R22, 0xf8, !PT ;  /* 0x0004000413167812 */ /* 0x000fe200078ef816 */
        /* <DEDUP_REMOVED lines=27> */
[C---:B------:R-:W-:Y:S02]  /*5d60*/  LOP3.LUT R7, R39.reuse, 0x1c001c0, RZ, 0xc0, !PT ;  /* 0x01c001c027077812 */ /* 0x040fe400078ec0ff */
        /* <DEDUP_REMOVED lines=139> */
.L_x_2617:
        /* <DEDUP_REMOVED lines=77> */
.L_x_2616:
[----:B------:R-:W-:Y:S01]  /*6af0*/  IADD3 R85, R85, 0x20, RZ ;  /* 0x0000002055557810 */ /* 0x000fe20007ffe0ff */
[----:B------:R-:W-:Y:S01]  /*6b00*/  UIADD3 UR4, UR4, 0x40, URZ ;  /* 0x0000004004047890 */ /* 0x000fe2000fffe03f */
[----:B------:R-:W-:Y:S02]  /*6b10*/  IMAD.WIDE R6, R37, 0x4, R90 ;  /* 0x0000000425067825 */ /* 0x000fe400078e025a */
[C---:B------:R-:W-:Y:S02]  /*6b20*/  ISETP.GE.AND P2, PT, R85.reuse, UR5, PT ;  /* 0x0000000555007c0c */ /* 0x040fe4000bf46270 */
[----:B------:R-:W-:-:S13]  /*6b30*/  ISETP.LT.AND P3, PT, R85, R86, PT ;  /* 0x000000565500720c */ /* 0x000fda0003f61270 */
[----:B------:R-:W-:Y:S05]  /*6b40*/  @!P2 BRA P3, `(.L_x_2618) ;  /* 0xffffffe4009ca947 */ /* 0x000fea000183ffff */
.L_x_2615:
        /* <DEDUP_REMOVED lines=9> */
[----:B-----5:R-:W-:-:S04]  /*6be0*/  IMAD R8, R37, UR4, R0 ;  /* 0x0000000425087c24 */ /* 0x020fc8000f8e0200 */
        /* <DEDUP_REMOVED lines=10> */
.L_x_2622:
[----:B------:R-:W0:Y:S02]  /*6c90*/  LDS R2, [R9] ;  /* 0x0000000009027984 */ /* 0x000e240000000800 */
[----:B0-----:R-:W-:-:S06]  /*6ca0*/  HADD2 R3, R2, R36 ;  /* 0x0000002402037230 */ /* 0x001fcc0000000000 */
[----:B------:R-:W0:Y:S02]  /*6cb0*/  ATOMS.CAST.SPIN R3, [R9], R2, R3 ;  /* 0x000000020903738d */ /* 0x000e240001800003 */
[----:B0-----:R-:W-:-:S13]  /*6cc0*/  ISETP.EQ.U32.AND P0, PT, R3, 0x1, PT ;  /* 0x000000010300780c */ /* 0x001fda0003f02070 */
[----:B------:R-:W-:Y:S05]  /*6cd0*/  @!P0 BRA `(.L_x_2622) ;  /* 0xfffffffc00ec8947 */ /* 0x000fea000383ffff */
[----:B------:R-:W-:Y:S05]  /*6ce0*/  BRA `(.L_x_2620) ;  /* 0x00000000000c7947 */ /* 0x000fea0003800000 */
.L_x_2621:
[----:B------:R-:W2:Y:S02]  /*6cf0*/  LD.E R2, desc[UR8][R4.64] ;  /* 0x0000000804027980 */ /* 0x000ea4000c101900 */
[----:B--2---:R-:W-:-:S05]  /*6d00*/  IADD3 R3, R36, R2, RZ ;  /* 0x0000000224037210 */ /* 0x004fca0007ffe0ff */
[----:B------:R0:W-:Y:S02]  /*6d10*/  ST.E desc[UR8][R4.64], R3 ;  /* 0x0000000304007985 */ /* 0x0001e4000c101908 */
.L_x_2620:
[----:B------:R-:W-:Y:S05]  /*6d20*/  BSYNC B0 ;  /* 0x0000000000007941 */ /* 0x000fea0003800000 */
.L_x_2619:
[----:B------:R1:W-:Y:S01]  /*6d30*/  ATOM.E.ADD.F16x2.RN.STRONG.GPU P0, RZ, desc[UR8][R4.64+0x4], R35 ;  /* 0x0000042304ff79a2 */ /* 0x0003e2000810e1c8 */
[----:B------:R-:W-:Y:S04]  /*6d40*/  BSSY B0, `(.L_x_2623) ;  /* 0x000000f000007945 */ /* 0x000fe80003800000 */
[----:B-1----:R-:W-:Y:S05]  /*6d50*/  @P0 BRA `(.L_x_2624) ;  /* 0x0000000000340947 */ /* 0x002fea0003800000 */
[----:B------:R-:W1:Y:S02]  /*6d60*/  QSPC.E.S P0, RZ, [R4+0x4] ;  /* 0x0000040004ff73aa */ /* 0x000e640000000500 */
[----:B-1----:R-:W-:Y:S05]  /*6d70*/  @!P0 BRA `(.L_x_2625) ;  /* 0x0000000000208947 */ /* 0x002fea0003800000 */
[----:B------:R-:W-:-:S04]  /*6d80*/  MOV R2, R4 ;  /* 0x0000000400027202 */ /* 0x000fc80000000f00 */
[----:B0-----:R-:W-:-:S07]  /*6d90*/  MOV R4, R2 ;  /* 0x0000000200047202 */ /* 0x001fce0000000f00 */
.L_x_2626:
[----:B------:R-:W0:Y:S02]  /*6da0*/  LDS R2, [R4+0x4] ;  /* 0x0000040004027984 */ /* 0x000e240000000800 */
[----:B0-----:R-:W-:-:S10]  /*6db0*/  HFMA2.MMA R3, R2, 1, 1, R35 ;  /* 0x3c003c0002037835 */ /* 0x001fd40000000023 */
[----:B------:R-:W0:Y:S02]  /*6dc0*/  ATOMS.CAST.SPIN R3, [R4+0x4], R2, R3 ;  /* 0x000004020403738d */ /* 0x000e240001800003 */
[----:B0-----:R-:W-:-:S13]  /*6dd0*/  ISETP.EQ.U32.AND P0, PT, R3, 0x1, PT ;  /* 0x000000010300780c */ /* 0x001fda0003f02070 */
[----:B------:R-:W-:Y:S05]  /*6de0*/  @!P0 BRA `(.L_x_2626) ;  /* 0xfffffffc00ec8947 */ /* 0x000fea000383ffff */
[----:B------:R-:W-:Y:S05]  /*6df0*/  BRA `(.L_x_2624) ;  /* 0x00000000000c7947 */ /* 0x000fea0003800000 */
.L_x_2625:
[----:B------:R-:W0:Y:S02]  /*6e00*/  LD.E R2, desc[UR8][R4.64+0x4] ;  /* 0x0000040804027980 */ /* 0x000e24000c101900 */
[----:B0-----:R-:W-:-:S05]  /*6e10*/  IADD3 R3, R35, R2, RZ ;  /* 0x0000000223037210 */ /* 0x001fca0007ffe0ff */
[----:B------:R1:W-:Y:S02]  /*6e20*/  ST.E desc[UR8][R4.64+0x4], R3 ;  /* 0x0000040304007985 */ /* 0x0003e4000c101908 */
.L_x_2624:
[----:B------:R-:W-:Y:S05]  /*6e30*/  BSYNC B0 ;  /* 0x0000000000007941 */ /* 0x000fea0003800000 */
.L_x_2623:
        /* <DEDUP_REMOVED lines=11> */
.L_x_2630:
[----:B------:R-:W0:Y:S02]  /*6ef0*/  LDS R2, [R0] ;  /* 0x0000000000027984 */ /* 0x000e240000000800 */
[----:B0-----:R-:W-:-:S06]  /*6f00*/  HADD2 R3, R2, R34 ;  /* 0x0000002202037230 */ /* 0x001fcc0000000000 */
[----:B------:R-:W0:Y:S02]  /*6f10*/  ATOMS.CAST.SPIN R3, [R0], R2, R3 ;  /* 0x000000020003738d */ /* 0x000e240001800003 */
[----:B0-----:R-:W-:-:S13]  /*6f20*/  ISETP.EQ.U32.AND P0, PT, R3, 0x1, PT ;  /* 0x000000010300780c */ /* 0x001fda0003f02070 */
[----:B------:R-:W-:Y:S05]  /*6f30*/  @!P0 BRA `(.L_x_2630) ;  /* 0xfffffffc00ec8947 */ /* 0x000fea000383ffff */
[----:B------:R-:W-:Y:S05]  /*6f40*/  BRA `(.L_x_2628) ;  /* 0x00000000000c7947 */ /* 0x000fea0003800000 */
.L_x_2629:
[----:B------:R-:W2:Y:S02]  /*6f50*/  LD.E R0, desc[UR8][R4.64] ;  /* 0x0000000804007980 */ /* 0x000ea4000c101900 */
[----:B--2---:R-:W-:-:S05]  /*6f60*/  IADD3 R3, R34, R0, RZ ;  /* 0x0000000022037210 */ /* 0x004fca0007ffe0ff */
[----:B------:R0:W-:Y:S02]  /*6f70*/  ST.E desc[UR8][R4.64], R3 ;  /* 0x0000000304007985 */ /* 0x0001e4000c101908 */
.L_x_2628:
[----:B------:R-:W-:Y:S05]  /*6f80*/  BSYNC B0 ;  /* 0x0000000000007941 */ /* 0x000fea0003800000 */
.L_x_2627:
[----:B------:R1:W-:Y:S02]  /*6f90*/  ATOM.E.ADD.F16x2.RN.STRONG.GPU P0, RZ, desc[UR8][R4.64+0x4], R33 ;  /* 0x0000042104ff79a2 */ /* 0x0003e4000810e1c8 */
[----:B-1----:R-:W-:Y:S05]  /*6fa0*/  @P0 EXIT ;  /* 0x000000000000094d */ /* 0x002fea0003800000 */
[----:B------:R-:W1:Y:S02]  /*6fb0*/  QSPC.E.S P0, RZ, [R4+0x4] ;  /* 0x0000040004ff73aa */ /* 0x000e640000000500 */
[----:B-1----:R-:W-:Y:S05]  /*6fc0*/  @!P0 BRA `(.L_x_2631) ;  /* 0x0000000000208947 */ /* 0x002fea0003800000 */
[----:B------:R-:W-:-:S04]  /*6fd0*/  MOV R2, R4 ;  /* 0x0000000400027202 */ /* 0x000fc80000000f00 */
[----:B------:R-:W-:-:S07]  /*6fe0*/  MOV R0, R2 ;  /* 0x0000000200007202 */ /* 0x000fce0000000f00 */
.L_x_2632:
[----:B------:R-:W0:Y:S02]  /*6ff0*/  LDS R2, [R0+0x4] ;  /* 0x0000040000027984 */ /* 0x000e240000000800 */
[----:B0-----:R-:W-:-:S10]  /*7000*/  HFMA2.MMA R3, R2, 1, 1, R33 ;  /* 0x3c003c0002037835 */ /* 0x001fd40000000021 */
[----:B------:R-:W0:Y:S02]  /*7010*/  ATOMS.CAST.SPIN R3, [R0+0x4], R2, R3 ;  /* 0x000004020003738d */ /* 0x000e240001800003 */
[----:B0-----:R-:W-:-:S13]  /*7020*/  ISETP.EQ.U32.AND P0, PT, R3, 0x1, PT ;  /* 0x000000010300780c */ /* 0x001fda0003f02070 */
[----:B------:R-:W-:Y:S05]  /*7030*/  @!P0 BRA `(.L_x_2632) ;  /* 0xfffffffc00ec8947 */ /* 0x000fea000383ffff */
[----:B------:R-:W-:Y:S05]  /*7040*/  EXIT ;  /* 0x000000000000794d */ /* 0x000fea0003800000 */
.L_x_2631:
[----:B------:R-:W0:Y:S02]  /*7050*/  LD.E R0, desc[UR8][R4.64+0x4] ;  /* 0x0000040804007980 */ /* 0x000e24000c101900 */
[----:B0-----:R-:W-:-:S05]  /*7060*/  IADD3 R3, R33, R0, RZ ;  /* 0x0000000021037210 */ /* 0x001fca0007ffe0ff */
[----:B------:R-:W-:Y:S01]  /*7070*/  ST.E desc[UR8][R4.64+0x4], R3 ;  /* 0x0000040304007985 */ /* 0x000fe2000c101908 */
[----:B------:R-:W-:Y:S05]  /*7080*/  EXIT ;  /* 0x000000000000794d */ /* 0x000fea0003800000 */
.L_x_2633:
        /* <DEDUP_REMOVED lines=15> */
.L_x_3705:


//--------------------- .text._Z23gemm_half_q_half_kernelILi2ELi14ELb1ELb0ELi64EEvPK6__halfPKjS4_S2_PS0_iiiiPKtS7_iiiiiibS2_i --------------------------
	.section	.text._Z23gemm_half_q_half_kernelILi2ELi14ELb1ELb0ELi64EEvPK6__halfPKjS4_S2_PS0_iiiiPKtS7_iiiiiibS2_i,"ax",@progbits
	.align	128
        .global         _Z23gemm_half_q_half_kernelILi2ELi14ELb1ELb0ELi64EEvPK6__halfPKjS4_S2_PS0_iiiiPKtS7_iiiiiibS2_i
        .type           _Z23gemm_half_q_half_kernelILi2ELi14ELb1ELb0ELi64EEvPK6__halfPKjS4_S2_PS0_iiiiPKtS7_iiiiiibS2_i,@function
        .size           _Z23gemm_half_q_half_kernelILi2ELi14ELb1ELb0ELi64EEvPK6__halfPKjS4_S2_PS0_iiiiPKtS7_iiiiiibS2_i,(.L_x_3706 - _Z23gemm_half_q_half_kernelILi2ELi14ELb1ELb0ELi64EEvPK6__halfPKjS4_S2_PS0_iiiiPKtS7_iiiiiibS2_i)
        .other          _Z23gemm_half_q_half_kernelILi2ELi14ELb1ELb0ELi64EEvPK6__halfPKjS4_S2_PS0_iiiiPKtS7_iiiiiibS2_i,@"STO_CUDA_ENTRY STV_DEFAULT"
_Z23gemm_half_q_half_kernelILi2ELi14ELb1ELb0ELi64EEvPK6__halfPKjS4_S2_PS0_iiiiPKtS7_iiiiiibS2_i:
.text._Z23gemm_half_q_half_kernelILi2ELi14ELb1ELb0ELi64EEvPK6__halfPKjS4_S2_PS0_iiiiPKtS7_iiiiiibS2_i:
        /* <DEDUP_REMOVED lines=25> */
.L_x_2634:
        /* <DEDUP_REMOVED lines=37> */
.L_x_2639:
        /* <DEDUP_REMOVED lines=16> */
.L_x_2638:
        /* <DEDUP_REMOVED lines=16> */
.L_x_2637:
        /* <DEDUP_REMOVED lines=17> */
.L_x_2641:
        /* <DEDUP_REMOVED lines=16> */
.L_x_2640:
        /* <DEDUP_REMOVED lines=14> */
.L_x_2636:
[----:B------:R-:W-:Y:S05]  /*08d0*/  BSYNC B0 ;  /* 0x0000000000007941 */ /* 0x000fea0003800000 */
.L_x_2635:
        /* <DEDUP_REMOVED lines=21> */
.L_x_2644:
        /* <DEDUP_REMOVED lines=11> */
.L_x_2643:
        /* <DEDUP_REMOVED lines=10> */
.L_x_2642:
        /* <DEDUP_REMOVED lines=15> */
.L_x_2646:
        /* <DEDUP_REMOVED lines=44> */
.L_x_2645:
        /* <DEDUP_REMOVED lines=24> */
.L_x_2647:
        /* <DEDUP_REMOVED lines=8> */
.L_x_2648:
        /* <DEDUP_REMOVED lines=12> */
.L_x_2649:
        /* <DEDUP_REMOVED lines=8> */
.L_x_2650:
        /* <DEDUP_REMOVED lines=8> */
.L_x_2651:
        /* <DEDUP_REMOVED lines=29> */
.L_x_2661:
        /* <DEDUP_REMOVED lines=168> */
.L_x_2654:
        /* <DEDUP_REMOVED lines=91> */
.L_x_2655:
        /* <DEDUP_REMOVED lines=144> */
.L_x_2656:
        /* <DEDUP_REMOVED lines=91> */
.L_x_2657:
        /* <DEDUP_REMOVED lines=144> */
.L_x_2658:
        /* <DEDUP_REMOVED lines=91> */
.L_x_2659:
        /* <DEDUP_REMOVED lines=141> */
.L_x_2660:
        /* <DEDUP_REMOVED lines=91> */
.L_x_2653:
[----:B------:R-:W0:Y:S01]  /*50d0*/  LDC R29, c[0x0][0x23c] ;  /* 0x00008f00ff1d7b82 */ /* 0x000e220000000800 */
[----:B------:R-:W-:Y:S01]  /*50e0*/  IADD3 R20, R20, 0x20, RZ ;  /* 0x0000002014147810 */ /* 0x000fe20007ffe0ff */
[----:B------:R-:W-:-:S03]  /*50f0*/  UIADD3 UR4, UR4, 0x40, URZ ;  /* 0x0000004004047890 */ /* 0x000fc6000fffe03f */
[C---:B------:R-:W-:Y:S02]  /*5100*/  ISETP.GE.AND P2, PT, R20.reuse, UR5, PT ;  /* 0x0000000514007c0c */ /* 0x040fe4000bf46270 */
[----:B------:R-:W-:Y:S01]  /*5110*/  ISETP.LT.AND P3, PT, R20, R7, PT ;  /* 0x000000071400720c */ /* 0x000fe20003f61270 */
[----:B0-----:R-:W-:-:S12]  /*5120*/  IMAD.WIDE R30, R29, 0x10, R30 ;  /* 0x000000101d1e7825 */ /* 0x001fd800078e021e */
[----:B------:R-:W-:Y:S05]  /*5130*/  @!P2 BRA P3, `(.L_x_2661) ;  /* 0xffffffc000e0a947 */ /* 0x000fea000183ffff */
.L_x_2652:
        /* <DEDUP_REMOVED lines=8> */
.L_x_2665:
        /* <DEDUP_REMOVED lines=9> */
[----:B0-----:R-:W-:Y:S02]  /*5250*/  IMAD.WIDE R8, R29, 0x4, R30 ;  /* 0x000000041d087825 */ /* 0x001fe400078e021e */
[----:B------:R-:W2:Y:S04]  /*5260*/  @!P2 LDG.E.U16.CONSTANT R3, desc[UR8][R2.64] ;  /* 0x000000080203a981 */ /* 0x000ea8000c1e9500 */
[----:B------:R1:W5:Y:S01]  /*5270*/  LDG.E.128.CONSTANT R12, desc[UR8][R8.64] ;  /* 0x00000008080c7981 */ /* 0x000362000c1e9d00 */
[----:B---3--:R-:W-:Y:S02]  /*5280*/  @!P2 PRMT R6, R10, 0x7610, R6 ;  /* 0x000076100a06a816 */ /* 0x008fe40000000006 */
[----:B------:R-:W-:Y:S02]  /*5290*/  @!P2 PRMT R5, R11, 0x7610, R5 ;  /* 0x000076100b05a816 */ /* 0x000fe40000000005 */
[----:B------:R-:W-:-:S02]  /*52a0*/  @!P2 PRMT R6, R6, 0x7610, R10 ;  /* 0x000076100606a816 */ /* 0x000fc4000000000a */
[----:B------:R-:W-:Y:S02]  /*52b0*/  @!P2 PRMT R5, R5, 0x7610, R11 ;  /* 0x000076100505a816 */ /* 0x000fe4000000000b */
[----:B--2---:R-:W-:Y:S01]  /*52c0*/  @!P2 IADD3 R23, R3, R20, RZ ;  /* 0x000000140317a210 */ /* 0x004fe20007ffe0ff */
[----:B------:R-:W-:Y:S01]  /*52d0*/  IMAD.WIDE R2, R29, 0x4, R8 ;  /* 0x000000041d027825 */ /* 0x000fe200078e0208 */
[----:B-1----:R-:W-:Y:S06]  /*52e0*/  @!P1 BRA `(.L_x_2663) ;  /* 0x0000001400fc9947 */ /* 0x002fec0003800000 */
[----:B------:R-:W2:Y:S01]  /*52f0*/  LDG.E.128.CONSTANT R8, desc[UR8][R2.64] ;  /* 0x0000000802087981 */ /* 0x000ea2000c1e9d00 */
[----:B-----5:R-:W-:Y:S01]  /*5300*/  SHF.R.U32.HI R4, RZ, 0xf, R16 ;  /* 0x0000000fff047819 */ /* 0x020fe20000011610 */
[----:B------:R-:W-:Y:S01]  /*5310*/  HFMA2.MMA R47, -RZ, RZ, 0, 0.015625 ;  /* 0x00002400ff2f7435 */ /* 0x000fe200000001ff */
[----:B------:R-:W-:Y:S02]  /*5320*/  SHF.R.U32.HI R31, RZ, 0xe, R12 ;  /* 0x0000000eff1f7819 */ /* 0x000fe4000001160c */
[----:B------:R-:W-:Y:S02]  /*5330*/  LOP3.LUT R4, R4, 0x10001, RZ, 0xc0, !PT ;  /* 0x0001000104047812 */ /* 0x000fe400078ec0ff */
[--C-:B------:R-:W-:Y:S02]  /*5340*/  SHF.R.U32.HI R32, RZ, 0xf, R17.reuse ;  /* 0x0000000fff207819 */ /* 0x100fe40000011611 */
[----:B------:R-:W-:Y:S02]  /*5350*/  LOP3.LUT R33, R17, 0x380038, RZ, 0xc0, !PT ;  /* 0x0038003811217812 */ /* 0x000fe400078ec0ff */
[----:B------:R-:W-:-:S02]  /*5360*/  SHF.R.U32.HI R64, RZ, 0x6, R17 ;  /* 0x00000006ff407819 */ /* 0x000fc40000011611 */
[----:B------:R-:W-:Y:S02]  /*5370*/  LOP3.LUT R66, R17, 0x70007, RZ, 0xc0, !PT ;  /* 0x0007000711427812 */ /* 0x000fe400078ec0ff */
[----:B------:R-:W-:Y:S02]  /*5380*/  LOP3.LUT R31, R4, 0x20002, R31, 0xf8, !PT ;  /* 0x00020002041f7812 */ /* 0x000fe400078ef81f */
[----:B------:R-:W-:Y:S02]  /*5390*/  SHF.R.U32.HI R36, RZ, 0xf, R18 ;  /* 0x0000000fff247819 */ /* 0x000fe40000011612 */
[--C-:B------:R-:W-:Y:S02]  /*53a0*/  SHF.R.U32.HI R40, RZ, 0xf, R19.reuse ;  /* 0x0000000fff287819 */ /* 0x100fe40000011613 */
[----:B------:R-:W-:Y:S02]  /*53b0*/  LOP3.LUT R41, R19, 0x380038, RZ, 0xc0, !PT ;  /* 0x0038003813297812 */ /* 0x000fe400078ec0ff */
[----:B------:R-:W-:-:S02]  /*53c0*/  SHF.R.U32.HI R17, RZ, 0x6, R19 ;  /* 0x00000006ff117819 */ /* 0x000fc40000011613 */
[----:B------:R-:W-:Y:S02]  /*53d0*/  LOP3.LUT R67, R19, 0x70007, RZ, 0xc0, !PT ;  /* 0x0007000713437812 */ /* 0x000fe400078ec0ff */
[----:B------:R-:W-:Y:S02]  /*53e0*/  SHF.R.U32.HI R35, RZ, 0xe, R13 ;  /* 0x0000000eff237819 */ /* 0x000fe4000001160d */
[----:B------:R-:W-:Y:S02]  /*53f0*/  PRMT R4, R21, 0x9910, RZ ;  /* 0x0000991015047816 */ /* 0x000fe400000000ff */
[----:B------:R-:W-:Y:S02]  /*5400*/  LOP3.LUT R32, R32, 0x10001, RZ, 0xc0, !PT ;  /* 0x0001000120207812 */ /* 0x000fe400078ec0ff */
        /* <DEDUP_REMOVED lines=15> */
[----:B------:R-:W-:Y:S02]  /*5500*/  LOP3.LUT R35, R32, 0x20002, R35, 0xf8, !PT ;  /* 0x0002000220237812 */ /* 0x000fe400078ef823 */
[----:B------:R-:W-:Y:S02]  /*5510*/  ISETP.NE.AND P2, PT, R4, RZ, PT ;  /* 0x000000ff0400720c */ /* 0x000fe40003f45270 */
[----:B------:R-:W-:Y:S02]  /*5520*/  LOP3.LUT R40, R40, 0x10001, RZ, 0xc0, !PT ;  /* 0x0001000128287812 */ /* 0x000fe400078ec0ff */
        /* <DEDUP_REMOVED lines=12> */
[----:B------:R-:W-:Y:S02]  /*55f0*/  MOV R46, 0x3000 ;  /* 0x00003000002e7802 */ /* 0x000fe40000000f00 */
        /* <DEDUP_REMOVED lines=26> */
[----:B------:R-:W-:-:S05]  /*57a0*/  LOP3.LUT R68, R68, 0x64006400, RZ, 0xfc, !PT ;  /* 0x6400640044447812 */ /* 0x000fca00078efcff */
[----:B------:R-:W-:Y:S01]  /*57b0*/  HADD2 R68, R68, -1028, -1028 ;  /* 0xe404e40444447430 */ /* 0x000fe20000000000 */
        /* <DEDUP_REMOVED lines=9> */
[----:B------:R-:W-:Y:S02]  /*5850*/  LOP3.LUT R11, R35, 0x40004, R8, 0xf8, !PT ;  /* 0x00040004230b7812 */ /* 0x000fe400078ef808 */
[----:B------:R-:W-:Y:S02]  /*5860*/  LOP3.LUT R35, R33, 0x64006400, RZ, 0xfc, !PT ;  /* 0x6400640021237812 */ /* 0x000fe400078efcff */
[----:B------:R-:W-:-:S02]  /*5870*/  LOP3.LUT R36, R9, 0x380038, RZ, 0xc0, !PT ;  /* 0x0038003809247812 */ /* 0x000fc400078ec0ff */
[----:B------:R-:W-:Y:S01]  /*5880*/  SHF.R.U32.HI R69, RZ, 0x6, R9 ;  /* 0x00000006ff457819 */ /* 0x000fe20000011609 */
[-C--:B------:R-:W-:Y:S01]  /*5890*/  HFMA2 R62, R35, R46.reuse.H0_H0, -132, -132 ;  /* 0xd820d820233e7431 */ /* 0x080fe2000004002e */
[----:B------:R-:W-:Y:S01]  /*58a0*/  LOP3.LUT R75, R9, 0x70007, RZ, 0xc0, !PT ;  /* 0x00070007094b7812 */ /* 0x000fe200078ec0ff */
[----:B------:R-:W-:Y:S01]  /*58b0*/  HFMA2 R35, R85, R46.H0_H0, -132, -132 ;  /* 0xd820d82055237431 */ /* 0x000fe2000004002e */
[----:B------:R-:W-:Y:S02]  /*58c0*/  LOP3.LUT R33, R12, 0x380038, RZ, 0xc0, !PT ;  /* 0x003800380c217812 */ /* 0x000fe400078ec0ff */
[--C-:B------:R-:W-:Y:S02]  /*58d0*/  SHF.R.U32.HI R9, RZ, 0xd, R10.reuse ;  /* 0x0000000dff097819 */ /* 0x100fe4000001160a */
[----:B------:R-:W-:Y:S02]  /*58e0*/  LOP3.LUT R40, R10, 0x380038, RZ, 0xc0, !PT ;  /* 0x003800380a287812 */ /* 0x000fe400078ec0ff */
[----:B------:R-:W-:-:S02]  /*58f0*/  SHF.R.U32.HI R70, RZ, 0x6, R10 ;  /* 0x00000006ff467819 */ /* 0x000fc4000001160a */
[----:B------:R-:W-:Y:S02]  /*5900*/  LOP3.LUT R76, R10, 0x70007, RZ, 0xc0, !PT ;  /* 0x000700070a4c7812 */ /* 0x000fe400078ec0ff */
        /* <DEDUP_REMOVED lines=11> */
[----:B------:R-:W-:Y:S01]  /*59c0*/  LOP3.LUT R43, R36, 0x64006400, RZ, 0xfc, !PT ;  /* 0x64006400242b7812 */ /* 0x000fe200078efcff */
[-C--:B------:R-:W-:Y:S01]  /*59d0*/  HFMA2 R36, R55, R46.reuse.H0_H0, -132, -132 ;  /* 0xd820d82037247431 */ /* 0x080fe2000004002e */
[----:B------:R-:W-:Y:S01]  /*59e0*/  LOP3.LUT R9, R42, 0x40004, R9, 0xf8, !PT ;  /* 0x000400042a097812 */ /* 0x000fe200078ef809 */
        /* <DEDUP_REMOVED lines=72> */
[----:B------:R-:W-:Y:S02]  /*5e70*/  LOP3.LUT R17, R13, 0x64006400, RZ, 0xfc, !PT ;  /* 0x640064000d117812 */ /* 0x000fe400078efcff */
        /* <DEDUP_REMOVED lines=121> */
.L_x_2664:
        /* <DEDUP_REMOVED lines=77> */
.L_x_2663:
[----:B------:R-:W-:Y:S01]  /*6ae0*/  IADD3 R20, R20, 0x20, RZ ;  /* 0x0000002014147810 */ /* 0x000fe20007ffe0ff */
[----:B------:R-:W-:Y:S01]  /*6af0*/  UIADD3 UR4, UR4, 0x40, URZ ;  /* 0x0000004004047890 */ /* 0x000fe2000fffe03f */
[----:B------:R-:W-:Y:S02]  /*6b00*/  IMAD.WIDE R30, R29, 0x4, R2 ;  /* 0x000000041d1e7825 */ /* 0x000fe400078e0202 */
[C---:B------:R-:W-:Y:S02]  /*6b10*/  ISETP.GE.AND P2, PT, R20.reuse, UR5, PT ;  /* 0x0000000514007c0c */ /* 0x040fe4000bf46270 */
[----:B------:R-:W-:-:S13]  /*6b20*/  ISETP.LT.AND P3, PT, R20, R7, PT ;  /* 0x000000071400720c */ /* 0x000fda0003f61270 */
[----:B------:R-:W-:Y:S05]  /*6b30*/  @!P2 BRA P3, `(.L_x_2665) ;  /* 0xffffffe400a0a947 */ /* 0x000fea000183ffff */
.L_x_2662:
        /* <DEDUP_REMOVED lines=14> */
.L_x_2669:
        /* <DEDUP_REMOVED lines=17> */
[----:B-----5:R-:W-:Y:S02]  /*6d30*/  MOV R12, 0x2400 ;  /* 0x00002400000c7802 */ /* 0x020fe40000000f00 */
[----:B------:R-:W-:Y:S02]  /*6d40*/  PRMT R4, R21, 0x9910, RZ ;  /* 0x0000991015047816 */ /* 0x000fe400000000ff */
[----:B------:R-:W-:Y:S02]  /*6d50*/  PRMT R2, R12, 0x5410, R2 ;  /* 0x000054100c027816 */ /* 0x000fe40000000002 */
[----:B------:R-:W-:-:S03]  /*6d60*/  ISETP.NE.AND P2, PT, R4, RZ, PT ;  /* 0x000000ff0400720c */ /* 0x000fc60003f45270 */
        /* <DEDUP_REMOVED lines=12> */
[----:B------:R-:W-:Y:S02]  /*6e30*/  SHF.R.U32.HI R14, RZ, 0x8, R8 ;  /* 0x00000008ff0e7819 */ /* 0x000fe40000011608 */
[----:B------:R-:W-:Y:S02]  /*6e40*/  LOP3.LUT R18, R10, 0x64006400, RZ, 0xfc, !PT ;  /* 0x640064000a127812 */ /* 0x000fe400078efcff */
[----:B------:R-:W-:Y:S02]  /*6e50*/  SHF.R.U32.HI R53, RZ, 0x8, R11 ;  /* 0x00000008ff357819 */ /* 0x000fe4000001160b */
[C---:B------:R-:W-:Y:S01]  /*6e60*/  LOP3.LUT R36, R11.reuse, 0x300030, RZ, 0xc0, !PT ;  /* 0x003000300b247812 */ /* 0x040fe200078ec0ff */
[----:B------:R-:W-:Y:S01]  /*6e70*/  HFMA2 R18, R18, R2.H1_H1, -258, -258 ;  /* 0xdc08dc0812127431 */ /* 0x000fe20000060002 */
[C---:B------:R-:W-:Y:S02]  /*6e80*/  LOP3.LUT R44, R11.reuse, 0xc000c0, RZ, 0xc0, !PT ;  /* 0x00c000c00b2c7812 */ /* 0x040fe400078ec0ff */
[----:B------:R-:W-:-:S02]  /*6e90*/  LOP3.LUT R52, R11, 0x30003, RZ, 0xc0, !PT ;  /* 0x000300030b347812 */ /* 0x000fc400078ec0ff */
[----:B------:R-:W-:Y:S02]  /*6ea0*/  LOP3.LUT R17, R9, 0x64006400, RZ, 0xfc, !PT ;  /* 0x6400640009117812 */ /* 0x000fe400078efcff */
[----:B------:R-:W-:Y:S02]  /*6eb0*/  LOP3.LUT R10, R48, 0xc000c, RZ, 0xc0, !PT ;  /* 0x000c000c300a7812 */ /* 0x000fe400078ec0ff */
[----:B------:R-:W-:Y:S01]  /*6ec0*/  LOP3.LUT R9, R14, 0xc000c, RZ, 0xc0, !PT ;  /* 0x000c000c0e097812 */ /* 0x000fe200078ec0ff */
[----:B------:R-:W-:Y:S01]  /*6ed0*/  HFMA2 R17, R17, R2.H1_H1, -258, -258 ;  /* 0xdc08dc0811117431 */ /* 0x000fe20000060002 */
        /* <DEDUP_REMOVED lines=14> */
[----:B------:R-:W-:Y:S02]  /*6fc0*/  LOP3.LUT R34, R33, 0x64006400, RZ, 0xfc, !PT ;  /* 0x6400640021227812 */ /* 0x000fe400078efcff */
[----:B------:R-:W-:Y:S02]  /*6fd0*/  LOP3.LUT R10, R10, 0x64006400, RZ, 0xfc, !PT ;  /* 0x640064000a0a7812 */ /* 0x000fe400078efcff */
[----:B------:R-:W-:Y:S01]  /*6fe0*/  LOP3.LUT R12, R12, 0x64006400, RZ, 0xfc, !PT ;  /* 0x640064000c0c7812 */ /* 0x000fe200078efcff */
[-C--:B------:R-:W-:Y:S01]  /*6ff0*/  HFMA2 R34, R34, R43.reuse.H1_H1, -66, -66 ;  /* 0xd420d42022227431 */ /* 0x080fe2000006002b */
[----:B------:R-:W-:Y:S01]  /*7000*/  LOP3.LUT R33, R53, 0x300030, RZ, 0xc0, !PT ;  /* 0x0030003035217812 */ /* 0x000fe200078ec0ff */
[----:B------:R-:W-:Y:S01]  /*7010*/  HFMA2 R38, R10, R43.H1_H1, -66, -66 ;  /* 0xd420d4200a267431 */ /* 0x000fe2000006002b */
        /* <DEDUP_REMOVED lines=10> */
[C---:B------:R-:W-:Y:S01]  /*70c0*/  LOP3.LUT R4, R8.reuse, 0xc000c, RZ, 0xc0, !PT ;  /* 0x000c000c08047812 */ /* 0x040fe200078ec0ff */
[-C--:B------:R-:W-:Y:S01]  /*70d0*/  HFMA2 R36, R36, R43.reuse.H1_H1, -66, -66 ;  /* 0xd420d42024247431 */ /* 0x080fe2000006002b */
[----:B------:R-:W-:Y:S01]  /*70e0*/  LOP3.LUT R13, R8, 0xc000c0, RZ, 0xc0, !PT ;  /* 0x00c000c0080d7812 */ /* 0x000fe200078ec0ff */
[----:B------:R-:W-:Y:S01]  /*70f0*/  HFMA2 R40, R40, R43.H1_H1, -66, -66 ;  /* 0xd420d42028287431 */ /* 0x000fe2000006002b */
        /* <DEDUP_REMOVED lines=11> */
[-C--:B------:R-:W-:Y:S01]  /*71b0*/  HFMA2 R4, R4, R2.reuse.H1_H1, -258, -258 ;  /* 0xdc08dc0804047431 */ /* 0x080fe20000060002 */
[----:B------:R-:W-:Y:S01]  /*71c0*/  LOP3.LUT R43, R42, 0x64006400, RZ, 0xfc, !PT ;  /* 0x640064002a2b7812 */ /* 0x000fe200078efcff */
[-C--:B------:R-:W-:Y:S01]  /*71d0*/  HFMA2 R16, R16, R2.reuse.H1_H1, -258, -258 ;  /* 0xdc08dc0810107431 */ /* 0x080fe20000060002 */
        /* <DEDUP_REMOVED lines=22> */
[----:B------:R-:W-:Y:S01]  /*7340*/  LOP3.LUT R51, R50, 0x64006400, RZ, 0xfc, !PT ;  /* 0x6400640032337812 */ /* 0x000fe200078efcff */
[----:B------:R-:W-:Y:S01]  /*7350*/  HADD2 R50, R48, -1026, -1026 ;  /* 0xe402e40230327430 */ /* 0x000fe20000000000 */
[----:B------:R-:W-:Y:S01]  /*7360*/  LOP3.LUT R9, R53, 0x64006400, RZ, 0xfc, !PT ;  /* 0x6400640035097812 */ /* 0x000fe200078efcff */
        /* <DEDUP_REMOVED lines=48> */
.L_x_2668:
        /* <DEDUP_REMOVED lines=44> */
.L_x_2667:
[----:B------:R-:W-:Y:S01]  /*7930*/  IADD3 R20, R20, 0x10, RZ ;  /* 0x0000001014147810 */ /* 0x000fe20007ffe0ff */
[----:B------:R-:W-:Y:S01]  /*7940*/  UIADD3 UR4, UR4, 0x20, URZ ;  /* 0x0000002004047890 */ /* 0x000fe2000fffe03f */
[----:B------:R-:W-:Y:S02]  /*7950*/  IADD3 R30, P3, R30, R3, RZ ;  /* 0x000000031e1e7210 */ /* 0x000fe40007f7e0ff */
[C---:B------:R-:W-:Y:S02]  /*7960*/  ISETP.GE.AND P2, PT, R20.reuse, UR5, PT ;  /* 0x0000000514007c0c */ /* 0x040fe4000bf46270 */
[----:B------:R-:W-:Y:S02]  /*7970*/  ISETP.LT.AND P4, PT, R20, R7, PT ;  /* 0x000000071400720c */ /* 0x000fe40003f81270 */
[----:B------:R-:W-:-:S11]  /*7980*/  IADD3.X R31, R31, R0, RZ, P3, !PT ;  /* 0x000000001f1f7210 */ /* 0x000fd60001ffe4ff */
[----:B------:R-:W-:Y:S05]  /*7990*/  @!P2 BRA P4, `(.L_x_2669) ;  /* 0xfffffff000a0a947 */ /* 0x000fea000203ffff */
.L_x_2666:
[----:B------:R-:W-:Y:S05]  /*79a0*/  @!P1 EXIT ;  /* 0x000000000000994d */ /* 0x000fea0003800000 */
[----:B------:R-:W0:Y:S01]  /*79b0*/  S2R R0, SR_CTAID.X ;  /* 0x0000000000007919 */ /* 0x000e220000002500 */
[----:B------:R-:W1:Y:S01]  /*79c0*/  S2UR UR4, SR_CTAID.Y ;  /* 0x00000000000479c3 */ /* 0x000e620000002600 */
[----:B------:R-:W0:Y:S07]  /*79d0*/  S2R R3, SR_TID.X ;  /* 0x0000000000037919 */ /* 0x000e2e0000002100 */
[----:B-----5:R-:W2:Y:S08]  /*79e0*/  LDC.64 R12, c[0x0][0x238] ;  /* 0x00008e00ff0c7b82 */ /* 0x020eb00000000a00 */
[----:B------:R-:W3:Y:S01]  /*79f0*/  LDC.64 R6, c[0x0][0x230] ;  /* 0x00008c00ff067b82 */ /* 0x000ee20000000a00 */
[----:B-1----:R-:W-:Y:S01]  /*7a00*/  USHF.L.U32 UR4, UR4, 0x1, URZ ;  /* 0x0000000104047899 */ /* 0x002fe2000800063f */
[----:B0-----:R-:W-:-:S04]  /*7a10*/  LEA R0, R0, R3, 0x6 ;  /* 0x0000000300007211 */ /* 0x001fc800078e30ff */
[----:B------:R-:W-:-:S05]  /*7a20*/  SHF.L.U32 R0, R0, 0x2, RZ ;  /* 0x0000000200007819 */ /* 0x000fca00000006ff */
[----:B--2---:R-:W-:-:S04]  /*7a30*/  IMAD R8, R13, UR4, R0 ;  /* 0x000000040d087c24 */ /* 0x004fc8000f8e0200 */
[----:B---3--:R-:W-:-:S05]  /*7a40*/  IMAD.WIDE R2, R8, 0x2, R6 ;  /* 0x0000000208027825 */ /* 0x008fca00078e0206 */
[----:B------:R0:W-:Y:S01]  /*7a50*/  ATOM.E.ADD.F16x2.RN.STRONG.GPU P0, RZ, desc[UR8][R2.64], R27 ;  /* 0x0000001b02ff79a2 */ /* 0x0001e2000810e1c8 */
[----:B------:R-:W-:Y:S01]  /*7a60*/  IADD3 R5, RZ, -UR4, RZ ;  /* 0x80000004ff057c10 */ /* 0x000fe2000fffe0ff */
[----:B------:R-:W-:Y:S03]  /*7a70*/  BSSY B0, `(.L_x_2670) ;  /* 0x0000010000007945 */ /* 0x000fe60003800000 */
[----:B------:R-:W-:Y:S01]  /*7a80*/  VIADDMNMX R0, R5, R12, 0x2, PT ;  /* 0x0000000205007446 */ /* 0x000fe2000380010c */
[----:B0-----:R-:W-:Y:S06]  /*7a90*/  @P0 BRA `(.L_x_2671) ;  /* 0x0000000000340947 */ /* 0x001fec0003800000 */
[----:B------:R-:W0:Y:S02]  /*7aa0*/  QSPC.E.S P0, RZ, [R2] ;  /* 0x0000000002ff73aa */ /* 0x000e240000000500 */
[----:B0-----:R-:W-:Y:S05]  /*7ab0*/  @!P0 BRA `(.L_x_2672) ;  /* 0x0000000000208947 */ /* 0x001fea0003800000 */
[----:B------:R-:W-:-:S04]  /*7ac0*/  MOV R4, R2 ;  /* 0x0000000200047202 */ /* 0x000fc80000000f00 */
[----:B------:R-:W-:-:S07]  /*7ad0*/  MOV R4, R4 ;  /* 0x0000000400047202 */ /* 0x000fce0000000f00 */
.L_x_2673:
[----:B------:R-:W0:Y:S02]  /*7ae0*/  LDS R10, [R4] ;  /* 0x00000000040a7984 */ /* 0x000e240000000800 */
[----:B0-----:R-:W-:-:S06]  /*7af0*/  HADD2 R11, R10, R27 ;  /* 0x0000001b0a0b7230 */ /* 0x001fcc0000000000 */
[----:B------:R-:W0:Y:S02]  /*7b00*/  ATOMS.CAST.SPIN R11, [R4], R10, R11 ;  /* 0x0000000a040b738d */ /* 0x000e24000180000b */
[----:B0-----:R-:W-:-:S13]  /*7b10*/  ISETP.EQ.U32.AND P0, PT, R11, 0x1, PT ;  /* 0x000000010b00780c */ /* 0x001fda0003f02070 */
[----:B------:R-:W-:Y:S05]  /*7b20*/  @!P0 BRA `(.L_x_2673) ;  /* 0xfffffffc00ec8947 */ /* 0x000fea000383ffff */
[----:B------:R-:W-:Y:S05]  /*7b30*/  BRA `(.L_x_2671) ;  /* 0x00000000000c7947 */ /* 0x000fea0003800000 */
.L_x_2672:
[----:B------:R-:W2:Y:S02]  /*7b40*/  LD.E R4, desc[UR8][R2.64] ;  /* 0x0000000802047980 */ /* 0x000ea4000c101900 */
[----:B--2---:R-:W-:-:S05]  /*7b50*/  IADD3 R5, R27, R4, RZ ;  /* 0x000000041b057210 */ /* 0x004fca0007ffe0ff */
[----:B------:R0:W-:Y:S02]  /*7b60*/  ST.E desc[UR8][R2.64], R5 ;  /* 0x0000000502007985 */ /* 0x0001e4000c101908 */
.L_x_2671:
[----:B------:R-:W-:Y:S05]  /*7b70*/  BSYNC B0 ;  /* 0x0000000000007941 */ /* 0x000fea0003800000 */
.L_x_2670:
[----:B------:R1:W-:Y:S01]  /*7b80*/  ATOM.E.ADD.F16x2.RN.STRONG.GPU P0, RZ, desc[UR8][R2.64+0x4], R26 ;  /* 0x0000041a02ff79a2 */ /* 0x0003e2000810e1c8 */
[----:B------:R-:W-:Y:S04]  /*7b90*/  BSSY B0, `(.L_x_2674) ;  /* 0x000000e000007945 */ /* 0x000fe80003800000 */
[----:B-1----:R-:W-:Y:S05]  /*7ba0*/  @P0 BRA `(.L_x_2675) ;  /* 0x0000000000300947 */ /* 0x002fea0003800000 */
[----:B------:R-:W1:Y:S02]  /*7bb0*/  QSPC.E.S P0, RZ, [R2+0x4] ;  /* 0x0000040002ff73aa */ /* 0x000e640000000500 */
[----:B-1----:R-:W-:Y:S05]  /*7bc0*/  @!P0 BRA `(.L_x_2676) ;  /* 0x00000000001c8947 */ /* 0x002fea0003800000 */
[----:B0-----:R-:W-:-:S07]  /*7bd0*/  MOV R2, R2 ;  /* 0x0000000200027202 */ /* 0x001fce0000000f00 */
.L_x_2677:
[----:B------:R-:W0:Y:S02]  /*7be0*/  LDS R4, [R2+0x4] ;  /* 0x0000040002047984 */ /* 0x000e240000000800 */
[----:B0-----:R-:W-:-:S10]  /*7bf0*/  HFMA2.MMA R5, R4, 1, 1, R26 ;  /* 0x3c003c0004057835 */ /* 0x001fd4000000001a */
[----:B------:R-:W0:Y:S02]  /*7c00*/  ATOMS.CAST.SPIN R5, [R2+0x4], R4, R5 ;  /* 0x000004040205738d */ /* 0x000e240001800005 */
[----:B0-----:R-:W-:-:S13]  /*7c10*/  ISETP.EQ.U32.AND P0, PT, R5, 0x1, PT ;  /* 0x000000010500780c */ /* 0x001fda0003f02070 */
[----:B------:R-:W-:Y:S05]  /*7c20*/  @!P0 BRA `(.L_x_2677) ;  /* 0xfffffffc00ec8947 */ /* 0x000fea000383ffff */
[----:B------:R-:W-:Y:S05]  /*7c30*/  BRA `(.L_x_2675) ;  /* 0x00000000000c7947 */ /* 0x000fea0003800000 */
.L_x_2676:
[----:B------:R-:W0:Y:S02]  /*7c40*/  LD.E R4, desc[UR8][R2.64+0x4] ;  /* 0x0000040802047980 */ /* 0x000e24000c101900 */
[----:B0-----:R-:W-:-:S05]  /*7c50*/  IADD3 R5, R26, R4, RZ ;  /* 0x000000041a057210 */ /* 0x001fca0007ffe0ff */
[----:B------:R1:W-:Y:S02]  /*7c60*/  ST.E desc[UR8][R2.64+0x4], R5 ;  /* 0x0000040502007985 */ /* 0x0003e4000c101908 */
.L_x_2675:
[----:B------:R-:W-:Y:S05]  /*7c70*/  BSYNC B0 ;  /* 0x0000000000007941 */ /* 0x000fea0003800000 */
.L_x_2674:
        /* <DEDUP_REMOVED lines=11> */
.L_x_2681:
[----:B------:R-:W0:Y:S02]  /*7d30*/  LDS R6, [R4] ;  /* 0x0000000004067984 */ /* 0x000e240000000800 */
[----:B0-----:R-:W-:-:S06]  /*7d40*/  HADD2 R7, R6, R25 ;  /* 0x0000001906077230 */ /* 0x001fcc0000000000 */
[----:B------:R-:W0:Y:S02]  /*7d50*/  ATOMS.CAST.SPIN R7, [R4], R6, R7 ;  /* 0x000000060407738d */ /* 0x000e240001800007 */
[----:B0-----:R-:W-:-:S13]  /*7d60*/  ISETP.EQ.U32.AND P0, PT, R7, 0x1, PT ;  /* 0x000000010700780c */ /* 0x001fda0003f02070 */
[----:B------:R-:W-:Y:S05]  /*7d70*/  @!P0 BRA `(.L_x_2681) ;  /* 0xfffffffc00ec8947 */ /* 0x000fea000383ffff */
[----:B------:R-:W-:Y:S05]  /*7d80*/  BRA `(.L_x_2679) ;  /* 0x00000000000c7947 */ /* 0x000fea0003800000 */
.L_x_2680:
[----:B------:R-:W2:Y:S02]  /*7d90*/  LD.E R0, desc[UR8][R2.64] ;  /* 0x0000000802007980 */ /* 0x000ea4000c101900 */
[----:B--2---:R-:W-:-:S05]  /*7da0*/  IADD3 R5, R25, R0, RZ ;  /* 0x0000000019057210 */ /* 0x004fca0007ffe0ff */
[----:B------:R0:W-:Y:S02]  /*7db0*/  ST.E desc[UR8][R2.64], R5 ;  /* 0x0000000502007985 */ /* 0x0001e4000c101908 */
.L_x_2679:
[----:B------:R-:W-:Y:S05]  /*7dc0*/  BSYNC B0 ;  /* 0x0000000000007941 */ /* 0x000fea0003800000 */
.L_x_2678:
[----:B------:R1:W-:Y:S02]  /*7dd0*/  ATOM.E.ADD.F16x2.RN.STRONG.GPU P0, RZ, desc[UR8][R2.64+0x4], R24 ;  /* 0x0000041802ff79a2 */ /* 0x0003e4000810e1c8 */
[----:B-1----:R-:W-:Y:S05]  /*7de0*/  @P0 EXIT ;  /* 0x000000000000094d */ /* 0x002fea0003800000 */
[----:B------:R-:W1:Y:S02]  /*7df0*/  QSPC.E.S P0, RZ, [R2+0x4] ;  /* 0x0000040002ff73aa */ /* 0x000e640000000500 */
[----:B-1----:R-:W-:Y:S05]  /*7e00*/  @!P0 BRA `(.L_x_2682) ;  /* 0x00000000001c8947 */ /* 0x002fea0003800000 */
[----:B0-----:R-:W-:-:S07]  /*7e10*/  MOV R2, R2 ;  /* 0x0000000200027202 */ /* 0x001fce0000000f00 */
.L_x_2683:
[----:B------:R-:W0:Y:S02]  /*7e20*/  LDS R4, [R2+0x4] ;  /* 0x0000040002047984 */ /* 0x000e240000000800 */
[----:B0-----:R-:W-:-:S10]  /*7e30*/  HFMA2.MMA R5, R4, 1, 1, R24 ;  /* 0x3c003c0004057835 */ /* 0x001fd40000000018 */
[----:B------:R-:W0:Y:S02]  /*7e40*/  ATOMS.CAST.SPIN R5, [R2+0x4], R4, R5 ;  /* 0x000004040205738d */ /* 0x000e240001800005 */
[----:B0-----:R-:W-:-:S13]  /*7e50*/  ISETP.EQ.U32.AND P0, PT, R5, 0x1, PT ;  /* 0x000000010500780c */ /* 0x001fda0003f02070 */
[----:B------:R-:W-:Y:S05]  /*7e60*/  @!P0 BRA `(.L_x_2683) ;  /* 0xfffffffc00ec8947 */ /* 0x000fea000383ffff */
[----:B------:R-:W-:Y:S05]  /*7e70*/  EXIT ;  /* 0x000000000000794d */ /* 0x000fea0003800000 */
.L_x_2682:
[----:B------:R-:W0:Y:S02]  /*7e80*/  LD.E R0, desc[UR8][R2.64+0x4] ;  /* 0x0000040802007980 */ /* 0x000e24000c101900 */
[----:B0-----:R-:W-:-:S05]  /*7e90*/  IADD3 R5, R24, R0, RZ ;  /* 0x0000000018057210 */ /* 0x001fca0007ffe0ff */
[----:B------:R-:W-:Y:S01]  /*7ea0*/  ST.E desc[UR8][R2.64+0x4], R5 ;  /* 0x0000040502007985 */ /* 0x000fe2000c101908 */
[----:B------:R-:W-:Y:S05]  /*7eb0*/  EXIT ;  /* 0x000000000000794d */ /* 0x000fea0003800000 */
.L_x_2684:
        /* <DEDUP_REMOVED lines=12> */
.L_x_3706:


//--------------------- .text._Z23gemm_half_q_half_kernelILi2ELi4ELb1ELb0ELi64EEvPK6__halfPKjS4_S2_PS0_iiiiPKtS7_iiiiiibS2_i --------------------------
	.section	.text._Z23gemm_half_q_half_kernelILi2ELi4ELb1ELb0ELi64EEvPK6__halfPKjS4_S2_PS0_iiiiPKtS7_iiiiiibS2_i,"ax",@progbits
	.align	128
        .global         _Z23gemm_half_q_half_kernelILi2ELi4ELb1ELb0ELi64EEvPK6__halfPKjS4_S2_PS0_iiiiPKtS7_iiiiiibS2_i
        .type           _Z23gemm_half_q_half_kernelILi2ELi4ELb1ELb0ELi64EEvPK6__halfPKjS4_S2_PS0_iiiiPKtS7_iiiiiibS2_i,@function
        .size           _Z23gemm_half_q_half_kernelILi2ELi4ELb1ELb0ELi64EEvPK6__halfPKjS4_S2_PS0_iiiiPKtS7_iiiiiibS2_i,(.L_x_3707 - _Z23gemm_half_q_half_kernelILi2ELi4ELb1ELb0ELi64EEvPK6__halfPKjS4_S2_PS0_iiiiPKtS7_iiiiiibS2_i)
        .other          _Z23gemm_half_q_half_kernelILi2ELi4ELb1ELb0ELi64EEvPK6__halfPKjS4_S2_PS0_iiiiPKtS7_iiiiiibS2_i,@"STO_CUDA_ENTRY STV_DEFAULT"
_Z23gemm_half_q_half_kernelILi2ELi4ELb1ELb0ELi64EEvPK6__halfPKjS4_S2_PS0_iiiiPKtS7_iiiiiibS2_i:
.text._Z23gemm_half_q_half_kernelILi2ELi4ELb1ELb0ELi64EEvPK6__halfPKjS4_S2_PS0_iiiiPKtS7_iiiiiibS2_i:
        /* <DEDUP_REMOVED lines=25> */
.L_x_2685:
        /* <DEDUP_REMOVED lines=37> */
.L_x_2690:
        /* <DEDUP_REMOVED lines=16> */
.L_x_2689:
        /* <DEDUP_REMOVED lines=16> */
.L_x_2688:
        /* <DEDUP_REMOVED lines=17> */
.L_x_2692:
        /* <DEDUP_REMOVED lines=16> */
.L_x_2691:
        /* <DEDUP_REMOVED lines=14> */
.L_x_2687:
[----:B------:R-:W-:Y:S05]  /*08d0*/  BSYNC B0 ;  /* 0x0000000000007941 */ /* 0x000fea0003800000 */
.L_x_2686:
        /* <DEDUP_REMOVED lines=21> */
.L_x_2695:
        /* <DEDUP_REMOVED lines=11> */
.L_x_2694:
        /* <DEDUP_REMOVED lines=10> */
.L_x_2693:
        /* <DEDUP_REMOVED lines=10> */
[----:B------:R-:W-:Y:S01]  /*0c20*/  IMAD.SHL.U32 R5, R6, 0x4, RZ ;  /* 0x0000000406057824 */ /* 0x000fe200078e00ff */
[----:B------:R-:W-:Y:S01]  /*0c30*/  MOV R19, R85 ;  /* 0x0000005500137202 */ /* 0x000fe20000000f00 */
[----:B------:R-:W-:Y:S01]  /*0c40*/  IMAD.MOV.U32 R11, RZ, RZ, RZ ;  /* 0x000000ffff0b7224 */ /* 0x000fe200078e00ff */
[----:B------:R-:W-:Y:S02]  /*0c50*/  LEA.HI R7, R7, R6, RZ, 0x3 ;  /* 0x0000000607077211 */ /* 0x000fe400078f18ff */
[----:B------:R-:W-:Y:S02]  /*0c60*/  LOP3.LUT R5, R5, 0x10, RZ, 0xc0, !PT ;  /* 0x0000001005057812 */ /* 0x000fe400078ec0ff */
[----:B------:R-:W-:-:S07]  /*0c70*/  SHF.R.S32.HI R7, RZ, 0x3, R7 ;  /* 0x00000003ff077819 */ /* 0x000fce0000011407 */
.L_x_2697:
[----:B---3--:R-:W3:Y:S01]  /*0c80*/  LDC.64 R12, c[0x0][0x220] ;  /* 0x00008800ff0c7b82 */ /* 0x008ee20000000a00 */
        /* <DEDUP_REMOVED lines=23> */
[----:B------:R-:W-:Y:S02]  /*0e00*/  VIADD R21, R21, 0x1 ;  /* 0x0000000115157836 */ /* 0x000fe40000000000 */
[----:B------:R-:W-:Y:S01]  /*0e10*/  VIADD R12, R12, 0x1 ;  /* 0x000000010c0c7836 */ /* 0x000fe20000000000 */
[----:B------:R-:W-:Y:S01]  /*0e20*/  I2F.F16 R20, R20 ;  /* 0x0000001400147306 */ /* 0x000fe20000200c00 */
[----:B------:R-:W-:Y:S02]  /*0e30*/  VIADD R18, R18, 0x1 ;  /* 0x0000000112127836 */ /* 0x000fe40000000000 */
[----:B------:R-:W-:Y:S02]  /*0e40*/  IMAD R21, R21, R21, RZ ;  /* 0x0000001515157224 */ /* 0x000fe400078e02ff */
[----:B---3--:R-:W-:Y:S02]  /*0e50*/  IMAD R15, R12, R12, RZ ;  /* 0x0000000c0c0f7224 */ /* 0x008fe400078e02ff */
[----:B------:R-:W-:-:S02]  /*0e60*/  IMAD R18, R18, R18, RZ ;  /* 0x0000001212127224 */ /* 0x000fc400078e02ff */
[----:B------:R-:W3:Y:S01]  /*0e70*/  I2F.F16 R21, R21 ;  /* 0x0000001500157306 */ /* 0x000ee20000200c00 */
[----:B--2---:R-:W-:-:S05]  /*0e80*/  IMAD.IADD R19, R16, 0x1, R19 ;  /* 0x0000000110137824 */ /* 0x004fca00078e0213 */
[----:B------:R-:W-:Y:S02]  /*0e90*/  ISETP.GE.AND P2, PT, R19, R84, PT ;  /* 0x000000541300720c */ /* 0x000fe40003f46270 */
[----:B------:R-:W-:Y:S01]  /*0ea0*/  I2F.F16 R15, R15 ;  /* 0x0000000f000f7306 */ /* 0x000fe20000200c00 */
[----:B---3--:R-:W-:-:S07]  /*0eb0*/  PRMT R21, R20, 0x5410, R21 ;  /* 0x0000541014157816 */ /* 0x008fce0000000015 */
[----:B------:R-:W2:Y:S01]  /*0ec0*/  I2F.F16 R18, R18 ;  /* 0x0000001200127306 */ /* 0x000ea20000200c00 */
[----:B------:R-:W-:Y:S01]  /*0ed0*/  HMUL2 R12, R21, R14.H0_H0 ;  /* 0x2000000e150c7232 */ /* 0x000fe20000000000 */
[----:B--2---:R-:W-:-:S05]  /*0ee0*/  PRMT R13, R18, 0x5410, R15 ;  /* 0x00005410120d7816 */ /* 0x004fca000000000f */
[----:B------:R-:W-:Y:S01]  /*0ef0*/  HMUL2 R13, R13, R14.H0_H0 ;  /* 0x2000000e0d0d7232 */ /* 0x000fe20000000000 */
[C---:B------:R-:W-:Y:S01]  /*0f00*/  LEA R14, R11.reuse, R1, 0x3 ;  /* 0x000000010b0e7211 */ /* 0x040fe200078e18ff */
[----:B------:R-:W-:-:S04]  /*0f10*/  VIADD R11, R11, 0x1 ;  /* 0x000000010b0b7836 */ /* 0x000fc80000000000 */
[----:B------:R3:W-:Y:S01]  /*0f20*/  STL.64 [R14], R12 ;  /* 0x0000000c0e007387 */ /* 0x0007e20000100a00 */
[----:B------:R-:W-:Y:S05]  /*0f30*/  @!P2 BRA `(.L_x_2697) ;  /* 0xfffffffc0050a947 */ /* 0x000fea000383ffff */
.L_x_2696:
        /* <DEDUP_REMOVED lines=15> */
[----:B-1----:R-:W-:-:S04]  /*1030*/  VIMNMX R5, R85, R8, PT ;  /* 0x0000000855057248 */ /* 0x002fc80003fe0100 */
[----:B------:R-:W-:-:S04]  /*1040*/  IADD3 R5, R5, -UR4, RZ ;  /* 0x8000000405057c10 */ /* 0x000fc8000fffe0ff */
[----:B------:R-:W-:-:S04]  /*1050*/  SHF.R.S32.HI R8, RZ, 0x1f, R5 ;  /* 0x0000001fff087819 */ /* 0x000fc80000011405 */
[----:B------:R-:W-:-:S04]  /*1060*/  LEA.HI R8, R8, R5, RZ, 0x5 ;  /* 0x0000000508087211 */ /* 0x000fc800078f28ff */
[----:B------:R-:W-:-:S05]  /*1070*/  SHF.R.S32.HI R8, RZ, 0x5, R8 ;  /* 0x00000005ff087819 */ /* 0x000fca0000011408 */
[----:B------:R-:W-:-:S07]  /*1080*/  IMAD R5, R8, 0x6, RZ ;  /* 0x0000000608057824 */ /* 0x000fce00078e02ff */
.L_x_2698:
        /* <DEDUP_REMOVED lines=8> */
.L_x_2699:
[----:B---3--:R-:W-:Y:S01]  /*1110*/  SHF.R.S32.HI R12, RZ, 0x5, R9 ;  /* 0x00000005ff0c7819 */ /* 0x008fe20000011409 */
        /* <DEDUP_REMOVED lines=8> */
[----:B------:R-:W-:-:S04]  /*11a0*/  SHF.R.S32.HI R9, RZ, 0x5, R9 ;  /* 0x00000005ff097819 */ /* 0x000fc80000011409 */
[----:B------:R-:W-:-:S07]  /*11b0*/  SHF.L.U32 R9, R9, 0x2, RZ ;  /* 0x0000000209097819 */ /* 0x000fce00000006ff */
.L_x_2700:
        /* <DEDUP_REMOVED lines=8> */
.L_x_2701:
        /* <DEDUP_REMOVED lines=9> */
.L_x_2702:
[----:B------:R-:W-:Y:S02]  /*12d0*/  ISETP.GE.OR P0, PT, R85, UR6, P0 ;  /* 0x0000000655007c0c */ /* 0x000fe40008706670 */
        /* <DEDUP_REMOVED lines=29> */
.L_x_2706:
[----:B------:R-:W-:Y:S01]  /*14b0*/  ISETP.NE.AND P3, PT, R85, R82, PT ;  /* 0x000000525500720c */ /* 0x000fe20003f65270 */
[----:B------:R-:W0:-:S12]  /*14c0*/  LDC R37, c[0x0][0x23c] ;  /* 0x00008f00ff257b82 */ /* 0x000e180000000800 */
[----:B------:R-:W1:Y:S01]  /*14d0*/  @!P3 LDC.64 R2, c[0x0][0x248] ;  /* 0x00009200ff02bb82 */ /* 0x000e620000000a00 */
[----:B------:R-:W-:Y:S02]  /*14e0*/  @!P3 VIADD R83, R83, 0x1 ;  /* 0x000000015353b836 */ /* 0x000fe40000000000 */
[----:B------:R-:W-:-:S03]  /*14f0*/  @!P3 IMAD.SHL.U32 R5, R85, 0x2, RZ ;  /* 0x000000025505b824 */ /* 0x000fc600078e00ff */
[----:B------:R-:W-:-:S05]  /*1500*/  @!P3 LEA R0, R83, R1, 0x3 ;  /* 0x000000015300b211 */ /* 0x000fca00078e18ff */
[----:B------:R-:W2:Y:S01]  /*1510*/  @!P3 LDL.64 R6, [R0] ;  /* 0x000000000006b983 */ /* 0x000ea20000100a00 */
[----:B-1----:R-:W-:-:S04]  /*1520*/  @!P3 IMAD.WIDE R2, R5, 0x2, R2 ;  /* 0x000000020502b825 */ /* 0x002fc800078e0202 */
[C---:B0-----:R-:W-:Y:S02]  /*1530*/  IMAD.WIDE R4, R37.reuse, 0x4, R12 ;  /* 0x0000000425047825 */ /* 0x041fe400078e020c */
[----:B------:R-:W3:Y:S04]  /*1540*/  @!P3 LDG.E.U16.CONSTANT R2, desc[UR8][R2.64+0x2] ;  /* 0x000002080202b981 */ /* 0x000ee8000c1e9500 */
[----:B-----5:R-:W5:Y:S04]  /*1550*/  LDG.E.128.CONSTANT R12, desc[UR8][R12.64] ;  /* 0x000000080c0c7981 */ /* 0x020f68000c1e9d00 */
        /* <DEDUP_REMOVED lines=9> */
[----:B-----5:R-:W-:Y:S01]  /*15f0*/  SHF.R.U32.HI R18, RZ, 0xf, R13 ;  /* 0x0000000fff127819 */ /* 0x020fe2000001160d */
[----:B------:R-:W-:Y:S01]  /*1600*/  IMAD.MOV.U32 R0, RZ, RZ, 0x2400 ;  /* 0x00002400ff007424 */ /* 0x000fe200078e00ff */
[----:B------:R-:W-:Y:S02]  /*1610*/  SHF.R.U32.HI R2, RZ, 0xf, R12 ;  /* 0x0000000fff027819 */ /* 0x000fe4000001160c */
[----:B------:R-:W-:Y:S02]  /*1620*/  SHF.R.U32.HI R22, RZ, 0xf, R15 ;  /* 0x0000000fff167819 */ /* 0x000fe4000001160f */
[----:B------:R-:W-:Y:S02]  /*1630*/  SHF.R.U32.HI R20, RZ, 0xf, R14 ;  /* 0x0000000fff147819 */ /* 0x000fe4000001160e */
        /* <DEDUP_REMOVED lines=18> */
[----:B------:R-:W-:Y:S02]  /*1760*/  SHF.R.U32.HI R28, RZ, 0x6, R12 ;  /* 0x00000006ff1c7819 */ /* 0x000fe4000001160c */
[----:B------:R-:W-:-:S02]  /*1770*/  LOP3.LUT R16, R12, 0x380038, RZ, 0xc0, !PT ;  /* 0x003800380c107812 */ /* 0x000fc400078ec0ff */
[----:B------:R-:W-:Y:S02]  /*1780*/  LOP3.LUT R74, R12, 0x70007, RZ, 0xc0, !PT ;  /* 0x000700070c4a7812 */ /* 0x000fe400078ec0ff */
        /* <DEDUP_REMOVED lines=8> */
[----:B------:R-:W-:Y:S01]  /*1810*/  LOP3.LUT R55, R9, 0x70007, RZ, 0xc0, !PT ;  /* 0x0007000709377812 */ /* 0x000fe200078ec0ff */
[----:B------:R-:W-:Y:S01]  /*1820*/  IMAD.MOV.U32 R9, RZ, RZ, 0x3000 ;  /* 0x00003000ff097424 */ /* 0x000fe200078e00ff */
[----:B------:R-:W-:Y:S02]  /*1830*/  LOP3.LUT R13, R14, 0x380038, RZ, 0xc0, !PT ;  /* 0x003800380e0d7812 */ /* 0x000fe400078ec0ff */
[----:B------:R-:W-:-:S02]  /*1840*/  SHF.R.U32.HI R30, RZ, 0x6, R14 ;  /* 0x00000006ff1e7819 */ /* 0x000fc4000001160e */
[----:B------:R-:W-:Y:S02]  /*1850*/  LOP3.LUT R76, R14, 0x70007, RZ, 0xc0, !PT ;  /* 0x000700070e4c7812 */ /* 0x000fe400078ec0ff */
[----:B------:R-:W-:Y:S02]  /*1860*/  LOP3.LUT R72, R10, 0x64006400, RZ, 0xfc, !PT ;  /* 0x640064000a487812 */ /* 0x000fe400078efcff */
[C---:B------:R-:W-:Y:S02]  /*1870*/  LOP3.LUT R14, R8.reuse, 0x380038, RZ, 0xc0, !PT ;  /* 0x00380038080e7812 */ /* 0x040fe400078ec0ff */
[----:B------:R-:W-:Y:S01]  /*1880*/  SHF.R.U32.HI R38, RZ, 0x6, R8 ;  /* 0x00000006ff267819 */ /* 0x000fe20000011608 */
        /* <DEDUP_REMOVED lines=55> */
[----:B------:R-:W-:Y:S02]  /*1c00*/  LOP3.LUT R21, R20, 0x40004, R21, 0xf8, !PT ;  /* 0x0004000414157812 */ /* 0x000fe400078ef815 */
[----:B------:R-:W-:-:S02]  /*1c10*/  LOP3.LUT R20, R19, 0x40004, R6, 0xf8, !PT ;  /* 0x0004000413147812 */ /* 0x000fc400078ef806 */
[----:B------:R-:W-:Y:S02]  /*1c20*/  LOP3.LUT R6, R28, 0x380038, RZ, 0xc0, !PT ;  /* 0x003800381c067812 */ /* 0x000fe400078ec0ff */
[--C-:B------:R-:W-:Y:S02]  /*1c30*/  SHF.R.U32.HI R23, RZ, 0xd, R5.reuse ;  /* 0x0000000dff177819 */ /* 0x100fe40000011605 */
[C---:B------:R-:W-:Y:S02]  /*1c40*/  LOP3.LUT R3, R5.reuse, 0x380038, RZ, 0xc0, !PT ;  /* 0x0038003805037812 */ /* 0x040fe400078ec0ff */
[----:B------:R-:W-:Y:S02]  /*1c50*/  SHF.R.U32.HI R25, RZ, 0x6, R5 ;  /* 0x00000006ff197819 */ /* 0x000fe40000011605 */
[----:B------:R-:W-:Y:S02]  /*1c60*/  LOP3.LUT R42, R5, 0x70007, RZ, 0xc0, !PT ;  /* 0x00070007052a7812 */ /* 0x000fe400078ec0ff */
[----:B------:R-:W-:-:S02]  /*1c70*/  LOP3.LUT R5, R7, 0x380038, RZ, 0xc0, !PT ;  /* 0x0038003807057812 */ /* 0x000fc400078ec0ff */
[----:B------:R-:W-:Y:S02]  /*1c80*/  LOP3.LUT R6, R6, 0x64006400, RZ, 0xfc, !PT ;  /* 0x6400640006067812 */ /* 0x000fe400078efcff */
[----:B------:R-:W-:Y:S02]  /*1c90*/  LOP3.LUT R80, R5, 0x64006400, RZ, 0xfc, !PT ;  /* 0x6400640005507812 */ /* 0x000fe400078efcff */
[----:B------:R-:W-:Y:S01]  /*1ca0*/  LOP3.LUT R22, R11, 0x40004, R22, 0xf8, !PT ;  /* 0x000400040b167812 */ /* 0x000fe200078ef816 */
        /* <DEDUP_REMOVED lines=25> */
[----:B------:R-:W-:Y:S02]  /*1e40*/  SHF.R.U32.HI R27, RZ, 0x6, R7 ;  /* 0x00000006ff1b7819 */ /* 0x000fe40000011607 */
[----:B------:R-:W-:Y:S01]  /*1e50*/  LOP3.LUT R44, R7, 0x70007, RZ, 0xc0, !PT ;  /* 0x00070007072c7812 */ /* 0x000fe200078ec0ff */
[----:B------:R-:W-:Y:S01]  /*1e60*/  HFMA2 R59, R59, R0.H0_H0, -20, -20 ;  /* 0xcd00cd003b3b7431 */ /* 0x000fe20000040000 */
        /* <DEDUP_REMOVED lines=13> */
[----:B------:R-:W-:Y:S01]  /*1f40*/  HFMA2 R60, R3, R0.H0_H0, -20, -20 ;  /* 0xcd00cd00033c7431 */ /* 0x000fe20000040000 */
[----:B------:R-:W-:-:S02]  /*1f50*/  LOP3.LUT R67, R6, 0x64006400, RZ, 0xfc, !PT ;  /* 0x6400640006437812 */ /* 0x000fc400078efcff */
[----:B------:R-:W-:Y:S02]  /*1f60*/  LOP3.LUT R32, R7, 0x64006400, RZ, 0xfc, !PT ;  /* 0x6400640007207812 */ /* 0x000fe400078efcff */
[C---:B------:R-:W-:Y:S02]  /*1f70*/  LOP3.LUT R7, R27.reuse, 0x380038, RZ, 0xc0, !PT ;  /* 0x003800381b077812 */ /* 0x040fe400078ec0ff */
[----:B------:R-:W-:Y:S01]  /*1f80*/  LOP3.LUT R51, R8, 0x64006400, RZ, 0xfc, !PT ;  /* 0x6400640008337812 */ /* 0x000fe200078efcff */
[----:B------:R-:W-:Y:S01]  /*1f90*/  HFMA2 R32, R32, R9.H0_H0, -132, -132 ;  /* 0xd820d82020207431 */ /* 0x000fe20000040009 */
        /* <DEDUP_REMOVED lines=11> */
[C---:B------:R-:W-:Y:S01]  /*2050*/  LOP3.LUT R7, R39.reuse, 0x1c001c0, RZ, 0xc0, !PT ;  /* 0x01c001c027077812 */ /* 0x040fe200078ec0ff */
        /* <DEDUP_REMOVED lines=136> */
.L_x_2705:
        /* <DEDUP_REMOVED lines=77> */
.L_x_2704:
[----:B------:R-:W-:Y:S01]  /*2db0*/  VIADD R85, R85, 0x20 ;  /* 0x0000002055557836 */ /* 0x000fe20000000000 */
[----:B------:R-:W-:Y:S01]  /*2dc0*/  UIADD3 UR4, UR4, 0x40, URZ ;  /* 0x0000004004047890 */ /* 0x000fe2000fffe03f */
[----:B------:R-:W-:-:S03]  /*2dd0*/  IMAD.WIDE R86, R37, 0x4, R86 ;  /* 0x0000000425567825 */ /* 0x000fc600078e0256 */
[C---:B------:R-:W-:Y:S01]  /*2de0*/  ISETP.GE.AND P3, PT, R85.reuse, UR5, PT ;  /* 0x0000000555007c0c */ /* 0x040fe2000bf66270 */
[----:B-----5:R-:W-:Y:S01]  /*2df0*/  IMAD.MOV.U32 R13, RZ, RZ, R87 ;  /* 0x000000ffff0d7224 */ /* 0x020fe200078e0057 */
[----:B------:R-:W-:Y:S02]  /*2e00*/  ISETP.LT.AND P4, PT, R85, R84, PT ;  /* 0x000000545500720c */ /* 0x000fe40003f81270 */
[----:B------:R-:W-:-:S11]  /*2e10*/  MOV R12, R86 ;  /* 0x00000056000c7202 */ /* 0x000fd60000000f00 */
[----:B------:R-:W-:Y:S05]  /*2e20*/  @!P3 BRA P4, `(.L_x_2706) ;  /* 0xffffffe400a0b947 */ /* 0x000fea000203ffff */
.L_x_2703:
        /* <DEDUP_REMOVED lines=18> */
[----:B------:R-:W-:-:S04]  /*2f50*/  MOV R2, R4 ;  /* 0x0000000400027202 */ /* 0x000fc80000000f00 */
[----:B------:R-:W-:-:S07]  /*2f60*/  MOV R9, R2 ;  /* 0x0000000200097202 */ /* 0x000fce0000000f00 */
.L_x_2710:
[----:B------:R-:W1:Y:S02]  /*2f70*/  LDS R2, [R9] ;  /* 0x0000000009027984 */ /* 0x000e640000000800 */
[----:B-1----:R-:W-:-:S10]  /*2f80*/  HFMA2.MMA R3, R2, 1, 1, R36 ;  /* 0x3c003c0002037835 */ /* 0x002fd40000000024 */
[----:B------:R-:W1:Y:S02]  /*2f90*/  ATOMS.CAST.SPIN R3, [R9], R2, R3 ;  /* 0x000000020903738d */ /* 0x000e640001800003 */
[----:B-1----:R-:W-:-:S13]  /*2fa0*/  ISETP.EQ.U32.AND P0, PT, R3, 0x1, PT ;  /* 0x000000010300780c */ /* 0x002fda0003f02070 */
[----:B------:R-:W-:Y:S05]  /*2fb0*/  @!P0 BRA `(.L_x_2710) ;  /* 0xfffffffc00ec8947 */ /* 0x000fea000383ffff */
[----:B------:R-:W-:Y:S05]  /*2fc0*/  BRA `(.L_x_2708) ;  /* 0x00000000000c7947 */ /* 0x000fea0003800000 */
.L_x_2709:
[----:B------:R-:W2:Y:S02]  /*2fd0*/  LD.E R2, desc[UR8][R4.64] ;  /* 0x0000000804027980 */ /* 0x000ea4000c101900 */
[----:B--2---:R-:W-:-:S05]  /*2fe0*/  IMAD.IADD R3, R36, 0x1, R2 ;  /* 0x0000000124037824 */ /* 0x004fca00078e0202 */
[----:B------:R1:W-:Y:S02]  /*2ff0*/  ST.E desc[UR8][R4.64], R3 ;  /* 0x0000000304007985 */ /* 0x0003e4000c101908 */
.L_x_2708:
[----:B------:R-:W-:Y:S05]  /*3000*/  BSYNC B0 ;  /* 0x0000000000007941 */ /* 0x000fea0003800000 */
.L_x_2707:
[----:B------:R2:W-:Y:S01]  /*3010*/  ATOM.E.ADD.F16x2.RN.STRONG.GPU P0, RZ, desc[UR8][R4.64+0x4], R35 ;  /* 0x0000042304ff79a2 */ /* 0x0005e2000810e1c8 */
[----:B------:R-:W-:Y:S04]  /*3020*/  BSSY B0, `(.L_x_2711) ;  /* 0x000000f000007945 */ /* 0x000fe80003800000 */
[----:B--2---:R-:W-:Y:S05]  /*3030*/  @P0 BRA `(.L_x_2712) ;  /* 0x0000000000340947 */ /* 0x004fea0003800000 */
[----:B------:R-:W2:Y:S02]  /*3040*/  QSPC.E.S P0, RZ, [R4+0x4] ;  /* 0x0000040004ff73aa */ /* 0x000ea40000000500 */
[----:B--2---:R-:W-:Y:S05]  /*3050*/  @!P0 BRA `(.L_x_2713) ;  /* 0x0000000000208947 */ /* 0x004fea0003800000 */
[----:B------:R-:W-:-:S05]  /*3060*/  IMAD.MOV.U32 R2, RZ, RZ, R4 ;  /* 0x000000ffff027224 */ /* 0x000fca00078e0004 */
[----:B-1----:R-:W-:-:S07]  /*3070*/  MOV R4, R2 ;  /* 0x0000000200047202 */ /* 0x002fce0000000f00 */
.L_x_2714:
[----:B------:R-:W1:Y:S02]  /*3080*/  LDS R2, [R4+0x4] ;  /* 0x0000040004027984 */ /* 0x000e640000000800 */
[----:B-1----:R-:W-:-:S06]  /*3090*/  HADD2 R3, R2, R35 ;  /* 0x0000002302037230 */ /* 0x002fcc0000000000 */
[----:B------:R-:W1:Y:S02]  /*30a0*/  ATOMS.CAST.SPIN R3, [R4+0x4], R2, R3 ;  /* 0x000004020403738d */ /* 0x000e640001800003 */
[----:B-1----:R-:W-:-:S13]  /*30b0*/  ISETP.EQ.U32.AND P0, PT, R3, 0x1, PT ;  /* 0x000000010300780c */ /* 0x002fda0003f02070 */
[----:B------:R-:W-:Y:S05]  /*30c0*/  @!P0 BRA `(.L_x_2714) ;  /* 0xfffffffc00ec8947 */ /* 0x000fea000383ffff */
[----:B------:R-:W-:Y:S05]  /*30d0*/  BRA `(.L_x_2712) ;  /* 0x00000000000c7947 */ /* 0x000fea0003800000 */
.L_x_2713:
[----:B------:R-:W1:Y:S02]  /*30e0*/  LD.E R2, desc[UR8][R4.64+0x4] ;  /* 0x0000040804027980 */ /* 0x000e64000c101900 */
[----:B-1----:R-:W-:-:S05]  /*30f0*/  IMAD.IADD R3, R35, 0x1, R2 ;  /* 0x0000000123037824 */ /* 0x002fca00078e0202 */
[----:B------:R2:W-:Y:S02]  /*3100*/  ST.E desc[UR8][R4.64+0x4], R3 ;  /* 0x0000040304007985 */ /* 0x0005e4000c101908 */
.L_x_2712:
[----:B------:R-:W-:Y:S05]  /*3110*/  BSYNC B0 ;  /* 0x0000000000007941 */ /* 0x000fea0003800000 */
.L_x_2711:
        /* <DEDUP_REMOVED lines=11> */
.L_x_2718:
[----:B------:R-:W1:Y:S02]  /*31d0*/  LDS R2, [R0] ;  /* 0x0000000000027984 */ /* 0x000e640000000800 */
[----:B-1----:R-:W-:-:S10]  /*31e0*/  HFMA2.MMA R3, R2, 1, 1, R34 ;  /* 0x3c003c0002037835 */ /* 0x002fd40000000022 */
[----:B------:R-:W1:Y:S02]  /*31f0*/  ATOMS.CAST.SPIN R3, [R0], R2, R3 ;  /* 0x000000020003738d */ /* 0x000e640001800003 */
[----:B-1----:R-:W-:-:S13]  /*3200*/  ISETP.EQ.U32.AND P0, PT, R3, 0x1, PT ;  /* 0x000000010300780c */ /* 0x002fda0003f02070 */
[----:B------:R-:W-:Y:S05]  /*3210*/  @!P0 BRA `(.L_x_2718) ;  /* 0xfffffffc00ec8947 */ /* 0x000fea000383ffff */
[----:B------:R-:W-:Y:S05]  /*3220*/  BRA `(.L_x_2716) ;  /* 0x00000000000c7947 */ /* 0x000fea0003800000 */
.L_x_2717:
[----:B------:R-:W2:Y:S02]  /*3230*/  LD.E R0, desc[UR8][R4.64] ;  /* 0x0000000804007980 */ /* 0x000ea4000c101900 */
[----:B--2---:R-:W-:-:S05]  /*3240*/  IMAD.IADD R3, R34, 0x1, R0 ;  /* 0x0000000122037824 */ /* 0x004fca00078e0200 */
[----:B------:R1:W-:Y:S02]  /*3250*/  ST.E desc[UR8][R4.64], R3 ;  /* 0x0000000304007985 */ /* 0x0003e4000c101908 */
.L_x_2716:
[----:B------:R-:W-:Y:S05]  /*3260*/  BSYNC B0 ;  /* 0x0000000000007941 */ /* 0x000fea0003800000 */
.L_x_2715:
[----:B------:R2:W-:Y:S02]  /*3270*/  ATOM.E.ADD.F16x2.RN.STRONG.GPU P0, RZ, desc[UR8][R4.64+0x4], R33 ;  /* 0x0000042104ff79a2 */ /* 0x0005e4000810e1c8 */
[----:B--2---:R-:W-:Y:S05]  /*3280*/  @P0 EXIT ;  /* 0x000000000000094d */ /* 0x004fea0003800000 */
[----:B------:R-:W2:Y:S02]  /*3290*/  QSPC.E.S P0, RZ, [R4+0x4] ;  /* 0x0000040004ff73aa */ /* 0x000ea40000000500 */
[----:B--2---:R-:W-:Y:S05]  /*32a0*/  @!P0 BRA `(.L_x_2719) ;  /* 0x0000000000208947 */ /* 0x004fea0003800000 */
[----:B------:R-:W-:-:S05]  /*32b0*/  IMAD.MOV.U32 R2, RZ, RZ, R4 ;  /* 0x000000ffff027224 */ /* 0x000fca00078e0004 */
[----:B------:R-:W-:-:S07]  /*32c0*/  MOV R0, R2 ;  /* 0x0000000200007202 */ /* 0x000fce0000000f00 */
.L_x_2720:
[----:B------:R-:W1:Y:S02]  /*32d0*/  LDS R2, [R0+0x4] ;  /* 0x0000040000027984 */ /* 0x000e640000000800 */
[----:B-1----:R-:W-:-:S06]  /*32e0*/  HADD2 R3, R2, R33 ;  /* 0x0000002102037230 */ /* 0x002fcc0000000000 */
[----:B------:R-:W1:Y:S02]  /*32f0*/  ATOMS.CAST.SPIN R3, [R0+0x4], R2, R3 ;  /* 0x000004020003738d */ /* 0x000e640001800003 */
[----:B-1----:R-:W-:-:S13]  /*3300*/  ISETP.EQ.U32.AND P0, PT, R3, 0x1, PT ;  /* 0x000000010300780c */ /* 0x002fda0003f02070 */
[----:B------:R-:W-:Y:S05]  /*3310*/  @!P0 BRA `(.L_x_2720) ;  /* 0xfffffffc00ec8947 */ /* 0x000fea000383ffff */
[----:B------:R-:W-:Y:S05]  /*3320*/  EXIT ;  /* 0x000000000000794d */ /* 0x000fea0003800000 */
.L_x_2719:
[----:B------:R-:W1:Y:S02]  /*3330*/  LD.E R0, desc[UR8][R4.64+0x4] ;  /* 0x0000040804007980 */ /* 0x000e64000c101900 */
[----:B-1----:R-:W-:-:S05]  /*3340*/  IMAD.IADD R3, R33, 0x1, R0 ;  /* 0x0000000121037824 */ /* 0x002fca00078e0200 */
[----:B------:R-:W-:Y:S01]  /*3350*/  ST.E desc[UR8][R4.64+0x4], R3 ;  /* 0x0000040304007985 */ /* 0x000fe2000c101908 */
[----:B------:R-:W-:Y:S05]  /*3360*/  EXIT ;  /* 0x000000000000794d */ /* 0x000fea0003800000 */
.L_x_2721:
        /* <DEDUP_REMOVED lines=9> */
.L_x_3707:


//--------------------- .text._Z23gemm_half_q_half_kernelILi2ELi6ELb1ELb0ELi64EEvPK6__halfPKjS4_S2_PS0_iiiiPKtS7_iiiiiibS2_i --------------------------
	.section	.text._Z23gemm_half_q_half_kernelILi2ELi6ELb1ELb0ELi64EEvPK6__halfPKjS4_S2_PS0_iiiiPKtS7_iiiiiibS2_i,"ax",@progbits
	.align	128
        .global         _Z23gemm_half_q_half_kernelILi2ELi6ELb1ELb0ELi64EEvPK6__halfPKjS4_S2_PS0_iiiiPKtS7_iiiiiibS2_i
        .type           _Z23gemm_half_q_half_kernelILi2ELi6ELb1ELb0ELi64EEvPK6__halfPKjS4_S2_PS0_iiiiPKtS7_iiiiiibS2_i,@function
        .size           _Z23gemm_half_q_half_kernelILi2ELi6ELb1ELb0ELi64EEvPK6__halfPKjS4_S2_PS0_iiiiPKtS7_iiiiiibS2_i,(.L_x_3708 - _Z23gemm_half_q_half_kernelILi2ELi6ELb1ELb0ELi64EEvPK6__halfPKjS4_S2_PS0_iiiiPKtS7_iiiiiibS2_i)
        .other          _Z23gemm_half_q_half_kernelILi2ELi6ELb1ELb0ELi64EEvPK6__halfPKjS4_S2_PS0_iiiiPKtS7_iiiiiibS2_i,@"STO_CUDA_ENTRY STV_DEFAULT"
_Z23gemm_half_q_half_kernelILi2ELi6ELb1ELb0ELi64EEvPK6__halfPKjS4_S2_PS0_iiiiPKtS7_iiiiiibS2_i:
.text._Z23gemm_half_q_half_kernelILi2ELi6ELb1ELb0ELi64EEvPK6__halfPKjS4_S2_PS0_iiiiPKtS7_iiiiiibS2_i:
        /* <DEDUP_REMOVED lines=25> */
.L_x_2722:
        /* <DEDUP_REMOVED lines=37> */
.L_x_2727:
        /* <DEDUP_REMOVED lines=16> */
.L_x_2726:
        /* <DEDUP_REMOVED lines=16> */
.L_x_2725:
        /* <DEDUP_REMOVED lines=17> */
.L_x_2729:
        /* <DEDUP_REMOVED lines=16> */
.L_x_2728:
        /* <DEDUP_REMOVED lines=14> */
.L_x_2724:
[----:B------:R-:W-:Y:S05]  /*08d0*/  BSYNC B0 ;  /* 0x0000000000007941 */ /* 0x000fea0003800000 */
.L_x_2723:
        /* <DEDUP_REMOVED lines=19> */
[----:B------:R-:W-:Y:S02]  /*0a10*/  PLOP3.LUT P0, PT, PT, PT, PT, 0x8, 0x0 ;  /* 0x000000000000781c */ /* 0x000fe40003f0e170 */
[----:B------:R-:W-:-:S11]  /*0a20*/  IADD3 R14, R0, -0x3, RZ ;  /* 0xfffffffd000e7810 */ /* 0x000fd60007ffe0ff */
.L_x_2732:
        /* <DEDUP_REMOVED lines=11> */
.L_x_2731:
[----:B------:R-:W-:-:S05]  /*0ae0*/  IMAD.IADD R7, R0, 0x1, -R5 ;  /* 0x0000000100077824 */ /* 0x000fca00078e0a05 */
        /* <DEDUP_REMOVED lines=9> */
.L_x_2730:
[----:B------:R-:W2:Y:S01]  /*0b80*/  LDC.64 R12, c[0x0][0x248] ;  /* 0x00009200ff0c7b82 */ /* 0x000ea20000000a00 */
[----:B-1----:R-:W-:-:S04]  /*0b90*/  IMAD.SHL.U32 R3, R15, 0x80, RZ ;  /* 0x000000800f037824 */ /* 0x002fc800078e00ff */
[----:B--2---:R-:W-:-:S05]  /*0ba0*/  IMAD.WIDE R2, R3, 0x2, R12 ;  /* 0x0000000203027825 */ /* 0x004fca00078e020c */
[----:B------:R1:W5:Y:S01]  /*0bb0*/  LDG.E.U16.CONSTANT R25, desc[UR8][R2.64+0x2] ;  /* 0x0000020802197981 */ /* 0x000362000c1e9500 */
[----:B------:R-:W-:Y:S01]  /*0bc0*/  BAR.SYNC.DEFER_BLOCKING 0x0 ;  /* 0x0000000000007b1d */ /* 0x000fe20000010000 */
[----:B------:R-:W-:-:S13]  /*0bd0*/  ISETP.GE.AND P0, PT, R18, R19, PT ;  /* 0x000000131200720c */ /* 0x000fda0003f06270 */
[----:B-1----:R-:W-:Y:S05]  /*0be0*/  @P0 BRA `(.L_x_2733) ;  /* 0x0000000000d00947 */ /* 0x002fea0003800000 */
[----:B------:R1:W5:Y:S01]  /*0bf0*/  LDG.E.U16.CONSTANT R0, desc[UR8][R2.64] ;  /* 0x0000000802007981 */ /* 0x000362000c1e9500 */
[----:B------:R-:W-:Y:S01]  /*0c00*/  SHF.R.S32.HI R7, RZ, 0x1f, R6 ;  /* 0x0000001fff077819 */ /* 0x000fe20000011406 */
[----:B0-----:R-:W-:Y:S01]  /*0c10*/  IMAD.SHL.U32 R5, R6, 0x4, RZ ;  /* 0x0000000406057824 */ /* 0x001fe200078e00ff */
[----:B------:R-:W-:Y:S01]  /*0c20*/  HFMA2.MMA R14, -RZ, RZ, 0, 0 ;  /* 0x00000000ff0e7435 */ /* 0x000fe200000001ff */
[----:B------:R-:W-:Y:S01]  /*0c30*/  IMAD.MOV.U32 R16, RZ, RZ, R18 ;  /* 0x000000ffff107224 */ /* 0x000fe200078e0012 */
[----:B------:R-:W-:Y:S02]  /*0c40*/  LEA.HI R7, R7, R6, RZ, 0x3 ;  /* 0x0000000607077211 */ /* 0x000fe400078f18ff */
[----:B------:R-:W-:Y:S02]  /*0c50*/  LOP3.LUT R5, R5, 0x10, RZ, 0xc0, !PT ;  /* 0x0000001005057812 */ /* 0x000fe400078ec0ff */
[----:B------:R-:W-:-:S07]  /*0c60*/  SHF.R.S32.HI R7, RZ, 0x3, R7 ;  /* 0x00000003ff077819 */ /* 0x000fce0000011407 */
.L_x_2734:
        /* <DEDUP_REMOVED lines=25> */
[----:B------:R-:W-:Y:S02]  /*0e00*/  VIADD R2, R2, 0x1 ;  /* 0x0000000102027836 */ /* 0x000fe40000000000 */
[----:B------:R-:W-:Y:S02]  /*0e10*/  IMAD R20, R20, R20, RZ ;  /* 0x0000001414147224 */ /* 0x000fe400078e02ff */
        /* <DEDUP_REMOVED lines=12> */
[----:B------:R-:W-:Y:S02]  /*0ee0*/  HMUL2 R3, R3, R8.H0_H0 ;  /* 0x2000000803037232 */ /* 0x000fe40000000000 */
[C---:B------:R-:W-:Y:S01]  /*0ef0*/  IMAD R8, R14.reuse, 0x8, R1 ;  /* 0x000000080e087824 */ /* 0x040fe200078e0201 */
[----:B------:R-:W-:-:S04]  /*0f00*/  IADD3 R14, R14, 0x1, RZ ;  /* 0x000000010e0e7810 */ /* 0x000fc80007ffe0ff */
[----:B------:R2:W-:Y:S01]  /*0f10*/  STL.64 [R8], R2 ;  /* 0x0000000208007387 */ /* 0x0005e20000100a00 */
[----:B------:R-:W-:Y:S05]  /*0f20*/  @!P2 BRA `(.L_x_2734) ;  /* 0xfffffffc0050a947 */ /* 0x000fea000383ffff */
.L_x_2733:
[----:B--2---:R1:W5:Y:S01]  /*0f30*/  LDL.64 R8, [R1] ;  /* 0x0000000001087983 */ /* 0x0043620000100a00 */
        /* <DEDUP_REMOVED lines=11> */
[----:B------:R-:W-:Y:S02]  /*0ff0*/  IMAD.MOV.U32 R0, RZ, RZ, RZ ;  /* 0x000000ffff007224 */ /* 0x000fe400078e00ff */
[----:B------:R-:W-:Y:S01]  /*1000*/  IMAD.MOV.U32 R5, RZ, RZ, RZ ;  /* 0x000000ffff057224 */ /* 0x000fe200078e00ff */
        /* <DEDUP_REMOVED lines=10> */
.L_x_2735:
        /* <DEDUP_REMOVED lines=8> */
.L_x_2736:
[----:B------:R-:W-:Y:S01]  /*1130*/  IMAD.MOV.U32 R2, RZ, RZ, RZ ;  /* 0x000000ffff027224 */ /* 0x000fe200078e00ff */
[----:B------:R-:W-:Y:S01]  /*1140*/  MOV R7, RZ ;  /* 0x000000ff00077202 */ /* 0x000fe20000000f00 */
        /* <DEDUP_REMOVED lines=8> */
.L_x_2737:
        /* <DEDUP_REMOVED lines=8> */
.L_x_2738:
[----:B------:R-:W-:Y:S01]  /*1250*/  SHF.R.S32.HI R12, RZ, 0x5, R11 ;  /* 0x00000005ff0c7819 */ /* 0x000fe2000001140b */
        /* <DEDUP_REMOVED lines=9> */
.L_x_2739:
[----:B------:R-:W-:Y:S01]  /*12f0*/  IMAD R5, R12, 0x8, R5 ;  /* 0x000000080c057824 */ /* 0x000fe200078e0205 */
[----:B------:R-:W0:Y:S01]  /*1300*/  S2UR UR5, SR_CgaCtaId ;  /* 0x00000000000579c3 */ /* 0x000e220000008800 */
[----:B------:R-:W-:Y:S01]  /*1310*/  ISETP.GE.OR P0, PT, R18, UR10, P0 ;  /* 0x0000000a12007c0c */ /* 0x000fe20008706670 */
[----:B------:R-:W-:Y:S01]  /*1320*/  ULDC.64 UR6, c[0x0][0x218] ;  /* 0x0000860000067ab9 */ /* 0x000fe20000000a00 */
[----:B------:R-:W-:Y:S01]  /*1330*/  UMOV UR4, 0x400 ;  /* 0x0000040000047882 */ /* 0x000fe20000000000 */
[----:B------:R-:W-:Y:S01]  /*1340*/  IADD3 R0, R7, R5, R0 ;  /* 0x0000000507007210 */ /* 0x000fe20007ffe000 */
[----:B------:R-:W-:Y:S01]  /*1350*/  IMAD.MOV.U32 R20, RZ, RZ, RZ ;  /* 0x000000ffff147224 */ /* 0x000fe200078e00ff */
[----:B-----5:R-:W-:Y:S02]  /*1360*/  PRMT R16, R8, 0x7610, R8 ;  /* 0x0000761008107816 */ /* 0x020fe40000000008 */
        /* <DEDUP_REMOVED lines=13> */
[----:B------:R-:W-:Y:S01]  /*1440*/  IADD3 R25, R18, R25, RZ ;  /* 0x0000001912197210 */ /* 0x000fe20007ffe0ff */
[----:B------:R-:W-:Y:S06]  /*1450*/  @P0 BRA `(.L_x_2740) ;  /* 0x0000001800780947 */ /* 0x000fec0003800000 */
[----:B------:R-:W-:Y:S01]  /*1460*/  PRMT R5, R26, 0x9910, RZ ;  /* 0x000099101a057816 */ /* 0x000fe200000000ff */
[----:B------:R-:W-:Y:S01]  /*1470*/  IMAD.MOV.U32 R20, RZ, RZ, RZ ;  /* 0x000000ffff147224 */ /* 0x000fe200078e00ff */
[----:B------:R-:W-:Y:S01]  /*1480*/  PRMT R21, RZ, 0x7610, R21 ;  /* 0x00007610ff157816 */ /* 0x000fe20000000015 */
[----:B------:R-:W-:Y:S01]  /*1490*/  ULDC UR5, c[0x0][0x268] ;  /* 0x00009a0000057ab9 */ /* 0x000fe20000000800 */
[----:B------:R-:W-:-:S04]  /*14a0*/  ISETP.NE.AND P0, PT, R5, RZ, PT ;  /* 0x000000ff0500720c */ /* 0x000fc80003f05270 */
[----:B------:R-:W-:-:S13]  /*14b0*/  ISETP.LT.OR P0, PT, R4, 0x2, !P0 ;  /* 0x000000020400780c */ /* 0x000fda0004701670 */
.L_x_2743:
[----:B------:R-:W-:Y:S01]  /*14c0*/  ISETP.NE.AND P2, PT, R18, R25, PT ;  /* 0x000000191200720c */ /* 0x000fe20003f45270 */
[----:B------:R-:W0:Y:S01]  /*14d0*/  LDC R27, c[0x0][0x23c] ;  /* 0x00008f00ff1b7b82 */ /* 0x000e220000000800 */
[----:B-----5:R1:W5:Y:S11]  /*14e0*/  LDG.E.128.CONSTANT R12, desc[UR8][R2.64] ;  /* 0x00000008020c7981 */ /* 0x020376000c1e9d00 */
[----:B------:R-:W2:Y:S01]  /*14f0*/  @!P2 LDC.64 R4, c[0x0][0x248] ;  /* 0x00009200ff04ab82 */ /* 0x000ea20000000a00 */
[----:B------:R-:W-:Y:S01]  /*1500*/  @!P2 IADD3 R20, R20, 0x1, RZ ;  /* 0x000000011414a810 */ /* 0x000fe20007ffe0ff */
[----:B------:R-:W-:-:S04]  /*1510*/  @!P2 IMAD.SHL.U32 R7, R18, 0x2, RZ ;  /* 0x000000021207a824 */ /* 0x000fc800078e00ff */
[----:B------:R-:W-:-:S06]  /*1520*/  @!P2 IMAD R28, R20, 0x8, R1 ;  /* 0x00000008141ca824 */ /* 0x000fcc00078e0201 */
        /* <DEDUP_REMOVED lines=9> */
[----:B------:R-:W-:Y:S01]  /*15c0*/  @!P2 PRMT R0, R0, 0x7610, R29 ;  /* 0x000076100000a816 */ /* 0x000fe2000000001d */
[----:B--2---:R-:W-:Y:S01]  /*15d0*/  @!P2 IMAD.IADD R25, R5, 0x1, R18 ;  /* 0x000000010519a824 */ /* 0x004fe200078e0212 */
[----:B0-----:R-:W-:Y:S06]  /*15e0*/  @!P1 BRA `(.L_x_2741) ;  /* 0x0000001400fc9947 */ /* 0x001fec0003800000 */
[----:B------:R-:W2:Y:S01]  /*15f0*/  LDG.E.128.CONSTANT R4, desc[UR8][R2.64] ;  /* 0x0000000802047981 */ /* 0x000ea2000c1e9d00 */
[----:B-----5:R-:W-:Y:S01]  /*1600*/  SHF.R.U32.HI R29, RZ, 0xf, R12 ;  /* 0x0000000fff1d7819 */ /* 0x020fe2000001160c */
[----:B------:R-:W-:Y:S01]  /*1610*/  HFMA2.MMA R46, -RZ, RZ, 0, 0.125 ;  /* 0x00003000ff2e7435 */ /* 0x000fe200000001ff */
[--C-:B------:R-:W-:Y:S01]  /*1620*/  SHF.R.U32.HI R31, RZ, 0xf, R13.reuse ;  /* 0x0000000fff1f7819 */ /* 0x100fe2000001160d */
[----:B------:R-:W-:Y:S01]  /*1630*/  IMAD.MOV.U32 R47, RZ, RZ, 0x2400 ;  /* 0x00002400ff2f7424 */ /* 0x000fe200078e00ff */
[C---:B------:R-:W-:Y:S02]  /*1640*/  LOP3.LUT R33, R13.reuse, 0x380038, RZ, 0xc0, !PT ;  /* 0x003800380d217812 */ /* 0x040fe400078ec0ff */
[----:B------:R-:W-:Y:S02]  /*1650*/  SHF.R.U32.HI R64, RZ, 0x6, R13 ;  /* 0x00000006ff407819 */ /* 0x000fe4000001160d */
        /* <DEDUP_REMOVED lines=19> */
[----:B------:R-:W-:-:S02]  /*1790*/  LOP3.LUT R32, R29, 0x20002, R32, 0xf8, !PT ;  /* 0x000200021d207812 */ /* 0x000fc400078ef820 */
[--C-:B------:R-:W-:Y:S02]  /*17a0*/  SHF.R.U32.HI R44, RZ, 0xe, R11.reuse ;  /* 0x0000000eff2c7819 */ /* 0x100fe4000001160b */
[C---:B------:R-:W-:Y:S02]  /*17b0*/  LOP3.LUT R43, R11.reuse, 0x380038, RZ, 0xc0, !PT ;  /* 0x003800380b2b7812 */ /* 0x040fe400078ec0ff */
[----:B------:R-:W-:Y:S02]  /*17c0*/  SHF.R.U32.HI R10, RZ, 0x6, R11 ;  /* 0x00000006ff0a7819 */ /* 0x000fe4000001160b */
[----:B------:R-:W-:Y:S02]  /*17d0*/  LOP3.LUT R79, R11, 0x70007, RZ, 0xc0, !PT ;  /* 0x000700070b4f7812 */ /* 0x000fe400078ec0ff */
[----:B------:R-:W-:Y:S02]  /*17e0*/  PRMT R29, R17, 0x9910, RZ ;  /* 0x00009910111d7816 */ /* 0x000fe400000000ff */
[----:B------:R-:W-:-:S02]  /*17f0*/  LOP3.LUT R31, R31, 0x10001, RZ, 0xc0, !PT ;  /* 0x000100011f1f7812 */ /* 0x000fc400078ec0ff */
[----:B------:R-:W-:Y:S02]  /*1800*/  LOP3.LUT R11, R35, 0x10001, RZ, 0xc0, !PT ;  /* 0x00010001230b7812 */ /* 0x000fe400078ec0ff */
[----:B------:R-:W-:Y:S02]  /*1810*/  LOP3.LUT R37, R37, 0x10001, RZ, 0xc0, !PT ;  /* 0x0001000125257812 */ /* 0x000fe400078ec0ff */
[----:B------:R-:W-:Y:S02]  /*1820*/  LOP3.LUT R28, R12, 0x380038, RZ, 0xc0, !PT ;  /* 0x003800380c1c7812 */ /* 0x000fe400078ec0ff */
[----:B------:R-:W-:Y:S02]  /*1830*/  ISETP.NE.AND P2, PT, R29, RZ, PT ;  /* 0x000000ff1d00720c */ /* 0x000fe40003f45270 */
[----:B------:R-:W-:Y:S02]  /*1840*/  SHF.R.U32.HI R65, RZ, 0x6, R12 ;  /* 0x00000006ff417819 */ /* 0x000fe4000001160c */
[----:B------:R-:W-:-:S02]  /*1850*/  LOP3.LUT R35, R31, 0x20002, R36, 0xf8, !PT ;  /* 0x000200021f237812 */ /* 0x000fc400078ef824 */
[----:B------:R-:W-:Y:S02]  /*1860*/  LOP3.LUT R42, R11, 0x20002, R40, 0xf8, !PT ;  /* 0x000200020b2a7812 */ /* 0x000fe400078ef828 */
[----:B------:R-:W-:Y:S02]  /*1870*/  LOP3.LUT R48, R37, 0x20002, R44, 0xf8, !PT ;  /* 0x0002000225307812 */ /* 0x000fe400078ef82c */
        /* <DEDUP_REMOVED lines=22> */
[----:B------:R-:W-:Y:S01]  /*19e0*/  HFMA2 R62, R33, R46.H0_H0, -132, -132 ;  /* 0xd820d820213e7431 */ /* 0x000fe2000004002e */
        /* <DEDUP_REMOVED lines=25> */
[----:B------:R-:W-:Y:S02]  /*1b80*/  SHF.R.U32.HI R37, RZ, 0xd, R7 ;  /* 0x0000000dff257819 */ /* 0x000fe40000011607 */
[----:B------:R-:W-:Y:S02]  /*1b90*/  LOP3.LUT R6, R32, 0x40004, R29, 0xf8, !PT ;  /* 0x0004000420067812 */ /* 0x000fe400078ef81d */
[C---:B------:R-:W-:Y:S02]  /*1ba0*/  LOP3.LUT R44, R7.reuse, 0x380038, RZ, 0xc0, !PT ;  /* 0x00380038072c7812 */ /* 0x040fe400078ec0ff */
[----:B------:R-:W-:Y:S02]  /*1bb0*/  SHF.R.U32.HI R73, RZ, 0x6, R7 ;  /* 0x00000006ff497819 */ /* 0x000fe40000011607 */
[----:B------:R-:W-:Y:S02]  /*1bc0*/  LOP3.LUT R77, R7, 0x70007, RZ, 0xc0, !PT ;  /* 0x00070007074d7812 */ /* 0x000fe400078ec0ff */
[----:B------:R-:W-:-:S02]  /*1bd0*/  LOP3.LUT R32, R8, 0x380038, RZ, 0xc0, !PT ;  /* 0x0038003808207812 */ /* 0x000fc400078ec0ff */
[----:B------:R-:W-:Y:S02]  /*1be0*/  LOP3.LUT R7, R35, 0x40004, R4, 0xf8, !PT ;  /* 0x0004000423077812 */ /* 0x000fe400078ef804 */
        /* <DEDUP_REMOVED lines=210> */
.L_x_2742:
        /* <DEDUP_REMOVED lines=77> */
.L_x_2741:
[----:B------:R-:W-:Y:S01]  /*2de0*/  VIADD R18, R18, 0x20 ;  /* 0x0000002012127836 */ /* 0x000fe20000000000 */
[----:B------:R-:W-:Y:S01]  /*2df0*/  UIADD3 UR4, UR4, 0x40, URZ ;  /* 0x0000004004047890 */ /* 0x000fe2000fffe03f */
[----:B------:R-:W-:-:S03]  /*2e00*/  IMAD.WIDE R2, R27, 0x4, R2 ;  /* 0x000000041b027825 */ /* 0x000fc600078e0202 */
[C---:B------:R-:W-:Y:S02]  /*2e10*/  ISETP.GE.AND P2, PT, R18.reuse, UR5, PT ;  /* 0x0000000512007c0c */ /* 0x040fe4000bf46270 */
[----:B------:R-:W-:-:S13]  /*2e20*/  ISETP.LT.AND P3, PT, R18, R19, PT ;  /* 0x000000131200720c */ /* 0x000fda0003f61270 */
[----:B------:R-:W-:Y:S05]  /*2e30*/  @!P2 BRA P3, `(.L_x_2743) ;  /* 0xffffffe400a0a947 */ /* 0x000fea000183ffff */
.L_x_2740:
[----:B------:R-:W-:Y:S01]  /*2e40*/  ISETP.GE.AND P0, PT, R18, R19, PT ;  /* 0x000000131200720c */ /* 0x000fe20003f06270 */
        /* <DEDUP_REMOVED lines=13> */
.L_x_2747:
[----:B------:R-:W-:-:S13]  /*2f20*/  ISETP.NE.AND P2, PT, R18, R25, PT ;  /* 0x000000191200720c */ /* 0x000fda0003f45270 */
[----:B------:R-:W0:Y:S01]  /*2f30*/  @!P2 LDC.64 R4, c[0x0][0x248] ;  /* 0x00009200ff04ab82 */ /* 0x000e220000000a00 */
[----:B------:R-:W-:Y:S01]  /*2f40*/  @!P2 VIADD R20, R20, 0x1 ;  /* 0x000000011414a836 */ /* 0x000fe20000000000 */
[----:B------:R-:W-:-:S03]  /*2f50*/  @!P2 LEA R7, R18, 0x1, 0x1 ;  /* 0x000000011207a811 */ /* 0x000fc600078e08ff */
[----:B------:R-:W-:Y:S02]  /*2f60*/  @!P2 IMAD R6, R20, 0x8, R1 ;  /* 0x000000081406a824 */ /* 0x000fe400078e0201 */
[----:B0-----:R-:W-:-:S04]  /*2f70*/  @!P2 IMAD.WIDE R4, R7, 0x2, R4 ;  /* 0x000000020704a825 */ /* 0x001fc800078e0204 */
        /* <DEDUP_REMOVED lines=9> */
[----:B------:R-:W-:Y:S01]  /*3010*/  PRMT R9, R17, 0x9910, RZ ;  /* 0x0000991011097816 */ /* 0x000fe200000000ff */
[----:B------:R-:W-:Y:S01]  /*3020*/  IMAD.MOV.U32 R33, RZ, RZ, 0x3400 ;  /* 0x00003400ff217424 */ /* 0x000fe200078e00ff */
[----:B------:R-:W-:Y:S01]  /*3030*/  MOV R8, 0x2400 ;  /* 0x0000240000087802 */ /* 0x000fe20000000f00 */
[----:B------:R-:W-:Y:S01]  /*3040*/  IMAD.MOV.U32 R39, RZ, RZ, 0x2c00 ;  /* 0x00002c00ff277424 */ /* 0x000fe200078e00ff */
[----:B------:R-:W-:Y:S02]  /*3050*/  ISETP.NE.AND P2, PT, R9, RZ, PT ;  /* 0x000000ff0900720c */ /* 0x000fe40003f45270 */
[C---:B--2---:R-:W-:Y:S02]  /*3060*/  LOP3.LUT R14, R5.reuse, 0xc000c, RZ, 0xc0, !PT ;  /* 0x000c000c050e7812 */ /* 0x044fe400078ec0ff */
[----:B------:R-:W-:Y:S02]  /*3070*/  SHF.R.U32.HI R50, RZ, 0x8, R5 ;  /* 0x00000008ff327819 */ /* 0x000fe40000011605 */
[----:B------:R-:W-:-:S02]  /*3080*/  LOP3.LUT R32, R5, 0x300030, RZ, 0xc0, !PT ;  /* 0x0030003005207812 */ /* 0x000fc400078ec0ff */
[C---:B------:R-:W-:Y:S02]  /*3090*/  LOP3.LUT R40, R5.reuse, 0xc000c0, RZ, 0xc0, !PT ;  /* 0x00c000c005287812 */ /* 0x040fe400078ec0ff */
[----:B------:R-:W-:Y:S02]  /*30a0*/  LOP3.LUT R49, R5, 0x30003, RZ, 0xc0, !PT ;  /* 0x0003000305317812 */ /* 0x000fe400078ec0ff */
[C---:B------:R-:W-:Y:S02]  /*30b0*/  LOP3.LUT R5, R6.reuse, 0xc000c, RZ, 0xc0, !PT ;  /* 0x000c000c06057812 */ /* 0x040fe400078ec0ff */
[----:B------:R-:W-:Y:S02]  /*30c0*/  SHF.R.U32.HI R48, RZ, 0x8, R4 ;  /* 0x00000008ff307819 */ /* 0x000fe40000011604 */
[----:B------:R-:W-:Y:S02]  /*30d0*/  SHF.R.U32.HI R52, RZ, 0x8, R6 ;  /* 0x00000008ff347819 */ /* 0x000fe40000011606 */
[----:B------:R-:W-:-:S02]  /*30e0*/  LOP3.LUT R34, R6, 0x300030, RZ, 0xc0, !PT ;  /* 0x0030003006227812 */ /* 0x000fc400078ec0ff */
[C---:B------:R-:W-:Y:S02]  /*30f0*/  LOP3.LUT R42, R6.reuse, 0xc000c0, RZ, 0xc0, !PT ;  /* 0x00c000c0062a7812 */ /* 0x040fe400078ec0ff */
[----:B------:R-:W-:Y:S02]  /*3100*/  LOP3.LUT R51, R6, 0x30003, RZ, 0xc0, !PT ;  /* 0x0003000306337812 */ /* 0x000fe400078ec0ff */
[----:B------:R-:W-:Y:S02]  /*3110*/  LOP3.LUT R6, R7, 0xc000c, RZ, 0xc0, !PT ;  /* 0x000c000c07067812 */ /* 0x000fe400078ec0ff */
[----:B------:R-:W-:Y:S02]  /*3120*/  LOP3.LUT R26, R5, 0x64006400, RZ, 0xfc, !PT ;  /* 0x64006400051a7812 */ /* 0x000fe400078efcff */
[----:B------:R-:W-:Y:S02]  /*3130*/  LOP3.LUT R5, R48, 0xc000c, RZ, 0xc0, !PT ;  /* 0x000c000c30057812 */ /* 0x000fe400078ec0ff */
[----:B------:R-:W-:Y:S01]  /*3140*/  SHF.R.U32.HI R54, RZ, 0x8, R7 ;  /* 0x00000008ff367819 */ /* 0x000fe20000011607 */
[----:B------:R-:W-:Y:S01]  /*3150*/  HFMA2 R26, R26, R33.H0_H0, -258, -258 ;  /* 0xdc08dc081a1a7431 */ /* 0x000fe20000040021 */
[----:B------:R-:W-:-:S02]  /*3160*/  LOP3.LUT R35, R7, 0x300030, RZ, 0xc0, !PT ;  /* 0x0030003007237812 */ /* 0x000fc400078ec0ff */
        /* <DEDUP_REMOVED lines=126> */
.L_x_2746:
        /* <DEDUP_REMOVED lines=44> */
.L_x_2745:
[----:B------:R-:W-:Y:S01]  /*3c10*/  VIADD R18, R18, 0x10 ;  /* 0x0000001012127836 */ /* 0x000fe20000000000 */
[----:B------:R-:W-:Y:S01]  /*3c20*/  IADD3 R2, P3, R2, R13, RZ ;  /* 0x0000000d02027210 */ /* 0x000fe20007f7e0ff */
[----:B------:R-:W-:-:S03]  /*3c30*/  UIADD3 UR4, UR4, 0x20, URZ ;  /* 0x0000002004047890 */ /* 0x000fc6000fffe03f */
[C---:B------:R-:W-:Y:S02]  /*3c40*/  ISETP.GE.AND P2, PT, R18.reuse, UR5, PT ;  /* 0x0000000512007c0c */ /* 0x040fe4000bf46270 */
[----:B------:R-:W-:Y:S02]  /*3c50*/  ISETP.LT.AND P4, PT, R18, R19, PT ;  /* 0x000000131200720c */ /* 0x000fe40003f81270 */
[----:B------:R-:W-:-:S11]  /*3c60*/  IADD3.X R3, R3, R12, RZ, P3, !PT ;  /* 0x0000000c03037210 */ /* 0x000fd60001ffe4ff */
[----:B------:R-:W-:Y:S05]  /*3c70*/  @!P2 BRA P4, `(.L_x_2747) ;  /* 0xfffffff000a8a947 */ /* 0x000fea000203ffff */
.L_x_2744:
[----:B------:R-:W-:Y:S05]  /*3c80*/  @!P1 EXIT ;  /* 0x000000000000994d */ /* 0x000fea0003800000 */
[----:B------:R-:W0:Y:S01]  /*3c90*/  S2R R0, SR_CTAID.X ;  /* 0x0000000000007919 */ /* 0x000e220000002500 */
[----:B------:R-:W1:Y:S01]  /*3ca0*/  S2UR UR4, SR_CTAID.Y ;  /* 0x00000000000479c3 */ /* 0x000e620000002600 */
[----:B------:R-:W0:Y:S07]  /*3cb0*/  S2R R3, SR_TID.X ;  /* 0x0000000000037919 */ /* 0x000e2e0000002100 */
[----:B-----5:R-:W2:Y:S08]  /*3cc0*/  LDC.64 R12, c[0x0][0x238] ;  /* 0x00008e00ff0c7b82 */ /* 0x020eb00000000a00 */
[----:B------:R-:W3:Y:S01]  /*3cd0*/  LDC.64 R6, c[0x0][0x230] ;  /* 0x00008c00ff067b82 */ /* 0x000ee20000000a00 */
[----:B-1----:R-:W-:Y:S01]  /*3ce0*/  USHF.L.U32 UR4, UR4, 0x1, URZ ;  /* 0x0000000104047899 */ /* 0x002fe2000800063f */
[----:B0-----:R-:W-:-:S04]  /*3cf0*/  IMAD R0, R0, 0x40, R3 ;  /* 0x0000004000007824 */ /* 0x001fc800078e0203 */
[----:B------:R-:W-:-:S04]  /*3d00*/  IMAD.SHL.U32 R0, R0, 0x4, RZ ;  /* 0x0000000400007824 */ /* 0x000fc800078e00ff */
        /* <DEDUP_REMOVED lines=9> */
[----:B------:R-:W-:-:S05]  /*3da0*/  IMAD.MOV.U32 R4, RZ, RZ, R2 ;  /* 0x000000ffff047224 */ /* 0x000fca00078e0002 */
[----:B------:R-:W-:-:S07]  /*3db0*/  MOV R4, R4 ;  /* 0x0000000400047202 */ /* 0x000fce0000000f00 */
.L_x_2751:
[----:B------:R-:W0:Y:S02]  /*3dc0*/  LDS R10, [R4] ;  /* 0x00000000040a7984 */ /* 0x000e240000000800 */
[----:B0-----:R-:W-:-:S10]  /*3dd0*/  HFMA2.MMA R11, R10, 1, 1, R21 ;  /* 0x3c003c000a0b7835 */ /* 0x001fd40000000015 */
[----:B------:R-:W0:Y:S02]  /*3de0*/  ATOMS.CAST.SPIN R11, [R4], R10, R11 ;  /* 0x0000000a040b738d */ /* 0x000e24000180000b */
[----:B0-----:R-:W-:-:S13]  /*3df0*/  ISETP.EQ.U32.AND P0, PT, R11, 0x1, PT ;  /* 0x000000010b00780c */ /* 0x001fda0003f02070 */
[----:B------:R-:W-:Y:S05]  /*3e00*/  @!P0 BRA `(.L_x_2751) ;  /* 0xfffffffc00ec8947 */ /* 0x000fea000383ffff */
[----:B------:R-:W-:Y:S05]  /*3e10*/  BRA `(.L_x_2749) ;  /* 0x00000000000c7947 */ /* 0x000fea0003800000 */
.L_x_2750:
[----:B------:R-:W2:Y:S02]  /*3e20*/  LD.E R4, desc[UR8][R2.64] ;  /* 0x0000000802047980 */ /* 0x000ea4000c101900 */
[----:B--2---:R-:W-:-:S05]  /*3e30*/  IMAD.IADD R5, R21, 0x1, R4 ;  /* 0x0000000115057824 */ /* 0x004fca00078e0204 */
[----:B------:R0:W-:Y:S02]  /*3e40*/  ST.E desc[UR8][R2.64], R5 ;  /* 0x0000000502007985 */ /* 0x0001e4000c101908 */
.L_x_2749:
[----:B------:R-:W-:Y:S05]  /*3e50*/  BSYNC B0 ;  /* 0x0000000000007941 */ /* 0x000fea0003800000 */
.L_x_2748:
[----:B------:R1:W-:Y:S01]  /*3e60*/  ATOM.E.ADD.F16x2.RN.STRONG.GPU P0, RZ, desc[UR8][R2.64+0x4], R22 ;  /* 0x0000041602ff79a2 */ /* 0x0003e2000810e1c8 */
[----:B------:R-:W-:Y:S04]  /*3e70*/  BSSY B0, `(.L_x_2752) ;  /* 0x000000e000007945 */ /* 0x000fe80003800000 */
[----:B-1----:R-:W-:Y:S05]  /*3e80*/  @P0 BRA `(.L_x_2753) ;  /* 0x0000000000300947 */ /* 0x002fea0003800000 */
[----:B------:R-:W1:Y:S02]  /*3e90*/  QSPC.E.S P0, RZ, [R2+0x4] ;  /* 0x0000040002ff73aa */ /* 0x000e640000000500 */
[----:B-1----:R-:W-:Y:S05]  /*3ea0*/  @!P0 BRA `(.L_x_2754) ;  /* 0x00000000001c8947 */ /* 0x002fea0003800000 */
[----:B0-----:R-:W-:-:S07]  /*3eb0*/  MOV R2, R2 ;  /* 0x0000000200027202 */ /* 0x001fce0000000f00 */
.L_x_2755:
[----:B------:R-:W0:Y:S02]  /*3ec0*/  LDS R4, [R2+0x4] ;  /* 0x0000040002047984 */ /* 0x000e240000000800 */
[----:B0-----:R-:W-:-:S06]  /*3ed0*/  HADD2 R5, R4, R22 ;  /* 0x0000001604057230 */ /* 0x001fcc0000000000 */
[----:B------:R-:W0:Y:S02]  /*3ee0*/  ATOMS.CAST.SPIN R5, [R2+0x4], R4, R5 ;  /* 0x000004040205738d */ /* 0x000e240001800005 */
[----:B0-----:R-:W-:-:S13]  /*3ef0*/  ISETP.EQ.U32.AND P0, PT, R5, 0x1, PT ;  /* 0x000000010500780c */ /* 0x001fda0003f02070 */
[----:B------:R-:W-:Y:S05]  /*3f00*/  @!P0 BRA `(.L_x_2755) ;  /* 0xfffffffc00ec8947 */ /* 0x000fea000383ffff */
[----:B------:R-:W-:Y:S05]  /*3f10*/  BRA `(.L_x_2753) ;  /* 0x00000000000c7947 */ /* 0x000fea0003800000 */
.L_x_2754:
[----:B------:R-:W0:Y:S02]  /*3f20*/  LD.E R4, desc[UR8][R2.64+0x4] ;  /* 0x0000040802047980 */ /* 0x000e24000c101900 */
[----:B0-----:R-:W-:-:S05]  /*3f30*/  IADD3 R5, R22, R4, RZ ;  /* 0x0000000416057210 */ /* 0x001fca0007ffe0ff */
[----:B------:R1:W-:Y:S02]  /*3f40*/  ST.E desc[UR8][R2.64+0x4], R5 ;  /* 0x0000040502007985 */ /* 0x0003e4000c101908 */
.L_x_2753:
[----:B------:R-:W-:Y:S05]  /*3f50*/  BSYNC B0 ;  /* 0x0000000000007941 */ /* 0x000fea0003800000 */
.L_x_2752:
        /* <DEDUP_REMOVED lines=11> */
.L_x_2759:
[----:B------:R-:W0:Y:S02]  /*4010*/  LDS R6, [R4] ;  /* 0x0000000004067984 */ /* 0x000e240000000800 */
[----:B0-----:R-:W-:-:S10]  /*4020*/  HFMA2.MMA R7, R6, 1, 1, R23 ;  /* 0x3c003c0006077835 */ /* 0x001fd40000000017 */
[----:B------:R-:W0:Y:S02]  /*4030*/  ATOMS.CAST.SPIN R7, [R4], R6, R7 ;  /* 0x000000060407738d */ /* 0x000e240001800007 */
[----:B0-----:R-:W-:-:S13]  /*4040*/  ISETP.EQ.U32.AND P0, PT, R7, 0x1, PT ;  /* 0x000000010700780c */ /* 0x001fda0003f02070 */
[----:B------:R-:W-:Y:S05]  /*4050*/  @!P0 BRA `(.L_x_2759) ;  /* 0xfffffffc00ec8947 */ /* 0x000fea000383ffff */
[----:B------:R-:W-:Y:S05]  /*4060*/  BRA `(.L_x_2757) ;  /* 0x00000000000c7947 */ /* 0x000fea0003800000 */
.L_x_2758:
[----:B------:R-:W2:Y:S02]  /*4070*/  LD.E R0, desc[UR8][R2.64] ;  /* 0x0000000802007980 */ /* 0x000ea4000c101900 */
[----:B--2---:R-:W-:-:S05]  /*4080*/  IADD3 R5, R23, R0, RZ ;  /* 0x0000000017057210 */ /* 0x004fca0007ffe0ff */
[----:B------:R0:W-:Y:S02]  /*4090*/  ST.E desc[UR8][R2.64], R5 ;  /* 0x0000000502007985 */ /* 0x0001e4000c101908 */
.L_x_2757:
[----:B------:R-:W-:Y:S05]  /*40a0*/  BSYNC B0 ;  /* 0x0000000000007941 */ /* 0x000fea0003800000 */
.L_x_2756:
[----:B------:R1:W-:Y:S02]  /*40b0*/  ATOM.E.ADD.F16x2.RN.STRONG.GPU P0, RZ, desc[UR8][R2.64+0x4], R24 ;  /* 0x0000041802ff79a2 */ /* 0x0003e4000810e1c8 */
[----:B-1----:R-:W-:Y:S05]  /*40c0*/  @P0 EXIT ;  /* 0x000000000000094d */ /* 0x002fea0003800000 */
[----:B------:R-:W1:Y:S02]  /*40d0*/  QSPC.E.S P0, RZ, [R2+0x4] ;  /* 0x0000040002ff73aa */ /* 0x000e640000000500 */
[----:B-1----:R-:W-:Y:S05]  /*40e0*/  @!P0 BRA `(.L_x_2760) ;  /* 0x00000000001c8947 */ /* 0x002fea0003800000 */
[----:B0-----:R-:W-:-:S07]  /*40f0*/  MOV R2, R2 ;  /* 0x0000000200027202 */ /* 0x001fce0000000f00 */
.L_x_2761:
[----:B------:R-:W0:Y:S02]  /*4100*/  LDS R4, [R2+0x4] ;  /* 0x0000040002047984 */ /* 0x000e240000000800 */
[----:B0-----:R-:W-:-:S06]  /*4110*/  HADD2 R5, R4, R24 ;  /* 0x0000001804057230 */ /* 0x001fcc0000000000 */
[----:B------:R-:W0:Y:S02]  /*4120*/  ATOMS.CAST.SPIN R5, [R2+0x4], R4, R5 ;  /* 0x000004040205738d */ /* 0x000e240001800005 */
[----:B0-----:R-:W-:-:S13]  /*4130*/  ISETP.EQ.U32.AND P0, PT, R5, 0x1, PT ;  /* 0x000000010500780c */ /* 0x001fda0003f02070 */
[----:B------:R-:W-:Y:S05]  /*4140*/  @!P0 BRA `(.L_x_2761) ;  /* 0xfffffffc00ec8947 */ /* 0x000fea000383ffff */
[----:B------:R-:W-:Y:S05]  /*4150*/  EXIT ;  /* 0x000000000000794d */ /* 0x000fea0003800000 */
.L_x_2760:
[----:B------:R-:W0:Y:S02]  /*4160*/  LD.E R0, desc[UR8][R2.64+0x4] ;  /* 0x0000040802007980 */ /* 0x000e24000c101900 */
[----:B0-----:R-:W-:-:S05]  /*4170*/  IMAD.IADD R5, R24, 0x1, R0 ;  /* 0x0000000118057824 */ /* 0x001fca00078e0200 */
[----:B------:R-:W-:Y:S01]  /*4180*/  ST.E desc[UR8][R2.64+0x4], R5 ;  /* 0x0000040502007985 */ /* 0x000fe2000c101908 */
[----:B------:R-:W-:Y:S05]  /*4190*/  EXIT ;  /* 0x000000000000794d */ /* 0x000fea0003800000 */
.L_x_2762:
        /* <DEDUP_REMOVED lines=14> */
.L_x_3708:


//--------------------- .text._Z23gemm_half_q_half_kernelILi2ELi2ELb1ELb0ELi64EEvPK6__halfPKjS4_S2_PS0_iiiiPKtS7_iiiiiibS2_i --------------------------
	.section	.text._Z23gemm_half_q_half_kernelILi2ELi2ELb1ELb0ELi64EEvPK6__halfPKjS4_S2_PS0_iiiiPKtS7_iiiiiibS2_i,"ax",@progbits
	.align	128
        .global         _Z23gemm_half_q_half_kernelILi2ELi2ELb1ELb0ELi64EEvPK6__halfPKjS4_S2_PS0_iiiiPKtS7_iiiiiibS2_i
        .type           _Z23gemm_half_q_half_kernelILi2ELi2ELb1ELb0ELi64EEvPK6__halfPKjS4_S2_PS0_iiiiPKtS7_iiiiiibS2_i,@function
        .size           _Z23gemm_half_q_half_kernelILi2ELi2ELb1ELb0ELi64EEvPK6__halfPKjS4_S2_PS0_iiiiPKtS7_iiiiiibS2_i,(.L_x_3709 - _Z23gemm_half_q_half_kernelILi2ELi2ELb1ELb0ELi64EEvPK6__halfPKjS4_S2_PS0_iiiiPKtS7_iiiiiibS2_i)
        .other          _Z23gemm_half_q_half_kernelILi2ELi2ELb1ELb0ELi64EEvPK6__halfPKjS4_S2_PS0_iiiiPKtS7_iiiiiibS2_i,@"STO_CUDA_ENTRY STV_DEFAULT"
_Z23gemm_half_q_half_kernelILi2ELi2ELb1ELb0ELi64EEvPK6__halfPKjS4_S2_PS0_iiiiPKtS7_iiiiiibS2_i:
.text._Z23gemm_half_q_half_kernelILi2ELi2ELb1ELb0ELi64EEvPK6__halfPKjS4_S2_PS0_iiiiPKtS7_iiiiiibS2_i:
        /* <DEDUP_REMOVED lines=25> */
.L_x_2763:
[----:B------:R-:W-:Y:S01]  /*0190*/  PRMT R0, R0, 0x9910, RZ ;  /* 0x0000991000007816 */ /* 0x000fe200000000ff */
[----:B------:R-:W1:Y:S03]  /*01a0*/  S2UR UR4, SR_CTAID.X ;  /* 0x00000000000479c3 */ /* 0x000e660000002500 */
[----:B------:R-:W-:Y:S01]  /*01b0*/  ISETP.NE.AND P0, PT, R0, RZ, PT ;  /* 0x000000ff0000720c */ /* 0x000fe20003f05270 */
[----:B--2---:R-:W-:-:S05]  /*01c0*/  IMAD.SHL.U32 R0, R5, 0x40, RZ ;  /* 0x0000004005007824 */ /* 0x004fca00078e00ff */
[----:B---3--:R-:W-:-:S07]  /*01d0*/  VIADDMNMX R3, R0, 0x40, R2, PT ;  /* 0x0000004000037846 */ /* 0x008fce0003800102 */
        /* <DEDUP_REMOVED lines=32> */
.L_x_2768:
        /* <DEDUP_REMOVED lines=16> */
.L_x_2767:
        /* <DEDUP_REMOVED lines=16> */
.L_x_2766:
        /* <DEDUP_REMOVED lines=17> */
.L_x_2770:
        /* <DEDUP_REMOVED lines=16> */
.L_x_2769:
        /* <DEDUP_REMOVED lines=14> */
.L_x_2765:
[----:B------:R-:W-:Y:S05]  /*08d0*/  BSYNC B0 ;  /* 0x0000000000007941 */ /* 0x000fea0003800000 */
.L_x_2764:
        /* <DEDUP_REMOVED lines=20> */
.L_x_2773:
        /* <DEDUP_REMOVED lines=11> */
.L_x_2772:
[----:B-1----:R-:W-:-:S05]  /*0ad0*/  IMAD.IADD R12, R6, 0x1, -R19 ;  /* 0x00000001060c7824 */ /* 0x002fca00078e0a13 */
        /* <DEDUP_REMOVED lines=9> */
.L_x_2771:
        /* <DEDUP_REMOVED lines=12> */
[----:B------:R-:W-:Y:S01]  /*0c30*/  LEA.HI R18, R6, R9, RZ, 0x3 ;  /* 0x0000000906127211 */ /* 0x000fe200078f18ff */
[----:B------:R-:W-:Y:S01]  /*0c40*/  IMAD.MOV.U32 R6, RZ, RZ, RZ ;  /* 0x000000ffff067224 */ /* 0x000fe200078e00ff */
[----:B------:R-:W-:Y:S02]  /*0c50*/  LOP3.LUT R16, R16, 0x10, RZ, 0xc0, !PT ;  /* 0x0000001010107812 */ /* 0x000fe400078ec0ff */
[----:B------:R-:W-:-:S07]  /*0c60*/  SHF.R.S32.HI R18, RZ, 0x3, R18 ;  /* 0x00000003ff127819 */ /* 0x000fce0000011412 */
.L_x_2775:
        /* <DEDUP_REMOVED lines=11> */
[----:B------:R0:W2:Y:S01]  /*0d20*/  LDG.E.U16.CONSTANT R25, desc[UR8][R24.64] ;  /* 0x0000000818197981 */ /* 0x0000a2000c1e9500 */
        /* <DEDUP_REMOVED lines=15> */
[----:B------:R-:W-:-:S02]  /*0e20*/  IMAD R27, R27, R27, RZ ;  /* 0x0000001b1b1b7224 */ /* 0x000fc400078e02ff */
[----:B0-----:R-:W-:Y:S02]  /*0e30*/  IMAD R24, R20, R20, RZ ;  /* 0x0000001414187224 */ /* 0x001fe400078e02ff */
[----:B---3--:R-:W-:Y:S01]  /*0e40*/  IMAD R23, R19, R19, RZ ;  /* 0x0000001313177224 */ /* 0x008fe200078e02ff */
[----:B------:R-:W-:Y:S08]  /*0e50*/  I2F.F16 R26, R26 ;  /* 0x0000001a001a7306 */ /* 0x000ff00000200c00 */
[----:B------:R-:W0:Y:S08]  /*0e60*/  I2F.F16 R27, R27 ;  /* 0x0000001b001b7306 */ /* 0x000e300000200c00 */
[----:B------:R-:W-:Y:S08]  /*0e70*/  I2F.F16 R24, R24 ;  /* 0x0000001800187306 */ /* 0x000ff00000200c00 */
[----:B------:R-:W3:Y:S01]  /*0e80*/  I2F.F16 R23, R23 ;  /* 0x0000001700177306 */ /* 0x000ee20000200c00 */
[----:B0-----:R-:W-:Y:S01]  /*0e90*/  PRMT R27, R26, 0x5410, R27 ;  /* 0x000054101a1b7816 */ /* 0x001fe2000000001b */
[----:B------:R-:W-:-:S04]  /*0ea0*/  IMAD R19, R6, 0x8, R1 ;  /* 0x0000000806137824 */ /* 0x000fc800078e0201 */
[----:B--2---:R-:W-:Y:S01]  /*0eb0*/  HMUL2 R20, R27, R22.H0_H0 ;  /* 0x200000161b147232 */ /* 0x004fe20000000000 */
[----:B---3--:R-:W-:-:S05]  /*0ec0*/  PRMT R21, R23, 0x5410, R24 ;  /* 0x0000541017157816 */ /* 0x008fca0000000018 */
[----:B------:R-:W-:Y:S02]  /*0ed0*/  HMUL2 R21, R21, R22.H0_H0 ;  /* 0x2000001615157232 */ /* 0x000fe40000000000 */
[----:B------:R-:W-:-:S03]  /*0ee0*/  IMAD.IADD R14, R25, 0x1, R14 ;  /* 0x00000001190e7824 */ /* 0x000fc600078e020e */
[----:B------:R3:W-:Y:S02]  /*0ef0*/  STL.64 [R19], R20 ;  /* 0x0000001413007387 */ /* 0x0007e40000100a00 */
[----:B------:R-:W-:Y:S01]  /*0f00*/  ISETP.GE.AND P2, PT, R14, R3, PT ;  /* 0x000000030e00720c */ /* 0x000fe20003f46270 */
[----:B------:R-:W-:-:S12]  /*0f10*/  VIADD R6, R6, 0x1 ;  /* 0x0000000106067836 */ /* 0x000fd80000000000 */
[----:B---3--:R-:W-:Y:S05]  /*0f20*/  @!P2 BRA `(.L_x_2775) ;  /* 0xfffffffc0050a947 */ /* 0x008fea000383ffff */
.L_x_2774:
        /* <DEDUP_REMOVED lines=10> */
[C---:B-1----:R-:W-:Y:S01]  /*0fd0*/  ISETP.GT.AND P3, PT, R0.reuse, R15, PT ;  /* 0x0000000f0000720c */ /* 0x042fe20003f64270 */
[----:B------:R-:W-:Y:S01]  /*0fe0*/  IMAD.MOV.U32 R5, RZ, RZ, RZ ;  /* 0x000000ffff057224 */ /* 0x000fe200078e00ff */
[----:B--2---:R-:W-:Y:S01]  /*0ff0*/  ISETP.GT.AND P5, PT, R0, R17, PT ;  /* 0x000000110000720c */ /* 0x004fe20003fa4270 */
        /* <DEDUP_REMOVED lines=8> */
.L_x_2776:
        /* <DEDUP_REMOVED lines=8> */
.L_x_2777:
[----:B------:R-:W-:Y:S02]  /*1100*/  CS2R R12, SRZ ;  /* 0x00000000000c7805 */ /* 0x000fe4000001ff00 */
[----:B------:R-:W-:Y:S01]  /*1110*/  SHF.R.S32.HI R19, RZ, 0x5, R14 ;  /* 0x00000005ff137819 */ /* 0x000fe2000001140e */
        /* <DEDUP_REMOVED lines=8> */
.L_x_2778:
        /* <DEDUP_REMOVED lines=8> */
.L_x_2779:
        /* <DEDUP_REMOVED lines=9> */
.L_x_2780:
        /* <DEDUP_REMOVED lines=11> */
[----:B------:R-:W3:Y:S01]  /*1360*/  LDG.E.U16.CONSTANT R19, desc[UR8][R10.64+0x2] ;  /* 0x000002080a137981 */ /* 0x000ee2000c1e9500 */
[----:B------:R-:W0:Y:S01]  /*1370*/  S2UR UR5, SR_CgaCtaId ;  /* 0x00000000000579c3 */ /* 0x000e220000008800 */
        /* <DEDUP_REMOVED lines=9> */
[----:B------:R-:W-:Y:S02]  /*1410*/  SHF.R.S32.HI R5, RZ, 0x1f, R2 ;  /* 0x0000001fff057819 */ /* 0x000fe40000011402 */
[----:B------:R-:W-:Y:S02]  /*1420*/  LEA.HI.X.SX32 R9, R9, R6, 0x1, P2 ;  /* 0x0000000609097211 */ /* 0x000fe400010f0eff */
[----:B------:R-:W-:Y:S02]  /*1430*/  LEA R16, P3, R4, UR6, 0x2 ;  /* 0x0000000604107c11 */ /* 0x000fe4000f8610ff */
[----:B------:R-:W-:Y:S02]  /*1440*/  ISETP.NE.AND P2, PT, R7, RZ, PT ;  /* 0x000000ff0700720c */ /* 0x000fe40003f45270 */
[----:B------:R-:W-:-:S02]  /*1450*/  ISETP.LT.OR P0, PT, R8, 0x2, !P0 ;  /* 0x000000020800780c */ /* 0x000fc40004701670 */
[----:B------:R-:W-:Y:S02]  /*1460*/  LEA.HI.X R17, R4, UR7, R9, 0x2, P3 ;  /* 0x0000000704117c11 */ /* 0x000fe400098f1409 */
[----:B------:R-:W-:Y:S01]  /*1470*/  PRMT R12, RZ, 0x7610, R12 ;  /* 0x00007610ff0c7816 */ /* 0x000fe2000000000c */
[----:B0-----:R-:W-:-:S03]  /*1480*/  ULEA UR4, UR5, UR4, 0x18 ;  /* 0x0000000405047291 */ /* 0x001fc6000f8ec03f */
[----:B------:R-:W-:Y:S01]  /*1490*/  ULDC UR5, c[0x0][0x26c] ;  /* 0x00009b0000057ab9 */ /* 0x000fe20000000800 */
[----:B--2---:R-:W-:Y:S02]  /*14a0*/  PRMT R53, R20, 0x7610, R20 ;  /* 0x0000761014357816 */ /* 0x004fe40000000014 */
[----:B------:R-:W-:Y:S02]  /*14b0*/  PRMT R54, R21, 0x7610, R21 ;  /* 0x0000761015367816 */ /* 0x000fe40000000015 */
[----:B------:R-:W-:Y:S02]  /*14c0*/  SHF.L.U64.HI R20, R2, 0x2, R5 ;  /* 0x0000000202147819 */ /* 0x000fe40000010205 */
[----:B---3--:R-:W-:-:S07]  /*14d0*/  IADD3 R19, R0, R19, RZ ;  /* 0x0000001300137210 */ /* 0x008fce0007ffe0ff */
.L_x_2784:
[----:B------:R-:W-:-:S13]  /*14e0*/  ISETP.NE.AND P3, PT, R0, R19, PT ;  /* 0x000000130000720c */ /* 0x000fda0003f65270 */
[----:B------:R-:W0:Y:S01]  /*14f0*/  @!P3 LDC.64 R4, c[0x0][0x248] ;  /* 0x00009200ff04bb82 */ /* 0x000e220000000a00 */
[----:B------:R-:W-:Y:S02]  /*1500*/  @!P3 VIADD R18, R18, 0x1 ;  /* 0x000000011212b836 */ /* 0x000fe40000000000 */
[----:B------:R-:W-:Y:S02]  /*1510*/  @!P3 IMAD.SHL.U32 R7, R0, 0x2, RZ ;  /* 0x000000020007b824 */ /* 0x000fe400078e00ff */
[----:B------:R-:W-:Y:S02]  /*1520*/  @!P3 IMAD R6, R18, 0x8, R1 ;  /* 0x000000081206b824 */ /* 0x000fe400078e0201 */
[----:B0-----:R-:W-:-:S04]  /*1530*/  @!P3 IMAD.WIDE R4, R7, 0x2, R4 ;  /* 0x000000020704b825 */ /* 0x001fc800078e0204 */
[----:B------:R-:W2:Y:S04]  /*1540*/  @!P3 LDL.64 R6, [R6] ;  /* 0x000000000606b983 */ /* 0x000ea80000100a00 */
[----:B------:R-:W3:Y:S01]  /*1550*/  @!P3 LDG.E.U16.CONSTANT R5, desc[UR8][R4.64+0x2] ;  /* 0x000002080405b981 */ /* 0x000ee2000c1e9500 */
[----:B--2---:R-:W-:Y:S02]  /*1560*/  @!P3 PRMT R53, R6, 0x7610, R53 ;  /* 0x000076100635b816 */ /* 0x004fe40000000035 */
[----:B------:R-:W-:Y:S01]  /*1570*/  @!P3 PRMT R54, R7, 0x7610, R54 ;  /* 0x000076100736b816 */ /* 0x000fe20000000036 */
[----:B---3--:R-:W-:Y:S01]  /*1580*/  @!P3 IMAD.IADD R19, R5, 0x1, R0 ;  /* 0x000000010513b824 */ /* 0x008fe200078e0200 */
[----:B------:R-:W-:Y:S02]  /*1590*/  @!P3 PRMT R53, R53, 0x7610, R6 ;  /* 0x000076103535b816 */ /* 0x000fe40000000006 */
[----:B------:R-:W-:Y:S01]  /*15a0*/  @!P3 PRMT R54, R54, 0x7610, R7 ;  /* 0x000076103636b816 */ /* 0x000fe20000000007 */
[----:B------:R-:W-:Y:S06]  /*15b0*/  @!P1 BRA `(.L_x_2782) ;  /* 0x0000000800fc9947 */ /* 0x000fec0003800000 */
[----:B------:R-:W2:Y:S01]  /*15c0*/  LDG.E.128.CONSTANT R4, desc[UR8][R16.64] ;  /* 0x0000000810047981 */ /* 0x000ea2000c1e9d00 */
[----:B------:R-:W-:Y:S02]  /*15d0*/  IMAD.MOV.U32 R28, RZ, RZ, 0x3400 ;  /* 0x00003400ff1c7424 */ /* 0x000fe400078e00ff */
[----:B------:R-:W-:Y:S02]  /*15e0*/  IMAD.MOV.U32 R36, RZ, RZ, 0x2c00 ;  /* 0x00002c00ff247424 */ /* 0x000fe400078e00ff */
[----:B------:R-:W-:Y:S01]  /*15f0*/  IMAD.MOV.U32 R44, RZ, RZ, 0x2400 ;  /* 0x00002400ff2c7424 */ /* 0x000fe200078e00ff */
[----:B--2---:R-:W-:Y:S02]  /*1600*/  LOP3.LUT R24, R6, 0xc000c, RZ, 0xc0, !PT ;  /* 0x000c000c06187812 */ /* 0x004fe400078ec0ff */
[----:B------:R-:W-:Y:S02]  /*1610*/  SHF.R.U32.HI R9, RZ, 0x8, R5 ;  /* 0x00000008ff097819 */ /* 0x000fe40000011605 */
[----:B------:R-:W-:-:S02]  /*1620*/  LOP3.LUT R25, R7, 0xc000c, RZ, 0xc0, !PT ;  /* 0x000c000c07197812 */ /* 0x000fc400078ec0ff */
[----:B------:R-:W-:Y:S02]  /*1630*/  SHF.R.U32.HI R10, RZ, 0x8, R6 ;  /* 0x00000008ff0a7819 */ /* 0x000fe40000011606 */
[----:B------:R-:W-:Y:S02]  /*1640*/  LOP3.LUT R22, R5, 0xc000c, RZ, 0xc0, !PT ;  /* 0x000c000c05167812 */ /* 0x000fe400078ec0ff */
[----:B------:R-:W-:Y:S02]  /*1650*/  SHF.R.U32.HI R8, RZ, 0x8, R4 ;  /* 0x00000008ff087819 */ /* 0x000fe40000011604 */
[----:B------:R-:W-:Y:S02]  /*1660*/  LOP3.LUT R33, R24, 0x64006400, RZ, 0xfc, !PT ;  /* 0x6400640018217812 */ /* 0x000fe400078efcff */
[----:B------:R-:W-:Y:S02]  /*1670*/  LOP3.LUT R41, R25, 0x64006400, RZ, 0xfc, !PT ;  /* 0x6400640019297812 */ /* 0x000fe400078efcff */
[----:B------:R-:W-:-:S02]  /*1680*/  LOP3.LUT R24, R9, 0xc000c, RZ, 0xc0, !PT ;  /* 0x000c000c09187812 */ /* 0x000fc400078ec0ff */
[----:B------:R-:W-:Y:S02]  /*1690*/  LOP3.LUT R26, R10, 0xc000c, RZ, 0xc0, !PT ;  /* 0x000c000c0a1a7812 */ /* 0x000fe400078ec0ff */
[----:B------:R-:W-:Y:S02]  /*16a0*/  LOP3.LUT R29, R5, 0x300030, RZ, 0xc0, !PT ;  /* 0x00300030051d7812 */ /* 0x000fe400078ec0ff */
[C---:B------:R-:W-:Y:S02]  /*16b0*/  LOP3.LUT R31, R6.reuse, 0x300030, RZ, 0xc0, !PT ;  /* 0x00300030061f7812 */ /* 0x040fe400078ec0ff */
[C---:B------:R-:W-:Y:S02]  /*16c0*/  LOP3.LUT R39, R6.reuse, 0xc000c0, RZ, 0xc0, !PT ;  /* 0x00c000c006277812 */ /* 0x040fe400078ec0ff */
[----:B------:R-:W-:Y:S02]  /*16d0*/  LOP3.LUT R11, R6, 0x30003, RZ, 0xc0, !PT ;  /* 0x00030003060b7812 */ /* 0x000fe400078ec0ff */
[----:B------:R-:W-:-:S02]  /*16e0*/  LOP3.LUT R23, R22, 0x64006400, RZ, 0xfc, !PT ;  /* 0x6400640016177812 */ /* 0x000fc400078efcff */
[----:B------:R-:W-:Y:S02]  /*16f0*/  SHF.R.U32.HI R6, RZ, 0x8, R7 ;  /* 0x00000008ff067819 */ /* 0x000fe40000011607 */
[----:B------:R-:W-:Y:S02]  /*1700*/  LOP3.LUT R32, R7, 0x300030, RZ, 0xc0, !PT ;  /* 0x0030003007207812 */ /* 0x000fe400078ec0ff */
[----:B------:R-:W-:Y:S02]  /*1710*/  LOP3.LUT R22, R8, 0xc000c, RZ, 0xc0, !PT ;  /* 0x000c000c08167812 */ /* 0x000fe400078ec0ff */
[----:B------:R-:W-:Y:S01]  /*1720*/  LOP3.LUT R27, R24, 0x64006400, RZ, 0xfc, !PT ;  /* 0x64006400181b7812 */ /* 0x000fe200078efcff */
[-C--:B------:R-:W-:Y:S01]  /*1730*/  HFMA2 R24, R41, R28.reuse.H0_H0, -258, -258 ;  /* 0xdc08dc0829187431 */ /* 0x080fe2000004001c */
[----:B------:R-:W-:Y:S02]  /*1740*/  LOP3.LUT R35, R26, 0x64006400, RZ, 0xfc, !PT ;  /* 0x640064001a237812 */ /* 0x000fe400078efcff */
[C---:B------:R-:W-:Y:S01]  /*1750*/  LOP3.LUT R21, R4.reuse, 0xc000c, RZ, 0xc0, !PT ;  /* 0x000c000c04157812 */ /* 0x040fe200078ec0ff */
        /* <DEDUP_REMOVED lines=110> */
[----:B------:R-:W-:-:S04]  /*1e40*/  HFMA2 R5, R27, R9, R4 ;  /* 0x000000091b057231 */ /* 0x000fc80000000004 */
        /* <DEDUP_REMOVED lines=10> */
.L_x_2783:
        /* <DEDUP_REMOVED lines=44> */
.L_x_2782:
[----:B------:R-:W-:Y:S01]  /*21b0*/  VIADD R0, R0, 0x10 ;  /* 0x0000001000007836 */ /* 0x000fe20000000000 */
[----:B------:R-:W-:Y:S01]  /*21c0*/  LEA R16, P4, R2, R16, 0x2 ;  /* 0x0000001002107211 */ /* 0x000fe200078810ff */
[----:B------:R-:W-:-:S03]  /*21d0*/  UIADD3 UR4, UR4, 0x20, URZ ;  /* 0x0000002004047890 */ /* 0x000fc6000fffe03f */
[C---:B------:R-:W-:Y:S01]  /*21e0*/  ISETP.GE.AND P3, PT, R0.reuse, UR5, PT ;  /* 0x0000000500007c0c */ /* 0x040fe2000bf66270 */
[----:B------:R-:W-:Y:S01]  /*21f0*/  IMAD.X R17, R17, 0x1, R20, P4 ;  /* 0x0000000111117824 */ /* 0x000fe200020e0614 */
[----:B------:R-:W-:-:S13]  /*2200*/  ISETP.LT.AND P5, PT, R0, R3, PT ;  /* 0x000000030000720c */ /* 0x000fda0003fa1270 */
[----:B------:R-:W-:Y:S05]  /*2210*/  @!P3 BRA P5, `(.L_x_2784) ;  /* 0xfffffff000b0b947 */ /* 0x000fea000283ffff */
.L_x_2781:
[----:B------:R-:W-:Y:S05]  /*2220*/  @!P1 EXIT ;  /* 0x000000000000994d */ /* 0x000fea0003800000 */
[----:B------:R-:W0:Y:S01]  /*2230*/  S2R R0, SR_CTAID.X ;  /* 0x0000000000007919 */ /* 0x000e220000002500 */
[----:B------:R-:W1:Y:S01]  /*2240*/  S2UR UR4, SR_CTAID.Y ;  /* 0x00000000000479c3 */ /* 0x000e620000002600 */
[----:B------:R-:W0:Y:S07]  /*2250*/  S2R R5, SR_TID.X ;  /* 0x0000000000057919 */ /* 0x000e2e0000002100 */
[----:B------:R-:W2:Y:S08]  /*2260*/  LDC.64 R16, c[0x0][0x238] ;  /* 0x00008e00ff107b82 */ /* 0x000eb00000000a00 */
[----:B------:R-:W3:Y:S01]  /*2270*/  LDC.64 R2, c[0x0][0x230] ;  /* 0x00008c00ff027b82 */ /* 0x000ee20000000a00 */
[----:B-1----:R-:W-:Y:S01]  /*2280*/  USHF.L.U32 UR4, UR4, 0x1, URZ ;  /* 0x0000000104047899 */ /* 0x002fe2000800063f */
[----:B0-----:R-:W-:-:S05]  /*2290*/  LEA R0, R0, R5, 0x6 ;  /* 0x0000000500007211 */ /* 0x001fca00078e30ff */
[----:B------:R-:W-:-:S04]  /*22a0*/  IMAD.SHL.U32 R0, R0, 0x4, RZ ;  /* 0x0000000400007824 */ /* 0x000fc800078e00ff */
[----:B--2---:R-:W-:-:S04]  /*22b0*/  IMAD R8, R17, UR4, R0 ;  /* 0x0000000411087c24 */ /* 0x004fc8000f8e0200 */
[----:B---3--:R-:W-:-:S05]  /*22c0*/  IMAD.WIDE R4, R8, 0x2, R2 ;  /* 0x0000000208047825 */ /* 0x008fca00078e0202 */
[----:B------:R0:W-:Y:S01]  /*22d0*/  ATOM.E.ADD.F16x2.RN.STRONG.GPU P0, RZ, desc[UR8][R4.64], R12 ;  /* 0x0000000c04ff79a2 */ /* 0x0001e2000810e1c8 */
[----:B------:R-:W-:Y:S01]  /*22e0*/  IMAD R7, RZ, RZ, -UR4 ;  /* 0x80000004ff077e24 */ /* 0x000fe2000f8e02ff */
[----:B------:R-:W-:Y:S04]  /*22f0*/  BSSY B0, `(.L_x_2785) ;  /* 0x0000010000007945 */ /* 0x000fe80003800000 */
[----:B------:R-:W-:Y:S01]  /*2300*/  VIADDMNMX R0, R7, R16, 0x2, PT ;  /* 0x0000000207007446 */ /* 0x000fe20003800110 */
[----:B0-----:R-:W-:Y:S06]  /*2310*/  @P0 BRA `(.L_x_2786) ;  /* 0x0000000000340947 */ /* 0x001fec0003800000 */
[----:B------:R-:W0:Y:S02]  /*2320*/  QSPC.E.S P0, RZ, [R4] ;  /* 0x0000000004ff73aa */ /* 0x000e240000000500 */
[----:B0-----:R-:W-:Y:S05]  /*2330*/  @!P0 BRA `(.L_x_2787) ;  /* 0x0000000000208947 */ /* 0x001fea0003800000 */
[----:B------:R-:W-:-:S05]  /*2340*/  IMAD.MOV.U32 R6, RZ, RZ, R4 ;  /* 0x000000ffff067224 */ /* 0x000fca00078e0004 */
[----:B------:R-:W-:-:S07]  /*2350*/  MOV R6, R6 ;  /* 0x0000000600067202 */ /* 0x000fce0000000f00 */
.L_x_2788:
[----:B------:R-:W0:Y:S02]  /*2360*/  LDS R10, [R6] ;  /* 0x00000000060a7984 */ /* 0x000e240000000800 */
[----:B0-----:R-:W-:-:S10]  /*2370*/  HFMA2.MMA R11, R10, 1, 1, R12 ;  /* 0x3c003c000a0b7835 */ /* 0x001fd4000000000c */
[----:B------:R-:W0:Y:S02]  /*2380*/  ATOMS.CAST.SPIN R11, [R6], R10, R11 ;  /* 0x0000000a060b738d */ /* 0x000e24000180000b */
[----:B0-----:R-:W-:-:S13]  /*2390*/  ISETP.EQ.U32.AND P0, PT, R11, 0x1, PT ;  /* 0x000000010b00780c */ /* 0x001fda0003f02070 */
[----:B------:R-:W-:Y:S05]  /*23a0*/  @!P0 BRA `(.L_x_2788) ;  /* 0xfffffffc00ec8947 */ /* 0x000fea000383ffff */
[----:B------:R-:W-:Y:S05]  /*23b0*/  BRA `(.L_x_2786) ;  /* 0x00000000000c7947 */ /* 0x000fea0003800000 */
.L_x_2787:
[----:B------:R-:W2:Y:S02]  /*23c0*/  LD.E R6, desc[UR8][R4.64] ;  /* 0x0000000804067980 */ /* 0x000ea4000c101900 */
[----:B--2---:R-:W-:-:S05]  /*23d0*/  IMAD.IADD R7, R12, 0x1, R6 ;  /* 0x000000010c077824 */ /* 0x004fca00078e0206 */
[----:B------:R0:W-:Y:S02]  /*23e0*/  ST.E desc[UR8][R4.64], R7 ;  /* 0x0000000704007985 */ /* 0x0001e4000c101908 */
.L_x_2786:
[----:B------:R-:W-:Y:S05]  /*23f0*/  BSYNC B0 ;  /* 0x0000000000007941 */ /* 0x000fea0003800000 */
.L_x_2785:
[----:B------:R1:W-:Y:S01]  /*2400*/  ATOM.E.ADD.F16x2.RN.STRONG.GPU P0, RZ, desc[UR8][R4.64+0x4], R13 ;  /* 0x0000040d04ff79a2 */ /* 0x0003e2000810e1c8 */
[----:B------:R-:W-:Y:S04]  /*2410*/  BSSY B0, `(.L_x_2789) ;  /* 0x000000e000007945 */ /* 0x000fe80003800000 */
[----:B-1----:R-:W-:Y:S05]  /*2420*/  @P0 BRA `(.L_x_2790) ;  /* 0x0000000000300947 */ /* 0x002fea0003800000 */
[----:B------:R-:W1:Y:S02]  /*2430*/  QSPC.E.S P0, RZ, [R4+0x4] ;  /* 0x0000040004ff73aa */ /* 0x000e640000000500 */
[----:B-1----:R-:W-:Y:S05]  /*2440*/  @!P0 BRA `(.L_x_2791) ;  /* 0x00000000001c8947 */ /* 0x002fea0003800000 */
[----:B0-----:R-:W-:-:S07]  /*2450*/  MOV R4, R4 ;  /* 0x0000000400047202 */ /* 0x001fce0000000f00 */
.L_x_2792:
[----:B------:R-:W0:Y:S02]  /*2460*/  LDS R6, [R4+0x4] ;  /* 0x0000040004067984 */ /* 0x000e240000000800 */
[----:B0-----:R-:W-:-:S06]  /*2470*/  HADD2 R7, R6, R13 ;  /* 0x0000000d06077230 */ /* 0x001fcc0000000000 */
[----:B------:R-:W0:Y:S02]  /*2480*/  ATOMS.CAST.SPIN R7, [R4+0x4], R6, R7 ;  /* 0x000004060407738d */ /* 0x000e240001800007 */
[----:B0-----:R-:W-:-:S13]  /*2490*/  ISETP.EQ.U32.AND P0, PT, R7, 0x1, PT ;  /* 0x000000010700780c */ /* 0x001fda0003f02070 */
[----:B------:R-:W-:Y:S05]  /*24a0*/  @!P0 BRA `(.L_x_2792) ;  /* 0xfffffffc00ec8947 */ /* 0x000fea000383ffff */
[----:B------:R-:W-:Y:S05]  /*24b0*/  BRA `(.L_x_2790) ;  /* 0x00000000000c7947 */ /* 0x000fea0003800000 */
.L_x_2791:
[----:B------:R-:W0:Y:S02]  /*24c0*/  LD.E R6, desc[UR8][R4.64+0x4] ;  /* 0x0000040804067980 */ /* 0x000e24000c101900 */
[----:B0-----:R-:W-:-:S05]  /*24d0*/  IMAD.IADD R7, R13, 0x1, R6 ;  /* 0x000000010d077824 */ /* 0x001fca00078e0206 */
[----:B------:R1:W-:Y:S02]  /*24e0*/  ST.E desc[UR8][R4.64+0x4], R7 ;  /* 0x0000040704007985 */ /* 0x0003e4000c101908 */
.L_x_2790:
[----:B------:R-:W-:Y:S05]  /*24f0*/  BSYNC B0 ;  /* 0x0000000000007941 */ /* 0x000fea0003800000 */
.L_x_2789:
        /* <DEDUP_REMOVED lines=11> */
.L_x_2796:
[----:B------:R-:W0:Y:S02]  /*25b0*/  LDS R6, [R4] ;  /* 0x0000000004067984 */ /* 0x000e240000000800 */
[----:B0-----:R-:W-:-:S10]  /*25c0*/  HFMA2.MMA R7, R6, 1, 1, R14 ;  /* 0x3c003c0006077835 */ /* 0x001fd4000000000e */
[----:B------:R-:W0:Y:S02]  /*25d0*/  ATOMS.CAST.SPIN R7, [R4], R6, R7 ;  /* 0x000000060407738d */ /* 0x000e240001800007 */
[----:B0-----:R-:W-:-:S13]  /*25e0*/  ISETP.EQ.U32.AND P0, PT, R7, 0x1, PT ;  /* 0x000000010700780c */ /* 0x001fda0003f02070 */
[----:B------:R-:W-:Y:S05]  /*25f0*/  @!P0 BRA `(.L_x_2796) ;  /* 0xfffffffc00ec8947 */ /* 0x000fea000383ffff */
[----:B------:R-:W-:Y:S05]  /*2600*/  BRA `(.L_x_2794) ;  /* 0x00000000000c7947 */ /* 0x000fea0003800000 */
.L_x_2795:
[----:B------:R-:W2:Y:S02]  /*2610*/  LD.E R0, desc[UR8][R2.64] ;  /* 0x0000000802007980 */ /* 0x000ea4000c101900 */
[----:B--2---:R-:W-:-:S05]  /*2620*/  IMAD.IADD R5, R14, 0x1, R0 ;  /* 0x000000010e057824 */ /* 0x004fca00078e0200 */
[----:B------:R0:W-:Y:S02]  /*2630*/  ST.E desc[UR8][R2.64], R5 ;  /* 0x0000000502007985 */ /* 0x0001e4000c101908 */
.L_x_2794:
[----:B------:R-:W-:Y:S05]  /*2640*/  BSYNC B0 ;  /* 0x0000000000007941 */ /* 0x000fea0003800000 */
.L_x_2793:
[----:B------:R1:W-:Y:S02]  /*2650*/  ATOM.E.ADD.F16x2.RN.STRONG.GPU P0, RZ, desc[UR8][R2.64+0x4], R15 ;  /* 0x0000040f02ff79a2 */ /* 0x0003e4000810e1c8 */
[----:B-1----:R-:W-:Y:S05]  /*2660*/  @P0 EXIT ;  /* 0x000000000000094d */ /* 0x002fea0003800000 */
[----:B------:R-:W1:Y:S02]  /*2670*/  QSPC.E.S P0, RZ, [R2+0x4] ;  /* 0x0000040002ff73aa */ /* 0x000e640000000500 */
[----:B-1----:R-:W-:Y:S05]  /*2680*/  @!P0 BRA `(.L_x_2797) ;  /* 0x00000000001c8947 */ /* 0x002fea0003800000 */
[----:B0-----:R-:W-:-:S07]  /*2690*/  MOV R2, R2 ;  /* 0x0000000200027202 */ /* 0x001fce0000000f00 */
.L_x_2798:
[----:B------:R-:W0:Y:S02]  /*26a0*/  LDS R4, [R2+0x4] ;  /* 0x0000040002047984 */ /* 0x000e240000000800 */
[----:B0-----:R-:W-:-:S06]  /*26b0*/  HADD2 R5, R4, R15 ;  /* 0x0000000f04057230 */ /* 0x001fcc0000000000 */
[----:B------:R-:W0:Y:S02]  /*26c0*/  ATOMS.CAST.SPIN R5, [R2+0x4], R4, R5 ;  /* 0x000004040205738d */ /* 0x000e240001800005 */
[----:B0-----:R-:W-:-:S13]  /*26d0*/  ISETP.EQ.U32.AND P0, PT, R5, 0x1, PT ;  /* 0x000000010500780c */ /* 0x001fda0003f02070 */
[----:B------:R-:W-:Y:S05]  /*26e0*/  @!P0 BRA `(.L_x_2798) ;  /* 0xfffffffc00ec8947 */ /* 0x000fea000383ffff */
[----:B------:R-:W-:Y:S05]  /*26f0*/  EXIT ;  /* 0x000000000000794d */ /* 0x000fea0003800000 */
.L_x_2797:
[----:B------:R-:W0:Y:S02]  /*2700*/  LD.E R0, desc[UR8][R2.64+0x4] ;  /* 0x0000040802007980 */ /* 0x000e24000c101900 */
[----:B0-----:R-:W-:-:S05]  /*2710*/  IMAD.IADD R5, R15, 0x1, R0 ;  /* 0x000000010f057824 */ /* 0x001fca00078e0200 */
[----:B------:R-:W-:Y:S01]  /*2720*/  ST.E desc[UR8][R2.64+0x4], R5 ;  /* 0x0000040502007985 */ /* 0x000fe2000c101908 */
[----:B------:R-:W-:Y:S05]  /*2730*/  EXIT ;  /* 0x000000000000794d */ /* 0x000fea0003800000 */
.L_x_2799:
        /* <DEDUP_REMOVED lines=12> */
.L_x_3709:


//--------------------- .text._Z23gemm_half_q_half_kernelILi2ELi32ELb1ELb0ELi32EEvPK6__halfPKjS4_S2_PS0_iiiiPKtS7_iiiiiibS2_i --------------------------
	.section	.text._Z23gemm_half_q_half_kernelILi2ELi32ELb1ELb0ELi32EEvPK6__halfPKjS4_S2_PS0_iiiiPKtS7_iiiiiibS2_i,"ax",@progbits
	.align	128
        .global         _Z23gemm_half_q_half_kernelILi2ELi32ELb1ELb0ELi32EEvPK6__halfPKjS4_S2_PS0_iiiiPKtS7_iiiiiibS2_i
        .type           _Z23gemm_half_q_half_kernelILi2ELi32ELb1ELb0ELi32EEvPK6__halfPKjS4_S2_PS0_iiiiPKtS7_iiiiiibS2_i,@function
        .size           _Z23gemm_half_q_half_kernelILi2ELi32ELb1ELb0ELi32EEvPK6__halfPKjS4_S2_PS0_iiiiPKtS7_iiiiiibS2_i,(.L_x_3710 - _Z23gemm_half_q_half_kernelILi2ELi32ELb1ELb0ELi32EEvPK6__halfPKjS4_S2_PS0_iiiiPKtS7_iiiiiibS2_i)
        .other          _Z23gemm_half_q_half_kernelILi2ELi32ELb1ELb0ELi32EEvPK6__halfPKjS4_S2_PS0_iiiiPKtS7_iiiiiibS2_i,@"STO_CUDA_ENTRY STV_DEFAULT"
_Z23gemm_half_q_half_kernelILi2ELi32ELb1ELb0ELi32EEvPK6__halfPKjS4_S2_PS0_iiiiPKtS7_iiiiiibS2_i:
.text._Z23gemm_half_q_half_kernelILi2ELi32ELb1ELb0ELi32EEvPK6__halfPKjS4_S2_PS0_iiiiPKtS7_iiiiiibS2_i:
[----:B------:R-:W-:Y:S01]  /*0000*/  LDC R1, c[0x0][0x28] ;  /* 0x00000a00ff017b82 */ /* 0x000fe20000000800 */
[----:B------:R-:W0:Y:S07]  /*0010*/  S2R R5, SR_CTAID.Y ;  /* 0x0000000000057919 */ /* 0x000e2e0000002600 */
[----:B------:R-:W0:Y:S01]  /*0020*/  LDC R0, c[0x0][0x238] ;  /* 0x00008e00ff007b82 */ /* 0x000e220000000800 */
[----:B------:R-:W-:Y:S01]  /*0030*/  ULDC.64 UR8, c[0x0][0x208] ;  /* 0x0000820000087ab9 */ /* 0x000fe20000000a00 */
[----:B------:R-:W-:Y:S01]  /*0040*/  PRMT R13, RZ, 0x7610, R13 ;  /* 0x00007610ff0d7816 */ /* 0x000fe2000000000d */
[----:B------:R-:W1:Y:S01]  /*0050*/  S2R R6, SR_TID.X ;  /* 0x0000000000067919 */ /* 0x000e620000002100 */
[----:B------:R-:W-:Y:S01]  /*0060*/  PRMT R12, RZ, 0x7610, R12 ;  /* 0x00007610ff0c7816 */ /* 0x000fe2000000000c */
[----:B------:R-:W2:Y:S03]  /*0070*/  S2R R3, SR_CTAID.Z ;  /* 0x0000000000037919 */ /* 0x000ea60000002700 */
[----:B------:R-:W3:Y:S01]  /*0080*/  LDC R2, c[0x0][0x240] ;  /* 0x00009000ff027b82 */ /* 0x000ee20000000800 */
[--C-:B0-----:R-:W-:Y:S01]  /*0090*/  IMAD R7, R5, -0x2, R0.reuse ;  /* 0xfffffffe05077824 */ /* 0x101fe200078e0200 */
[----:B------:R-:W-:-:S04]  /*00a0*/  PRMT R0, RZ, 0x7610, R0 ;  /* 0x00007610ff007816 */ /* 0x000fc80000000000 */
[C---:B------:R-:W-:Y:S02]  /*00b0*/  ISETP.GE.AND P1, PT, R7.reuse, 0x1, PT ;  /* 0x000000010700780c */ /* 0x040fe40003f26270 */
[----:B------:R-:W-:-:S11]  /*00c0*/  VIMNMX R4, R7, 0x2, PT ;  /* 0x0000000207047848 */ /* 0x000fd60003fe0100 */
[----:B-123--:R-:W-:Y:S05]  /*00d0*/  @!P1 BRA `(.L_x_2800) ;  /* 0x0000000000289947 */ /* 0x00efea0003800000 */
[----:B------:R-:W-:Y:S01]  /*00e0*/  ISETP.GE.AND P0, PT, R4, 0x2, PT ;  /* 0x000000020400780c */ /* 0x000fe20003f06270 */
[----:B------:R-:W0:-:S12]  /*00f0*/  LDC.64 R8, c[0x0][0x278] ;  /* 0x00009e00ff087b82 */ /* 0x000e180000000a00 */
[----:B------:R-:W1:Y:S08]  /*0100*/  @P0 LDC R15, c[0x0][0x280] ;  /* 0x0000a000ff0f0b82 */ /* 0x000e700000000800 */
[----:B------:R-:W1:Y:S01]  /*0110*/  @P0 LDC.64 R10, c[0x0][0x278] ;  /* 0x00009e00ff0a0b82 */ /* 0x000e620000000a00 */
[----:B0-----:R-:W2:Y:S01]  /*0120*/  LDG.E.U16 R0, desc[UR8][R8.64] ;  /* 0x0000000808007981 */ /* 0x001ea2000c1e1500 */
[----:B-1----:R-:W-:-:S05]  /*0130*/  @P0 IMAD.WIDE R10, R15, 0x2, R10 ;  /* 0x000000020f0a0825 */ /* 0x002fca00078e020a */
[----:B------:R-:W3:Y:S01]  /*0140*/  @P0 LDG.E.U16 R13, desc[UR8][R10.64] ;  /* 0x000000080a0d0981 */ /* 0x000ee2000c1e1500 */
[----:B--2---:R-:W-:Y:S02]  /*0150*/  PRMT R12, R0, 0x7610, R12 ;  /* 0x00007610000c7816 */ /* 0x004fe4000000000c */
[----:B---3--:R-:W-:-:S04]  /*0160*/  @P0 LOP3.LUT R14, R13, R0, RZ, 0xfc, !PT ;  /* 0x000000000d0e0212 */ /* 0x008fc800078efcff */
[----:B------:R-:W-:-:S07]  /*0170*/  @P0 PRMT R12, R14, 0x7610, R12 ;  /* 0x000076100e0c0816 */ /* 0x000fce000000000c */
.L_x_2800:
[----:B------:R-:W-:Y:S01]  /*0180*/  PRMT R8, R12, 0x9910, RZ ;  /* 0x000099100c087816 */ /* 0x000fe200000000ff */
[----:B------:R-:W-:Y:S01]  /*0190*/  IMAD.SHL.U32 R25, R3, 0x20, RZ ;  /* 0x0000002003197824 */ /* 0x000fe200078e00ff */
[----:B------:R-:W0:Y:S02]  /*01a0*/  S2UR UR4, SR_CTAID.X ;  /* 0x00000000000479c3 */ /* 0x000e240000002500 */
[----:B------:R-:W-:Y:S02]  /*01b0*/  ISETP.NE.AND P0, PT, R8, RZ, PT ;  /* 0x000000ff0800720c */ /* 0x000fe40003f05270 */
[----:B------:R-:W-:-:S11]  /*01c0*/  VIADDMNMX R54, R25, 0x20, R2, PT ;  /* 0x0000002019367846 */ /* 0x000fd60003800102 */
[----:B0-----:R-:W-:Y:S05]  /*01d0*/  @!P0 EXIT ;  /* 0x000000000000894d */ /* 0x001fea0003800000 */
[----:B------:R-:W-:Y:S01]  /*01e0*/  IMAD.IADD R9, R25, 0x1, R6 ;  /* 0x0000000119097824 */ /* 0x000fe200078e0206 */
        /* <DEDUP_REMOVED lines=30> */
.L_x_2805:
        /* <DEDUP_REMOVED lines=16> */
.L_x_2804:
        /* <DEDUP_REMOVED lines=16> */
.L_x_2803:
        /* <DEDUP_REMOVED lines=17> */
.L_x_2807:
        /* <DEDUP_REMOVED lines=16> */
.L_x_2806:
        /* <DEDUP_REMOVED lines=14> */
.L_x_2802:
[----:B------:R-:W-:Y:S05]  /*08c0*/  BSYNC B0 ;  /* 0x0000000000007941 */ /* 0x000fea0003800000 */
.L_x_2801:
        /* <DEDUP_REMOVED lines=11> */
[----:B------:R-:W-:Y:S01]  /*0980*/  IMAD R5, R5, R2, RZ ;  /* 0x0000000205057224 */ /* 0x000fe200078e02ff */
        /* <DEDUP_REMOVED lines=9> */
.L_x_2810:
[C---:B--2---:R-:W-:Y:S01]  /*0a20*/  IMAD.WIDE R10, R2.reuse, 0x2, R8 ;  /* 0x00000002020a7825 */ /* 0x044fe200078e0208 */
[----:B------:R1:W-:Y:S03]  /*0a30*/  STG.E.64 desc[UR8][R8.64], RZ ;  /* 0x000000ff08007986 */ /* 0x0003e6000c101b08 */
[----:B------:R-:W-:Y:S01]  /*0a40*/  VIADD R5, R5, 0x4 ;  /* 0x0000000405057836 */ /* 0x000fe20000000000 */
[----:B------:R2:W-:Y:S01]  /*0a50*/  STG.E.64 desc[UR8][R10.64], RZ ;  /* 0x000000ff0a007986 */ /* 0x0005e2000c101b08 */
[----:B0-----:R-:W-:-:S03]  /*0a60*/  IMAD.WIDE R16, R2, 0x2, R10 ;  /* 0x0000000202107825 */ /* 0x001fc600078e020a */
[----:B------:R-:W-:Y:S02]  /*0a70*/  ISETP.GE.AND P2, PT, R5, R6, PT ;  /* 0x000000060500720c */ /* 0x000fe40003f46270 */
[----:B------:R2:W-:Y:S01]  /*0a80*/  STG.E.64 desc[UR8][R16.64], RZ ;  /* 0x000000ff10007986 */ /* 0x0005e2000c101b08 */
[----:B------:R-:W-:-:S05]  /*0a90*/  IMAD.WIDE R18, R2, 0x2, R16 ;  /* 0x0000000202127825 */ /* 0x000fca00078e0210 */
[----:B------:R2:W-:Y:S01]  /*0aa0*/  STG.E.64 desc[UR8][R18.64], RZ ;  /* 0x000000ff12007986 */ /* 0x0005e2000c101b08 */
[----:B-1----:R-:W-:-:S04]  /*0ab0*/  IMAD.WIDE R8, R2, 0x2, R18 ;  /* 0x0000000202087825 */ /* 0x002fc800078e0212 */
[----:B------:R-:W-:Y:S05]  /*0ac0*/  @!P2 BRA `(.L_x_2810) ;  /* 0xfffffffc00d4a947 */ /* 0x000fea000383ffff */
.L_x_2809:
[----:B------:R-:W-:-:S05]  /*0ad0*/  IMAD.IADD R6, R4, 0x1, -R5 ;  /* 0x0000000104067824 */ /* 0x000fca00078e0a05 */
[----:B------:R-:W-:-:S13]  /*0ae0*/  ISETP.GT.AND P2, PT, R6, 0x1, PT ;  /* 0x000000010600780c */ /* 0x000fda0003f44270 */
[----:B------:R-:W-:Y:S01]  /*0af0*/  @P2 VIADD R5, R5, 0x2 ;  /* 0x0000000205052836 */ /* 0x000fe20000000000 */
[----:B------:R-:W-:Y:S01]  /*0b00*/  @P2 PLOP3.LUT P0, PT, PT, PT, PT, 0x8, 0x0 ;  /* 0x000000000000281c */ /* 0x000fe20003f0e170 */
[----:B------:R1:W-:Y:S03]  /*0b10*/  @P2 STG.E.64 desc[UR8][R8.64], RZ ;  /* 0x000000ff08002986 */ /* 0x0003e6000c101b08 */
[----:B------:R-:W-:Y:S01]  /*0b20*/  ISETP.LT.OR P0, PT, R5, R4, P0 ;  /* 0x000000040500720c */ /* 0x000fe20000701670 */
[----:B------:R-:W-:-:S05]  /*0b30*/  @P2 IMAD.WIDE R4, R2, 0x2, R8 ;  /* 0x0000000202042825 */ /* 0x000fca00078e0208 */
[----:B------:R3:W-:Y:S01]  /*0b40*/  @P2 STG.E.64 desc[UR8][R4.64], RZ ;  /* 0x000000ff04002986 */ /* 0x0007e2000c101b08 */
[----:B-1----:R-:W-:-:S06]  /*0b50*/  @P2 IMAD.WIDE R8, R2, 0x2, R4 ;  /* 0x0000000202082825 */ /* 0x002fcc00078e0204 */
[----:B------:R3:W-:Y:S02]  /*0b60*/  @P0 STG.E.64 desc[UR8][R8.64], RZ ;  /* 0x000000ff08000986 */ /* 0x0007e4000c101b08 */
.L_x_2808:
[----:B01----:R-:W0:Y:S08]  /*0b70*/  LDC R12, c[0x0][0x25c] ;  /* 0x00009700ff0c7b82 */ /* 0x003e300000000800 */
[----:B------:R-:W-:Y:S01]  /*0b80*/  BAR.SYNC.DEFER_BLOCKING 0x0 ;  /* 0x0000000000007b1d */ /* 0x000fe20000010000 */
[----:B------:R-:W-:-:S07]  /*0b90*/  ISETP.GE.AND P0, PT, R25, R54, PT ;  /* 0x000000361900720c */ /* 0x000fce0003f06270 */
[----:B------:R-:W1:Y:S06]  /*0ba0*/  LDC R14, c[0x0][0x264] ;  /* 0x00009900ff0e7b82 */ /* 0x000e6c0000000800 */
[----:B------:R-:W-:Y:S05]  /*0bb0*/  @P0 BRA `(.L_x_2811) ;  /* 0x0000000000d40947 */ /* 0x000fea0003800000 */
[----:B---3--:R-:W3:Y:S01]  /*0bc0*/  LDC.64 R8, c[0x0][0x248] ;  /* 0x00009200ff087b82 */ /* 0x008ee20000000a00 */
[----:B------:R-:W-:-:S07]  /*0bd0*/  IMAD.SHL.U32 R5, R3, 0x40, RZ ;  /* 0x0000004003057824 */ /* 0x000fce00078e00ff */
[----:B--2---:R-:W2:Y:S08]  /*0be0*/  LDC.64 R10, c[0x0][0x220] ;  /* 0x00008800ff0a7b82 */ /* 0x004eb00000000a00 */
[----:B------:R-:W4:Y:S01]  /*0bf0*/  LDC.64 R16, c[0x0][0x228] ;  /* 0x00008a00ff107b82 */ /* 0x000f220000000a00 */
[----:B---3--:R-:W-:-:S05]  /*0c00*/  IMAD.WIDE R4, R5, 0x2, R8 ;  /* 0x0000000205047825 */ /* 0x008fca00078e0208 */
[----:B------:R3:W5:Y:S01]  /*0c10*/  LDG.E.U16.CONSTANT R22, desc[UR8][R4.64] ;  /* 0x0000000804167981 */ /* 0x000762000c1e9500 */
[----:B------:R-:W-:Y:S01]  /*0c20*/  SHF.R.S32.HI R6, RZ, 0x1f, R15 ;  /* 0x0000001fff067819 */ /* 0x000fe2000001140f */
[----:B------:R-:W-:Y:S01]  /*0c30*/  IMAD.SHL.U32 R3, R15, 0x4, RZ ;  /* 0x000000040f037824 */ /* 0x000fe200078e00ff */
[----:B------:R-:W-:Y:S01]  /*0c40*/  UMOV UR4, URZ ;  /* 0x0000003f00047c82 */ /* 0x000fe20008000000 */
[----:B------:R-:W-:Y:S01]  /*0c50*/  IMAD.MOV.U32 R27, RZ, RZ, R25 ;  /* 0x000000ffff1b7224 */ /* 0x000fe200078e0019 */
[----:B------:R-:W-:Y:S02]  /*0c60*/  LEA.HI R6, R6, R15, RZ, 0x3 ;  /* 0x0000000f06067211 */ /* 0x000fe400078f18ff */
[----:B------:R-:W-:Y:S02]  /*0c70*/  LOP3.LUT R23, R3, 0x10, RZ, 0xc0, !PT ;  /* 0x0000001003177812 */ /* 0x000fe400078ec0ff */
[----:B--2---:R-:W-:-:S07]  /*0c80*/  SHF.R.S32.HI R24, RZ, 0x3, R6 ;  /* 0x00000003ff187819 */ /* 0x004fce0000011406 */
.L_x_2812:
[----:B-----5:R-:W-:-:S04]  /*0c90*/  VIADD R19, R22, UR4 ;  /* 0x0000000416137c36 */ /* 0x020fc80008000000 */
[----:B------:R-:W-:-:S05]  /*0ca0*/  IMAD R3, R19, R2, RZ ;  /* 0x0000000213037224 */ /* 0x000fca00078e02ff */
[----:B---3--:R-:W-:-:S04]  /*0cb0*/  SHF.R.S32.HI R4, RZ, 0x1f, R3 ;  /* 0x0000001fff047819 */ /* 0x008fc80000011403 */
[----:B------:R-:W-:-:S04]  /*0cc0*/  LEA.HI R3, R4, R3, RZ, 0x3 ;  /* 0x0000000304037211 */ /* 0x000fc800078f18ff */
[----:B------:R-:W-:-:S05]  /*0cd0*/  LEA.HI.SX32 R3, R3, R24, 0x1d ;  /* 0x0000001803037211 */ /* 0x000fca00078feaff */
[----:B------:R-:W-:-:S06]  /*0ce0*/  IMAD.WIDE R4, R3, 0x4, R10 ;  /* 0x0000000403047825 */ /* 0x000fcc00078e020a */
[----:B------:R-:W2:Y:S01]  /*0cf0*/  LDG.E.CONSTANT R4, desc[UR8][R4.64] ;  /* 0x0000000804047981 */ /* 0x000ea2000c1e9900 */
[----:B------:R-:W-:-:S05]  /*0d00*/  LEA R21, R27, 0x1, 0x1 ;  /* 0x000000011b157811 */ /* 0x000fca00078e08ff */
[----:B------:R-:W-:-:S05]  /*0d10*/  IMAD.WIDE R20, R21, 0x2, R8 ;  /* 0x0000000215147825 */ /* 0x000fca00078e0208 */
[----:B------:R-:W3:Y:S01]  /*0d20*/  LDG.E.U16.CONSTANT R30, desc[UR8][R20.64] ;  /* 0x00000008141e7981 */ /* 0x000ee2000c1e9500 */
[----:B----4-:R-:W-:-:S06]  /*0d30*/  IMAD.WIDE R18, R19, 0x2, R16 ;  /* 0x0000000213127825 */ /* 0x010fcc00078e0210 */
[----:B------:R4:W4:Y:S01]  /*0d40*/  LDG.E.U16.CONSTANT R18, desc[UR8][R18.64] ;  /* 0x0000000812127981 */ /* 0x000922000c1e9500 */
        /* <DEDUP_REMOVED lines=13> */
[----:B------:R-:W2:Y:S01]  /*0e20*/  I2F.F16 R5, R6 ;  /* 0x0000000600057306 */ /* 0x000ea20000200c00 */
[----:B------:R-:W-:Y:S01]  /*0e30*/  VIADD R4, R4, 0x1 ;  /* 0x0000000104047836 */ /* 0x000fe20000000000 */
[----:B------:R-:W-:Y:S01]  /*0e40*/  ISETP.GE.AND P2, PT, R27, R54, PT ;  /* 0x000000361b00720c */ /* 0x000fe20003f46270 */
[----:B------:R-:W-:Y:S02]  /*0e50*/  VIADD R3, R3, 0x1 ;  /* 0x0000000103037836 */ /* 0x000fe40000000000 */
[----:B------:R-:W-:Y:S02]  /*0e60*/  IMAD R26, R26, R26, RZ ;  /* 0x0000001a1a1a7224 */ /* 0x000fe400078e02ff */
[----:B------:R-:W-:Y:S02]  /*0e70*/  IMAD R20, R4, R4, RZ ;  /* 0x0000000404147224 */ /* 0x000fe400078e02ff */
[----:B------:R-:W-:Y:S01]  /*0e80*/  IMAD R28, R3, R3, RZ ;  /* 0x00000003031c7224 */ /* 0x000fe200078e02ff */
[----:B----4-:R-:W3:Y:S01]  /*0e90*/  I2F.F16 R19, R26 ;  /* 0x0000001a00137306 */ /* 0x010ee20000200c00 */
[----:B--2---:R-:W-:-:S07]  /*0ea0*/  HMUL2 R3, R5.H0_H0, R18.H0_H0 ;  /* 0x2000001205037232 */ /* 0x004fce0000000800 */
[----:B------:R-:W2:Y:S01]  /*0eb0*/  I2F.F16 R21, R20 ;  /* 0x0000001400157306 */ /* 0x000ea20000200c00 */
[----:B---3--:R-:W-:-:S07]  /*0ec0*/  HMUL2 R4, R19.H0_H0, R18.H0_H0 ;  /* 0x2000001213047232 */ /* 0x008fce0000000800 */
[----:B------:R-:W3:Y:S01]  /*0ed0*/  I2F.F16 R29, R28 ;  /* 0x0000001c001d7306 */ /* 0x000ee20000200c00 */
[-C--:B--2---:R-:W-:Y:S02]  /*0ee0*/  HMUL2 R5, R21.H0_H0, R18.reuse.H0_H0 ;  /* 0x2000001215057232 */ /* 0x084fe40000000800 */
[----:B---3--:R-:W-:Y:S01]  /*0ef0*/  HMUL2 R6, R29.H0_H0, R18.H0_H0 ;  /* 0x200000121d067232 */ /* 0x008fe20000000800 */
[----:B------:R-:W-:Y:S06]  /*0f00*/  @!P2 BRA `(.L_x_2812) ;  /* 0xfffffffc0060a947 */ /* 0x000fec000383ffff */
.L_x_2811:
[----:B------:R-:W-:Y:S01]  /*0f10*/  ULDC UR4, c[0x0][0x258] ;  /* 0x0000960000047ab9 */ /* 0x000fe20000000800 */
[----:B------:R-:W-:Y:S01]  /*0f20*/  ULDC UR5, c[0x0][0x260] ;  /* 0x0000980000057ab9 */ /* 0x000fe20000000800 */
[C---:B------:R-:W-:Y:S01]  /*0f30*/  ISETP.GT.AND P2, PT, R25.reuse, UR4, PT ;  /* 0x0000000419007c0c */ /* 0x040fe2000bf44270 */
[----:B------:R-:W-:Y:S01]  /*0f40*/  ULDC UR6, c[0x0][0x268] ;  /* 0x00009a0000067ab9 */ /* 0x000fe20000000800 */
[C---:B---3--:R-:W-:Y:S02]  /*0f50*/  VIMNMX R8, R25.reuse, UR4, PT ;  /* 0x0000000419087c48 */ /* 0x048fe4000bfe0100 */
[----:B--2---:R-:W-:Y:S02]  /*0f60*/  CS2R R16, SRZ ;  /* 0x0000000000107805 */ /* 0x004fe4000001ff00 */
[----:B------:R-:W-:Y:S02]  /*0f70*/  ISETP.GT.AND P4, PT, R25, UR5, PT ;  /* 0x0000000519007c0c */ /* 0x000fe4000bf84270 */
[----:B------:R-:W-:-:S02]  /*0f80*/  SHF.R.S32.HI R9, RZ, 0x1f, R8 ;  /* 0x0000001fff097819 */ /* 0x000fc40000011408 */
[----:B------:R-:W-:Y:S02]  /*0f90*/  ISETP.GT.AND P6, PT, R25, UR6, PT ;  /* 0x0000000619007c0c */ /* 0x000fe4000bfc4270 */
[----:B------:R-:W-:Y:S02]  /*0fa0*/  LEA.HI R9, R9, R8, RZ, 0x5 ;  /* 0x0000000809097211 */ /* 0x000fe400078f28ff */
[C---:B0-----:R-:W-:Y:S02]  /*0fb0*/  ISETP.GT.AND P3, PT, R25.reuse, R12, PT ;  /* 0x0000000c1900720c */ /* 0x041fe40003f64270 */
[----:B------:R-:W-:Y:S02]  /*0fc0*/  SHF.R.S32.HI R18, RZ, 0x5, R9 ;  /* 0x00000005ff127819 */ /* 0x000fe40000011409 */
[----:B------:R-:W-:Y:S02]  /*0fd0*/  CS2R R8, SRZ ;  /* 0x0000000000087805 */ /* 0x000fe4000001ff00 */
        /* <DEDUP_REMOVED lines=9> */
.L_x_2813:
        /* <DEDUP_REMOVED lines=8> */
.L_x_2814:
        /* <DEDUP_REMOVED lines=8> */
.L_x_2815:
        /* <DEDUP_REMOVED lines=8> */
.L_x_2816:
        /* <DEDUP_REMOVED lines=9> */
.L_x_2817:
        /* <DEDUP_REMOVED lines=9> */
[----:B------:R-:W0:Y:S01]  /*1310*/  S2UR UR5, SR_CgaCtaId ;  /* 0x00000000000579c3 */ /* 0x000e220000008800 */
[----:B------:R-:W-:Y:S01]  /*1320*/  IMAD R12, R19, R2, RZ ;  /* 0x00000002130c7224 */ /* 0x000fe200078e02ff */
[----:B------:R-:W-:Y:S01]  /*1330*/  PRMT R13, R13, 0x9910, RZ ;  /* 0x000099100d0d7816 */ /* 0x000fe200000000ff */
[----:B------:R-:W-:Y:S01]  /*1340*/  ULDC.64 UR6, c[0x0][0x218] ;  /* 0x0000860000067ab9 */ /* 0x000fe20000000a00 */
[----:B------:R-:W-:Y:S01]  /*1350*/  UMOV UR4, 0x400 ;  /* 0x0000040000047882 */ /* 0x000fe20000000000 */
[----:B------:R-:W-:Y:S02]  /*1360*/  PRMT R11, R11, 0x5410, RZ ;  /* 0x000054100b0b7816 */ /* 0x000fe400000000ff */
        /* <DEDUP_REMOVED lines=11> */
.L_x_2823:
[----:B------:R0:W5:Y:S01]  /*1420*/  LDG.E.128.CONSTANT R12, desc[UR8][R56.64] ;  /* 0x00000008380c7981 */ /* 0x000162000c1e9d00 */
[----:B-1----:R-:W-:Y:S01]  /*1430*/  IMAD.MOV.U32 R2, RZ, RZ, R10 ;  /* 0x000000ffff027224 */ /* 0x002fe200078e000a */
[----:B------:R-:W-:Y:S06]  /*1440*/  @!P1 BRA `(.L_x_2819) ;  /* 0x0000000c00949947 */ /* 0x000fec0003800000 */
[----:B------:R-:W-:-:S04]  /*1450*/  IMAD.WIDE R20, R2, 0x4, R56 ;  /* 0x0000000402147825 */ /* 0x000fc800078e0238 */
[----:B------:R-:W-:Y:S02]  /*1460*/  IMAD.WIDE R16, R2, 0x4, R20 ;  /* 0x0000000402107825 */ /* 0x000fe400078e0214 */
[----:B------:R-:W2:Y:S04]  /*1470*/  LDG.E.128.CONSTANT R20, desc[UR8][R20.64] ;  /* 0x0000000814147981 */ /* 0x000ea8000c1e9d00 */
[----:B------:R-:W3:Y:S01]  /*1480*/  LDG.E.128.CONSTANT R16, desc[UR8][R16.64] ;  /* 0x0000000810107981 */ /* 0x000ee2000c1e9d00 */
[----:B------:R-:W-:Y:S02]  /*1490*/  PRMT R32, R0, 0x9910, RZ ;  /* 0x0000991000207816 */ /* 0x000fe400000000ff */
[----:B-----5:R-:W-:Y:S02]  /*14a0*/  SHF.R.U32.HI R30, RZ, 0xc, R12 ;  /* 0x0000000cff1e7819 */ /* 0x020fe4000001160c */
[----:B------:R-:W-:-:S02]  /*14b0*/  LOP3.LUT R26, R12, 0x3f003f, RZ, 0xc0, !PT ;  /* 0x003f003f0c1a7812 */ /* 0x000fc400078ec0ff */
[----:B------:R-:W-:Y:S02]  /*14c0*/  SHF.R.U32.HI R27, RZ, 0x6, R12 ;  /* 0x00000006ff1b7819 */ /* 0x000fe4000001160c */
[--C-:B------:R-:W-:Y:S02]  /*14d0*/  SHF.R.U32.HI R31, RZ, 0xc, R13.reuse ;  /* 0x0000000cff1f7819 */ /* 0x100fe4000001160d */
[----:B------:R-:W-:Y:S02]  /*14e0*/  LOP3.LUT R12, R13, 0x3f003f, RZ, 0xc0, !PT ;  /* 0x003f003f0d0c7812 */ /* 0x000fe400078ec0ff */
[----:B------:R-:W-:Y:S02]  /*14f0*/  SHF.R.U32.HI R28, RZ, 0x6, R13 ;  /* 0x00000006ff1c7819 */ /* 0x000fe4000001160d */
[----:B------:R-:W-:Y:S02]  /*1500*/  SHF.R.U32.HI R13, RZ, 0xc, R14 ;  /* 0x0000000cff0d7819 */ /* 0x000fe4000001160e */
[----:B------:R-:W-:-:S02]  /*1510*/  LOP3.LUT R29, R14, 0x3f003f, RZ, 0xc0, !PT ;  /* 0x003f003f0e1d7812 */ /* 0x000fc400078ec0ff */
[----:B------:R-:W-:Y:S01]  /*1520*/  SHF.R.U32.HI R39, RZ, 0x6, R14 ;  /* 0x00000006ff277819 */ /* 0x000fe2000001160e */
[----:B------:R-:W-:Y:S01]  /*1530*/  IMAD.MOV.U32 R14, RZ, RZ, R32 ;  /* 0x000000ffff0e7224 */ /* 0x000fe200078e0020 */
[----:B------:R-:W-:Y:S02]  /*1540*/  SHF.R.U32.HI R33, RZ, 0xc, R15 ;  /* 0x0000000cff217819 */ /* 0x000fe4000001160f */
[----:B------:R-:W-:Y:S02]  /*1550*/  LOP3.LUT R30, R30, 0xf000f, RZ, 0xc0, !PT ;  /* 0x000f000f1e1e7812 */ /* 0x000fe400078ec0ff */
[----:B------:R-:W-:Y:S02]  /*1560*/  LOP3.LUT R38, R33, 0xf000f, RZ, 0xc0, !PT ;  /* 0x000f000f21267812 */ /* 0x000fe400078ec0ff */
[----:B------:R-:W-:Y:S02]  /*1570*/  ISETP.NE.AND P2, PT, R14, RZ, PT ;  /* 0x000000ff0e00720c */ /* 0x000fe40003f45270 */
[----:B------:R-:W-:-:S02]  /*1580*/  LOP3.LUT R14, R31, 0xf000f, RZ, 0xc0, !PT ;  /* 0x000f000f1f0e7812 */ /* 0x000fc400078ec0ff */
[----:B------:R-:W-:Y:S02]  /*1590*/  LOP3.LUT R32, R13, 0xf000f, RZ, 0xc0, !PT ;  /* 0x000f000f0d207812 */ /* 0x000fe400078ec0ff */
[----:B------:R-:W-:Y:S02]  /*15a0*/  LOP3.LUT R40, R15, 0x3f003f, RZ, 0xc0, !PT ;  /* 0x003f003f0f287812 */ /* 0x000fe400078ec0ff */
[----:B------:R-:W-:Y:S02]  /*15b0*/  SHF.R.U32.HI R41, RZ, 0x6, R15 ;  /* 0x00000006ff297819 */ /* 0x000fe4000001160f */
[----:B------:R-:W-:Y:S02]  /*15c0*/  LOP3.LUT R12, R12, 0x64006400, RZ, 0xfc, !PT ;  /* 0x640064000c0c7812 */ /* 0x000fe400078efcff */
[----:B---3--:R-:W-:Y:S02]  /*15d0*/  SHF.R.U32.HI R43, RZ, 0x8, R16 ;  /* 0x00000008ff2b7819 */ /* 0x008fe40000011610 */
[----:B------:R-:W-:-:S02]  /*15e0*/  SHF.R.U32.HI R49, RZ, 0x8, R19 ;  /* 0x00000008ff317819 */ /* 0x000fc40000011613 */
[----:B------:R-:W-:Y:S02]  /*15f0*/  SHF.R.U32.HI R45, RZ, 0x8, R17 ;  /* 0x00000008ff2d7819 */ /* 0x000fe40000011611 */
[----:B------:R-:W-:Y:S02]  /*1600*/  SHF.R.U32.HI R47, RZ, 0x8, R18 ;  /* 0x00000008ff2f7819 */ /* 0x000fe40000011612 */
[----:B------:R-:W-:Y:S02]  /*1610*/  LOP3.LUT R43, R30, 0x300030, R43, 0xf8, !PT ;  /* 0x003000301e2b7812 */ /* 0x000fe400078ef82b */
[----:B------:R-:W-:Y:S02]  /*1620*/  LOP3.LUT R49, R38, 0x300030, R49, 0xf8, !PT ;  /* 0x0030003026317812 */ /* 0x000fe400078ef831 */
[----:B--2---:R-:W-:Y:S02]  /*1630*/  SHF.R.U32.HI R42, RZ, 0xc, R20 ;  /* 0x0000000cff2a7819 */ /* 0x004fe40000011614 */
[----:B------:R-:W-:-:S02]  /*1640*/  LOP3.LUT R30, R20, 0x3f003f, RZ, 0xc0, !PT ;  /* 0x003f003f141e7812 */ /* 0x000fc400078ec0ff */
[----:B------:R-:W-:Y:S02]  /*1650*/  SHF.R.U32.HI R38, RZ, 0x6, R20 ;  /* 0x00000006ff267819 */ /* 0x000fe40000011614 */
[----:B------:R-:W-:Y:S02]  /*1660*/  LOP3.LUT R45, R14, 0x300030, R45, 0xf8, !PT ;  /* 0x003000300e2d7812 */ /* 0x000fe400078ef82d */
[----:B------:R-:W-:Y:S02]  /*1670*/  LOP3.LUT R47, R32, 0x300030, R47, 0xf8, !PT ;  /* 0x00300030202f7812 */ /* 0x000fe400078ef82f */
[----:B------:R-:W-:Y:S02]  /*1680*/  SHF.R.U32.HI R20, RZ, 0xc, R21 ;  /* 0x0000000cff147819 */ /* 0x000fe40000011615 */
[----:B------:R-:W-:Y:S02]  /*1690*/  SHF.R.U32.HI R44, RZ, 0xc, R22 ;  /* 0x0000000cff2c7819 */ /* 0x000fe40000011616 */
[----:B------:R-:W-:-:S02]  /*16a0*/  LOP3.LUT R32, R22, 0x3f003f, RZ, 0xc0, !PT ;  /* 0x003f003f16207812 */ /* 0x000fc400078ec0ff */
[----:B------:R-:W-:Y:S02]  /*16b0*/  SHF.R.U32.HI R14, RZ, 0x6, R22 ;  /* 0x00000006ff0e7819 */ /* 0x000fe40000011616 */
[----:B------:R-:W-:Y:S02]  /*16c0*/  SHF.R.U32.HI R22, RZ, 0xc, R23 ;  /* 0x0000000cff167819 */ /* 0x000fe40000011617 */
[----:B------:R-:W-:Y:S02]  /*16d0*/  SHF.R.U32.HI R51, RZ, 0xa, R17 ;  /* 0x0000000aff337819 */ /* 0x000fe40000011611 */
[----:B------:R-:W-:Y:S02]  /*16e0*/  LOP3.LUT R20, R20, 0xf000f, RZ, 0xc0, !PT ;  /* 0x000f000f14147812 */ /* 0x000fe400078ec0ff */
[----:B------:R-:W-:Y:S02]  /*16f0*/  SHF.R.U32.HI R53, RZ, 0xa, R19 ;  /* 0x0000000aff357819 */ /* 0x000fe40000011613 */
[----:B------:R-:W-:-:S02]  /*1700*/  LOP3.LUT R22, R22, 0xf000f, RZ, 0xc0, !PT ;  /* 0x000f000f16167812 */ /* 0x000fc400078ec0ff */
[----:B------:R-:W-:Y:S02]  /*1710*/  SHF.R.U32.HI R50, RZ, 0xa, R16 ;  /* 0x0000000aff327819 */ /* 0x000fe40000011610 */
[----:B------:R-:W-:Y:S02]  /*1720*/  LOP3.LUT R34, R16, 0x3f003f, RZ, 0xc0, !PT ;  /* 0x003f003f10227812 */ /* 0x000fe400078ec0ff */
        /* <DEDUP_REMOVED lines=12> */
[----:B------:R-:W-:Y:S02]  /*17f0*/  LOP3.LUT R21, R42, 0xf000f, RZ, 0xc0, !PT ;  /* 0x000f000f2a157812 */ /* 0x000fe400078ec0ff */
[----:B------:R-:W-:Y:S02]  /*1800*/  LOP3.LUT R23, R44, 0xf000f, RZ, 0xc0, !PT ;  /* 0x000f000f2c177812 */ /* 0x000fe400078ec0ff */
[----:B------:R-:W-:Y:S02]  /*1810*/  LOP3.LUT R51, R20, 0x300030, R51, 0xf8, !PT ;  /* 0x0030003014337812 */ /* 0x000fe400078ef833 */
[----:B------:R-:W-:-:S02]  /*1820*/  LOP3.LUT R20, R26, 0x64006400, RZ, 0xfc, !PT ;  /* 0x640064001a147812 */ /* 0x000fc400078efcff */
[----:B------:R-:W-:Y:S02]  /*1830*/  LOP3.LUT R53, R22, 0x300030, R53, 0xf8, !PT ;  /* 0x0030003016357812 */ /* 0x000fe400078ef835 */
[----:B------:R-:W-:Y:S02]  /*1840*/  LOP3.LUT R26, R27, 0x3f003f, RZ, 0xc0, !PT ;  /* 0x003f003f1b1a7812 */ /* 0x000fe400078ec0ff */
[----:B------:R-:W-:Y:S02]  /*1850*/  LOP3.LUT R27, R28, 0x3f003f, RZ, 0xc0, !PT ;  /* 0x003f003f1c1b7812 */ /* 0x000fe400078ec0ff */
[----:B------:R-:W-:Y:S02]  /*1860*/  LOP3.LUT R22, R29, 0x64006400, RZ, 0xfc, !PT ;  /* 0x640064001d167812 */ /* 0x000fe400078efcff */
        /* <DEDUP_REMOVED lines=78> */
[----:B-1----:R-:W-:Y:S01]  /*1d50*/  HFMA2.MMA R55, R20, R12, RZ ;  /* 0x0000000c14377235 */ /* 0x002fe200000000ff */
[----:B------:R-:W-:-:S04]  /*1d60*/  HFMA2 R58, R21, R12, RZ.H0_H0 ;  /* 0x0000000c153a7231 */ /* 0x000fc800000400ff */
[----:B------:R-:W-:-:S03]  /*1d70*/  HFMA2 R58, R27, R13, R58 ;  /* 0x0000000d1b3a7231 */ /* 0x000fc6000000003a */
[----:B------:R-:W-:Y:S01]  /*1d80*/  HFMA2.MMA R55, R26, R13, R55 ;  /* 0x0000000d1a377235 */ /* 0x000fe20000000037 */
[----:B------:R-:W-:-:S04]  /*1d90*/  HFMA2 R58, R31, R14, R58 ;  /* 0x0000000e1f3a7231 */ /* 0x000fc8000000003a */
[----:B------:R-:W-:-:S03]  /*1da0*/  HFMA2 R58, R39, R15, R58 ;  /* 0x0000000f273a7231 */ /* 0x000fc6000000003a */
[----:B------:R-:W-:Y:S01]  /*1db0*/  HFMA2.MMA R55, R30, R14, R55 ;  /* 0x0000000e1e377235 */ /* 0x000fe20000000037 */
[----:B--2---:R-:W-:-:S04]  /*1dc0*/  HFMA2 R58, R35, R16, R58 ;  /* 0x00000010233a7231 */ /* 0x004fc8000000003a */
[----:B------:R-:W-:-:S03]  /*1dd0*/  HFMA2 R58, R44, R17, R58 ;  /* 0x000000112c3a7231 */ /* 0x000fc6000000003a */
[----:B------:R-:W-:Y:S01]  /*1de0*/  HFMA2.MMA R55, R38, R15, R55 ;  /* 0x0000000f26377235 */ /* 0x000fe20000000037 */
[----:B------:R-:W-:-:S07]  /*1df0*/  HFMA2 R59, R45, R18, R58 ;  /* 0x000000122d3b7231 */ /* 0x000fce000000003a */
[----:B------:R-:W-:-:S08]  /*1e00*/  HFMA2.MMA R55, R34, R16, R55 ;  /* 0x0000001022377235 */ /* 0x000fd00000000037 */
[----:B------:R-:W-:-:S08]  /*1e10*/  HFMA2.MMA R55, R42, R17, R55 ;  /* 0x000000112a377235 */ /* 0x000fd00000000037 */
[----:B------:R-:W-:-:S08]  /*1e20*/  HFMA2.MMA R55, R43, R18, R55 ;  /* 0x000000122b377235 */ /* 0x000fd00000000037 */
[----:B------:R-:W-:Y:S01]  /*1e30*/  HFMA2.MMA R58, R50, R19, R55 ;  /* 0x00000013323a7235 */ /* 0x000fe20000000037 */
[----:B------:R-:W-:Y:S01]  /*1e40*/  HFMA2 R55, R51, R19, R59 ;  /* 0x0000001333377231 */ /* 0x000fe2000000003b */
[----:B------:R-:W-:Y:S01]  /*1e50*/  HFMA2.MMA R59, R22, R12, RZ ;  /* 0x0000000c163b7235 */ /* 0x000fe200000000ff */
[----:B------:R-:W-:Y:S02]  /*1e60*/  HFMA2 R12, R23, R12, RZ.H0_H0 ;  /* 0x0000000c170c7231 */ /* 0x000fe400000400ff */
[----:B------:R-:W-:Y:S02]  /*1e70*/  HADD2 R55, R55.H0_H0, R55.H1_H1 ;  /* 0x3000003737377230 */ /* 0x000fe40000000800 */
[----:B------:R-:W-:-:S03]  /*1e80*/  HFMA2 R12, R29, R13, R12 ;  /* 0x0000000d1d0c7231 */ /* 0x000fc6000000000c */
[----:B------:R-:W-:Y:S01]  /*1e90*/  HFMA2.MMA R59, R28, R13, R59 ;  /* 0x0000000d1c3b7235 */ /* 0x000fe2000000003b */
[----:B------:R-:W-:Y:S02]  /*1ea0*/  HFMA2 R12, R33, R14, R12 ;  /* 0x0000000e210c7231 */ /* 0x000fe4000000000c */
[----:B------:R-:W-:Y:S02]  /*1eb0*/  HADD2 R58, R58.H0_H0, R58.H1_H1 ;  /* 0x3000003a3a3a7230 */ /* 0x000fe40000000800 */
[----:B------:R-:W-:-:S03]  /*1ec0*/  HFMA2 R12, R41, R15, R12 ;  /* 0x0000000f290c7231 */ /* 0x000fc6000000000c */
[----:B------:R-:W-:Y:S01]  /*1ed0*/  HFMA2.MMA R59, R32, R14, R59 ;  /* 0x0000000e203b7235 */ /* 0x000fe2000000003b */
[----:B------:R-:W-:Y:S01]  /*1ee0*/  HFMA2 R12, R37, R16, R12 ;  /* 0x00000010250c7231 */ /* 0x000fe2000000000c */
[----:B------:R-:W-:-:S03]  /*1ef0*/  PRMT R58, R58, 0x5410, R55 ;  /* 0x000054103a3a7816 */ /* 0x000fc60000000037 */
[----:B------:R-:W-:-:S03]  /*1f00*/  HFMA2 R12, R48, R17, R12 ;  /* 0x00000011300c7231 */ /* 0x000fc6000000000c */
[----:B------:R-:W-:Y:S01]  /*1f10*/  HFMA2.MMA R59, R40, R15, R59 ;  /* 0x0000000f283b7235 */ /* 0x000fe2000000003b */
[----:B------:R-:W-:Y:S01]  /*1f20*/  HFMA2 R12, R49, R18, R12 ;  /* 0x00000012310c7231 */ /* 0x000fe2000000000c */
[----:B------:R-:W-:-:S03]  /*1f30*/  HFMA2.MMA R9, R58, R3, R9 ;  /* 0x000000033a097235 */ /* 0x000fc60000000009 */
[----:B------:R-:W-:-:S03]  /*1f40*/  HFMA2 R12, R53, R19, R12 ;  /* 0x00000013350c7231 */ /* 0x000fc6000000000c */
[----:B------:R-:W-:Y:S01]  /*1f50*/  HFMA2.MMA R59, R36, R16, R59 ;  /* 0x00000010243b7235 */ /* 0x000fe2000000003b */
[----:B------:R-:W-:-:S07]  /*1f60*/  HADD2 R12, R12.H0_H0, R12.H1_H1 ;  /* 0x3000000c0c0c7230 */ /* 0x000fce0000000800 */
[----:B------:R-:W-:-:S08]  /*1f70*/  HFMA2.MMA R59, R46, R17, R59 ;  /* 0x000000112e3b7235 */ /* 0x000fd0000000003b */
[----:B------:R-:W-:-:S08]  /*1f80*/  HFMA2.MMA R59, R47, R18, R59 ;  /* 0x000000122f3b7235 */ /* 0x000fd0000000003b */
[----:B------:R-:W-:-:S10]  /*1f90*/  HFMA2.MMA R59, R52, R19, R59 ;  /* 0x00000013343b7235 */ /* 0x000fd4000000003b */
[----:B------:R-:W-:-:S05]  /*1fa0*/  HADD2 R59, R59.H0_H0, R59.H1_H1 ;  /* 0x3000003b3b3b7230 */ /* 0x000fca0000000800 */
[----:B------:R-:W-:-:S05]  /*1fb0*/  PRMT R59, R59, 0x5410, R12 ;  /* 0x000054103b3b7816 */ /* 0x000fca000000000c */
[----:B------:R-:W-:-:S07]  /*1fc0*/  HFMA2 R8, R59, R5, R8 ;  /* 0x000000053b087231 */ /* 0x000fce0000000008 */
.L_x_2820:
        /* <DEDUP_REMOVED lines=45> */
.L_x_2819:
        /* <DEDUP_REMOVED lines=43> */
[----:B------:R-:W-:Y:S02]  /*2550*/  LOP3.LUT R26, R15, 0x3f003f, RZ, 0xc0, !PT ;  /* 0x003f003f0f1a7812 */ /* 0x000fe400078ec0ff */
[----:B------:R-:W-:Y:S02]  /*2560*/  SHF.R.U32.HI R51, RZ, 0xa, R17 ;  /* 0x0000000aff337819 */ /* 0x000fe40000011611 */
[----:B------:R-:W-:-:S02]  /*2570*/  LOP3.LUT R35, R17, 0x3f003f, RZ, 0xc0, !PT ;  /* 0x003f003f11237812 */ /* 0x000fc400078ec0ff */
[----:B------:R-:W-:Y:S02]  /*2580*/  SHF.R.U32.HI R44, RZ, 0x6, R17 ;  /* 0x00000006ff2c7819 */ /* 0x000fe40000011611 */
        /* <DEDUP_REMOVED lines=97> */
[----:B------:R-:W1:Y:S01]  /*2ba0*/  LDS.128 R12, [UR4+0x20] ;  /* 0x00002004ff0c7984 */ /* 0x000e620008000c00 */
        /* <DEDUP_REMOVED lines=43> */
.L_x_2822:
        /* <DEDUP_REMOVED lines=45> */
.L_x_2821:
[----:B------:R-:W-:Y:S01]  /*3130*/  VIADD R25, R25, 0x20 ;  /* 0x0000002019197836 */ /* 0x000fe20000000000 */
[----:B------:R-:W-:Y:S01]  /*3140*/  UIADD3 UR4, UR4, 0x40, URZ ;  /* 0x0000004004047890 */ /* 0x000fe2000fffe03f */
[----:B0-----:R-:W-:-:S03]  /*3150*/  IMAD.WIDE.U32 R56, R2, 0x18, R56 ;  /* 0x0000001802387825 */ /* 0x001fc600078e0038 */
[----:B------:R-:W-:Y:S01]  /*3160*/  ISETP.GE.AND P2, PT, R25, UR5, PT ;  /* 0x0000000519007c0c */ /* 0x000fe2000bf46270 */
[----:B-----5:R-:W-:Y:S01]  /*3170*/  IMAD R13, R7, 0x18, RZ ;  /* 0x00000018070d7824 */ /* 0x020fe200078e02ff */
[----:B------:R-:W-:-:S03]  /*3180*/  ISETP.LT.AND P3, PT, R25, R54, PT ;  /* 0x000000361900720c */ /* 0x000fc60003f61270 */
[----:B------:R-:W-:-:S10]  /*3190*/  IMAD.IADD R57, R57, 0x1, R13 ;  /* 0x0000000139397824 */ /* 0x000fd400078e020d */
[----:B------:R-:W-:Y:S05]  /*31a0*/  @!P2 BRA P3, `(.L_x_2823) ;  /* 0xffffffe0009ca947 */ /* 0x000fea000183ffff */
.L_x_2818:
        /* <DEDUP_REMOVED lines=20> */
.L_x_2827:
[----:B------:R-:W0:Y:S02]  /*32f0*/  LDS R6, [R3] ;  /* 0x0000000003067984 */ /* 0x000e240000000800 */
[----:B0-----:R-:W-:-:S10]  /*3300*/  HFMA2.MMA R7, R6, 1, 1, R9 ;  /* 0x3c003c0006077835 */ /* 0x001fd40000000009 */
[----:B------:R-:W0:Y:S02]  /*3310*/  ATOMS.CAST.SPIN R7, [R3], R6, R7 ;  /* 0x000000060307738d */ /* 0x000e240001800007 */
[----:B0-----:R-:W-:-:S13]  /*3320*/  ISETP.EQ.U32.AND P0, PT, R7, 0x1, PT ;  /* 0x000000010700780c */ /* 0x001fda0003f02070 */
[----:B------:R-:W-:Y:S05]  /*3330*/  @!P0 BRA `(.L_x_2827) ;  /* 0xfffffffc00ec8947 */ /* 0x000fea000383ffff */
[----:B------:R-:W-:Y:S05]  /*3340*/  BRA `(.L_x_2825) ;  /* 0x00000000000c7947 */ /* 0x000fea0003800000 */
.L_x_2826:
[----:B------:R-:W2:Y:S02]  /*3350*/  LD.E R3, desc[UR8][R12.64] ;  /* 0x000000080c037980 */ /* 0x000ea4000c101900 */
[----:B--2---:R-:W-:-:S05]  /*3360*/  IMAD.IADD R3, R9, 0x1, R3 ;  /* 0x0000000109037824 */ /* 0x004fca00078e0203 */
[----:B------:R0:W-:Y:S02]  /*3370*/  ST.E desc[UR8][R12.64], R3 ;  /* 0x000000030c007985 */ /* 0x0001e4000c101908 */
.L_x_2825:
[----:B------:R-:W-:Y:S05]  /*3380*/  BSYNC B0 ;  /* 0x0000000000007941 */ /* 0x000fea0003800000 */
.L_x_2824:
[----:B------:R1:W-:Y:S01]  /*3390*/  ATOM.E.ADD.F16x2.RN.STRONG.GPU P0, RZ, desc[UR8][R12.64+0x4], R8 ;  /* 0x000004080cff79a2 */ /* 0x0003e2000810e1c8 */
[----:B------:R-:W-:Y:S04]  /*33a0*/  BSSY B0, `(.L_x_2828) ;  /* 0x000000f000007945 */ /* 0x000fe80003800000 */
[----:B-1----:R-:W-:Y:S05]  /*33b0*/  @P0 BRA `(.L_x_2829) ;  /* 0x0000000000340947 */ /* 0x002fea0003800000 */
[----:B------:R-:W1:Y:S02]  /*33c0*/  QSPC.E.S P0, RZ, [R12+0x4] ;  /* 0x000004000cff73aa */ /* 0x000e640000000500 */
[----:B-1----:R-:W-:Y:S05]  /*33d0*/  @!P0 BRA `(.L_x_2830) ;  /* 0x0000000000208947 */ /* 0x002fea0003800000 */
[----:B------:R-:W-:-:S05]  /*33e0*/  IMAD.MOV.U32 R6, RZ, RZ, R12 ;  /* 0x000000ffff067224 */ /* 0x000fca00078e000c */
[----:B0-----:R-:W-:-:S07]  /*33f0*/  MOV R3, R6 ;  /* 0x0000000600037202 */ /* 0x001fce0000000f00 */
.L_x_2831:
[----:B------:R-:W0:Y:S02]  /*3400*/  LDS R6, [R3+0x4] ;  /* 0x0000040003067984 */ /* 0x000e240000000800 */
[----:B0-----:R-:W-:-:S06]  /*3410*/  HADD2 R7, R6, R8 ;  /* 0x0000000806077230 */ /* 0x001fcc0000000000 */
[----:B------:R-:W0:Y:S02]  /*3420*/  ATOMS.CAST.SPIN R7, [R3+0x4], R6, R7 ;  /* 0x000004060307738d */ /* 0x000e240001800007 */
[----:B0-----:R-:W-:-:S13]  /*3430*/  ISETP.EQ.U32.AND P0, PT, R7, 0x1, PT ;  /* 0x000000010700780c */ /* 0x001fda0003f02070 */
[----:B------:R-:W-:Y:S05]  /*3440*/  @!P0 BRA `(.L_x_2831) ;  /* 0xfffffffc00ec8947 */ /* 0x000fea000383ffff */
[----:B------:R-:W-:Y:S05]  /*3450*/  BRA `(.L_x_2829) ;  /* 0x00000000000c7947 */ /* 0x000fea0003800000 */
.L_x_2830:
[----:B0-----:R-:W2:Y:S02]  /*3460*/  LD.E R3, desc[UR8][R12.64+0x4] ;  /* 0x000004080c037980 */ /* 0x001ea4000c101900 */
[----:B--2---:R-:W-:-:S05]  /*3470*/  IMAD.IADD R3, R8, 0x1, R3 ;  /* 0x0000000108037824 */ /* 0x004fca00078e0203 */
[----:B------:R1:W-:Y:S02]  /*3480*/  ST.E desc[UR8][R12.64+0x4], R3 ;  /* 0x000004030c007985 */ /* 0x0003e4000c101908 */
.L_x_2829:
[----:B------:R-:W-:Y:S05]  /*3490*/  BSYNC B0 ;  /* 0x0000000000007941 */ /* 0x000fea0003800000 */
.L_x_2828:
        /* <DEDUP_REMOVED lines=11> */
.L_x_2835:
[----:B------:R-:W0:Y:S02]  /*3550*/  LDS R2, [R0] ;  /* 0x0000000000027984 */ /* 0x000e240000000800 */
[----:B0-----:R-:W-:-:S10]  /*3560*/  HFMA2.MMA R3, R2, 1, 1, R24 ;  /* 0x3c003c0002037835 */ /* 0x001fd40000000018 */
[----:B------:R-:W0:Y:S02]  /*3570*/  ATOMS.CAST.SPIN R3, [R0], R2, R3 ;  /* 0x000000020003738d */ /* 0x000e240001800003 */
[----:B0-----:R-:W-:-:S13]  /*3580*/  ISETP.EQ.U32.AND P0, PT, R3, 0x1, PT ;  /* 0x000000010300780c */ /* 0x001fda0003f02070 */
[----:B------:R-:W-:Y:S05]  /*3590*/  @!P0 BRA `(.L_x_2835) ;  /* 0xfffffffc00ec8947 */ /* 0x000fea000383ffff */
[----:B------:R-:W-:Y:S05]  /*35a0*/  BRA `(.L_x_2833) ;  /* 0x00000000000c7947 */ /* 0x000fea0003800000 */
.L_x_2834:
[----:B------:R-:W2:Y:S02]  /*35b0*/  LD.E R0, desc[UR8][R4.64] ;  /* 0x0000000804007980 */ /* 0x000ea4000c101900 */
[----:B--2---:R-:W-:-:S05]  /*35c0*/  IMAD.IADD R3, R24, 0x1, R0 ;  /* 0x0000000118037824 */ /* 0x004fca00078e0200 */
[----:B------:R0:W-:Y:S02]  /*35d0*/  ST.E desc[UR8][R4.64], R3 ;  /* 0x0000000304007985 */ /* 0x0001e4000c101908 */
.L_x_2833:
[----:B------:R-:W-:Y:S05]  /*35e0*/  BSYNC B0 ;  /* 0x0000000000007941 */ /* 0x000fea0003800000 */
.L_x_2832:
[----:B------:R1:W-:Y:S02]  /*35f0*/  ATOM.E.ADD.F16x2.RN.STRONG.GPU P0, RZ, desc[UR8][R4.64+0x4], R11 ;  /* 0x0000040b04ff79a2 */ /* 0x0003e4000810e1c8 */
[----:B-1----:R-:W-:Y:S05]  /*3600*/  @P0 EXIT ;  /* 0x000000000000094d */ /* 0x002fea0003800000 */
[----:B------:R-:W1:Y:S02]  /*3610*/  QSPC.E.S P0, RZ, [R4+0x4] ;  /* 0x0000040004ff73aa */ /* 0x000e640000000500 */
[----:B-1----:R-:W-:Y:S05]  /*3620*/  @!P0 BRA `(.L_x_2836) ;  /* 0x0000000000208947 */ /* 0x002fea0003800000 */
[----:B------:R-:W-:-:S05]  /*3630*/  IMAD.MOV.U32 R2, RZ, RZ, R4 ;  /* 0x000000ffff027224 */ /* 0x000fca00078e0004 */
[----:B------:R-:W-:-:S07]  /*3640*/  MOV R0, R2 ;  /* 0x0000000200007202 */ /* 0x000fce0000000f00 */
.L_x_2837:
[----:B------:R-:W0:Y:S02]  /*3650*/  LDS R2, [R0+0x4] ;  /* 0x0000040000027984 */ /* 0x000e240000000800 */
[----:B0-----:R-:W-:-:S06]  /*3660*/  HADD2 R3, R2, R11 ;  /* 0x0000000b02037230 */ /* 0x001fcc0000000000 */
[----:B------:R-:W0:Y:S02]  /*3670*/  ATOMS.CAST.SPIN R3, [R0+0x4], R2, R3 ;  /* 0x000004020003738d */ /* 0x000e240001800003 */
[----:B0-----:R-:W-:-:S13]  /*3680*/  ISETP.EQ.U32.AND P0, PT, R3, 0x1, PT ;  /* 0x000000010300780c */ /* 0x001fda0003f02070 */
[----:B------:R-:W-:Y:S05]  /*3690*/  @!P0 BRA `(.L_x_2837) ;  /* 0xfffffffc00ec8947 */ /* 0x000fea000383ffff */
[----:B------:R-:W-:Y:S05]  /*36a0*/  EXIT ;  /* 0x000000000000794d */ /* 0x000fea0003800000 */
.L_x_2836:
[----:B------:R-:W0:Y:S02]  /*36b0*/  LD.E R0, desc[UR8][R4.64+0x4] ;  /* 0x0000040804007980 */ /* 0x000e24000c101900 */
[----:B0-----:R-:W-:-:S05]  /*36c0*/  IMAD.IADD R3, R11, 0x1, R0 ;  /* 0x000000010b037824 */ /* 0x001fca00078e0200 */
[----:B------:R-:W-:Y:S01]  /*36d0*/  ST.E desc[UR8][R4.64+0x4], R3 ;  /* 0x0000040304007985 */ /* 0x000fe2000c101908 */
[----:B------:R-:W-:Y:S05]  /*36e0*/  EXIT ;  /* 0x000000000000794d */ /* 0x000fea0003800000 */
.L_x_2838:
        /* <DEDUP_REMOVED lines=9> */
.L_x_3710:


//--------------------- .text._Z23gemm_half_q_half_kernelILi2ELi48ELb1ELb0ELi32EEvPK6__halfPKjS4_S2_PS0_iiiiPKtS7_iiiiiibS2_i --------------------------
	.section	.text._Z23gemm_half_q_half_kernelILi2ELi48ELb1ELb0ELi32EEvPK6__halfPKjS4_S2_PS0_iiiiPKtS7_iiiiiibS2_i,"ax",@progbits
	.align	128
        .global         _Z23gemm_half_q_half_kernelILi2ELi48ELb1ELb0ELi32EEvPK6__halfPKjS4_S2_PS0_iiiiPKtS7_iiiiiibS2_i
        .type           _Z23gemm_half_q_half_kernelILi2ELi48ELb1ELb0ELi32EEvPK6__halfPKjS4_S2_PS0_iiiiPKtS7_iiiiiibS2_i,@function
        .size           _Z23gemm_half_q_half_kernelILi2ELi48ELb1ELb0ELi32EEvPK6__halfPKjS4_S2_PS0_iiiiPKtS7_iiiiiibS2_i,(.L_x_3711 - _Z23gemm_half_q_half_kernelILi2ELi48ELb1ELb0ELi32EEvPK6__halfPKjS4_S2_PS0_iiiiPKtS7_iiiiiibS2_i)
        .other          _Z23gemm_half_q_half_kernelILi2ELi48ELb1ELb0ELi32EEvPK6__halfPKjS4_S2_PS0_iiiiPKtS7_iiiiiibS2_i,@"STO_CUDA_ENTRY STV_DEFAULT"
_Z23gemm_half_q_half_kernelILi2ELi48ELb1ELb0ELi32EEvPK6__halfPKjS4_S2_PS0_iiiiPKtS7_iiiiiibS2_i:
.text._Z23gemm_half_q_half_kernelILi2ELi48ELb1ELb0ELi32EEvPK6__halfPKjS4_S2_PS0_iiiiPKtS7_iiiiiibS2_i:
        /* <DEDUP_REMOVED lines=8> */
[----:B------:R-:W2:Y:S01]  /*0080*/  S2R R3, SR_CTAID.Z ;  /* 0x0000000000037919 */ /* 0x000ea20000002700 */
[----:B------:R-:W3:Y:S01]  /*0090*/  LDC R17, c[0x0][0x240] ;  /* 0x00009000ff117b82 */ /* 0x000ee20000000800 */
[----:B0-----:R-:W-:-:S05]  /*00a0*/  IMAD R2, R14, -0x2, R5 ;  /* 0xfffffffe0e027824 */ /* 0x001fca00078e0205 */
        /* <DEDUP_REMOVED lines=13> */
.L_x_2839:
        /* <DEDUP_REMOVED lines=37> */
.L_x_2844:
        /* <DEDUP_REMOVED lines=16> */
.L_x_2843:
        /* <DEDUP_REMOVED lines=16> */
.L_x_2842:
        /* <DEDUP_REMOVED lines=17> */
.L_x_2846:
        /* <DEDUP_REMOVED lines=16> */
.L_x_2845:
        /* <DEDUP_REMOVED lines=14> */
.L_x_2841:
[----:B------:R-:W-:Y:S05]  /*08c0*/  BSYNC B0 ;  /* 0x0000000000007941 */ /* 0x000fea0003800000 */
.L_x_2840:
        /* <DEDUP_REMOVED lines=16> */
[----:B0-----:R-:W-:-:S04]  /*09d0*/  IMAD.WIDE R6, R5, 0x2, R6 ;  /* 0x0000000205067825 */ /* 0x001fc800078e0206 */
[----:B------:R-:W-:Y:S01]  /*09e0*/  IMAD.MOV.U32 R5, RZ, RZ, RZ ;  /* 0x000000ffff057224 */ /* 0x000fe200078e00ff */
[----:B------:R-:W-:Y:S06]  /*09f0*/  @!P2 BRA `(.L_x_2848) ;  /* 0x000000000034a947 */ /* 0x000fec0003800000 */
[----:B------:R-:W-:Y:S01]  /*0a00*/  PLOP3.LUT P0, PT, PT, PT, PT, 0x8, 0x0 ;  /* 0x000000000000781c */ /* 0x000fe20003f0e170 */
[----:B------:R-:W-:-:S12]  /*0a10*/  VIADD R14, R4, 0xfffffffd ;  /* 0xfffffffd040e7836 */ /* 0x000fd80000000000 */
.L_x_2849:
        /* <DEDUP_REMOVED lines=11> */
.L_x_2848:
[----:B-1----:R-:W-:-:S05]  /*0ad0*/  IMAD.IADD R8, R4, 0x1, -R5 ;  /* 0x0000000104087824 */ /* 0x002fca00078e0a05 */
[----:B------:R-:W-:-:S13]  /*0ae0*/  ISETP.GT.AND P2, PT, R8, 0x1, PT ;  /* 0x000000010800780c */ /* 0x000fda0003f44270 */
[----:B------:R-:W-:Y:S01]  /*0af0*/  @P2 VIADD R5, R5, 0x2 ;  /* 0x0000000205052836 */ /* 0x000fe20000000000 */
[----:B------:R-:W-:Y:S01]  /*0b00*/  @P2 PLOP3.LUT P0, PT, PT, PT, PT, 0x8, 0x0 ;  /* 0x000000000000281c */ /* 0x000fe20003f0e170 */
[----:B------:R0:W-:Y:S03]  /*0b10*/  @P2 STG.E.64 desc[UR8][R6.64], RZ ;  /* 0x000000ff06002986 */ /* 0x0001e6000c101b08 */
[----:B------:R-:W-:Y:S01]  /*0b20*/  ISETP.LT.OR P0, PT, R5, R4, P0 ;  /* 0x000000040500720c */ /* 0x000fe20000701670 */
[----:B------:R-:W-:-:S05]  /*0b30*/  @P2 IMAD.WIDE R4, R85, 0x2, R6 ;  /* 0x0000000255042825 */ /* 0x000fca00078e0206 */
[----:B------:R1:W-:Y:S01]  /*0b40*/  @P2 STG.E.64 desc[UR8][R4.64], RZ ;  /* 0x000000ff04002986 */ /* 0x0003e2000c101b08 */
[----:B0-----:R-:W-:-:S06]  /*0b50*/  @P2 IMAD.WIDE R6, R85, 0x2, R4 ;  /* 0x0000000255062825 */ /* 0x001fcc00078e0204 */
[----:B------:R1:W-:Y:S02]  /*0b60*/  @P0 STG.E.64 desc[UR8][R6.64], RZ ;  /* 0x000000ff06000986 */ /* 0x0003e4000c101b08 */
.L_x_2847:
[----:B------:R-:W0:Y:S08]  /*0b70*/  LDC R10, c[0x0][0x25c] ;  /* 0x00009700ff0a7b82 */ /* 0x000e300000000800 */
[----:B------:R-:W-:Y:S01]  /*0b80*/  BAR.SYNC.DEFER_BLOCKING 0x0 ;  /* 0x0000000000007b1d */ /* 0x000fe20000010000 */
[----:B------:R-:W-:-:S07]  /*0b90*/  ISETP.GE.AND P0, PT, R87, R88, PT ;  /* 0x000000585700720c */ /* 0x000fce0003f06270 */
[----:B------:R-:W2:Y:S06]  /*0ba0*/  LDC R26, c[0x0][0x264] ;  /* 0x00009900ff1a7b82 */ /* 0x000eac0000000800 */
[----:B------:R-:W-:Y:S05]  /*0bb0*/  @P0 BRA `(.L_x_2850) ;  /* 0x0000000000d40947 */ /* 0x000fea0003800000 */
[----:B-1----:R-:W1:Y:S01]  /*0bc0*/  LDC.64 R4, c[0x0][0x248] ;  /* 0x00009200ff047b82 */ /* 0x002e620000000a00 */
[----:B------:R-:W-:-:S07]  /*0bd0*/  IMAD.SHL.U32 R13, R3, 0x40, RZ ;  /* 0x00000040030d7824 */ /* 0x000fce00078e00ff */
[----:B------:R-:W3:Y:S08]  /*0be0*/  LDC.64 R6, c[0x0][0x220] ;  /* 0x00008800ff067b82 */ /* 0x000ef00000000a00 */
[----:B------:R-:W4:Y:S01]  /*0bf0*/  LDC.64 R8, c[0x0][0x228] ;  /* 0x00008a00ff087b82 */ /* 0x000f220000000a00 */
[----:B-1----:R-:W-:-:S05]  /*0c00*/  IMAD.WIDE R12, R13, 0x2, R4 ;  /* 0x000000020d0c7825 */ /* 0x002fca00078e0204 */
[----:B------:R1:W5:Y:S01]  /*0c10*/  LDG.E.U16.CONSTANT R3, desc[UR8][R12.64] ;  /* 0x000000080c037981 */ /* 0x000362000c1e9500 */
[----:B------:R-:W-:Y:S01]  /*0c20*/  SHF.R.S32.HI R15, RZ, 0x1f, R0 ;  /* 0x0000001fff0f7819 */ /* 0x000fe20000011400 */
[----:B------:R-:W-:Y:S01]  /*0c30*/  IMAD.SHL.U32 R11, R0, 0x4, RZ ;  /* 0x00000004000b7824 */ /* 0x000fe200078e00ff */
[----:B------:R-:W-:Y:S01]  /*0c40*/  UMOV UR4, URZ ;  /* 0x0000003f00047c82 */ /* 0x000fe20008000000 */
[----:B------:R-:W-:Y:S01]  /*0c50*/  IMAD.MOV.U32 R23, RZ, RZ, R87 ;  /* 0x000000ffff177224 */ /* 0x000fe200078e0057 */
[----:B------:R-:W-:Y:S02]  /*0c60*/  LEA.HI R15, R15, R0, RZ, 0x3 ;  /* 0x000000000f0f7211 */ /* 0x000fe400078f18ff */
[----:B------:R-:W-:Y:S02]  /*0c70*/  LOP3.LUT R11, R11, 0x10, RZ, 0xc0, !PT ;  /* 0x000000100b0b7812 */ /* 0x000fe400078ec0ff */
[----:B---3--:R-:W-:-:S07]  /*0c80*/  SHF.R.S32.HI R20, RZ, 0x3, R15 ;  /* 0x00000003ff147819 */ /* 0x008fce000001140f */
.L_x_2851:
[----:B-----5:R-:W-:-:S04]  /*0c90*/  VIADD R14, R3, UR4 ;  /* 0x00000004030e7c36 */ /* 0x020fc80008000000 */
[----:B-1----:R-:W-:-:S05]  /*0ca0*/  IMAD R12, R14, R85, RZ ;  /* 0x000000550e0c7224 */ /* 0x002fca00078e02ff */
[----:B------:R-:W-:-:S04]  /*0cb0*/  SHF.R.S32.HI R13, RZ, 0x1f, R12 ;  /* 0x0000001fff0d7819 */ /* 0x000fc8000001140c */
[----:B------:R-:W-:-:S04]  /*0cc0*/  LEA.HI R13, R13, R12, RZ, 0x3 ;  /* 0x0000000c0d0d7211 */ /* 0x000fc800078f18ff */
[----:B------:R-:W-:-:S05]  /*0cd0*/  LEA.HI.SX32 R13, R13, R20, 0x1d ;  /* 0x000000140d0d7211 */ /* 0x000fca00078feaff */
[----:B------:R-:W-:-:S06]  /*0ce0*/  IMAD.WIDE R12, R13, 0x4, R6 ;  /* 0x000000040d0c7825 */ /* 0x000fcc00078e0206 */
[----:B------:R-:W3:Y:S01]  /*0cf0*/  LDG.E.CONSTANT R12, desc[UR8][R12.64] ;  /* 0x000000080c0c7981 */ /* 0x000ee2000c1e9900 */
[----:B------:R-:W-:-:S05]  /*0d00*/  LEA R17, R23, 0x1, 0x1 ;  /* 0x0000000117117811 */ /* 0x000fca00078e08ff */
[----:B------:R-:W-:-:S05]  /*0d10*/  IMAD.WIDE R16, R17, 0x2, R4 ;  /* 0x0000000211107825 */ /* 0x000fca00078e0204 */
[----:B------:R-:W2:Y:S01]  /*0d20*/  LDG.E.U16.CONSTANT R24, desc[UR8][R16.64] ;  /* 0x0000000810187981 */ /* 0x000ea2000c1e9500 */
[----:B----4-:R-:W-:-:S06]  /*0d30*/  IMAD.WIDE R14, R14, 0x2, R8 ;  /* 0x000000020e0e7825 */ /* 0x010fcc00078e0208 */
[----:B------:R-:W4:Y:S01]  /*0d40*/  LDG.E.U16.CONSTANT R14, desc[UR8][R14.64] ;  /* 0x000000080e0e7981 */ /* 0x000f22000c1e9500 */
[----:B------:R-:W-:Y:S01]  /*0d50*/  UIADD3 UR4, UR4, 0x1, URZ ;  /* 0x0000000104047890 */ /* 0x000fe2000fffe03f */
[----:B---3--:R-:W-:-:S04]  /*0d60*/  SHF.R.U32.HI R18, RZ, R11, R12 ;  /* 0x0000000bff127219 */ /* 0x008fc8000001160c */
[----:B------:R-:W-:Y:S02]  /*0d70*/  LOP3.LUT R19, R18, 0xf, RZ, 0xc0, !PT ;  /* 0x0000000f12137812 */ /* 0x000fe400078ec0ff */
[--C-:B------:R-:W-:Y:S02]  /*0d80*/  SHF.R.U32.HI R22, RZ, 0x4, R18.reuse ;  /* 0x00000004ff167819 */ /* 0x100fe40000011612 */
[--C-:B------:R-:W-:Y:S01]  /*0d90*/  SHF.R.U32.HI R12, RZ, 0x8, R18.reuse ;  /* 0x00000008ff0c7819 */ /* 0x100fe20000011612 */
[----:B------:R-:W-:Y:S01]  /*0da0*/  VIADD R19, R19, 0x1 ;  /* 0x0000000113137836 */ /* 0x000fe20000000000 */
[----:B------:R-:W-:Y:S01]  /*0db0*/  SHF.R.U32.HI R18, RZ, 0xc, R18 ;  /* 0x0000000cff127819 */ /* 0x000fe20000011612 */
[----:B--2---:R-:W-:Y:S01]  /*0dc0*/  IMAD.IADD R23, R24, 0x1, R23 ;  /* 0x0000000118177824 */ /* 0x004fe200078e0217 */
[----:B------:R-:W-:Y:S01]  /*0dd0*/  LOP3.LUT R22, R22, 0xf, RZ, 0xc0, !PT ;  /* 0x0000000f16167812 */ /* 0x000fe200078ec0ff */
[----:B------:R-:W-:Y:S01]  /*0de0*/  IMAD R19, R19, R19, RZ ;  /* 0x0000001313137224 */ /* 0x000fe200078e02ff */
[----:B------:R-:W-:-:S02]  /*0df0*/  LOP3.LUT R12, R12, 0xf, RZ, 0xc0, !PT ;  /* 0x0000000f0c0c7812 */ /* 0x000fc400078ec0ff */
[----:B------:R-:W-:Y:S01]  /*0e00*/  LOP3.LUT R18, R18, 0xf, RZ, 0xc0, !PT ;  /* 0x0000000f12127812 */ /* 0x000fe200078ec0ff */
[----:B------:R-:W-:Y:S01]  /*0e10*/  VIADD R22, R22, 0x1 ;  /* 0x0000000116167836 */ /* 0x000fe20000000000 */
[----:B------:R-:W-:Y:S01]  /*0e20*/  ISETP.GE.AND P2, PT, R23, R88, PT ;  /* 0x000000581700720c */ /* 0x000fe20003f46270 */
[----:B------:R-:W-:Y:S01]  /*0e30*/  VIADD R12, R12, 0x1 ;  /* 0x000000010c0c7836 */ /* 0x000fe20000000000 */
[----:B------:R-:W4:Y:S01]  /*0e40*/  I2F.F16 R19, R19 ;  /* 0x0000001300137306 */ /* 0x000f220000200c00 */
[----:B------:R-:W-:Y:S02]  /*0e50*/  VIADD R18, R18, 0x1 ;  /* 0x0000000112127836 */ /* 0x000fe40000000000 */
[----:B------:R-:W-:Y:S02]  /*0e60*/  IMAD R22, R22, R22, RZ ;  /* 0x0000001616167224 */ /* 0x000fe400078e02ff */
[----:B------:R-:W-:Y:S02]  /*0e70*/  IMAD R12, R12, R12, RZ ;  /* 0x0000000c0c0c7224 */ /* 0x000fe400078e02ff */
[----:B------:R-:W-:Y:S01]  /*0e80*/  IMAD R16, R18, R18, RZ ;  /* 0x0000001212107224 */ /* 0x000fe200078e02ff */
        /* <DEDUP_REMOVED lines=8> */
.L_x_2850:
[----:B------:R-:W-:Y:S01]  /*0f10*/  ULDC UR4, c[0x0][0x258] ;  /* 0x0000960000047ab9 */ /* 0x000fe20000000800 */
[----:B------:R-:W-:Y:S01]  /*0f20*/  ULDC UR5, c[0x0][0x260] ;  /* 0x0000980000057ab9 */ /* 0x000fe20000000800 */
[C---:B------:R-:W-:Y:S01]  /*0f30*/  ISETP.GT.AND P2, PT, R87.reuse, UR4, PT ;  /* 0x0000000457007c0c */ /* 0x040fe2000bf44270 */
[----:B------:R-:W-:Y:S01]  /*0f40*/  ULDC UR6, c[0x0][0x268] ;  /* 0x00009a0000067ab9 */ /* 0x000fe20000000800 */
[C---:B------:R-:W-:Y:S01]  /*0f50*/  VIMNMX R3, R87.reuse, UR4, PT ;  /* 0x0000000457037c48 */ /* 0x040fe2000bfe0100 */
[----:B-1----:R-:W-:Y:S01]  /*0f60*/  IMAD.MOV.U32 R7, RZ, RZ, RZ ;  /* 0x000000ffff077224 */ /* 0x002fe200078e00ff */
[C---:B------:R-:W-:Y:S01]  /*0f70*/  ISETP.GT.AND P4, PT, R87.reuse, UR5, PT ;  /* 0x0000000557007c0c */ /* 0x040fe2000bf84270 */
[----:B------:R-:W-:Y:S01]  /*0f80*/  IMAD.MOV.U32 R8, RZ, RZ, RZ ;  /* 0x000000ffff087224 */ /* 0x000fe200078e00ff */
[----:B------:R-:W-:Y:S02]  /*0f90*/  SHF.R.S32.HI R4, RZ, 0x1f, R3 ;  /* 0x0000001fff047819 */ /* 0x000fe40000011403 */
[----:B------:R-:W-:-:S02]  /*0fa0*/  ISETP.GT.AND P6, PT, R87, UR6, PT ;  /* 0x0000000657007c0c */ /* 0x000fc4000bfc4270 */
[----:B------:R-:W-:Y:S01]  /*0fb0*/  LEA.HI R4, R4, R3, RZ, 0x5 ;  /* 0x0000000304047211 */ /* 0x000fe200078f28ff */
[----:B------:R-:W-:Y:S01]  /*0fc0*/  IMAD.MOV.U32 R3, RZ, RZ, RZ ;  /* 0x000000ffff037224 */ /* 0x000fe200078e00ff */
[C---:B0-----:R-:W-:Y:S02]  /*0fd0*/  ISETP.GT.AND P3, PT, R87.reuse, R10, PT ;  /* 0x0000000a5700720c */ /* 0x041fe40003f64270 */
[----:B------:R-:W-:Y:S01]  /*0fe0*/  SHF.R.S32.HI R9, RZ, 0x5, R4 ;  /* 0x00000005ff097819 */ /* 0x000fe20000011404 */
        /* <DEDUP_REMOVED lines=10> */
.L_x_2852:
        /* <DEDUP_REMOVED lines=8> */
.L_x_2853:
        /* <DEDUP_REMOVED lines=8> */
.L_x_2854:
        /* <DEDUP_REMOVED lines=8> */
.L_x_2855:
        /* <DEDUP_REMOVED lines=9> */
.L_x_2856:
[----:B------:R-:W-:Y:S01]  /*12a0*/  IMAD R4, R9, 0x8, R4 ;  /* 0x0000000809047824 */ /* 0x000fe200078e0204 */
[----:B------:R-:W0:Y:S01]  /*12b0*/  S2UR UR5, SR_CgaCtaId ;  /* 0x00000000000579c3 */ /* 0x000e220000008800 */
[----:B------:R-:W-:Y:S01]  /*12c0*/  ISETP.GE.OR P0, PT, R87, R10, P0 ;  /* 0x0000000a5700720c */ /* 0x000fe20000706670 */
[----:B------:R-:W-:Y:S01]  /*12d0*/  ULDC.64 UR6, c[0x0][0x218] ;  /* 0x0000860000067ab9 */ /* 0x000fe20000000a00 */
[----:B------:R-:W-:Y:S01]  /*12e0*/  UMOV UR4, 0x400 ;  /* 0x0000040000047882 */ /* 0x000fe20000000000 */
[----:B------:R-:W-:Y:S02]  /*12f0*/  IADD3 R3, R8, R4, R3 ;  /* 0x0000000408037210 */ /* 0x000fe40007ffe003 */
[----:B------:R-:W-:Y:S02]  /*1300*/  SHF.R.S32.HI R4, RZ, 0x1f, R0 ;  /* 0x0000001fff047819 */ /* 0x000fe40000011400 */
[----:B------:R-:W-:Y:S02]  /*1310*/  IADD3 R6, R6, R3, R7 ;  /* 0x0000000306067210 */ /* 0x000fe40007ffe007 */
[----:B------:R-:W-:-:S02]  /*1320*/  PRMT R16, RZ, 0x5410, RZ ;  /* 0x00005410ff107816 */ /* 0x000fc400000000ff */
[----:B------:R-:W-:Y:S01]  /*1330*/  PRMT R15, RZ, 0x5410, RZ ;  /* 0x00005410ff0f7816 */ /* 0x000fe200000000ff */
[----:B------:R-:W-:Y:S01]  /*1340*/  IMAD R3, R6, R85, RZ ;  /* 0x0000005506037224 */ /* 0x000fe200078e02ff */
[----:B------:R-:W-:Y:S02]  /*1350*/  PRMT R14, RZ, 0x5410, RZ ;  /* 0x00005410ff0e7816 */ /* 0x000fe400000000ff */
[----:B------:R-:W-:Y:S02]  /*1360*/  PRMT R13, RZ, 0x5410, RZ ;  /* 0x00005410ff0d7816 */ /* 0x000fe400000000ff */
[----:B------:R-:W-:-:S04]  /*1370*/  IADD3 R0, P2, R0, R3, RZ ;  /* 0x0000000300007210 */ /* 0x000fc80007f5e0ff */
[----:B------:R-:W-:Y:S02]  /*1380*/  LEA.HI.X.SX32 R3, R3, R4, 0x1, P2 ;  /* 0x0000000403037211 */ /* 0x000fe400010f0eff */
[----:B------:R-:W-:Y:S01]  /*1390*/  LEA R28, P2, R0, UR6, 0x2 ;  /* 0x00000006001c7c11 */ /* 0x000fe2000f8410ff */
[----:B0-----:R-:W-:-:S03]  /*13a0*/  ULEA UR4, UR5, UR4, 0x18 ;  /* 0x0000000405047291 */ /* 0x001fc6000f8ec03f */
        /* <DEDUP_REMOVED lines=9> */
.L_x_2862:
[----:B------:R-:W-:Y:S02]  /*1440*/  IMAD.MOV.U32 R2, RZ, RZ, R28 ;  /* 0x000000ffff027224 */ /* 0x000fe400078e001c */
[----:B------:R-:W-:-:S05]  /*1450*/  IMAD.MOV.U32 R3, RZ, RZ, R29 ;  /* 0x000000ffff037224 */ /* 0x000fca00078e001d */
[----:B-----5:R1:W5:Y:S01]  /*1460*/  LDG.E.128.CONSTANT R24, desc[UR8][R2.64] ;  /* 0x0000000802187981 */ /* 0x020362000c1e9d00 */
[----:B0-----:R-:W-:Y:S01]  /*1470*/  IMAD.MOV.U32 R85, RZ, RZ, R0 ;  /* 0x000000ffff557224 */ /* 0x001fe200078e0000 */
        /* <DEDUP_REMOVED lines=8> */
[--C-:B------:R-:W-:Y:S02]  /*1500*/  SHF.R.U32.HI R41, RZ, 0xc, R27.reuse ;  /* 0x0000000cff297819 */ /* 0x100fe4000001161b */
[----:B------:R-:W-:Y:S02]  /*1510*/  ISETP.NE.AND P2, PT, R22, RZ, PT ;  /* 0x000000ff1600720c */ /* 0x000fe40003f45270 */
[----:B------:R-:W-:Y:S02]  /*1520*/  LOP3.LUT R47, R27, 0x3f003f, RZ, 0xc0, !PT ;  /* 0x003f003f1b2f7812 */ /* 0x000fe400078ec0ff */
[----:B------:R-:W-:Y:S02]  /*1530*/  SHF.R.U32.HI R48, RZ, 0x6, R27 ;  /* 0x00000006ff307819 */ /* 0x000fe4000001161b */
        /* <DEDUP_REMOVED lines=12> */
[----:B------:R-:W-:Y:S02]  /*1600*/  SHF.R.U32.HI R24, RZ, 0x6, R24 ;  /* 0x00000006ff187819 */ /* 0x000fe40000011618 */
[----:B------:R-:W-:-:S02]  /*1610*/  LOP3.LUT R48, R48, 0x64006400, RZ, 0xfc, !PT ;  /* 0x6400640030307812 */ /* 0x000fc400078efcff */
[----:B------:R-:W-:Y:S02]  /*1620*/  LOP3.LUT R24, R24, 0x3f003f, RZ, 0xc0, !PT ;  /* 0x003f003f18187812 */ /* 0x000fe400078ec0ff */
[----:B------:R-:W-:Y:S02]  /*1630*/  LOP3.LUT R12, R12, 0x64006400, RZ, 0xfc, !PT ;  /* 0x640064000c0c7812 */ /* 0x000fe400078efcff */
[----:B------:R-:W-:-:S03]  /*1640*/  LOP3.LUT R24, R24, 0x64006400, RZ, 0xfc, !PT ;  /* 0x6400640018187812 */ /* 0x000fc600078efcff */
[----:B------:R-:W-:Y:S02]  /*1650*/  HADD2 R12, R12, -1056, -1056 ;  /* 0xe420e4200c0c7430 */ /* 0x000fe40000000000 */
[----:B------:R-:W-:Y:S01]  /*1660*/  HADD2 R24, R24, -1056, -1056 ;  /* 0xe420e42018187430 */ /* 0x000fe20000000000 */
[--C-:B---3--:R-:W-:Y:S02]  /*1670*/  SHF.R.U32.HI R22, RZ, 0x8, R8.reuse ;  /* 0x00000008ff167819 */ /* 0x108fe40000011608 */
[--C-:B------:R-:W-:Y:S02]  /*1680*/  SHF.R.U32.HI R23, RZ, 0xa, R8.reuse ;  /* 0x0000000aff177819 */ /* 0x100fe40000011608 */
[----:B------:R-:W-:Y:S02]  /*1690*/  LOP3.LUT R35, R8, 0x3f003f, RZ, 0xc0, !PT ;  /* 0x003f003f08237812 */ /* 0x000fe400078ec0ff */
        /* <DEDUP_REMOVED lines=10> */
[----:B------:R-:W-:Y:S02]  /*1740*/  LOP3.LUT R9, R40, 0xf000f, RZ, 0xc0, !PT ;  /* 0x000f000f28097812 */ /* 0x000fe400078ec0ff */
[--C-:B------:R-:W-:Y:S02]  /*1750*/  SHF.R.U32.HI R26, RZ, 0x8, R10.reuse ;  /* 0x00000008ff1a7819 */ /* 0x100fe4000001160a */
[----:B------:R-:W-:Y:S02]  /*1760*/  SHF.R.U32.HI R46, RZ, 0xa, R10 ;  /* 0x0000000aff2e7819 */ /* 0x000fe4000001160a */
[----:B------:R-:W-:-:S02]  /*1770*/  LOP3.LUT R29, R10, 0x3f003f, RZ, 0xc0, !PT ;  /* 0x003f003f0a1d7812 */ /* 0x000fc400078ec0ff */
[----:B------:R-:W-:Y:S02]  /*1780*/  SHF.R.U32.HI R31, RZ, 0x6, R10 ;  /* 0x00000006ff1f7819 */ /* 0x000fe4000001160a */
[----:B------:R-:W-:Y:S02]  /*1790*/  LOP3.LUT R11, R11, 0x300030, R22, 0xf8, !PT ;  /* 0x003000300b0b7812 */ /* 0x000fe400078ef816 */
[----:B------:R-:W-:Y:S02]  /*17a0*/  LOP3.LUT R10, R9, 0x300030, R8, 0xf8, !PT ;  /* 0x00300030090a7812 */ /* 0x000fe400078ef808 */
[----:B--2---:R-:W-:Y:S02]  /*17b0*/  SHF.R.U32.HI R22, RZ, 0xc, R5 ;  /* 0x0000000cff167819 */ /* 0x004fe40000011605 */
[----:B------:R-:W-:Y:S02]  /*17c0*/  LOP3.LUT R9, R41, 0x300030, R44, 0xf8, !PT ;  /* 0x0030003029097812 */ /* 0x000fe400078ef82c */
[----:B------:R-:W-:-:S02]  /*17d0*/  LOP3.LUT R40, R5, 0x3f003f, RZ, 0xc0, !PT ;  /* 0x003f003f05287812 */ /* 0x000fc400078ec0ff */
[----:B------:R-:W-:Y:S02]  /*17e0*/  SHF.R.U32.HI R41, RZ, 0x6, R5 ;  /* 0x00000006ff297819 */ /* 0x000fe40000011605 */
[----:B------:R-:W-:Y:S02]  /*17f0*/  SHF.R.U32.HI R20, RZ, 0xc, R4 ;  /* 0x0000000cff147819 */ /* 0x000fe40000011604 */
[--C-:B------:R-:W-:Y:S02]  /*1800*/  SHF.R.U32.HI R5, RZ, 0xc, R6.reuse ;  /* 0x0000000cff057819 */ /* 0x100fe40000011606 */
[----:B------:R-:W-:Y:S02]  /*1810*/  LOP3.LUT R44, R6, 0x3f003f, RZ, 0xc0, !PT ;  /* 0x003f003f062c7812 */ /* 0x000fe400078ec0ff */
[----:B------:R-:W-:Y:S02]  /*1820*/  SHF.R.U32.HI R45, RZ, 0x6, R6 ;  /* 0x00000006ff2d7819 */ /* 0x000fe40000011606 */
[----:B------:R-:W-:-:S02]  /*1830*/  SHF.R.U32.HI R6, RZ, 0xc, R7 ;  /* 0x0000000cff067819 */ /* 0x000fc40000011607 */
        /* <DEDUP_REMOVED lines=9> */
[----:B------:R-:W-:Y:S02]  /*18d0*/  LOP3.LUT R5, R22, 0x300030, R27, 0xf8, !PT ;  /* 0x0030003016057812 */ /* 0x000fe400078ef81b */
[----:B------:R-:W-:Y:S02]  /*18e0*/  LOP3.LUT R27, R39, 0x64006400, RZ, 0xfc, !PT ;  /* 0x64006400271b7812 */ /* 0x000fe400078efcff */
[----:B------:R-:W-:Y:S01]  /*18f0*/  LOP3.LUT R39, R26, 0x3f003f, RZ, 0xc0, !PT ;  /* 0x003f003f1a277812 */ /* 0x000fe200078ec0ff */
[----:B------:R-:W-:Y:S01]  /*1900*/  HADD2 R26, R43, -1056, -1056 ;  /* 0xe420e4202b1a7430 */ /* 0x000fe20000000000 */
[----:B------:R-:W-:-:S02]  /*1910*/  LOP3.LUT R4, R4, 0x300030, R23, 0xf8, !PT ;  /* 0x0030003004047812 */ /* 0x000fc400078ef817 */
[----:B------:R-:W-:Y:S02]  /*1920*/  LOP3.LUT R6, R6, 0x300030, R51, 0xf8, !PT ;  /* 0x0030003006067812 */ /* 0x000fe400078ef833 */
        /* <DEDUP_REMOVED lines=11> */
[----:B------:R-:W-:Y:S02]  /*19e0*/  LOP3.LUT R7, R7, 0x300030, R46, 0xf8, !PT ;  /* 0x0030003007077812 */ /* 0x000fe400078ef82e */
        /* <DEDUP_REMOVED lines=97> */
.L_x_2859:
[----:B------:R-:W-:Y:S05]  /*2000*/  @P0 BRA `(.L_x_2858) ;  /* 0x0000000000b40947 */ /* 0x000fea0003800000 */
[----:B------:R-:W0:Y:S01]  /*2010*/  LDS.128 R4, [UR4+0x40] ;  /* 0x00004004ff047984 */ /* 0x000e220008000c00 */
[----:B------:R-:W-:Y:S01]  /*2020*/  IMAD.MOV.U32 R55, RZ, RZ, R20 ;  /* 0x000000ffff377224 */ /* 0x000fe200078e0014 */
[----:B------:R-:W-:Y:S02]  /*2030*/  PRMT R32, R32, 0x5410, R19 ;  /* 0x0000541020207816 */ /* 0x000fe40000000013 */
        /* <DEDUP_REMOVED lines=32> */
[----:B------:R-:W-:-:S06]  /*2240*/  HFMA2.MMA R22, R47, R10, R22 ;  /* 0x0000000a2f167235 */ /* 0x000fcc0000000016 */
        /* <DEDUP_REMOVED lines=9> */
.L_x_2858:
[----:B------:R-:W-:Y:S05]  /*22e0*/  @!P1 BRA `(.L_x_2860) ;  /* 0x0000000c00a09947 */ /* 0x000fea0003800000 */
[----:B------:R-:W-:Y:S02]  /*22f0*/  IMAD R5, R37, 0xc, RZ ;  /* 0x0000000c25057824 */ /* 0x000fe400078e02ff */
[----:B------:R-:W-:-:S04]  /*2300*/  IMAD.WIDE.U32 R22, R85, 0xc, R2 ;  /* 0x0000000c55167825 */ /* 0x000fc800078e0002 */
[----:B------:R-:W-:Y:S02]  /*2310*/  IMAD.IADD R23, R23, 0x1, R5 ;  /* 0x0000000117177824 */ /* 0x000fe400078e0205 */
[----:B------:R-:W-:-:S03]  /*2320*/  IMAD.WIDE R4, R85, 0x4, R22 ;  /* 0x0000000455047825 */ /* 0x000fc600078e0216 */
[----:B-----5:R-:W2:Y:S01]  /*2330*/  LDG.E.128.CONSTANT R24, desc[UR8][R22.64] ;  /* 0x0000000816187981 */ /* 0x020ea2000c1e9d00 */
[----:B------:R-:W-:-:S03]  /*2340*/  IMAD.WIDE R8, R85, 0x4, R4 ;  /* 0x0000000455087825 */ /* 0x000fc600078e0204 */
[----:B------:R-:W3:Y:S04]  /*2350*/  LDG.E.128.CONSTANT R4, desc[UR8][R4.64] ;  /* 0x0000000804047981 */ /* 0x000ee8000c1e9d00 */
[----:B------:R-:W4:Y:S01]  /*2360*/  LDG.E.128.CONSTANT R8, desc[UR8][R8.64] ;  /* 0x0000000808087981 */ /* 0x000f22000c1e9d00 */
[----:B------:R-:W-:-:S04]  /*2370*/  PRMT R12, R86, 0x9910, RZ ;  /* 0x00009910560c7816 */ /* 0x000fc800000000ff */
[----:B------:R-:W-:Y:S02]  /*2380*/  ISETP.NE.AND P2, PT, R12, RZ, PT ;  /* 0x000000ff0c00720c */ /* 0x000fe40003f45270 */
[----:B--2---:R-:W-:Y:S02]  /*2390*/  SHF.R.U32.HI R23, RZ, 0xc, R25 ;  /* 0x0000000cff177819 */ /* 0x004fe40000011619 */
[----:B------:R-:W-:Y:S02]  /*23a0*/  SHF.R.U32.HI R39, RZ, 0xc, R26 ;  /* 0x0000000cff277819 */ /* 0x000fe4000001161a */
        /* <DEDUP_REMOVED lines=26> */
[----:B------:R-:W-:-:S02]  /*2550*/  SHF.R.U32.HI R41, RZ, 0x6, R26 ;  /* 0x00000006ff297819 */ /* 0x000fc4000001161a */
[----:B------:R-:W-:Y:S02]  /*2560*/  LOP3.LUT R11, R11, 0x300030, R8, 0xf8, !PT ;  /* 0x003000300b0b7812 */ /* 0x000fe400078ef808 */
[--C-:B------:R-:W-:Y:S02]  /*2570*/  SHF.R.U32.HI R46, RZ, 0xa, R10.reuse ;  /* 0x0000000aff2e7819 */ /* 0x100fe4000001160a */
[----:B------:R-:W-:Y:S02]  /*2580*/  LOP3.LUT R25, R10, 0x3f003f, RZ, 0xc0, !PT ;  /* 0x003f003f0a197812 */ /* 0x000fe400078ec0ff */
[----:B------:R-:W-:Y:S02]  /*2590*/  SHF.R.U32.HI R26, RZ, 0x6, R10 ;  /* 0x00000006ff1a7819 */ /* 0x000fe4000001160a */
[----:B------:R-:W-:Y:S02]  /*25a0*/  LOP3.LUT R8, R42, 0x300030, R9, 0xf8, !PT ;  /* 0x003000302a087812 */ /* 0x000fe400078ef809 */
[----:B------:R-:W-:-:S02]  /*25b0*/  LOP3.LUT R10, R33, 0x300030, R22, 0xf8, !PT ;  /* 0x00300030210a7812 */ /* 0x000fc400078ef816 */
[----:B------:R-:W-:Y:S02]  /*25c0*/  LOP3.LUT R9, R43, 0x300030, R44, 0xf8, !PT ;  /* 0x003000302b097812 */ /* 0x000fe400078ef82c */
[--C-:B---3--:R-:W-:Y:S02]  /*25d0*/  SHF.R.U32.HI R33, RZ, 0xc, R4.reuse ;  /* 0x0000000cff217819 */ /* 0x108fe40000011604 */
[----:B------:R-:W-:Y:S02]  /*25e0*/  LOP3.LUT R22, R4, 0x3f003f, RZ, 0xc0, !PT ;  /* 0x003f003f04167812 */ /* 0x000fe400078ec0ff */
        /* <DEDUP_REMOVED lines=139> */
.L_x_2861:
        /* <DEDUP_REMOVED lines=45> */
.L_x_2860:
[----:B------:R-:W-:Y:S01]  /*3170*/  VIADD R87, R87, 0x20 ;  /* 0x0000002057577836 */ /* 0x000fe20000000000 */
[----:B------:R-:W-:Y:S01]  /*3180*/  UIADD3 UR4, UR4, 0x40, URZ ;  /* 0x0000004004047890 */ /* 0x000fe2000fffe03f */
[----:B-1----:R-:W-:-:S03]  /*3190*/  IMAD.WIDE.U32 R2, R85, 0x18, R2 ;  /* 0x0000001855027825 */ /* 0x002fc600078e0002 */
[----:B------:R-:W-:Y:S01]  /*31a0*/  ISETP.GE.AND P2, PT, R87, UR5, PT ;  /* 0x0000000557007c0c */ /* 0x000fe2000bf46270 */
[----:B------:R-:W-:Y:S01]  /*31b0*/  IMAD R29, R37, 0x18, RZ ;  /* 0x00000018251d7824 */ /* 0x000fe200078e02ff */
[----:B------:R-:W-:Y:S01]  /*31c0*/  ISETP.LT.AND P3, PT, R87, R88, PT ;  /* 0x000000585700720c */ /* 0x000fe20003f61270 */
[----:B------:R-:W-:Y:S02]  /*31d0*/  IMAD.MOV.U32 R28, RZ, RZ, R2 ;  /* 0x000000ffff1c7224 */ /* 0x000fe400078e0002 */
[----:B------:R-:W-:-:S10]  /*31e0*/  IMAD.IADD R29, R3, 0x1, R29 ;  /* 0x00000001031d7824 */ /* 0x000fd400078e021d */
[----:B------:R-:W-:Y:S05]  /*31f0*/  @!P2 BRA P3, `(.L_x_2862) ;  /* 0xffffffe00090a947 */ /* 0x000fea000183ffff */
.L_x_2857:
        /* <DEDUP_REMOVED lines=11> */
.L_x_2866:
        /* <DEDUP_REMOVED lines=16> */
[----:B0-----:R-:W-:Y:S02]  /*33b0*/  SHF.R.U32.HI R2, RZ, 0xf, R28 ;  /* 0x0000000fff027819 */ /* 0x001fe4000001161c */
        /* <DEDUP_REMOVED lines=38> */
[----:B------:R-:W-:Y:S02]  /*3620*/  LOP3.LUT R11, R44, 0x10001, RZ, 0xc0, !PT ;  /* 0x000100012c0b7812 */ /* 0x000fe400078ec0ff */
[----:B------:R-:W-:Y:S02]  /*3630*/  SHF.R.U32.HI R49, RZ, 0xe, R26 ;  /* 0x0000000eff317819 */ /* 0x000fe4000001161a */
[----:B------:R-:W-:Y:S02]  /*3640*/  LOP3.LUT R44, R45, 0x10001, RZ, 0xc0, !PT ;  /* 0x000100012d2c7812 */ /* 0x000fe400078ec0ff */
[----:B------:R-:W-:Y:S02]  /*3650*/  SHF.R.U32.HI R46, RZ, 0xf, R31 ;  /* 0x0000000fff2e7819 */ /* 0x000fe4000001161f */
[----:B------:R-:W-:-:S02]  /*3660*/  LOP3.LUT R11, R11, 0x20002, R48, 0xf8, !PT ;  /* 0x000200020b0b7812 */ /* 0x000fc400078ef830 */
[----:B------:R-:W-:Y:S02]  /*3670*/  LOP3.LUT R44, R44, 0x20002, R49, 0xf8, !PT ;  /* 0x000200022c2c7812 */ /* 0x000fe400078ef831 */
[----:B------:R-:W-:Y:S02]  /*3680*/  SHF.R.U32.HI R50, RZ, 0xe, R27 ;  /* 0x0000000eff327819 */ /* 0x000fe4000001161b */
[----:B------:R-:W-:Y:S02]  /*3690*/  LOP3.LUT R68, R2, 0x10001, RZ, 0xc0, !PT ;  /* 0x0001000102447812 */ /* 0x000fe400078ec0ff */
[----:B------:R-:W-:Y:S02]  /*36a0*/  LOP3.LUT R45, R46, 0x10001, RZ, 0xc0, !PT ;  /* 0x000100012e2d7812 */ /* 0x000fe400078ec0ff */
[----:B------:R-:W-:Y:S02]  /*36b0*/  LOP3.LUT R20, R11, 0x40004, R20, 0xf8, !PT ;  /* 0x000400040b147812 */ /* 0x000fe400078ef814 */
[----:B------:R-:W-:-:S02]  /*36c0*/  LOP3.LUT R44, R44, 0x40004, R21, 0xf8, !PT ;  /* 0x000400042c2c7812 */ /* 0x000fc400078ef815 */
[----:B------:R-:W-:Y:S02]  /*36d0*/  LOP3.LUT R68, R68, 0x20002, R47, 0xf8, !PT ;  /* 0x0002000244447812 */ /* 0x000fe400078ef82f */
[----:B------:R-:W-:Y:S02]  /*36e0*/  LOP3.LUT R45, R45, 0x20002, R50, 0xf8, !PT ;  /* 0x000200022d2d7812 */ /* 0x000fe400078ef832 */
[----:B------:R-:W-:Y:S02]  /*36f0*/  PRMT R47, R86, 0x9910, RZ ;  /* 0x00009910562f7816 */ /* 0x000fe400000000ff */
[----:B------:R-:W-:Y:S02]  /*3700*/  LOP3.LUT R23, R20, 0x80008, R23, 0xf8, !PT ;  /* 0x0008000814177812 */ /* 0x000fe400078ef817 */
[----:B------:R-:W-:Y:S01]  /*3710*/  LOP3.LUT R9, R44, 0x80008, R9, 0xf8, !PT ;  /* 0x000800082c097812 */ /* 0x000fe200078ef809 */
[----:B------:R-:W-:Y:S01]  /*3720*/  IMAD.MOV.U32 R46, RZ, RZ, R47 ;  /* 0x000000ffff2e7224 */ /* 0x000fe200078e002f */
[----:B------:R-:W-:-:S02]  /*3730*/  LOP3.LUT R68, R68, 0x40004, R51, 0xf8, !PT ;  /* 0x0004000444447812 */ /* 0x000fc400078ef833 */
[----:B------:R-:W-:Y:S02]  /*3740*/  LOP3.LUT R45, R45, 0x40004, R22, 0xf8, !PT ;  /* 0x000400042d2d7812 */ /* 0x000fe400078ef816 */
[----:B------:R-:W-:Y:S02]  /*3750*/  LOP3.LUT R52, R27, 0x3e003e0, RZ, 0xc0, !PT ;  /* 0x03e003e01b347812 */ /* 0x000fe400078ec0ff */
[----:B------:R-:W-:Y:S02]  /*3760*/  LOP3.LUT R68, R68, 0x80008, R55, 0xf8, !PT ;  /* 0x0008000844447812 */ /* 0x000fe400078ef837 */
[----:B------:R-:W-:Y:S02]  /*3770*/  LOP3.LUT R10, R45, 0x80008, R10, 0xf8, !PT ;  /* 0x000800082d0a7812 */ /* 0x000fe400078ef80a */
[----:B------:R-:W-:Y:S02]  /*3780*/  PRMT R2, R70, 0x7610, R2 ;  /* 0x0000761046027816 */ /* 0x000fe40000000002 */
[----:B------:R-:W-:-:S02]  /*3790*/  LOP3.LUT R3, R31, 0x3e003e0, RZ, 0xc0, !PT ;  /* 0x03e003e01f037812 */ /* 0x000fc400078ec0ff */
[----:B------:R-:W-:Y:S02]  /*37a0*/  ISETP.NE.AND P2, PT, R46, RZ, PT ;  /* 0x000000ff2e00720c */ /* 0x000fe40003f45270 */
[C---:B------:R-:W-:Y:S02]  /*37b0*/  LOP3.LUT R53, R29.reuse, 0x3e003e0, RZ, 0xc0, !PT ;  /* 0x03e003e01d357812 */ /* 0x040fe400078ec0ff */
[----:B------:R-:W-:Y:S02]  /*37c0*/  LOP3.LUT R74, R29, 0x1f001f, RZ, 0xc0, !PT ;  /* 0x001f001f1d4a7812 */ /* 0x000fe400078ec0ff */
[C---:B------:R-:W-:Y:S02]  /*37d0*/  LOP3.LUT R12, R30.reuse, 0x3e003e0, RZ, 0xc0, !PT ;  /* 0x03e003e01e0c7812 */ /* 0x040fe400078ec0ff */
        /* <DEDUP_REMOVED lines=8> */
[----:B------:R-:W-:Y:S02]  /*3860*/  SHF.R.U32.HI R29, RZ, 0xa, R29 ;  /* 0x0000000aff1d7819 */ /* 0x000fe4000001161d */
[----:B------:R-:W-:Y:S01]  /*3870*/  SHF.R.U32.HI R30, RZ, 0xa, R30 ;  /* 0x0000000aff1e7819 */ /* 0x000fe2000001161e */
[----:B------:R-:W-:Y:S01]  /*3880*/  HFMA2 R11, R11, R2.H0_H0, -48, -48 ;  /* 0xd200d2000b0b7431 */ /* 0x000fe20000040002 */
[----:B------:R-:W-:Y:S02]  /*3890*/  SHF.R.U32.HI R31, RZ, 0xa, R31 ;  /* 0x0000000aff1f7819 */ /* 0x000fe4000001161f */
[----:B------:R-:W-:Y:S02]  /*38a0*/  SHF.R.U32.HI R25, RZ, 0xa, R25 ;  /* 0x0000000aff197819 */ /* 0x000fe40000011619 */
[----:B------:R-:W-:Y:S02]  /*38b0*/  SHF.R.U32.HI R26, RZ, 0xa, R26 ;  /* 0x0000000aff1a7819 */ /* 0x000fe4000001161a */
[----:B------:R-:W-:-:S02]  /*38c0*/  SHF.R.U32.HI R27, RZ, 0xa, R27 ;  /* 0x0000000aff1b7819 */ /* 0x000fc4000001161b */
        /* <DEDUP_REMOVED lines=75> */
[----:B--2---:R-:W-:Y:S02]  /*3d80*/  SHF.R.U32.HI R20, RZ, 0xb, R6 ;  /* 0x0000000bff147819 */ /* 0x004fe40000011606 */
[----:B------:R-:W-:Y:S02]  /*3d90*/  SHF.R.U32.HI R22, RZ, 0xb, R5 ;  /* 0x0000000bff167819 */ /* 0x000fe40000011605 */
[----:B------:R-:W-:Y:S02]  /*3da0*/  LOP3.LUT R20, R9, 0x100010, R20, 0xf8, !PT ;  /* 0x0010001009147812 */ /* 0x000fe400078ef814 */
[----:B------:R-:W-:Y:S02]  /*3db0*/  LOP3.LUT R9, R67, 0x64006400, RZ, 0xfc, !PT ;  /* 0x6400640043097812 */ /* 0x000fe400078efcff */
[----:B------:R-:W-:-:S02]  /*3dc0*/  LOP3.LUT R55, R5, 0x3e003e0, RZ, 0xc0, !PT ;  /* 0x03e003e005377812 */ /* 0x000fc400078ec0ff */
[----:B------:R-:W-:Y:S02]  /*3dd0*/  LOP3.LUT R45, R5, 0x1f001f, RZ, 0xc0, !PT ;  /* 0x001f001f052d7812 */ /* 0x000fe400078ec0ff */
[----:B------:R-:W-:Y:S02]  /*3de0*/  SHF.R.U32.HI R49, RZ, 0xa, R5 ;  /* 0x0000000aff317819 */ /* 0x000fe40000011605 */
[----:B------:R-:W-:Y:S02]  /*3df0*/  LOP3.LUT R67, R52, 0x64006400, RZ, 0xfc, !PT ;  /* 0x6400640034437812 */ /* 0x000fe400078efcff */
[----:B------:R-:W-:Y:S02]  /*3e00*/  SHF.R.U32.HI R5, RZ, 0xb, R7 ;  /* 0x0000000bff057819 */ /* 0x000fe40000011607 */
[----:B------:R-:W-:Y:S01]  /*3e10*/  SHF.R.U32.HI R21, RZ, 0xb, R4 ;  /* 0x0000000bff157819 */ /* 0x000fe20000011604 */
[----:B------:R-:W-:Y:S01]  /*3e20*/  HFMA2 R60, R67, R2.H0_H0, -48, -48 ;  /* 0xd200d200433c7431 */ /* 0x000fe20000040002 */
[----:B------:R-:W-:-:S02]  /*3e30*/  LOP3.LUT R81, R4, 0x3e003e0, RZ, 0xc0, !PT ;  /* 0x03e003e004517812 */ /* 0x000fc400078ec0ff */
[----:B------:R-:W-:Y:S02]  /*3e40*/  LOP3.LUT R44, R4, 0x1f001f, RZ, 0xc0, !PT ;  /* 0x001f001f042c7812 */ /* 0x000fe400078ec0ff */
[----:B------:R-:W-:Y:S02]  /*3e50*/  SHF.R.U32.HI R48, RZ, 0xa, R4 ;  /* 0x0000000aff307819 */ /* 0x000fe40000011604 */
[C---:B------:R-:W-:Y:S02]  /*3e60*/  LOP3.LUT R4, R6.reuse, 0x3e003e0, RZ, 0xc0, !PT ;  /* 0x03e003e006047812 */ /* 0x040fe400078ec0ff */
[----:B------:R-:W-:Y:S02]  /*3e70*/  LOP3.LUT R46, R6, 0x1f001f, RZ, 0xc0, !PT ;  /* 0x001f001f062e7812 */ /* 0x000fe400078ec0ff */
[----:B------:R-:W-:Y:S02]  /*3e80*/  SHF.R.U32.HI R50, RZ, 0xa, R6 ;  /* 0x0000000aff327819 */ /* 0x000fe40000011606 */
[----:B------:R-:W-:-:S02]  /*3e90*/  LOP3.LUT R22, R23, 0x100010, R22, 0xf8, !PT ;  /* 0x0010001017167812 */ /* 0x000fc400078ef816 */
[C---:B------:R-:W-:Y:S02]  /*3ea0*/  LOP3.LUT R6, R7.reuse, 0x3e003e0, RZ, 0xc0, !PT ;  /* 0x03e003e007067812 */ /* 0x040fe400078ec0ff */
[----:B------:R-:W-:Y:S02]  /*3eb0*/  LOP3.LUT R47, R7, 0x1f001f, RZ, 0xc0, !PT ;  /* 0x001f001f072f7812 */ /* 0x000fe400078ec0ff */
[----:B------:R-:W-:Y:S02]  /*3ec0*/  SHF.R.U32.HI R51, RZ, 0xa, R7 ;  /* 0x0000000aff337819 */ /* 0x000fe40000011607 */
[----:B------:R-:W-:Y:S01]  /*3ed0*/  LOP3.LUT R23, R10, 0x100010, R5, 0xf8, !PT ;  /* 0x001000100a177812 */ /* 0x000fe200078ef805 */
        /* <DEDUP_REMOVED lines=83> */
[----:B------:R-:W-:-:S03]  /*4410*/  HFMA2 R92, R81, R30, R28 ;  /* 0x0000001e515c7231 */ /* 0x000fc6000000001c */
[-C--:B------:R-:W-:Y:S01]  /*4420*/  HFMA2.MMA R25, R82, R30.reuse, R25 ;  /* 0x0000001e52197235 */ /* 0x080fe20000000019 */
[-C--:B------:R-:W-:Y:S01]  /*4430*/  HFMA2 R92, R65, R31.reuse, R92 ;  /* 0x0000001f415c7231 */ /* 0x080fe2000000005c */
[----:B------:R-:W-:Y:S01]  /*4440*/  HFMA2.MMA R89, R80, R30, R24 ;  /* 0x0000001e50597235 */ /* 0x000fe20000000018 */
[----:B------:R-:W-:Y:S02]  /*4450*/  HFMA2 R30, R73, R31, R29 ;  /* 0x0000001f491e7231 */ /* 0x000fe4000000001d */
[-C--:B-1----:R-:W-:Y:S02]  /*4460*/  HFMA2 R92, R60, R20.reuse, R92 ;  /* 0x000000143c5c7231 */ /* 0x082fe4000000005c */
[----:B------:R-:W-:Y:S01]  /*4470*/  HFMA2 R30, R58, R20, R30 ;  /* 0x000000143a1e7231 */ /* 0x000fe2000000001e */
[-C--:B------:R-:W-:Y:S01]  /*4480*/  HFMA2.MMA R28, R75, R31.reuse, R25 ;  /* 0x0000001f4b1c7235 */ /* 0x080fe20000000019 */
[-C--:B------:R-:W-:Y:S01]  /*4490*/  HFMA2 R92, R70, R21.reuse, R92 ;  /* 0x00000015465c7231 */ /* 0x080fe2000000005c */
[----:B------:R-:W0:Y:S01]  /*44a0*/  LDS.128 R24, [UR4+0x20] ;  /* 0x00002004ff187984 */ /* 0x000e220008000c00 */
[----:B------:R-:W-:Y:S01]  /*44b0*/  HFMA2.MMA R29, R63, R31, R89 ;  /* 0x0000001f3f1d7235 */ /* 0x000fe20000000059 */
[----:B------:R-:W-:-:S02]  /*44c0*/  HFMA2 R30, R68, R21, R30 ;  /* 0x00000015441e7231 */ /* 0x000fc4000000001e */
[----:B------:R-:W-:Y:S02]  /*44d0*/  HFMA2 R92, R66, R22, R92 ;  /* 0x00000016425c7231 */ /* 0x000fe4000000005c */
[-C--:B------:R-:W-:Y:S02]  /*44e0*/  HFMA2.MMA R28, R57, R20.reuse, R28 ;  /* 0x00000014391c7235 */ /* 0x080fe4000000001c */
[----:B------:R-:W-:Y:S01]  /*44f0*/  HFMA2 R92, R7, R23, R92 ;  /* 0x00000017075c7231 */ /* 0x000fe2000000005c */
[----:B------:R-:W-:-:S05]  /*4500*/  HFMA2.MMA R29, R59, R20, R29 ;  /* 0x000000143b1d7235 */ /* 0x000fca000000001d */
[----:B------:R-:W-:-:S03]  /*4510*/  HFMA2.MMA R28, R67, R21, R28 ;  /* 0x00000015431c7235 */ /* 0x000fc6000000001c */
[----:B------:R-:W-:Y:S01]  /*4520*/  HFMA2.MMA R29, R69, R21, R29 ;  /* 0x00000015451d7235 */ /* 0x000fe2000000001d */
[----:B------:R-:W-:-:S04]  /*4530*/  HFMA2 R21, R62, R22, R30 ;  /* 0x000000163e157231 */ /* 0x000fc8000000001e */
[----:B------:R-:W-:-:S03]  /*4540*/  HFMA2.MMA R20, R61, R22, R28 ;  /* 0x000000163d147235 */ /* 0x000fc6000000001c */
[----:B------:R-:W-:Y:S01]  /*4550*/  HFMA2.MMA R89, R64, R22, R29 ;  /* 0x0000001640597235 */ /* 0x000fe2000000001d */
[----:B------:R-:W-:Y:S01]  /*4560*/  HFMA2 R22, R11, R23, R21 ;  /* 0x000000170b167231 */ /* 0x000fe20000000015 */
[----:B------:R-:W1:Y:S03]  /*4570*/  LDS.128 R28, [UR4+0x30] ;  /* 0x00003004ff1c7984 */ /* 0x000e660008000c00 */
[----:B------:R-:W-:-:S03]  /*4580*/  HFMA2.MMA R20, R56, R23, R20 ;  /* 0x0000001738147235 */ /* 0x000fc60000000014 */
        /* <DEDUP_REMOVED lines=16> */
[----:B------:R-:W-:Y:S01]  /*4690*/  HFMA2.MMA R21, R41, R27, R21 ;  /* 0x0000001b29157235 */ /* 0x000fe20000000015 */
[-C--:B-1----:R-:W-:Y:S02]  /*46a0*/  HFMA2 R22, R45, R28.reuse, R22 ;  /* 0x0000001c2d167231 */ /* 0x082fe40000000016 */
[----:B------:R-:W-:Y:S02]  /*46b0*/  HFMA2 R92, R47, R28, R92 ;  /* 0x0000001c2f5c7231 */ /* 0x000fe4000000005c */
[-C--:B------:R-:W-:Y:S01]  /*46c0*/  HFMA2 R22, R4, R29.reuse, R22 ;  /* 0x0000001d04167231 */ /* 0x080fe20000000016 */
[-C--:B------:R-:W-:Y:S01]  /*46d0*/  HFMA2.MMA R20, R44, R28.reuse, R20 ;  /* 0x0000001c2c147235 */ /* 0x080fe20000000014 */
[----:B------:R-:W-:Y:S01]  /*46e0*/  HFMA2 R92, R2, R29, R92 ;  /* 0x0000001d025c7231 */ /* 0x000fe2000000005c */
[----:B------:R-:W-:Y:S01]  /*46f0*/  HFMA2.MMA R21, R46, R28, R21 ;  /* 0x0000001c2e157235 */ /* 0x000fe20000000015 */
[----:B------:R-:W-:-:S02]  /*4700*/  HFMA2 R22, R49, R30, R22 ;  /* 0x0000001e31167231 */ /* 0x000fc40000000016 */
[----:B------:R-:W-:Y:S02]  /*4710*/  HFMA2 R92, R51, R30, R92 ;  /* 0x0000001e335c7231 */ /* 0x000fe4000000005c */
[-C--:B------:R-:W-:Y:S01]  /*4720*/  HFMA2 R22, R53, R31.reuse, R22 ;  /* 0x0000001f35167231 */ /* 0x080fe20000000016 */
[-C--:B------:R-:W-:Y:S01]  /*4730*/  HFMA2.MMA R20, R5, R29.reuse, R20 ;  /* 0x0000001d05147235 */ /* 0x080fe20000000014 */
[----:B------:R-:W-:Y:S01]  /*4740*/  HFMA2 R92, R55, R31, R92 ;  /* 0x0000001f375c7231 */ /* 0x000fe2000000005c */
[----:B------:R-:W-:Y:S01]  /*4750*/  HFMA2.MMA R21, R3, R29, R21 ;  /* 0x0000001d03157235 */ /* 0x000fe20000000015 */
[----:B------:R-:W-:Y:S02]  /*4760*/  HADD2 R22, R22.H0_H0, R22.H1_H1 ;  /* 0x3000001616167230 */ /* 0x000fe40000000800 */
[----:B------:R-:W-:-:S03]  /*4770*/  HADD2 R92, R92.H0_H0, R92.H1_H1 ;  /* 0x3000005c5c5c7230 */ /* 0x000fc60000000800 */
        /* <DEDUP_REMOVED lines=10> */
.L_x_2865:
        /* <DEDUP_REMOVED lines=79> */
.L_x_2864:
        /* <DEDUP_REMOVED lines=8> */
.L_x_2863:
[----:B------:R-:W-:Y:S05]  /*4d90*/  @!P1 EXIT ;  /* 0x000000000000994d */ /* 0x000fea0003800000 */
[----:B------:R-:W1:Y:S01]  /*4da0*/  S2R R0, SR_CTAID.X ;  /* 0x0000000000007919 */ /* 0x000e620000002500 */
[----:B------:R-:W2:Y:S01]  /*4db0*/  S2UR UR4, SR_CTAID.Y ;  /* 0x00000000000479c3 */ /* 0x000ea20000002600 */
[----:B0-----:R-:W1:Y:S07]  /*4dc0*/  S2R R3, SR_TID.X ;  /* 0x0000000000037919 */ /* 0x001e6e0000002100 */
[----:B------:R-:W0:Y:S01]  /*4dd0*/  LDC.64 R6, c[0x0][0x230] ;  /* 0x00008c00ff067b82 */ /* 0x000e220000000a00 */
        /* <DEDUP_REMOVED lines=13> */
[----:B------:R-:W-:-:S05]  /*4eb0*/  IMAD.MOV.U32 R2, RZ, RZ, R4 ;  /* 0x000000ffff027224 */ /* 0x000fca00078e0004 */
[----:B------:R-:W-:-:S07]  /*4ec0*/  MOV R9, R2 ;  /* 0x0000000200097202 */ /* 0x000fce0000000f00 */
.L_x_2870:
[----:B------:R-:W0:Y:S02]  /*4ed0*/  LDS R2, [R9] ;  /* 0x0000000009027984 */ /* 0x000e240000000800 */
[----:B0-----:R-:W-:-:S10]  /*4ee0*/  HFMA2.MMA R3, R2, 1, 1, R16 ;  /* 0x3c003c0002037835 */ /* 0x001fd40000000010 */
[----:B------:R-:W0:Y:S02]  /*4ef0*/  ATOMS.CAST.SPIN R3, [R9], R2, R3 ;  /* 0x000000020903738d */ /* 0x000e240001800003 */
[----:B0-----:R-:W-:-:S13]  /*4f00*/  ISETP.EQ.U32.AND P0, PT, R3, 0x1, PT ;  /* 0x000000010300780c */ /* 0x001fda0003f02070 */
[----:B------:R-:W-:Y:S05]  /*4f10*/  @!P0 BRA `(.L_x_2870) ;  /* 0xfffffffc00ec8947 */ /* 0x000fea000383ffff */
[----:B------:R-:W-:Y:S05]  /*4f20*/  BRA `(.L_x_2868) ;  /* 0x00000000000c7947 */ /* 0x000fea0003800000 */
.L_x_2869:
[----:B------:R-:W2:Y:S02]  /*4f30*/  LD.E R2, desc[UR8][R4.64] ;  /* 0x0000000804027980 */ /* 0x000ea4000c101900 */
[----:B--2---:R-:W-:-:S05]  /*4f40*/  IMAD.IADD R3, R16, 0x1, R2 ;  /* 0x0000000110037824 */ /* 0x004fca00078e0202 */
[----:B------:R0:W-:Y:S02]  /*4f50*/  ST.E desc[UR8][R4.64], R3 ;  /* 0x0000000304007985 */ /* 0x0001e4000c101908 */
.L_x_2868:
[----:B------:R-:W-:Y:S05]  /*4f60*/  BSYNC B0 ;  /* 0x0000000000007941 */ /* 0x000fea0003800000 */
.L_x_2867:
[----:B------:R1:W-:Y:S01]  /*4f70*/  ATOM.E.ADD.F16x2.RN.STRONG.GPU P0, RZ, desc[UR8][R4.64+0x4], R15 ;  /* 0x0000040f04ff79a2 */ /* 0x0003e2000810e1c8 */
[----:B------:R-:W-:Y:S04]  /*4f80*/  BSSY B0, `(.L_x_2871) ;  /* 0x000000f000007945 */ /* 0x000fe80003800000 */
[----:B-1----:R-:W-:Y:S05]  /*4f90*/  @P0 BRA `(.L_x_2872) ;  /* 0x0000000000340947 */ /* 0x002fea0003800000 */
[----:B------:R-:W1:Y:S02]  /*4fa0*/  QSPC.E.S P0, RZ, [R4+0x4] ;  /* 0x0000040004ff73aa */ /* 0x000e640000000500 */
[----:B-1----:R-:W-:Y:S05]  /*4fb0*/  @!P0 BRA `(.L_x_2873) ;  /* 0x0000000000208947 */ /* 0x002fea0003800000 */
[----:B------:R-:W-:-:S05]  /*4fc0*/  IMAD.MOV.U32 R2, RZ, RZ, R4 ;  /* 0x000000ffff027224 */ /* 0x000fca00078e0004 */
[----:B0-----:R-:W-:-:S07]  /*4fd0*/  MOV R4, R2 ;  /* 0x0000000200047202 */ /* 0x001fce0000000f00 */
.L_x_2874:
[----:B------:R-:W0:Y:S02]  /*4fe0*/  LDS R2, [R4+0x4] ;  /* 0x0000040004027984 */ /* 0x000e240000000800 */
[----:B0-----:R-:W-:-:S06]  /*4ff0*/  HADD2 R3, R2, R15 ;  /* 0x0000000f02037230 */ /* 0x001fcc0000000000 */
[----:B------:R-:W0:Y:S02]  /*5000*/  ATOMS.CAST.SPIN R3, [R4+0x4], R2, R3 ;  /* 0x000004020403738d */ /* 0x000e240001800003 */
[----:B0-----:R-:W-:-:S13]  /*5010*/  ISETP.EQ.U32.AND P0, PT, R3, 0x1, PT ;  /* 0x000000010300780c */ /* 0x001fda0003f02070 */
[----:B------:R-:W-:Y:S05]  /*5020*/  @!P0 BRA `(.L_x_2874) ;  /* 0xfffffffc00ec8947 */ /* 0x000fea000383ffff */
[----:B------:R-:W-:Y:S05]  /*5030*/  BRA `(.L_x_2872) ;  /* 0x00000000000c7947 */ /* 0x000fea0003800000 */
.L_x_2873:
[----:B------:R-:W0:Y:S02]  /*5040*/  LD.E R2, desc[UR8][R4.64+0x4] ;  /* 0x0000040804027980 */ /* 0x000e24000c101900 */
[----:B0-----:R-:W-:-:S05]  /*5050*/  IMAD.IADD R3, R15, 0x1, R2 ;  /* 0x000000010f037824 */ /* 0x001fca00078e0202 */
[----:B------:R1:W-:Y:S02]  /*5060*/  ST.E desc[UR8][R4.64+0x4], R3 ;  /* 0x0000040304007985 */ /* 0x0003e4000c101908 */
.L_x_2872:
[----:B------:R-:W-:Y:S05]  /*5070*/  BSYNC B0 ;  /* 0x0000000000007941 */ /* 0x000fea0003800000 */
.L_x_2871:
        /* <DEDUP_REMOVED lines=11> */
.L_x_2878:
[----:B------:R-:W0:Y:S02]  /*5130*/  LDS R2, [R0] ;  /* 0x0000000000027984 */ /* 0x000e240000000800 */
[----:B0-----:R-:W-:-:S10]  /*5140*/  HFMA2.MMA R3, R2, 1, 1, R14 ;  /* 0x3c003c0002037835 */ /* 0x001fd4000000000e */
[----:B------:R-:W0:Y:S02]  /*5150*/  ATOMS.CAST.SPIN R3, [R0], R2, R3 ;  /* 0x000000020003738d */ /* 0x000e240001800003 */
[----:B0-----:R-:W-:-:S13]  /*5160*/  ISETP.EQ.U32.AND P0, PT, R3, 0x1, PT ;  /* 0x000000010300780c */ /* 0x001fda0003f02070 */
[----:B------:R-:W-:Y:S05]  /*5170*/  @!P0 BRA `(.L_x_2878) ;  /* 0xfffffffc00ec8947 */ /* 0x000fea000383ffff */
[----:B------:R-:W-:Y:S05]  /*5180*/  BRA `(.L_x_2876) ;  /* 0x00000000000c7947 */ /* 0x000fea0003800000 */
.L_x_2877:
[----:B------:R-:W2:Y:S02]  /*5190*/  LD.E R0, desc[UR8][R4.64] ;  /* 0x0000000804007980 */ /* 0x000ea4000c101900 */
[----:B--2---:R-:W-:-:S05]  /*51a0*/  IMAD.IADD R3, R14, 0x1, R0 ;  /* 0x000000010e037824 */ /* 0x004fca00078e0200 */
[----:B------:R0:W-:Y:S02]  /*51b0*/  ST.E desc[UR8][R4.64], R3 ;  /* 0x0000000304007985 */ /* 0x0001e4000c101908 */
.L_x_2876:
[----:B------:R-:W-:Y:S05]  /*51c0*/  BSYNC B0 ;  /* 0x0000000000007941 */ /* 0x000fea0003800000 */
.L_x_2875:
[----:B------:R1:W-:Y:S02]  /*51d0*/  ATOM.E.ADD.F16x2.RN.STRONG.GPU P0, RZ, desc[UR8][R4.64+0x4], R13 ;  /* 0x0000040d04ff79a2 */ /* 0x0003e4000810e1c8 */
[----:B-1----:R-:W-:Y:S05]  /*51e0*/  @P0 EXIT ;  /* 0x000000000000094d */ /* 0x002fea0003800000 */
[----:B------:R-:W1:Y:S02]  /*51f0*/  QSPC.E.S P0, RZ, [R4+0x4] ;  /* 0x0000040004ff73aa */ /* 0x000e640000000500 */
[----:B-1----:R-:W-:Y:S05]  /*5200*/  @!P0 BRA `(.L_x_2879) ;  /* 0x0000000000208947 */ /* 0x002fea0003800000 */
[----:B------:R-:W-:-:S05]  /*5210*/  IMAD.MOV.U32 R2, RZ, RZ, R4 ;  /* 0x000000ffff027224 */ /* 0x000fca00078e0004 */
[----:B------:R-:W-:-:S07]  /*5220*/  MOV R0, R2 ;  /* 0x0000000200007202 */ /* 0x000fce0000000f00 */
.L_x_2880:
[----:B------:R-:W0:Y:S02]  /*5230*/  LDS R2, [R0+0x4] ;  /* 0x0000040000027984 */ /* 0x000e240000000800 */
[----:B0-----:R-:W-:-:S06]  /*5240*/  HADD2 R3, R2, R13 ;  /* 0x0000000d02037230 */ /* 0x001fcc0000000000 */
[----:B------:R-:W0:Y:S02]  /*5250*/  ATOMS.CAST.SPIN R3, [R0+0x4], R2, R3 ;  /* 0x000004020003738d */ /* 0x000e240001800003 */
[----:B0-----:R-:W-:-:S13]  /*5260*/  ISETP.EQ.U32.AND P0, PT, R3, 0x1, PT ;  /* 0x000000010300780c */ /* 0x001fda0003f02070 */
[----:B------:R-:W-:Y:S05]  /*5270*/  @!P0 BRA `(.L_x_2880) ;  /* 0xfffffffc00ec8947 */ /* 0x000fea000383ffff */
[----:B------:R-:W-:Y:S05]  /*5280*/  EXIT ;  /* 0x000000000000794d */ /* 0x000fea0003800000 */
.L_x_2879:
[----:B------:R-:W0:Y:S02]  /*5290*/  LD.E R0, desc[UR8][R4.64+0x4] ;  /* 0x0000040804007980 */ /* 0x000e24000c101900 */
[----:B0-----:R-:W-:-:S05]  /*52a0*/  IMAD.IADD R3, R13, 0x1, R0 ;  /* 0x000000010d037824 */ /* 0x001fca00078e0200 */
[----:B------:R-:W-:Y:S01]  /*52b0*/  ST.E desc[UR8][R4.64+0x4], R3 ;  /* 0x0000040304007985 */ /* 0x000fe2000c101908 */
[----:B------:R-:W-:Y:S05]  /*52c0*/  EXIT ;  /* 0x000000000000794d */ /* 0x000fea0003800000 */
.L_x_2881:
        /* <DEDUP_REMOVED lines=11> */
.L_x_3711:


//--------------------- .text._Z23gemm_half_q_half_kernelILi2ELi16ELb1ELb0ELi32EEvPK6__halfPKjS4_S2_PS0_iiiiPKtS7_iiiiiibS2_i --------------------------
	.section	.text._Z23gemm_half_q_half_kernelILi2ELi16ELb1ELb0ELi32EEvPK6__halfPKjS4_S2_PS0_iiiiPKtS7_iiiiiibS2_i,"ax",@progbits
	.align	128
        .global         _Z23gemm_half_q_half_kernelILi2ELi16ELb1ELb0ELi32EEvPK6__halfPKjS4_S2_PS0_iiiiPKtS7_iiiiiibS2_i
        .type           _Z23gemm_half_q_half_kernelILi2ELi16ELb1ELb0ELi32EEvPK6__halfPKjS4_S2_PS0_iiiiPKtS7_iiiiiibS2_i,@function
        .size           _Z23gemm_half_q_half_kernelILi2ELi16ELb1ELb0ELi32EEvPK6__halfPKjS4_S2_PS0_iiiiPKtS7_iiiiiibS2_i,(.L_x_3712 - _Z23gemm_half_q_half_kernelILi2ELi16ELb1ELb0ELi32EEvPK6__halfPKjS4_S2_PS0_iiiiPKtS7_iiiiiibS2_i)
        .other          _Z23gemm_half_q_half_kernelILi2ELi16ELb1ELb0ELi32EEvPK6__halfPKjS4_S2_PS0_iiiiPKtS7_iiiiiibS2_i,@"STO_CUDA_ENTRY STV_DEFAULT"
_Z23gemm_half_q_half_kernelILi2ELi16ELb1ELb0ELi32EEvPK6__halfPKjS4_S2_PS0_iiiiPKtS7_iiiiiibS2_i:
.text._Z23gemm_half_q_half_kernelILi2ELi16ELb1ELb0ELi32EEvPK6__halfPKjS4_S2_PS0_iiiiPKtS7_iiiiiibS2_i:
        /* <DEDUP_REMOVED lines=17> */
[----:B------:R-:W1:Y:S02]  /*0110*/  @P0 LDC.64 R10, c[0x0][0x278] ;  /* 0x00009e00ff0a0b82 */ /* 0x000e640000000a00 */
[----:B-1----:R-:W-:-:S02]  /*0120*/  @P0 IMAD.WIDE R10, R3, 0x2, R10 ;  /* 0x00000002030a0825 */ /* 0x002fc400078e020a */
[----:B0-----:R-:W2:Y:S04]  /*0130*/  LDG.E.U16 R3, desc[UR8][R8.64] ;  /* 0x0000000808037981 */ /* 0x001ea8000c1e1500 */
[----:B------:R-:W3:Y:S01]  /*0140*/  @P0 LDG.E.U16 R0, desc[UR8][R10.64] ;  /* 0x000000080a000981 */ /* 0x000ee2000c1e1500 */
[----:B--2---:R-:W-:Y:S02]  /*0150*/  PRMT R4, R3, 0x7610, R4 ;  /* 0x0000761003047816 */ /* 0x004fe40000000004 */
[----:B---3--:R-:W-:-:S04]  /*0160*/  @P0 LOP3.LUT R7, R0, R3, RZ, 0xfc, !PT ;  /* 0x0000000300070212 */ /* 0x008fc800078efcff */
[----:B------:R-:W-:-:S07]  /*0170*/  @P0 PRMT R4, R7, 0x7610, R4 ;  /* 0x0000761007040816 */ /* 0x000fce0000000004 */
.L_x_2882:
        /* <DEDUP_REMOVED lines=24> */
[----:B------:R-:W-:Y:S01]  /*0300*/  IMAD.SHL.U32 R7, R7, 0x2, RZ ;  /* 0x0000000207077824 */ /* 0x000fe200078e00ff */
[----:B------:R-:W-:Y:S01]  /*0310*/  ISETP.GT.AND P2, PT, R6, 0x3, PT ;  /* 0x000000030600780c */ /* 0x000fe20003f44270 */
[----:B------:R-:W-:Y:S01]  /*0320*/  IMAD.MOV.U32 R17, RZ, RZ, RZ ;  /* 0x000000ffff117224 */ /* 0x000fe200078e00ff */
[----:B0-----:R-:W-:Y:S02]  /*0330*/  ULEA UR5, UR6, UR5, 0x18 ;  /* 0x0000000506057291 */ /* 0x001fe4000f8ec03f */
        /* <DEDUP_REMOVED lines=9> */
.L_x_2887:
        /* <DEDUP_REMOVED lines=16> */
.L_x_2886:
        /* <DEDUP_REMOVED lines=16> */
.L_x_2885:
        /* <DEDUP_REMOVED lines=17> */
.L_x_2889:
        /* <DEDUP_REMOVED lines=16> */
.L_x_2888:
        /* <DEDUP_REMOVED lines=14> */
.L_x_2884:
[----:B------:R-:W-:Y:S05]  /*08c0*/  BSYNC B0 ;  /* 0x0000000000007941 */ /* 0x000fea0003800000 */
.L_x_2883:
        /* <DEDUP_REMOVED lines=21> */
.L_x_2892:
        /* <DEDUP_REMOVED lines=11> */
.L_x_2891:
        /* <DEDUP_REMOVED lines=10> */
.L_x_2890:
        /* <DEDUP_REMOVED lines=18> */
.L_x_2894:
        /* <DEDUP_REMOVED lines=11> */
[----:B------:R1:W4:Y:S01]  /*0d40*/  LDG.E.U16.CONSTANT R14, desc[UR8][R14.64] ;  /* 0x000000080e0e7981 */ /* 0x000322000c1e9500 */
[----:B------:R-:W-:Y:S01]  /*0d50*/  UIADD3 UR4, UR4, 0x1, URZ ;  /* 0x0000000104047890 */ /* 0x000fe2000fffe03f */
[----:B---3--:R-:W-:-:S04]  /*0d60*/  SHF.R.U32.HI R18, RZ, R20, R13 ;  /* 0x00000014ff127219 */ /* 0x008fc8000001160d */
[--C-:B------:R-:W-:Y:S02]  /*0d70*/  SHF.R.U32.HI R23, RZ, 0x4, R18.reuse ;  /* 0x00000004ff177819 */ /* 0x100fe40000011612 */
[----:B------:R-:W-:Y:S02]  /*0d80*/  LOP3.LUT R19, R18, 0xf, RZ, 0xc0, !PT ;  /* 0x0000000f12137812 */ /* 0x000fe400078ec0ff */
[--C-:B------:R-:W-:Y:S02]  /*0d90*/  SHF.R.U32.HI R12, RZ, 0x8, R18.reuse ;  /* 0x00000008ff0c7819 */ /* 0x100fe40000011612 */
[----:B------:R-:W-:Y:S01]  /*0da0*/  SHF.R.U32.HI R18, RZ, 0xc, R18 ;  /* 0x0000000cff127819 */ /* 0x000fe20000011612 */
[----:B------:R-:W-:Y:S01]  /*0db0*/  VIADD R19, R19, 0x1 ;  /* 0x0000000113137836 */ /* 0x000fe20000000000 */
[----:B------:R-:W-:Y:S01]  /*0dc0*/  LOP3.LUT R23, R23, 0xf, RZ, 0xc0, !PT ;  /* 0x0000000f17177812 */ /* 0x000fe200078ec0ff */
[----:B--2---:R-:W-:Y:S01]  /*0dd0*/  IMAD.IADD R22, R25, 0x1, R22 ;  /* 0x0000000119167824 */ /* 0x004fe200078e0216 */
[----:B------:R-:W-:Y:S01]  /*0de0*/  LOP3.LUT R12, R12, 0xf, RZ, 0xc0, !PT ;  /* 0x0000000f0c0c7812 */ /* 0x000fe200078ec0ff */
[----:B------:R-:W-:Y:S01]  /*0df0*/  IMAD R19, R19, R19, RZ ;  /* 0x0000001313137224 */ /* 0x000fe200078e02ff */
[----:B------:R-:W-:Y:S01]  /*0e00*/  LOP3.LUT R18, R18, 0xf, RZ, 0xc0, !PT ;  /* 0x0000000f12127812 */ /* 0x000fe200078ec0ff */
[----:B------:R-:W-:Y:S01]  /*0e10*/  VIADD R23, R23, 0x1 ;  /* 0x0000000117177836 */ /* 0x000fe20000000000 */
[----:B------:R-:W-:Y:S01]  /*0e20*/  ISETP.GE.AND P2, PT, R22, R87, PT ;  /* 0x000000571600720c */ /* 0x000fe20003f46270 */
[----:B------:R-:W-:-:S02]  /*0e30*/  VIADD R12, R12, 0x1 ;  /* 0x000000010c0c7836 */ /* 0x000fc40000000000 */
[----:B------:R-:W-:Y:S01]  /*0e40*/  VIADD R18, R18, 0x1 ;  /* 0x0000000112127836 */ /* 0x000fe20000000000 */
[----:B------:R-:W4:Y:S01]  /*0e50*/  I2F.F16 R19, R19 ;  /* 0x0000001300137306 */ /* 0x000f220000200c00 */
[----:B------:R-:W-:Y:S02]  /*0e60*/  IMAD R23, R23, R23, RZ ;  /* 0x0000001717177224 */ /* 0x000fe400078e02ff */
[----:B------:R-:W-:Y:S02]  /*0e70*/  IMAD R12, R12, R12, RZ ;  /* 0x0000000c0c0c7224 */ /* 0x000fe400078e02ff */
[----:B-1----:R-:W-:-:S03]  /*0e80*/  IMAD R15, R18, R18, RZ ;  /* 0x00000012120f7224 */ /* 0x002fc600078e02ff */
        /* <DEDUP_REMOVED lines=8> */
.L_x_2893:
        /* <DEDUP_REMOVED lines=9> */
[----:B------:R-:W-:Y:S01]  /*0fa0*/  IMAD.MOV.U32 R5, RZ, RZ, RZ ;  /* 0x000000ffff057224 */ /* 0x000fe200078e00ff */
[C---:B0-----:R-:W-:Y:S01]  /*0fb0*/  ISETP.GT.AND P3, PT, R86.reuse, R24, PT ;  /* 0x000000185600720c */ /* 0x041fe20003f64270 */
        /* <DEDUP_REMOVED lines=10> */
.L_x_2895:
        /* <DEDUP_REMOVED lines=8> */
.L_x_2896:
[----:B------:R-:W-:Y:S01]  /*10e0*/  IMAD.MOV.U32 R7, RZ, RZ, RZ ;  /* 0x000000ffff077224 */ /* 0x000fe200078e00ff */
        /* <DEDUP_REMOVED lines=10> */
.L_x_2897:
        /* <DEDUP_REMOVED lines=8> */
.L_x_2898:
        /* <DEDUP_REMOVED lines=9> */
.L_x_2899:
        /* <DEDUP_REMOVED lines=19> */
[----:B------:R-:W-:Y:S02]  /*13d0*/  LEA R28, P3, R29, UR6, 0x2 ;  /* 0x000000061d1c7c11 */ /* 0x000fe4000f8610ff */
[----:B------:R-:W-:Y:S02]  /*13e0*/  ISETP.NE.AND P2, PT, R3, RZ, PT ;  /* 0x000000ff0300720c */ /* 0x000fe40003f45270 */
[----:B------:R-:W-:Y:S02]  /*13f0*/  ISETP.LT.OR P0, PT, R2, 0x2, !P0 ;  /* 0x000000020200780c */ /* 0x000fe40004701670 */
[----:B------:R-:W-:Y:S02]  /*1400*/  LEA.HI.X R29, R29, UR7, R4, 0x2, P3 ;  /* 0x000000071d1d7c11 */ /* 0x000fe400098f1404 */
[----:B------:R-:W-:Y:S01]  /*1410*/  PRMT R16, RZ, 0x7610, R16 ;  /* 0x00007610ff107816 */ /* 0x000fe20000000010 */
[----:B0-----:R-:W-:-:S03]  /*1420*/  ULEA UR4, UR5, UR4, 0x18 ;  /* 0x0000000405047291 */ /* 0x001fc6000f8ec03f */
[----:B------:R-:W-:-:S09]  /*1430*/  ULDC UR5, c[0x0][0x260] ;  /* 0x0000980000057ab9 */ /* 0x000fd20000000800 */
.L_x_2903:
        /* <DEDUP_REMOVED lines=12> */
[----:B0-----:R-:W-:Y:S01]  /*1500*/  IMAD.MOV.U32 R2, RZ, RZ, 0x2800 ;  /* 0x00002800ff027424 */ /* 0x001fe200078e00ff */
        /* <DEDUP_REMOVED lines=47> */
[----:B------:R-:W-:Y:S02]  /*1800*/  SHF.R.U32.HI R51, RZ, 0xe, R27 ;  /* 0x0000000eff337819 */ /* 0x000fe4000001161b */
[----:B------:R-:W-:Y:S02]  /*1810*/  LOP3.LUT R46, R47, 0x10001, RZ, 0xc0, !PT ;  /* 0x000100012f2e7812 */ /* 0x000fe400078ec0ff */
[----:B------:R-:W-:Y:S02]  /*1820*/  LOP3.LUT R49, R44, 0x20002, R49, 0xf8, !PT ;  /* 0x000200022c317812 */ /* 0x000fe400078ef831 */
[----:B------:R-:W-:Y:S02]  /*1830*/  LOP3.LUT R50, R45, 0x20002, R50, 0xf8, !PT ;  /* 0x000200022d327812 */ /* 0x000fe400078ef832 */
[----:B------:R-:W-:Y:S02]  /*1840*/  LOP3.LUT R51, R46, 0x20002, R51, 0xf8, !PT ;  /* 0x000200022e337812 */ /* 0x000fe400078ef833 */
[----:B------:R-:W-:-:S02]  /*1850*/  LOP3.LUT R20, R49, 0x40004, R20, 0xf8, !PT ;  /* 0x0004000431147812 */ /* 0x000fc400078ef814 */
[----:B------:R-:W-:Y:S02]  /*1860*/  LOP3.LUT R50, R50, 0x40004, R21, 0xf8, !PT ;  /* 0x0004000432327812 */ /* 0x000fe400078ef815 */
[----:B------:R-:W-:Y:S02]  /*1870*/  LOP3.LUT R51, R51, 0x40004, R22, 0xf8, !PT ;  /* 0x0004000433337812 */ /* 0x000fe400078ef816 */
[----:B------:R-:W-:Y:S02]  /*1880*/  LOP3.LUT R3, R31, 0x3e003e0, RZ, 0xc0, !PT ;  /* 0x03e003e01f037812 */ /* 0x000fe400078ec0ff */
[----:B------:R-:W-:Y:S02]  /*1890*/  LOP3.LUT R11, R11, 0x20002, R48, 0xf8, !PT ;  /* 0x000200020b0b7812 */ /* 0x000fe400078ef830 */
[----:B------:R-:W-:Y:S02]  /*18a0*/  LOP3.LUT R23, R20, 0x80008, R23, 0xf8, !PT ;  /* 0x0008000814177812 */ /* 0x000fe400078ef817 */
[----:B------:R-:W-:-:S02]  /*18b0*/  LOP3.LUT R9, R50, 0x80008, R9, 0xf8, !PT ;  /* 0x0008000832097812 */ /* 0x000fc400078ef809 */
[----:B------:R-:W-:Y:S02]  /*18c0*/  LOP3.LUT R10, R51, 0x80008, R10, 0xf8, !PT ;  /* 0x00080008330a7812 */ /* 0x000fe400078ef80a */
[----:B------:R-:W-:Y:S02]  /*18d0*/  LOP3.LUT R67, R67, 0x64006400, RZ, 0xfc, !PT ;  /* 0x6400640043437812 */ /* 0x000fe400078efcff */
[----:B------:R-:W-:Y:S02]  /*18e0*/  LOP3.LUT R11, R11, 0x40004, R68, 0xf8, !PT ;  /* 0x000400040b0b7812 */ /* 0x000fe400078ef844 */
[C---:B------:R-:W-:Y:S02]  /*18f0*/  LOP3.LUT R54, R28.reuse, 0x3e003e0, RZ, 0xc0, !PT ;  /* 0x03e003e01c367812 */ /* 0x040fe400078ec0ff */
[----:B------:R-:W-:Y:S02]  /*1900*/  LOP3.LUT R84, R28, 0x1f001f, RZ, 0xc0, !PT ;  /* 0x001f001f1c547812 */ /* 0x000fe400078ec0ff */
[----:B------:R-:W-:-:S02]  /*1910*/  LOP3.LUT R53, R29, 0x3e003e0, RZ, 0xc0, !PT ;  /* 0x03e003e01d357812 */ /* 0x000fc400078ec0ff */
[----:B------:R-:W-:Y:S02]  /*1920*/  LOP3.LUT R74, R29, 0x1f001f, RZ, 0xc0, !PT ;  /* 0x001f001f1d4a7812 */ /* 0x000fe400078ec0ff */
[C---:B------:R-:W-:Y:S02]  /*1930*/  LOP3.LUT R12, R30.reuse, 0x3e003e0, RZ, 0xc0, !PT ;  /* 0x03e003e01e0c7812 */ /* 0x040fe400078ec0ff */
[----:B------:R-:W-:Y:S02]  /*1940*/  LOP3.LUT R72, R30, 0x1f001f, RZ, 0xc0, !PT ;  /* 0x001f001f1e487812 */ /* 0x000fe400078ec0ff */
[----:B------:R-:W-:Y:S02]  /*1950*/  LOP3.LUT R71, R31, 0x1f001f, RZ, 0xc0, !PT ;  /* 0x001f001f1f477812 */ /* 0x000fe400078ec0ff */
[C---:B------:R-:W-:Y:S02]  /*1960*/  LOP3.LUT R59, R26.reuse, 0x3e003e0, RZ, 0xc0, !PT ;  /* 0x03e003e01a3b7812 */ /* 0x040fe400078ec0ff */
[----:B------:R-:W-:-:S02]  /*1970*/  LOP3.LUT R63, R26, 0x1f001f, RZ, 0xc0, !PT ;  /* 0x001f001f1a3f7812 */ /* 0x000fc400078ec0ff */
[C---:B------:R-:W-:Y:S02]  /*1980*/  LOP3.LUT R52, R27.reuse, 0x3e003e0, RZ, 0xc0, !PT ;  /* 0x03e003e01b347812 */ /* 0x040fe400078ec0ff */
[----:B------:R-:W-:Y:S02]  /*1990*/  LOP3.LUT R65, R27, 0x1f001f, RZ, 0xc0, !PT ;  /* 0x001f001f1b417812 */ /* 0x000fe400078ec0ff */
[----:B------:R-:W-:Y:S02]  /*19a0*/  SHF.R.U32.HI R28, RZ, 0xa, R28 ;  /* 0x0000000aff1c7819 */ /* 0x000fe4000001161c */
[----:B------:R-:W-:Y:S02]  /*19b0*/  SHF.R.U32.HI R29, RZ, 0xa, R29 ;  /* 0x0000000aff1d7819 */ /* 0x000fe4000001161d */
[----:B------:R-:W-:Y:S02]  /*19c0*/  SHF.R.U32.HI R30, RZ, 0xa, R30 ;  /* 0x0000000aff1e7819 */ /* 0x000fe4000001161e */
[----:B------:R-:W-:-:S02]  /*19d0*/  SHF.R.U32.HI R31, RZ, 0xa, R31 ;  /* 0x0000000aff1f7819 */ /* 0x000fc4000001161f */
[----:B------:R-:W-:Y:S02]  /*19e0*/  SHF.R.U32.HI R26, RZ, 0xa, R26 ;  /* 0x0000000aff1a7819 */ /* 0x000fe4000001161a */
[----:B------:R-:W-:Y:S02]  /*19f0*/  SHF.R.U32.HI R27, RZ, 0xa, R27 ;  /* 0x0000000aff1b7819 */ /* 0x000fe4000001161b */
        /* <DEDUP_REMOVED lines=105> */
[----:B------:R-:W-:Y:S01]  /*2090*/  HFMA2 R5, R79, R2.H0_H0, -48, -48 ;  /* 0xd200d2004f057431 */ /* 0x000fe20000040002 */
[----:B------:R-:W-:Y:S02]  /*20a0*/  LOP3.LUT R42, R34, 0x1f001f, RZ, 0xc0, !PT ;  /* 0x001f001f222a7812 */ /* 0x000fe400078ec0ff */
[----:B------:R-:W-:Y:S01]  /*20b0*/  LOP3.LUT R21, R70, 0x100010, R21, 0xf8, !PT ;  /* 0x0010001046157812 */ /* 0x000fe200078ef815 */
[----:B------:R-:W-:Y:S01]  /*20c0*/  HADD2 R0, R0, -1040, -1040 ;  /* 0xe410e41000007430 */ /* 0x000fe20000000000 */
[----:B------:R-:W-:Y:S02]  /*20d0*/  LOP3.LUT R20, R9, 0x100010, R20, 0xf8, !PT ;  /* 0x0010001009147812 */ /* 0x000fe400078ef814 */
        /* <DEDUP_REMOVED lines=76> */
[----:B------:R-:W-:-:S04]  /*25a0*/  HFMA2 R30, R81, R30, R25 ;  /* 0x0000001e511e7231 */ /* 0x000fc80000000019 */
[----:B------:R-:W-:Y:S01]  /*25b0*/  HFMA2 R30, R65, R31, R30 ;  /* 0x0000001f411e7231 */ /* 0x000fe2000000001e */
[-C--:B------:R-:W-:Y:S02]  /*25c0*/  HFMA2.MMA R90, R75, R31.reuse, R24 ;  /* 0x0000001f4b5a7235 */ /* 0x080fe40000000018 */
[----:B------:R-:W0:Y:S01]  /*25d0*/  LDS.128 R24, [UR4+0x20] ;  /* 0x00002004ff187984 */ /* 0x000e220008000c00 */
[----:B------:R-:W-:Y:S01]  /*25e0*/  HFMA2.MMA R29, R63, R31, R29 ;  /* 0x0000001f3f1d7235 */ /* 0x000fe2000000001d */
[----:B------:R-:W-:-:S04]  /*25f0*/  HFMA2 R30, R60, R20, R30 ;  /* 0x000000143c1e7231 */ /* 0x000fc8000000001e */
[-C--:B------:R-:W-:Y:S01]  /*2600*/  HFMA2.MMA R90, R57, R20.reuse, R90 ;  /* 0x00000014395a7235 */ /* 0x080fe2000000005a */
[-C--:B------:R-:W-:Y:S02]  /*2610*/  HFMA2 R30, R70, R21.reuse, R30 ;  /* 0x00000015461e7231 */ /* 0x080fe4000000001e */
        /* <DEDUP_REMOVED lines=8> */
[----:B------:R-:W-:Y:S02]  /*26a0*/  HFMA2 R22, R66, R22, R30 ;  /* 0x0000001642167231 */ /* 0x000fe4000000001e */
[----:B------:R-:W1:Y:S02]  /*26b0*/  LDS.128 R28, [UR4+0x30] ;  /* 0x00003004ff1c7984 */ /* 0x000e640008000c00 */
[-C--:B------:R-:W-:Y:S01]  /*26c0*/  HFMA2.MMA R90, R56, R23.reuse, R90 ;  /* 0x00000017385a7235 */ /* 0x080fe2000000005a */
[----:B------:R-:W-:Y:S02]  /*26d0*/  HFMA2 R22, R7, R23, R22 ;  /* 0x0000001707167231 */ /* 0x000fe40000000016 */
        /* <DEDUP_REMOVED lines=41> */
.L_x_2902:
        /* <DEDUP_REMOVED lines=79> */
.L_x_2901:
        /* <DEDUP_REMOVED lines=8> */
.L_x_2900:
        /* <DEDUP_REMOVED lines=20> */
.L_x_2907:
[----:B------:R-:W0:Y:S02]  /*3020*/  LDS R2, [R9] ;  /* 0x0000000009027984 */ /* 0x000e240000000800 */
[----:B0-----:R-:W-:-:S10]  /*3030*/  HFMA2.MMA R3, R2, 1, 1, R16 ;  /* 0x3c003c0002037835 */ /* 0x001fd40000000010 */
[----:B------:R-:W0:Y:S02]  /*3040*/  ATOMS.CAST.SPIN R3, [R9], R2, R3 ;  /* 0x000000020903738d */ /* 0x000e240001800003 */
[----:B0-----:R-:W-:-:S13]  /*3050*/  ISETP.EQ.U32.AND P0, PT, R3, 0x1, PT ;  /* 0x000000010300780c */ /* 0x001fda0003f02070 */
[----:B------:R-:W-:Y:S05]  /*3060*/  @!P0 BRA `(.L_x_2907) ;  /* 0xfffffffc00ec8947 */ /* 0x000fea000383ffff */
[----:B------:R-:W-:Y:S05]  /*3070*/  BRA `(.L_x_2905) ;  /* 0x00000000000c7947 */ /* 0x000fea0003800000 */
.L_x_2906:
[----:B------:R-:W2:Y:S02]  /*3080*/  LD.E R2, desc[UR8][R4.64] ;  /* 0x0000000804027980 */ /* 0x000ea4000c101900 */
[----:B--2---:R-:W-:-:S05]  /*3090*/  IMAD.IADD R3, R16, 0x1, R2 ;  /* 0x0000000110037824 */ /* 0x004fca00078e0202 */
[----:B------:R0:W-:Y:S02]  /*30a0*/  ST.E desc[UR8][R4.64], R3 ;  /* 0x0000000304007985 */ /* 0x0001e4000c101908 */
.L_x_2905:
[----:B------:R-:W-:Y:S05]  /*30b0*/  BSYNC B0 ;  /* 0x0000000000007941 */ /* 0x000fea0003800000 */
.L_x_2904:
[----:B------:R1:W-:Y:S01]  /*30c0*/  ATOM.E.ADD.F16x2.RN.STRONG.GPU P0, RZ, desc[UR8][R4.64+0x4], R15 ;  /* 0x0000040f04ff79a2 */ /* 0x0003e2000810e1c8 */
[----:B------:R-:W-:Y:S04]  /*30d0*/  BSSY B0, `(.L_x_2908) ;  /* 0x000000f000007945 */ /* 0x000fe80003800000 */
[----:B-1----:R-:W-:Y:S05]  /*30e0*/  @P0 BRA `(.L_x_2909) ;  /* 0x0000000000340947 */ /* 0x002fea0003800000 */
[----:B------:R-:W1:Y:S02]  /*30f0*/  QSPC.E.S P0, RZ, [R4+0x4] ;  /* 0x0000040004ff73aa */ /* 0x000e640000000500 */
[----:B-1----:R-:W-:Y:S05]  /*3100*/  @!P0 BRA `(.L_x_2910) ;  /* 0x0000000000208947 */ /* 0x002fea0003800000 */
[----:B------:R-:W-:-:S05]  /*3110*/  IMAD.MOV.U32 R2, RZ, RZ, R4 ;  /* 0x000000ffff027224 */ /* 0x000fca00078e0004 */
[----:B0-----:R-:W-:-:S07]  /*3120*/  MOV R4, R2 ;  /* 0x0000000200047202 */ /* 0x001fce0000000f00 */
.L_x_2911:
[----:B------:R-:W0:Y:S02]  /*3130*/  LDS R2, [R4+0x4] ;  /* 0x0000040004027984 */ /* 0x000e240000000800 */
[----:B0-----:R-:W-:-:S06]  /*3140*/  HADD2 R3, R2, R15 ;  /* 0x0000000f02037230 */ /* 0x001fcc0000000000 */
[----:B------:R-:W0:Y:S02]  /*3150*/  ATOMS.CAST.SPIN R3, [R4+0x4], R2, R3 ;  /* 0x000004020403738d */ /* 0x000e240001800003 */
[----:B0-----:R-:W-:-:S13]  /*3160*/  ISETP.EQ.U32.AND P0, PT, R3, 0x1, PT ;  /* 0x000000010300780c */ /* 0x001fda0003f02070 */
[----:B------:R-:W-:Y:S05]  /*3170*/  @!P0 BRA `(.L_x_2911) ;  /* 0xfffffffc00ec8947 */ /* 0x000fea000383ffff */
[----:B------:R-:W-:Y:S05]  /*3180*/  BRA `(.L_x_2909) ;  /* 0x00000000000c7947 */ /* 0x000fea0003800000 */
.L_x_2910:
[----:B------:R-:W0:Y:S02]  /*3190*/  LD.E R2, desc[UR8][R4.64+0x4] ;  /* 0x0000040804027980 */ /* 0x000e24000c101900 */
[----:B0-----:R-:W-:-:S05]  /*31a0*/  IMAD.IADD R3, R15, 0x1, R2 ;  /* 0x000000010f037824 */ /* 0x001fca00078e0202 */
[----:B------:R1:W-:Y:S02]  /*31b0*/  ST.E desc[UR8][R4.64+0x4], R3 ;  /* 0x0000040304007985 */ /* 0x0003e4000c101908 */
.L_x_2909:
[----:B------:R-:W-:Y:S05]  /*31c0*/  BSYNC B0 ;  /* 0x0000000000007941 */ /* 0x000fea0003800000 */
.L_x_2908:
        /* <DEDUP_REMOVED lines=11> */
.L_x_2915:
[----:B------:R-:W0:Y:S02]  /*3280*/  LDS R2, [R0] ;  /* 0x0000000000027984 */ /* 0x000e240000000800 */
[----:B0-----:R-:W-:-:S10]  /*3290*/  HFMA2.MMA R3, R2, 1, 1, R14 ;  /* 0x3c003c0002037835 */ /* 0x001fd4000000000e */
[----:B------:R-:W0:Y:S02]  /*32a0*/  ATOMS.CAST.SPIN R3, [R0], R2, R3 ;  /* 0x000000020003738d */ /* 0x000e240001800003 */
[----:B0-----:R-:W-:-:S13]  /*32b0*/  ISETP.EQ.U32.AND P0, PT, R3, 0x1, PT ;  /* 0x000000010300780c */ /* 0x001fda0003f02070 */
[----:B------:R-:W-:Y:S05]  /*32c0*/  @!P0 BRA `(.L_x_2915) ;  /* 0xfffffffc00ec8947 */ /* 0x000fea000383ffff */
[----:B------:R-:W-:Y:S05]  /*32d0*/  BRA `(.L_x_2913) ;  /* 0x00000000000c7947 */ /* 0x000fea0003800000 */
.L_x_2914:
[----:B------:R-:W2:Y:S02]  /*32e0*/  LD.E R0, desc[UR8][R4.64] ;  /* 0x0000000804007980 */ /* 0x000ea4000c101900 */
[----:B--2---:R-:W-:-:S05]  /*32f0*/  IMAD.IADD R3, R14, 0x1, R0 ;  /* 0x000000010e037824 */ /* 0x004fca00078e0200 */
[----:B------:R0:W-:Y:S02]  /*3300*/  ST.E desc[UR8][R4.64], R3 ;  /* 0x0000000304007985 */ /* 0x0001e4000c101908 */
.L_x_2913:
[----:B------:R-:W-:Y:S05]  /*3310*/  BSYNC B0 ;  /* 0x0000000000007941 */ /* 0x000fea0003800000 */
.L_x_2912:
[----:B------:R1:W-:Y:S02]  /*3320*/  ATOM.E.ADD.F16x2.RN.STRONG.GPU P0, RZ, desc[UR8][R4.64+0x4], R13 ;  /* 0x0000040d04ff79a2 */ /* 0x0003e4000810e1c8 */
[----:B-1----:R-:W-:Y:S05]  /*3330*/  @P0 EXIT ;  /* 0x000000000000094d */ /* 0x002fea0003800000 */
[----:B------:R-:W1:Y:S02]  /*3340*/  QSPC.E.S P0, RZ, [R4+0x4] ;  /* 0x0000040004ff73aa */ /* 0x000e640000000500 */
[----:B-1----:R-:W-:Y:S05]  /*3350*/  @!P0 BRA `(.L_x_2916) ;  /* 0x0000000000208947 */ /* 0x002fea0003800000 */
[----:B------:R-:W-:-:S05]  /*3360*/  IMAD.MOV.U32 R2, RZ, RZ, R4 ;  /* 0x000000ffff027224 */ /* 0x000fca00078e0004 */
[----:B------:R-:W-:-:S07]  /*3370*/  MOV R0, R2 ;  /* 0x0000000200007202 */ /* 0x000fce0000000f00 */
.L_x_2917:
[----:B------:R-:W0:Y:S02]  /*3380*/  LDS R2, [R0+0x4] ;  /* 0x0000040000027984 */ /* 0x000e240000000800 */
[----:B0-----:R-:W-:-:S06]  /*3390*/  HADD2 R3, R2, R13 ;  /* 0x0000000d02037230 */ /* 0x001fcc0000000000 */
[----:B------:R-:W0:Y:S02]  /*33a0*/  ATOMS.CAST.SPIN R3, [R0+0x4], R2, R3 ;  /* 0x000004020003738d */ /* 0x000e240001800003 */
[----:B0-----:R-:W-:-:S13]  /*33b0*/  ISETP.EQ.U32.AND P0, PT, R3, 0x1, PT ;  /* 0x000000010300780c */ /* 0x001fda0003f02070 */
[----:B------:R-:W-:Y:S05]  /*33c0*/  @!P0 BRA `(.L_x_2917) ;  /* 0xfffffffc00ec8947 */ /* 0x000fea000383ffff */
[----:B------:R-:W-:Y:S05]  /*33d0*/  EXIT ;  /* 0x000000000000794d */ /* 0x000fea0003800000 */
.L_x_2916:
[----:B------:R-:W0:Y:S02]  /*33e0*/  LD.E R0, desc[UR8][R4.64+0x4] ;  /* 0x0000040804007980 */ /* 0x000e24000c101900 */
[----:B0-----:R-:W-:-:S05]  /*33f0*/  IMAD.IADD R3, R13, 0x1, R0 ;  /* 0x000000010d037824 */ /* 0x001fca00078e0200 */
[----:B------:R-:W-:Y:S01]  /*3400*/  ST.E desc[UR8][R4.64+0x4], R3 ;  /* 0x0000040304007985 */ /* 0x000fe2000c101908 */
[----:B------:R-:W-:Y:S05]  /*3410*/  EXIT ;  /* 0x000000000000794d */ /* 0x000fea0003800000 */
.L_x_2918:
        /* <DEDUP_REMOVED lines=14> */
.L_x_3712:


//--------------------- .text._Z23gemm_half_q_half_kernelILi2ELi24ELb1ELb0ELi32EEvPK6__halfPKjS4_S2_PS0_iiiiPKtS7_iiiiiibS2_i --------------------------
	.section	.text._Z23gemm_half_q_half_kernelILi2ELi24ELb1ELb0ELi32EEvPK6__halfPKjS4_S2_PS0_iiiiPKtS7_iiiiiibS2_i,"ax",@progbits
	.align	128
        .global         _Z23gemm_half_q_half_kernelILi2ELi24ELb1ELb0ELi32EEvPK6__halfPKjS4_S2_PS0_iiiiPKtS7_iiiiiibS2_i
        .type           _Z23gemm_half_q_half_kernelILi2ELi24ELb1ELb0ELi32EEvPK6__halfPKjS4_S2_PS0_iiiiPKtS7_iiiiiibS2_i,@function
        .size           _Z23gemm_half_q_half_kernelILi2ELi24ELb1ELb0ELi32EEvPK6__halfPKjS4_S2_PS0_iiiiPKtS7_iiiiiibS2_i,(.L_x_3713 - _Z23gemm_half_q_half_kernelILi2ELi24ELb1ELb0ELi32EEvPK6__halfPKjS4_S2_PS0_iiiiPKtS7_iiiiiibS2_i)
        .other          _Z23gemm_half_q_half_kernelILi2ELi24ELb1ELb0ELi32EEvPK6__halfPKjS4_S2_PS0_iiiiPKtS7_iiiiiibS2_i,@"STO_CUDA_ENTRY STV_DEFAULT"
_Z23gemm_half_q_half_kernelILi2ELi24ELb1ELb0ELi32EEvPK6__halfPKjS4_S2_PS0_iiiiPKtS7_iiiiiibS2_i:
.text._Z23gemm_half_q_half_kernelILi2ELi24ELb1ELb0ELi32EEvPK6__halfPKjS4_S2_PS0_iiiiPKtS7_iiiiiibS2_i:
        /* <DEDUP_REMOVED lines=24> */
.L_x_2919:
[----:B------:R-:W-:Y:S01]  /*0180*/  PRMT R2, R2, 0x9910, RZ ;  /* 0x0000991002027816 */ /* 0x000fe200000000ff */
[----:B------:R-:W0:Y:S01]  /*0190*/  S2UR UR4, SR_CTAID.X ;  /* 0x00000000000479c3 */ /* 0x000e220000002500 */
[----:B------:R-:W-:Y:S02]  /*01a0*/  SHF.L.U32 R88, R3, 0x5, RZ ;  /* 0x0000000503587819 */ /* 0x000fe400000006ff */
[----:B------:R-:W-:Y:S02]  /*01b0*/  ISETP.NE.AND P0, PT, R2, RZ, PT ;  /* 0x000000ff0200720c */ /* 0x000fe40003f05270 */
[----:B------:R-:W-:-:S11]  /*01c0*/  VIADDMNMX R89, R88, 0x20, R17, PT ;  /* 0x0000002058597846 */ /* 0x000fd60003800111 */
[----:B0-----:R-:W-:Y:S05]  /*01d0*/  @!P0 EXIT ;  /* 0x000000000000894d */ /* 0x001fea0003800000 */
[----:B------:R-:W-:Y:S01]  /*01e0*/  IADD3 R6, R88, R16, RZ ;  /* 0x0000001058067210 */ /* 0x000fe20007ffe0ff */
        /* <DEDUP_REMOVED lines=30> */
.L_x_2924:
        /* <DEDUP_REMOVED lines=16> */
.L_x_2923:
        /* <DEDUP_REMOVED lines=16> */
.L_x_2922:
        /* <DEDUP_REMOVED lines=17> */
.L_x_2926:
        /* <DEDUP_REMOVED lines=16> */
.L_x_2925:
        /* <DEDUP_REMOVED lines=14> */
.L_x_2921:
[----:B------:R-:W-:Y:S05]  /*08c0*/  BSYNC B0 ;  /* 0x0000000000007941 */ /* 0x000fea0003800000 */
.L_x_2920:
        /* <DEDUP_REMOVED lines=21> */
.L_x_2929:
        /* <DEDUP_REMOVED lines=11> */
.L_x_2928:
[----:B-1----:R-:W-:-:S04]  /*0ad0*/  IADD3 R8, R4, -R5, RZ ;  /* 0x8000000504087210 */ /* 0x002fc80007ffe0ff */
        /* <DEDUP_REMOVED lines=9> */
.L_x_2927:
        /* <DEDUP_REMOVED lines=18> */
.L_x_2931:
        /* <DEDUP_REMOVED lines=40> */
.L_x_2930:
        /* <DEDUP_REMOVED lines=21> */
.L_x_2932:
        /* <DEDUP_REMOVED lines=8> */
.L_x_2933:
        /* <DEDUP_REMOVED lines=11> */
.L_x_2934:
        /* <DEDUP_REMOVED lines=8> */
.L_x_2935:
        /* <DEDUP_REMOVED lines=9> */
.L_x_2936:
[----:B------:R-:W-:Y:S01]  /*12a0*/  LEA R4, R9, R4, 0x3 ;  /* 0x0000000409047211 */ /* 0x000fe200078e18ff */
[----:B------:R-:W0:Y:S01]  /*12b0*/  S2UR UR5, SR_CgaCtaId ;  /* 0x00000000000579c3 */ /* 0x000e220000008800 */
[----:B------:R-:W-:Y:S01]  /*12c0*/  ISETP.GE.OR P0, PT, R88, UR10, P0 ;  /* 0x0000000a58007c0c */ /* 0x000fe20008706670 */
        /* <DEDUP_REMOVED lines=16> */
[----:B------:R-:W-:Y:S01]  /*13d0*/  PRMT R2, R87, 0x9910, RZ ;  /* 0x0000991057027816 */ /* 0x000fe200000000ff */
[----:B------:R-:W-:Y:S01]  /*13e0*/  ULDC UR5, c[0x0][0x260] ;  /* 0x0000980000057ab9 */ /* 0x000fe20000000800 */
[----:B------:R-:W-:Y:S02]  /*13f0*/  PRMT R16, RZ, 0x7610, R16 ;  /* 0x00007610ff107816 */ /* 0x000fe40000000010 */
[----:B------:R-:W-:-:S04]  /*1400*/  ISETP.NE.AND P0, PT, R2, RZ, PT ;  /* 0x000000ff0200720c */ /* 0x000fc80003f05270 */
[----:B------:R-:W-:-:S13]  /*1410*/  ISETP.LT.OR P0, PT, R0, 0x2, !P0 ;  /* 0x000000020000780c */ /* 0x000fda0004701670 */
.L_x_2940:
        /* <DEDUP_REMOVED lines=14> */
[----:B------:R-:W-:Y:S02]  /*1500*/  SHF.R.U32.HI R44, RZ, 0xf, R29 ;  /* 0x0000000fff2c7819 */ /* 0x000fe4000001161d */
[----:B------:R-:W-:Y:S02]  /*1510*/  SHF.R.U32.HI R48, RZ, 0xe, R26 ;  /* 0x0000000eff307819 */ /* 0x000fe4000001161a */
[----:B------:R-:W-:-:S02]  /*1520*/  SHF.R.U32.HI R49, RZ, 0xe, R27 ;  /* 0x0000000eff317819 */ /* 0x000fc4000001161b */
[----:B------:R-:W-:Y:S02]  /*1530*/  LOP3.LUT R45, R45, 0x10001, RZ, 0xc0, !PT ;  /* 0x000100012d2d7812 */ /* 0x000fe400078ec0ff */
[----:B------:R-:W-:Y:S02]  /*1540*/  LOP3.LUT R46, R46, 0x10001, RZ, 0xc0, !PT ;  /* 0x000100012e2e7812 */ /* 0x000fe400078ec0ff */
[C---:B------:R-:W-:Y:S02]  /*1550*/  LOP3.LUT R43, R28.reuse, 0x3e003e0, RZ, 0xc0, !PT ;  /* 0x03e003e01c2b7812 */ /* 0x040fe400078ec0ff */
[----:B------:R-:W-:Y:S02]  /*1560*/  LOP3.LUT R84, R28, 0x1f001f, RZ, 0xc0, !PT ;  /* 0x001f001f1c547812 */ /* 0x000fe400078ec0ff */
[----:B------:R-:W-:Y:S02]  /*1570*/  SHF.R.U32.HI R82, RZ, 0xa, R28 ;  /* 0x0000000aff527819 */ /* 0x000fe4000001161c */
[----:B0-----:R-:W-:-:S02]  /*1580*/  LOP3.LUT R2, R31, 0x3e003e0, RZ, 0xc0, !PT ;  /* 0x03e003e01f027812 */ /* 0x001fc400078ec0ff */
[----:B------:R-:W-:Y:S02]  /*1590*/  LOP3.LUT R71, R31, 0x1f001f, RZ, 0xc0, !PT ;  /* 0x001f001f1f477812 */ /* 0x000fe400078ec0ff */
[----:B------:R-:W-:Y:S02]  /*15a0*/  SHF.R.U32.HI R81, RZ, 0xa, R31 ;  /* 0x0000000aff517819 */ /* 0x000fe4000001161f */
        /* <DEDUP_REMOVED lines=13> */
[----:B------:R-:W-:Y:S02]  /*1680*/  LOP3.LUT R52, R35, 0x10001, RZ, 0xc0, !PT ;  /* 0x0001000123347812 */ /* 0x000fe400078ec0ff */
        /* <DEDUP_REMOVED lines=8> */
[----:B------:R-:W-:Y:S02]  /*1710*/  SHF.R.U32.HI R22, RZ, 0xd, R23 ;  /* 0x0000000dff167819 */ /* 0x000fe40000011617 */
        /* <DEDUP_REMOVED lines=33> */
[----:B------:R-:W-:Y:S02]  /*1930*/  LOP3.LUT R49, R49, 0x40004, R22, 0xf8, !PT ;  /* 0x0004000431317812 */ /* 0x000fe400078ef816 */
[----:B------:R-:W-:-:S02]  /*1940*/  PRMT R11, R86, 0x9910, RZ ;  /* 0x00009910560b7816 */ /* 0x000fc400000000ff */
[----:B------:R-:W-:Y:S02]  /*1950*/  LOP3.LUT R50, R31, 0x40004, R50, 0xf8, !PT ;  /* 0x000400041f327812 */ /* 0x000fe400078ef832 */
[----:B------:R-:W-:Y:S02]  /*1960*/  LOP3.LUT R20, R47, 0x40004, R20, 0xf8, !PT ;  /* 0x000400042f147812 */ /* 0x000fe400078ef814 */
[----:B------:R-:W-:Y:S02]  /*1970*/  LOP3.LUT R9, R48, 0x80008, R9, 0xf8, !PT ;  /* 0x0008000830097812 */ /* 0x000fe400078ef809 */
[----:B------:R-:W-:Y:S02]  /*1980*/  LOP3.LUT R60, R49, 0x80008, R10, 0xf8, !PT ;  /* 0x00080008313c7812 */ /* 0x000fe400078ef80a */
[----:B------:R-:W-:Y:S02]  /*1990*/  MOV R53, 0x2800 ;  /* 0x0000280000357802 */ /* 0x000fe40000000f00 */
[----:B------:R-:W-:-:S02]  /*19a0*/  ISETP.NE.AND P2, PT, R11, RZ, PT ;  /* 0x000000ff0b00720c */ /* 0x000fc40003f45270 */
[C---:B------:R-:W-:Y:S02]  /*19b0*/  LOP3.LUT R12, R27.reuse, 0x3e003e0, RZ, 0xc0, !PT ;  /* 0x03e003e01b0c7812 */ /* 0x040fe400078ec0ff */
[----:B------:R-:W-:Y:S02]  /*19c0*/  LOP3.LUT R65, R27, 0x1f001f, RZ, 0xc0, !PT ;  /* 0x001f001f1b417812 */ /* 0x000fe400078ec0ff */
[----:B------:R-:W-:Y:S02]  /*19d0*/  LOP3.LUT R21, R50, 0x80008, R51, 0xf8, !PT ;  /* 0x0008000832157812 */ /* 0x000fe400078ef833 */
[----:B------:R-:W-:Y:S02]  /*19e0*/  LOP3.LUT R23, R20, 0x80008, R23, 0xf8, !PT ;  /* 0x0008000814177812 */ /* 0x000fe400078ef817 */
[----:B------:R-:W-:Y:S02]  /*19f0*/  SHF.R.U32.HI R27, RZ, 0xa, R27 ;  /* 0x0000000aff1b7819 */ /* 0x000fe4000001161b */
[----:B------:R-:W-:-:S02]  /*1a00*/  PRMT R17, R17, 0x5410, R53 ;  /* 0x0000541011117816 */ /* 0x000fc40000000035 */
[----:B------:R-:W-:Y:S02]  /*1a10*/  LOP3.LUT R43, R43, 0x64006400, RZ, 0xfc, !PT ;  /* 0x640064002b2b7812 */ /* 0x000fe400078efcff */
[----:B------:R-:W-:Y:S02]  /*1a20*/  LOP3.LUT R82, R82, 0x1f001f, RZ, 0xc0, !PT ;  /* 0x001f001f52527812 */ /* 0x000fe400078ec0ff */
[----:B------:R-:W-:Y:S01]  /*1a30*/  LOP3.LUT R67, R67, 0x1f001f, RZ, 0xc0, !PT ;  /* 0x001f001f43437812 */ /* 0x000fe200078ec0ff */
[----:B------:R-:W-:Y:S01]  /*1a40*/  HFMA2 R83, R43, R17.H1_H1, -48, -48 ;  /* 0xd200d2002b537431 */ /* 0x000fe20000060011 */
        /* <DEDUP_REMOVED lines=110> */
[C---:B------:R-:W-:Y:S02]  /*2130*/  LOP3.LUT R52, R6.reuse, 0x3e003e0, RZ, 0xc0, !PT ;  /* 0x03e003e006347812 */ /* 0x040fe400078ec0ff */
[----:B------:R-:W-:Y:S02]  /*2140*/  LOP3.LUT R46, R6, 0x1f001f, RZ, 0xc0, !PT ;  /* 0x001f001f062e7812 */ /* 0x000fe400078ec0ff */
[C---:B------:R-:W-:Y:S02]  /*2150*/  LOP3.LUT R53, R7.reuse, 0x3e003e0, RZ, 0xc0, !PT ;  /* 0x03e003e007357812 */ /* 0x040fe400078ec0ff */
        /* <DEDUP_REMOVED lines=60> */
[----:B------:R-:W-:-:S03]  /*2520*/  HFMA2 R25, R78, R29, R25 ;  /* 0x0000001d4e197231 */ /* 0x000fc60000000019 */
[-C--:B------:R-:W-:Y:S02]  /*2530*/  HFMA2.MMA R26, R83, R29.reuse, R26 ;  /* 0x0000001d531a7235 */ /* 0x080fe4000000001a */
[----:B------:R-:W-:Y:S01]  /*2540*/  HFMA2.MMA R24, R77, R29, R24 ;  /* 0x0000001d4d187235 */ /* 0x000fe20000000018 */
[----:B------:R-:W-:Y:S02]  /*2550*/  HFMA2 R29, R76, R29, R28 ;  /* 0x0000001d4c1d7231 */ /* 0x000fe4000000001c */
[----:B------:R-:W-:-:S03]  /*2560*/  HFMA2 R28, R79, R30, R25 ;  /* 0x0000001e4f1c7231 */ /* 0x000fc60000000019 */
[-C--:B------:R-:W-:Y:S01]  /*2570*/  HFMA2.MMA R26, R82, R30.reuse, R26 ;  /* 0x0000001e521a7235 */ /* 0x080fe2000000001a */
[-C--:B------:R-:W-:Y:S01]  /*2580*/  HFMA2 R28, R73, R31.reuse, R28 ;  /* 0x0000001f491c7231 */ /* 0x080fe2000000001c */
[----:B------:R-:W-:Y:S01]  /*2590*/  HFMA2.MMA R92, R80, R30, R24 ;  /* 0x0000001e505c7235 */ /* 0x000fe20000000018 */
[----:B------:R-:W-:Y:S02]  /*25a0*/  HFMA2 R30, R81, R30, R29 ;  /* 0x0000001e511e7231 */ /* 0x000fe4000000001d */
[-C--:B-1----:R-:W-:Y:S02]  /*25b0*/  HFMA2 R28, R58, R20.reuse, R28 ;  /* 0x000000143a1c7231 */ /* 0x082fe4000000001c */
        /* <DEDUP_REMOVED lines=60> */
.L_x_2939:
        /* <DEDUP_REMOVED lines=79> */
.L_x_2938:
[----:B------:R-:W-:Y:S01]  /*2e70*/  IADD3 R88, R88, 0x20, RZ ;  /* 0x0000002058587810 */ /* 0x000fe20007ffe0ff */
[----:B------:R-:W-:Y:S01]  /*2e80*/  UIADD3 UR4, UR4, 0x40, URZ ;  /* 0x0000004004047890 */ /* 0x000fe2000fffe03f */
[----:B-----5:R-:W-:Y:S02]  /*2e90*/  IMAD.WIDE R28, R85, 0x4, R90 ;  /* 0x00000004551c7825 */ /* 0x020fe400078e025a */
[C---:B------:R-:W-:Y:S02]  /*2ea0*/  ISETP.GE.AND P2, PT, R88.reuse, UR5, PT ;  /* 0x0000000558007c0c */ /* 0x040fe4000bf46270 */
[----:B------:R-:W-:-:S13]  /*2eb0*/  ISETP.LT.AND P3, PT, R88, R89, PT ;  /* 0x000000595800720c */ /* 0x000fda0003f61270 */
[----:B------:R-:W-:Y:S05]  /*2ec0*/  @!P2 BRA P3, `(.L_x_2940) ;  /* 0xffffffe40054a947 */ /* 0x000fea000183ffff */
.L_x_2937:
[----:B------:R-:W-:Y:S01]  /*2ed0*/  ISETP.GE.AND P0, PT, R88, R89, PT ;  /* 0x000000595800720c */ /* 0x000fe20003f06270 */
[----:B------:R-:W-:-:S03]  /*2ee0*/  ULDC UR5, c[0x0][0x264] ;  /* 0x0000990000057ab9 */ /* 0x000fc60000000800 */
[----:B------:R-:W-:-:S13]  /*2ef0*/  ISETP.GE.OR P0, PT, R88, UR5, P0 ;  /* 0x0000000558007c0c */ /* 0x000fda0008706670 */
[----:B------:R-:W-:Y:S05]  /*2f00*/  @P0 BRA `(.L_x_2941) ;  /* 0x0000003800980947 */ /* 0x000fea0003800000 */
[----:B------:R-:W1:Y:S01]  /*2f10*/  S2R R0, SR_CTAID.Y ;  /* 0x0000000000007919 */ /* 0x000e620000002600 */
[----:B0-----:R-:W1:Y:S01]  /*2f20*/  LDC R3, c[0x0][0x238] ;  /* 0x00008e00ff037b82 */ /* 0x001e620000000800 */
[----:B------:R-:W-:Y:S01]  /*2f30*/  PRMT R2, R87, 0x9910, RZ ;  /* 0x0000991057027816 */ /* 0x000fe200000000ff */
[----:B------:R-:W-:Y:S01]  /*2f40*/  HADD2.F32 R32, -RZ, R32.H0_H0 ;  /* 0x20000020ff207230 */ /* 0x000fe20000004100 */
[----:B------:R-:W-:Y:S01]  /*2f50*/  ULDC UR5, c[0x0][0x264] ;  /* 0x0000990000057ab9 */ /* 0x000fe20000000800 */
[----:B------:R-:W-:Y:S01]  /*2f60*/  HADD2.F32 R19, -RZ, R19.H0_H0 ;  /* 0x20000013ff137230 */ /* 0x000fe20000004100 */
[----:B------:R-:W-:Y:S01]  /*2f70*/  ISETP.NE.AND P0, PT, R2, RZ, PT ;  /* 0x000000ff0200720c */ /* 0x000fe20003f05270 */
[----:B------:R-:W-:Y:S02]  /*2f80*/  HADD2.F32 R18, -RZ, R18.H0_H0 ;  /* 0x20000012ff127230 */ /* 0x000fe40000004100 */
[----:B------:R-:W-:Y:S02]  /*2f90*/  HADD2.F32 R17, -RZ, R17.H0_H0 ;  /* 0x20000011ff117230 */ /* 0x000fe40000004100 */
[----:B-1----:R-:W-:-:S05]  /*2fa0*/  IMAD R0, R0, -0x2, R3 ;  /* 0xfffffffe00007824 */ /* 0x002fca00078e0203 */
[----:B------:R-:W-:-:S13]  /*2fb0*/  ISETP.LT.OR P0, PT, R0, 0x2, !P0 ;  /* 0x000000020000780c */ /* 0x000fda0004701670 */
.L_x_2950:
[----:B------:R-:W-:Y:S05]  /*2fc0*/  @!P1 BRA `(.L_x_2942) ;  /* 0x00000038004c9947 */ /* 0x000fea0003800000 */
        /* <DEDUP_REMOVED lines=13> */
[----:B------:R-:W-:Y:S02]  /*30a0*/  SHF.R.U32.HI R37, RZ, 0x8, R37 ;  /* 0x00000008ff257819 */ /* 0x000fe40000011625 */
[----:B------:R-:W-:-:S02]  /*30b0*/  LOP3.LUT R12, R38, 0xf000f, RZ, 0xc0, !PT ;  /* 0x000f000f260c7812 */ /* 0x000fc400078ec0ff */
[----:B------:R-:W-:Y:S02]  /*30c0*/  SHF.R.U32.HI R33, RZ, 0x8, R38 ;  /* 0x00000008ff217819 */ /* 0x000fe40000011626 */
[C---:B------:R-:W-:Y:S02]  /*30d0*/  LOP3.LUT R0, R36.reuse, 0xf000f, RZ, 0xc0, !PT ;  /* 0x000f000f24007812 */ /* 0x040fe400078ec0ff */
[----:B------:R-:W-:Y:S02]  /*30e0*/  LOP3.LUT R2, R36, 0xf000f0, RZ, 0xc0, !PT ;  /* 0x00f000f024027812 */ /* 0x000fe400078ec0ff */
[----:B------:R-:W-:Y:S02]  /*30f0*/  LOP3.LUT R31, R38, 0xf000f0, RZ, 0xc0, !PT ;  /* 0x00f000f0261f7812 */ /* 0x000fe400078ec0ff */
[----:B------:R-:W-:Y:S02]  /*3100*/  SHF.R.U32.HI R36, RZ, 0x8, R36 ;  /* 0x00000008ff247819 */ /* 0x000fe40000011624 */
[----:B------:R-:W-:-:S02]  /*3110*/  SHF.R.U32.HI R41, RZ, 0x8, R39 ;  /* 0x00000008ff297819 */ /* 0x000fc40000011627 */
[C---:B------:R-:W-:Y:S02]  /*3120*/  LOP3.LUT R7, R37.reuse, 0xf000f, RZ, 0xc0, !PT ;  /* 0x000f000f25077812 */ /* 0x040fe400078ec0ff */
[----:B------:R-:W-:Y:S02]  /*3130*/  LOP3.LUT R37, R37, 0xf000f0, RZ, 0xc0, !PT ;  /* 0x00f000f025257812 */ /* 0x000fe400078ec0ff */
[----:B------:R-:W-:Y:S02]  /*3140*/  LOP3.LUT R34, R12, 0x64006400, RZ, 0xfc, !PT ;  /* 0x640064000c227812 */ /* 0x000fe400078efcff */
[----:B------:R-:W-:Y:S02]  /*3150*/  LOP3.LUT R12, R33, 0xf000f, RZ, 0xc0, !PT ;  /* 0x000f000f210c7812 */ /* 0x000fe400078ec0ff */
[----:B------:R-:W-:Y:S02]  /*3160*/  LOP3.LUT R38, R31, 0x64006400, RZ, 0xfc, !PT ;  /* 0x640064001f267812 */ /* 0x000fe400078efcff */
[----:B------:R-:W-:-:S02]  /*3170*/  LOP3.LUT R33, R33, 0xf000f0, RZ, 0xc0, !PT ;  /* 0x00f000f021217812 */ /* 0x000fc400078ec0ff */
[C---:B------:R-:W-:Y:S02]  /*3180*/  LOP3.LUT R35, R39.reuse, 0xf000f, RZ, 0xc0, !PT ;  /* 0x000f000f27237812 */ /* 0x040fe400078ec0ff */
[----:B------:R-:W-:Y:S02]  /*3190*/  LOP3.LUT R40, R39, 0xf000f0, RZ, 0xc0, !PT ;  /* 0x00f000f027287812 */ /* 0x000fe400078ec0ff */
[C---:B------:R-:W-:Y:S02]  /*31a0*/  LOP3.LUT R3, R36.reuse, 0xf000f, RZ, 0xc0, !PT ;  /* 0x000f000f24037812 */ /* 0x040fe400078ec0ff */
        /* <DEDUP_REMOVED lines=18> */
[----:B------:R-:W-:Y:S02]  /*32d0*/  HADD2 R42, R43, -1032, -1032 ;  /* 0xe408e4082b2a7430 */ /* 0x000fe40000000000 */
[-C--:B------:R-:W-:Y:S02]  /*32e0*/  HFMA2 R43, R44, R5.reuse.H0_H0, -72, -72 ;  /* 0xd480d4802c2b7431 */ /* 0x080fe40000040005 */
[----:B------:R-:W-:Y:S02]  /*32f0*/  HFMA2 R35, R38, R5.H0_H0, -72, -72 ;  /* 0xd480d48026237431 */ /* 0x000fe40000040005 */
[----:B------:R-:W-:-:S02]  /*3300*/  HADD2 R36, R39, -1032, -1032 ;  /* 0xe408e40827247430 */ /* 0x000fc40000000000 */
[-C--:B------:R-:W-:Y:S02]  /*3310*/  HFMA2 R37, R40, R5.reuse.H0_H0, -72, -72 ;  /* 0xd480d48028257431 */ /* 0x080fe40000040005 */
[----:B------:R-:W-:Y:S02]  /*3320*/  HADD2 R44, R45, -1032, -1032 ;  /* 0xe408e4082d2c7430 */ /* 0x000fe40000000000 */
[----:B------:R-:W-:Y:S02]  /*3330*/  HADD2 R31, R0, -1032, -1032 ;  /* 0xe408e408001f7430 */ /* 0x000fe40000000000 */
[-C--:B------:R-:W-:Y:S02]  /*3340*/  HFMA2 R12, R2, R5.reuse.H0_H0, -72, -72 ;  /* 0xd480d480020c7431 */ /* 0x080fe40000040005 */
[----:B------:R-:W-:Y:S02]  /*3350*/  HADD2 R30, R30, -1032, -1032 ;  /* 0xe408e4081e1e7430 */ /* 0x000fe40000000000 */
[----:B------:R-:W-:-:S02]  /*3360*/  HFMA2 R33, R6, R5.H0_H0, -72, -72 ;  /* 0xd480d48006217431 */ /* 0x000fc40000040005 */
        /* <DEDUP_REMOVED lines=92> */
.L_x_2943:
        /* <DEDUP_REMOVED lines=15> */
[----:B------:R-:W-:-:S02]  /*3a20*/  HADD2.F32 R0, -RZ, R12.H0_H0 ;  /* 0x2000000cff007230 */ /* 0x000fc40000004100 */
[-C--:B------:R-:W-:Y:S01]  /*3a30*/  FFMA.FTZ R51, R2, R47.reuse, RZ ;  /* 0x0000002f02337223 */ /* 0x080fe200000100ff */
[----:B------:R-:W-:Y:S02]  /*3a40*/  HADD2.F32 R30, -RZ, R30.H1_H1 ;  /* 0x3000001eff1e7230 */ /* 0x000fe40000004100 */
[-C--:B------:R-:W-:Y:S01]  /*3a50*/  FFMA.FTZ R3, R3, R47.reuse, RZ ;  /* 0x0000002f03037223 */ /* 0x080fe200000100ff */
[----:B------:R-:W-:Y:S02]  /*3a60*/  HADD2.F32 R34, -RZ, R34.H1_H1 ;  /* 0x30000022ff227230 */ /* 0x000fe40000004100 */
        /* <DEDUP_REMOVED lines=67> */
.L_x_2944:
        /* <DEDUP_REMOVED lines=9> */
[C---:B------:R-:W-:Y:S02]  /*3f30*/  LOP3.LUT R35, R27.reuse, 0xf000f0, RZ, 0xc0, !PT ;  /* 0x00f000f01b237812 */ /* 0x040fe400078ec0ff */
        /* <DEDUP_REMOVED lines=130> */
.L_x_2945:
        /* <DEDUP_REMOVED lines=16> */
[----:B------:R-:W-:Y:S01]  /*4860*/  FFMA.FTZ R25, R26, R44, R25 ;  /* 0x0000002c1a197223 */ /* 0x000fe20000010019 */
[-C--:B------:R-:W-:Y:S01]  /*4870*/  FFMA.FTZ R3, R3, R43.reuse, RZ ;  /* 0x0000002b03037223 */ /* 0x080fe200000100ff */
[----:B------:R-:W-:Y:S01]  /*4880*/  FFMA.FTZ R43, R4, R43, RZ ;  /* 0x0000002b042b7223 */ /* 0x000fe200000100ff */
        /* <DEDUP_REMOVED lines=8> */
[----:B------:R-:W-:-:S02]  /*4910*/  HADD2.F32 R25, -RZ, R24.H1_H1 ;  /* 0x30000018ff197230 */ /* 0x000fc40000004100 */
[-C--:B------:R-:W-:Y:S01]  /*4920*/  FFMA.FTZ R2, R2, R46.reuse, R47 ;  /* 0x0000002e02027223 */ /* 0x080fe2000001002f */
[----:B------:R-:W-:Y:S02]  /*4930*/  HADD2.F32 R26, -RZ, R34.H0_H0 ;  /* 0x20000022ff1a7230 */ /* 0x000fe40000004100 */
[-C--:B------:R-:W-:Y:S01]  /*4940*/  FFMA.FTZ R4, R4, R46.reuse, R3 ;  /* 0x0000002e04047223 */ /* 0x080fe20000010003 */
[----:B------:R-:W-:Y:S02]  /*4950*/  HADD2.F32 R27, -RZ, R27.H1_H1 ;  /* 0x3000001bff1b7230 */ /* 0x000fe40000004100 */
[----:B------:R-:W-:Y:S01]  /*4960*/  FFMA.FTZ R0, R25, R45, R0 ;  /* 0x0000002d19007223 */ /* 0x000fe20000010000 */
[----:B------:R-:W-:Y:S02]  /*4970*/  HADD2.F32 R31, -RZ, R31.H1_H1 ;  /* 0x3000001fff1f7230 */ /* 0x000fe40000004100 */
[----:B------:R-:W-:Y:S01]  /*4980*/  FFMA.FTZ R46, R26, R46, R43 ;  /* 0x0000002e1a2e7223 */ /* 0x000fe2000001002b */
[----:B------:R-:W-:-:S02]  /*4990*/  HADD2.F32 R25, -RZ, R35.H0_H0 ;  /* 0x20000023ff197230 */ /* 0x000fc40000004100 */
[-C--:B------:R-:W-:Y:S01]  /*49a0*/  FFMA.FTZ R24, R27, R45.reuse, R2 ;  /* 0x0000002d1b187223 */ /* 0x080fe20000010002 */
        /* <DEDUP_REMOVED lines=50> */
.L_x_2946:
[----:B------:R-:W-:Y:S02]  /*4cd0*/  LOP3.LUT R24, R22, 0xf000f, RZ, 0xc0, !PT ;  /* 0x000f000f16187812 */ /* 0x000fe400078ec0ff */
[C---:B------:R-:W-:Y:S02]  /*4ce0*/  LOP3.LUT R4, R21.reuse, 0xf000f, RZ, 0xc0, !PT ;  /* 0x000f000f15047812 */ /* 0x040fe400078ec0ff */
[----:B------:R-:W-:Y:S02]  /*4cf0*/  LOP3.LUT R6, R21, 0xf000f0, RZ, 0xc0, !PT ;  /* 0x00f000f015067812 */ /* 0x000fe400078ec0ff */
        /* <DEDUP_REMOVED lines=44> */
[C---:B------:R-:W-:Y:S01]  /*4fc0*/  LOP3.LUT R12, R8.reuse, 0xf000f, RZ, 0xc0, !PT ;  /* 0x000f000f080c7812 */ /* 0x040fe200078ec0ff */
[----:B------:R-:W-:Y:S01]  /*4fd0*/  HFMA2 R33, R4, R5.H0_H0, -72, -72 ;  /* 0xd480d48004217431 */ /* 0x000fe20000040005 */
[----:B------:R-:W-:Y:S01]  /*4fe0*/  LOP3.LUT R20, R8, 0xf000f0, RZ, 0xc0, !PT ;  /* 0x00f000f008147812 */ /* 0x000fe200078ec0ff */
[----:B------:R-:W-:Y:S02]  /*4ff0*/  HADD2 R34, R7, -1032, -1032 ;  /* 0xe408e40807227430 */ /* 0x000fe40000000000 */
[----:B------:R-:W-:-:S02]  /*5000*/  HADD2 R36, R3, -1032, -1032 ;  /* 0xe408e40803247430 */ /* 0x000fc40000000000 */
        /* <DEDUP_REMOVED lines=88> */
.L_x_2947:
        /* <DEDUP_REMOVED lines=87> */
.L_x_2948:
[C---:B------:R-:W-:Y:S02]  /*5b00*/  LOP3.LUT R3, R9.reuse, 0xf000f, RZ, 0xc0, !PT ;  /* 0x000f000f09037812 */ /* 0x040fe400078ec0ff */
        /* <DEDUP_REMOVED lines=136> */
.L_x_2949:
        /* <DEDUP_REMOVED lines=87> */
.L_x_2942:
[----:B------:R-:W0:Y:S01]  /*6900*/  LDC R85, c[0x0][0x23c] ;  /* 0x00008f00ff557b82 */ /* 0x000e220000000800 */
[----:B------:R-:W-:Y:S01]  /*6910*/  IADD3 R88, R88, 0x20, RZ ;  /* 0x0000002058587810 */ /* 0x000fe20007ffe0ff */
[----:B------:R-:W-:-:S03]  /*6920*/  UIADD3 UR4, UR4, 0x40, URZ ;  /* 0x0000004004047890 */ /* 0x000fc6000fffe03f */
[C---:B------:R-:W-:Y:S02]  /*6930*/  ISETP.GE.AND P2, PT, R88.reuse, UR5, PT ;  /* 0x0000000558007c0c */ /* 0x040fe4000bf46270 */
[----:B------:R-:W-:Y:S01]  /*6940*/  ISETP.LT.AND P3, PT, R88, R89, PT ;  /* 0x000000595800720c */ /* 0x000fe20003f61270 */
[----:B0-----:R-:W-:-:S12]  /*6950*/  IMAD.WIDE R28, R85, 0x10, R28 ;  /* 0x00000010551c7825 */ /* 0x001fd800078e021c */
[----:B------:R-:W-:Y:S05]  /*6960*/  @!P2 BRA P3, `(.L_x_2950) ;  /* 0xffffffc40094a947 */ /* 0x000fea000183ffff */
.L_x_2941:
[----:B------:R-:W-:Y:S05]  /*6970*/  @!P1 EXIT ;  /* 0x000000000000994d */ /* 0x000fea0003800000 */
[----:B------:R-:W1:Y:S01]  /*6980*/  S2R R0, SR_CTAID.X ;  /* 0x0000000000007919 */ /* 0x000e620000002500 */
[----:B------:R-:W2:Y:S01]  /*6990*/  S2UR UR4, SR_CTAID.Y ;  /* 0x00000000000479c3 */ /* 0x000ea20000002600 */
[----:B0-----:R-:W1:Y:S07]  /*69a0*/  S2R R3, SR_TID.X ;  /* 0x0000000000037919 */ /* 0x001e6e0000002100 */
[----:B------:R-:W0:Y:S01]  /*69b0*/  LDC.64 R6, c[0x0][0x230] ;  /* 0x00008c00ff067b82 */ /* 0x000e220000000a00 */
[----:B--2---:R-:W-:Y:S01]  /*69c0*/  USHF.L.U32 UR4, UR4, 0x1, URZ ;  /* 0x0000000104047899 */ /* 0x004fe2000800063f */
[----:B-1----:R-:W-:-:S06]  /*69d0*/  LEA R0, R0, R3, 0x5 ;  /* 0x0000000300007211 */ /* 0x002fcc00078e28ff */
[----:B------:R-:W1:Y:S01]  /*69e0*/  LDC R3, c[0x0][0x238] ;  /* 0x00008e00ff037b82 */ /* 0x000e620000000800 */
[----:B------:R-:W-:-:S05]  /*69f0*/  SHF.L.U32 R0, R0, 0x2, RZ ;  /* 0x0000000200007819 */ /* 0x000fca00000006ff */
[----:B------:R-:W-:-:S04]  /*6a00*/  IMAD R8, R85, UR4, R0 ;  /* 0x0000000455087c24 */ /* 0x000fc8000f8e0200 */
[----:B0-----:R-:W-:-:S05]  /*6a10*/  IMAD.WIDE R4, R8, 0x2, R6 ;  /* 0x0000000208047825 */ /* 0x001fca00078e0206 */
[----:B------:R0:W-:Y:S01]  /*6a20*/  ATOM.E.ADD.F16x2.RN.STRONG.GPU P0, RZ, desc[UR8][R4.64], R16 ;  /* 0x0000001004ff79a2 */ /* 0x0001e2000810e1c8 */
[----:B------:R-:W-:Y:S01]  /*6a30*/  IADD3 R0, RZ, -UR4, RZ ;  /* 0x80000004ff007c10 */ /* 0x000fe2000fffe0ff */
[----:B------:R-:W-:Y:S03]  /*6a40*/  BSSY B0, `(.L_x_2951) ;  /* 0x0000010000007945 */ /* 0x000fe60003800000 */
[----:B-1----:R-:W-:Y:S01]  /*6a50*/  VIADDMNMX R0, R0, R3, 0x2, PT ;  /* 0x0000000200007446 */ /* 0x002fe20003800103 */
[----:B0-----:R-:W-:Y:S06]  /*6a60*/  @P0 BRA `(.L_x_2952) ;  /* 0x0000000000340947 */ /* 0x001fec0003800000 */
[----:B------:R-:W0:Y:S02]  /*6a70*/  QSPC.E.S P0, RZ, [R4] ;  /* 0x0000000004ff73aa */ /* 0x000e240000000500 */
[----:B0-----:R-:W-:Y:S05]  /*6a80*/  @!P0 BRA `(.L_x_2953) ;  /* 0x0000000000208947 */ /* 0x001fea0003800000 */
[----:B------:R-:W-:-:S04]  /*6a90*/  MOV R2, R4 ;  /* 0x0000000400027202 */ /* 0x000fc80000000f00 */
[----:B------:R-:W-:-:S07]  /*6aa0*/  MOV R9, R2 ;  /* 0x0000000200097202 */ /* 0x000fce0000000f00 */
.L_x_2954:
[----:B------:R-:W0:Y:S02]  /*6ab0*/  LDS R2, [R9] ;  /* 0x0000000009027984 */ /* 0x000e240000000800 */
[----:B0-----:R-:W-:-:S10]  /*6ac0*/  HFMA2.MMA R3, R2, 1, 1, R16 ;  /* 0x3c003c0002037835 */ /* 0x001fd40000000010 */
[----:B------:R-:W0:Y:S02]  /*6ad0*/  ATOMS.CAST.SPIN R3, [R9], R2, R3 ;  /* 0x000000020903738d */ /* 0x000e240001800003 */
[----:B0-----:R-:W-:-:S13]  /*6ae0*/  ISETP.EQ.U32.AND P0, PT, R3, 0x1, PT ;  /* 0x000000010300780c */ /* 0x001fda0003f02070 */
[----:B------:R-:W-:Y:S05]  /*6af0*/  @!P0 BRA `(.L_x_2954) ;  /* 0xfffffffc00ec8947 */ /* 0x000fea000383ffff */
[----:B------:R-:W-:Y:S05]  /*6b00*/  BRA `(.L_x_2952) ;  /* 0x00000000000c7947 */ /* 0x000fea0003800000 */
.L_x_2953:
[----:B------:R-:W2:Y:S02]  /*6b10*/  LD.E R2, desc[UR8][R4.64] ;  /* 0x0000000804027980 */ /* 0x000ea4000c101900 */
[----:B--2---:R-:W-:-:S05]  /*6b20*/  IADD3 R3, R16, R2, RZ ;  /* 0x0000000210037210 */ /* 0x004fca0007ffe0ff */
[----:B------:R0:W-:Y:S02]  /*6b30*/  ST.E desc[UR8][R4.64], R3 ;  /* 0x0000000304007985 */ /* 0x0001e4000c101908 */
.L_x_2952:
[----:B------:R-:W-:Y:S05]  /*6b40*/  BSYNC B0 ;  /* 0x0000000000007941 */ /* 0x000fea0003800000 */
.L_x_2951:
[----:B------:R1:W-:Y:S01]  /*6b50*/  ATOM.E.ADD.F16x2.RN.STRONG.GPU P0, RZ, desc[UR8][R4.64+0x4], R15 ;  /* 0x0000040f04ff79a2 */ /* 0x0003e2000810e1c8 */
[----:B------:R-:W-:Y:S04]  /*6b60*/  BSSY B0, `(.L_x_2955) ;  /* 0x000000f000007945 */ /* 0x000fe80003800000 */
[----:B-1----:R-:W-:Y:S05]  /*6b70*/  @P0 BRA `(.L_x_2956) ;  /* 0x0000000000340947 */ /* 0x002fea0003800000 */
[----:B------:R-:W1:Y:S02]  /*6b80*/  QSPC.E.S P0, RZ, [R4+0x4] ;  /* 0x0000040004ff73aa */ /* 0x000e640000000500 */
[----:B-1----:R-:W-:Y:S05]  /*6b90*/  @!P0 BRA `(.L_x_2957) ;  /* 0x0000000000208947 */ /* 0x002fea0003800000 */
[----:B------:R-:W-:-:S04]  /*6ba0*/  MOV R2, R4 ;  /* 0x0000000400027202 */ /* 0x000fc80000000f00 */
[----:B0-----:R-:W-:-:S07]  /*6bb0*/  MOV R4, R2 ;  /* 0x0000000200047202 */ /* 0x001fce0000000f00 */
.L_x_2958:
[----:B------:R-:W0:Y:S02]  /*6bc0*/  LDS R2, [R4+0x4] ;  /* 0x0000040004027984 */ /* 0x000e240000000800 */
[----:B0-----:R-:W-:-:S06]  /*6bd0*/  HADD2 R3, R2, R15 ;  /* 0x0000000f02037230 */ /* 0x001fcc0000000000 */
[----:B------:R-:W0:Y:S02]  /*6be0*/  ATOMS.CAST.SPIN R3, [R4+0x4], R2, R3 ;  /* 0x000004020403738d */ /* 0x000e240001800003 */
[----:B0-----:R-:W-:-:S13]  /*6bf0*/  ISETP.EQ.U32.AND P0, PT, R3, 0x1, PT ;  /* 0x000000010300780c */ /* 0x001fda0003f02070 */
[----:B------:R-:W-:Y:S05]  /*6c00*/  @!P0 BRA `(.L_x_2958) ;  /* 0xfffffffc00ec8947 */ /* 0x000fea000383ffff */
[----:B------:R-:W-:Y:S05]  /*6c10*/  BRA `(.L_x_2956) ;  /* 0x00000000000c7947 */ /* 0x000fea0003800000 */
.L_x_2957:
[----:B------:R-:W0:Y:S02]  /*6c20*/  LD.E R2, desc[UR8][R4.64+0x4] ;  /* 0x0000040804027980 */ /* 0x000e24000c101900 */
[----:B0-----:R-:W-:-:S05]  /*6c30*/  IADD3 R3, R15, R2, RZ ;  /* 0x000000020f037210 */ /* 0x001fca0007ffe0ff */
[----:B------:R1:W-:Y:S02]  /*6c40*/  ST.E desc[UR8][R4.64+0x4], R3 ;  /* 0x0000040304007985 */ /* 0x0003e4000c101908 */
.L_x_2956:
[----:B------:R-:W-:Y:S05]  /*6c50*/  BSYNC B0 ;  /* 0x0000000000007941 */ /* 0x000fea0003800000 */
.L_x_2955:
        /* <DEDUP_REMOVED lines=11> */
.L_x_2962:
[----:B------:R-:W0:Y:S02]  /*6d10*/  LDS R2, [R0] ;  /* 0x0000000000027984 */ /* 0x000e240000000800 */
[----:B0-----:R-:W-:-:S10]  /*6d20*/  HFMA2.MMA R3, R2, 1, 1, R14 ;  /* 0x3c003c0002037835 */ /* 0x001fd4000000000e */
[----:B------:R-:W0:Y:S02]  /*6d30*/  ATOMS.CAST.SPIN R3, [R0], R2, R3 ;  /* 0x000000020003738d */ /* 0x000e240001800003 */
[----:B0-----:R-:W-:-:S13]  /*6d40*/  ISETP.EQ.U32.AND P0, PT, R3, 0x1, PT ;  /* 0x000000010300780c */ /* 0x001fda0003f02070 */
[----:B------:R-:W-:Y:S05]  /*6d50*/  @!P0 BRA `(.L_x_2962) ;  /* 0xfffffffc00ec8947 */ /* 0x000fea000383ffff */
[----:B------:R-:W-:Y:S05]  /*6d60*/  BRA `(.L_x_2960) ;  /* 0x00000000000c7947 */ /* 0x000fea0003800000 */
.L_x_2961:
[----:B------:R-:W2:Y:S02]  /*6d70*/  LD.E R0, desc[UR8][R4.64] ;  /* 0x0000000804007980 */ /* 0x000ea4000c101900 */
[----:B--2---:R-:W-:-:S05]  /*6d80*/  IADD3 R3, R14, R0, RZ ;  /* 0x000000000e037210 */ /* 0x004fca0007ffe0ff */
[----:B------:R0:W-:Y:S02]  /*6d90*/  ST.E desc[UR8][R4.64], R3 ;  /* 0x0000000304007985 */ /* 0x0001e4000c101908 */
.L_x_2960:
[----:B------:R-:W-:Y:S05]  /*6da0*/  BSYNC B0 ;  /* 0x0000000000007941 */ /* 0x000fea0003800000 */
.L_x_2959:
[----:B------:R1:W-:Y:S02]  /*6db0*/  ATOM.E.ADD.F16x2.RN.STRONG.GPU P0, RZ, desc[UR8][R4.64+0x4], R13 ;  /* 0x0000040d04ff79a2 */ /* 0x0003e4000810e1c8 */
[----:B-1----:R-:W-:Y:S05]  /*6dc0*/  @P0 EXIT ;  /* 0x000000000000094d */ /* 0x002fea0003800000 */
[----:B------:R-:W1:Y:S02]  /*6dd0*/  QSPC.E.S P0, RZ, [R4+0x4] ;  /* 0x0000040004ff73aa */ /* 0x000e640000000500 */
[----:B-1----:R-:W-:Y:S05]  /*6de0*/  @!P0 BRA `(.L_x_2963) ;  /* 0x0000000000208947 */ /* 0x002fea0003800000 */
[----:B------:R-:W-:-:S04]  /*6df0*/  MOV R2, R4 ;  /* 0x0000000400027202 */ /* 0x000fc80000000f00 */
[----:B------:R-:W-:-:S07]  /*6e00*/  MOV R0, R2 ;  /* 0x0000000200007202 */ /* 0x000fce0000000f00 */
.L_x_2964:
[----:B------:R-:W0:Y:S02]  /*6e10*/  LDS R2, [R0+0x4] ;  /* 0x0000040000027984 */ /* 0x000e240000000800 */
[----:B0-----:R-:W-:-:S06]  /*6e20*/  HADD2 R3, R2, R13 ;  /* 0x0000000d02037230 */ /* 0x001fcc0000000000 */
[----:B------:R-:W0:Y:S02]  /*6e30*/  ATOMS.CAST.SPIN R3, [R0+0x4], R2, R3 ;  /* 0x000004020003738d */ /* 0x000e240001800003 */
[----:B0-----:R-:W-:-:S13]  /*6e40*/  ISETP.EQ.U32.AND P0, PT, R3, 0x1, PT ;  /* 0x000000010300780c */ /* 0x001fda0003f02070 */
[----:B------:R-:W-:Y:S05]  /*6e50*/  @!P0 BRA `(.L_x_2964) ;  /* 0xfffffffc00ec8947 */ /* 0x000fea000383ffff */
[----:B------:R-:W-:Y:S05]  /*6e60*/  EXIT ;  /* 0x000000000000794d */ /* 0x000fea0003800000 */
.L_x_2963:
[----:B------:R-:W0:Y:S02]  /*6e70*/  LD.E R0, desc[UR8][R4.64+0x4] ;  /* 0x0000040804007980 */ /* 0x000e24000c101900 */
[----:B0-----:R-:W-:-:S05]  /*6e80*/  IADD3 R3, R13, R0, RZ ;  /* 0x000000000d037210 */ /* 0x001fca0007ffe0ff */
[----:B------:R-:W-:Y:S01]  /*6e90*/  ST.E desc[UR8][R4.64+0x4], R3 ;  /* 0x0000040304007985 */ /* 0x000fe2000c101908 */
[----:B------:R-:W-:Y:S05]  /*6ea0*/  EXIT ;  /* 0x000000000000794d */ /* 0x000fea0003800000 */
.L_x_2965:
        /* <DEDUP_REMOVED lines=13> */
.L_x_3713:


//--------------------- .text._Z23gemm_half_q_half_kernelILi2ELi8ELb1ELb0ELi32EEvPK6__halfPKjS4_S2_PS0_iiiiPKtS7_iiiiiibS2_i --------------------------
	.section	.text._Z23gemm_half_q_half_kernelILi2ELi8ELb1ELb0ELi32EEvPK6__halfPKjS4_S2_PS0_iiiiPKtS7_iiiiiibS2_i,"ax",@progbits
	.align	128
        .global         _Z23gemm_half_q_half_kernelILi2ELi8ELb1ELb0ELi32EEvPK6__halfPKjS4_S2_PS0_iiiiPKtS7_iiiiiibS2_i
        .type           _Z23gemm_half_q_half_kernelILi2ELi8ELb1ELb0ELi32EEvPK6__halfPKjS4_S2_PS0_iiiiPKtS7_iiiiiibS2_i,@function
        .size           _Z23gemm_half_q_half_kernelILi2ELi8ELb1ELb0ELi32EEvPK6__halfPKjS4_S2_PS0_iiiiPKtS7_iiiiiibS2_i,(.L_x_3714 - _Z23gemm_half_q_half_kernelILi2ELi8ELb1ELb0ELi32EEvPK6__halfPKjS4_S2_PS0_iiiiPKtS7_iiiiiibS2_i)
        .other          _Z23gemm_half_q_half_kernelILi2ELi8ELb1ELb0ELi32EEvPK6__halfPKjS4_S2_PS0_iiiiPKtS7_iiiiiibS2_i,@"STO_CUDA_ENTRY STV_DEFAULT"
_Z23gemm_half_q_half_kernelILi2ELi8ELb1ELb0ELi32EEvPK6__halfPKjS4_S2_PS0_iiiiPKtS7_iiiiiibS2_i:
.text._Z23gemm_half_q_half_kernelILi2ELi8ELb1ELb0ELi32EEvPK6__halfPKjS4_S2_PS0_iiiiPKtS7_iiiiiibS2_i:
        /* <DEDUP_REMOVED lines=24> */
.L_x_2966:
        /* <DEDUP_REMOVED lines=37> */
.L_x_2971:
        /* <DEDUP_REMOVED lines=16> */
.L_x_2970:
        /* <DEDUP_REMOVED lines=16> */
.L_x_2969:
        /* <DEDUP_REMOVED lines=8> */
[----:B------:R-:W-:Y:S01]  /*0650*/  HFMA2.MMA R11, -RZ, RZ, 0, 0 ;  /* 0x00000000ff0b7435 */ /* 0x000fe200000001ff */
        /* <DEDUP_REMOVED lines=8> */
.L_x_2973:
        /* <DEDUP_REMOVED lines=16> */
.L_x_2972:
        /* <DEDUP_REMOVED lines=14> */
.L_x_2968:
[----:B------:R-:W-:Y:S05]  /*08c0*/  BSYNC B0 ;  /* 0x0000000000007941 */ /* 0x000fea0003800000 */
.L_x_2967:
[----:B------:R-:W-:Y:S02]  /*08d0*/  ULDC UR5, c[0x0][0x23c] ;  /* 0x00008f0000057ab9 */ /* 0x000fe40000000800 */
[----:B01----:R-:W-:-:S04]  /*08e0*/  MOV R9, UR5 ;  /* 0x0000000500097c02 */ /* 0x003fc80008000f00 */
        /* <DEDUP_REMOVED lines=19> */
.L_x_2976:
        /* <DEDUP_REMOVED lines=11> */
.L_x_2975:
        /* <DEDUP_REMOVED lines=10> */
.L_x_2974:
[----:B-1----:R-:W0:Y:S08]  /*0b70*/  LDC R14, c[0x0][0x25c] ;  /* 0x00009700ff0e7b82 */ /* 0x002e300000000800 */
[----:B------:R-:W-:Y:S01]  /*0b80*/  BAR.SYNC.DEFER_BLOCKING 0x0 ;  /* 0x0000000000007b1d */ /* 0x000fe20000010000 */
[----:B------:R-:W-:-:S07]  /*0b90*/  ISETP.GE.AND P0, PT, R21, R20, PT ;  /* 0x000000141500720c */ /* 0x000fce0003f06270 */
[----:B------:R-:W1:Y:S06]  /*0ba0*/  LDC R8, c[0x0][0x264] ;  /* 0x00009900ff087b82 */ /* 0x000e6c0000000800 */
[----:B------:R-:W-:Y:S05]  /*0bb0*/  @P0 BRA `(.L_x_2977) ;  /* 0x0000000000d40947 */ /* 0x000fea0003800000 */
[----:B--2---:R-:W2:Y:S01]  /*0bc0*/  LDC.64 R4, c[0x0][0x248] ;  /* 0x00009200ff047b82 */ /* 0x004ea20000000a00 */
[----:B------:R-:W-:-:S07]  /*0bd0*/  SHF.L.U32 R19, R7, 0x6, RZ ;  /* 0x0000000607137819 */ /* 0x000fce00000006ff */
[----:B------:R-:W3:Y:S08]  /*0be0*/  LDC.64 R10, c[0x0][0x220] ;  /* 0x00008800ff0a7b82 */ /* 0x000ef00000000a00 */
[----:B------:R-:W4:Y:S01]  /*0bf0*/  LDC.64 R12, c[0x0][0x228] ;  /* 0x00008a00ff0c7b82 */ /* 0x000f220000000a00 */
[----:B--2---:R-:W-:-:S05]  /*0c00*/  IMAD.WIDE R18, R19, 0x2, R4 ;  /* 0x0000000213127825 */ /* 0x004fca00078e0204 */
[----:B------:R2:W5:Y:S01]  /*0c10*/  LDG.E.U16.CONSTANT R7, desc[UR8][R18.64] ;  /* 0x0000000812077981 */ /* 0x000562000c1e9500 */
[----:B------:R-:W-:Y:S01]  /*0c20*/  SHF.R.S32.HI R15, RZ, 0x1f, R6 ;  /* 0x0000001fff0f7819 */ /* 0x000fe20000011406 */
[----:B------:R-:W-:Y:S01]  /*0c30*/  UMOV UR4, URZ ;  /* 0x0000003f00047c82 */ /* 0x000fe20008000000 */
[----:B------:R-:W-:Y:S02]  /*0c40*/  SHF.L.U32 R16, R6, 0x2, RZ ;  /* 0x0000000206107819 */ /* 0x000fe400000006ff */
[----:B------:R-:W-:Y:S02]  /*0c50*/  LEA.HI R17, R15, R6, RZ, 0x3 ;  /* 0x000000060f117211 */ /* 0x000fe400078f18ff */
[----:B------:R-:W-:Y:S02]  /*0c60*/  MOV R15, R21 ;  /* 0x00000015000f7202 */ /* 0x000fe40000000f00 */
[----:B------:R-:W-:Y:S02]  /*0c70*/  LOP3.LUT R16, R16, 0x10, RZ, 0xc0, !PT ;  /* 0x0000001010107812 */ /* 0x000fe400078ec0ff */
[----:B--234-:R-:W-:-:S07]  /*0c80*/  SHF.R.S32.HI R17, RZ, 0x3, R17 ;  /* 0x00000003ff117819 */ /* 0x01cfce0000011411 */
.L_x_2978:
        /* <DEDUP_REMOVED lines=40> */
.L_x_2977:
[----:B------:R-:W-:Y:S01]  /*0f10*/  ULDC UR4, c[0x0][0x258] ;  /* 0x0000960000047ab9 */ /* 0x000fe20000000800 */
[----:B------:R-:W-:Y:S01]  /*0f20*/  ULDC UR5, c[0x0][0x260] ;  /* 0x0000980000057ab9 */ /* 0x000fe20000000800 */
[C---:B------:R-:W-:Y:S01]  /*0f30*/  ISETP.GT.AND P2, PT, R21.reuse, UR4, PT ;  /* 0x0000000415007c0c */ /* 0x040fe2000bf44270 */
[----:B------:R-:W-:Y:S01]  /*0f40*/  ULDC UR6, c[0x0][0x268] ;  /* 0x00009a0000067ab9 */ /* 0x000fe20000000800 */
[C---:B--2---:R-:W-:Y:S02]  /*0f50*/  VIMNMX R4, R21.reuse, UR4, PT ;  /* 0x0000000415047c48 */ /* 0x044fe4000bfe0100 */
[C---:B------:R-:W-:Y:S02]  /*0f60*/  ISETP.GT.AND P4, PT, R21.reuse, UR5, PT ;  /* 0x0000000515007c0c */ /* 0x040fe4000bf84270 */
[----:B------:R-:W-:Y:S02]  /*0f70*/  SHF.R.S32.HI R5, RZ, 0x1f, R4 ;  /* 0x0000001fff057819 */ /* 0x000fe40000011404 */
[----:B------:R-:W-:-:S02]  /*0f80*/  ISETP.GT.AND P6, PT, R21, UR6, PT ;  /* 0x0000000615007c0c */ /* 0x000fc4000bfc4270 */
[----:B------:R-:W-:Y:S02]  /*0f90*/  LEA.HI R11, R5, R4, RZ, 0x5 ;  /* 0x00000004050b7211 */ /* 0x000fe400078f28ff */
[----:B------:R-:W-:Y:S02]  /*0fa0*/  CS2R R4, SRZ ;  /* 0x0000000000047805 */ /* 0x000fe4000001ff00 */
[C---:B0-----:R-:W-:Y:S02]  /*0fb0*/  ISETP.GT.AND P3, PT, R21.reuse, R14, PT ;  /* 0x0000000e1500720c */ /* 0x041fe40003f64270 */
[----:B-1----:R-:W-:Y:S01]  /*0fc0*/  ISETP.GT.AND P5, PT, R21, R8, PT ;  /* 0x000000081500720c */ /* 0x002fe20003fa4270 */
        /* <DEDUP_REMOVED lines=8> */
.L_x_2979:
        /* <DEDUP_REMOVED lines=8> */
.L_x_2980:
[----:B------:R-:W-:Y:S01]  /*10d0*/  SHF.R.S32.HI R14, RZ, 0x5, R11 ;  /* 0x00000005ff0e7819 */ /* 0x000fe2000001140b */
[----:B------:R-:W-:Y:S01]  /*10e0*/  HFMA2.MMA R7, -RZ, RZ, 0, 0 ;  /* 0x00000000ff077435 */ /* 0x000fe200000001ff */
[----:B------:R-:W-:Y:S01]  /*10f0*/  MOV R12, RZ ;  /* 0x000000ff000c7202 */ /* 0x000fe20000000f00 */
        /* <DEDUP_REMOVED lines=9> */
.L_x_2981:
        /* <DEDUP_REMOVED lines=8> */
.L_x_2982:
        /* <DEDUP_REMOVED lines=8> */
.L_x_2983:
        /* <DEDUP_REMOVED lines=17> */
[----:B------:R-:W-:Y:S01]  /*13a0*/  IADD3 R7, P2, R6, R9, RZ ;  /* 0x0000000906077210 */ /* 0x000fe20007f5e0ff */
[----:B------:R-:W-:Y:S01]  /*13b0*/  HADD2.F32 R13, -RZ, R24.H0_H0 ;  /* 0x20000018ff0d7230 */ /* 0x000fe20000004100 */
[----:B------:R-:W-:Y:S01]  /*13c0*/  ISETP.NE.AND P0, PT, R2, RZ, PT ;  /* 0x000000ff0200720c */ /* 0x000fe20003f05270 */
[----:B------:R-:W-:Y:S01]  /*13d0*/  HADD2.F32 R12, -RZ, R25.H0_H0 ;  /* 0x20000019ff0c7230 */ /* 0x000fe20000004100 */
[----:B------:R-:W-:-:S02]  /*13e0*/  LEA.HI.X.SX32 R2, R6, R5, 0x1, P2 ;  /* 0x0000000506027211 */ /* 0x000fc400010f0eff */
[C---:B------:R-:W-:Y:S02]  /*13f0*/  LEA R6, P2, R7.reuse, UR6, 0x2 ;  /* 0x0000000607067c11 */ /* 0x040fe4000f8410ff */
[----:B------:R-:W-:Y:S02]  /*1400*/  ISETP.LT.OR P0, PT, R0, 0x2, !P0 ;  /* 0x000000020000780c */ /* 0x000fe40004701670 */
[----:B------:R-:W-:Y:S02]  /*1410*/  LEA.HI.X R7, R7, UR7, R2, 0x2, P2 ;  /* 0x0000000707077c11 */ /* 0x000fe400090f1402 */
[----:B------:R-:W-:Y:S02]  /*1420*/  PRMT R5, R3, 0x9910, RZ ;  /* 0x0000991003057816 */ /* 0x000fe400000000ff */
[----:B------:R-:W-:Y:S01]  /*1430*/  PRMT R19, R19, 0x5410, RZ ;  /* 0x0000541013137816 */ /* 0x000fe200000000ff */
[----:B0-----:R-:W-:-:S03]  /*1440*/  ULEA UR4, UR5, UR4, 0x18 ;  /* 0x0000000405047291 */ /* 0x001fc6000f8ec03f */
[----:B------:R-:W-:-:S09]  /*1450*/  ULDC UR5, c[0x0][0x264] ;  /* 0x0000990000057ab9 */ /* 0x000fd20000000800 */
.L_x_2993:
[----:B------:R-:W-:Y:S05]  /*1460*/  @!P1 BRA `(.L_x_2985) ;  /* 0x0000003800489947 */ /* 0x000fea0003800000 */
[----:B------:R-:W2:Y:S01]  /*1470*/  LDG.E.128.CONSTANT R8, desc[UR8][R6.64] ;  /* 0x0000000806087981 */ /* 0x000ea2000c1e9d00 */
[----:B------:R-:W-:Y:S02]  /*1480*/  ISETP.NE.AND P2, PT, R5, RZ, PT ;  /* 0x000000ff0500720c */ /* 0x000fe40003f45270 */
[----:B------:R-:W-:Y:S02]  /*1490*/  MOV R4, 0x2c00 ;  /* 0x00002c0000047802 */ /* 0x000fe40000000f00 */
[C---:B--2---:R-:W-:Y:S02]  /*14a0*/  LOP3.LUT R37, R8.reuse, 0xf000f, RZ, 0xc0, !PT ;  /* 0x000f000f08257812 */ /* 0x044fe400078ec0ff */
[----:B------:R-:W-:Y:S02]  /*14b0*/  LOP3.LUT R23, R8, 0xf000f0, RZ, 0xc0, !PT ;  /* 0x00f000f008177812 */ /* 0x000fe400078ec0ff */
        /* <DEDUP_REMOVED lines=58> */
[----:B0-----:R-:W-:-:S02]  /*1860*/  HADD2.F32 R0, -RZ, R8.H0_H0 ;  /* 0x20000008ff007230 */ /* 0x001fc40000004100 */
[----:B------:R-:W-:Y:S02]  /*1870*/  HADD2.F32 R8, -RZ, R8.H1_H1 ;  /* 0x30000008ff087230 */ /* 0x000fe40000004100 */
[----:B------:R-:W-:Y:S02]  /*1880*/  HADD2.F32 R2, -RZ, R9.H0_H0 ;  /* 0x20000009ff027230 */ /* 0x000fe40000004100 */
[----:B------:R-:W-:Y:S01]  /*1890*/  FFMA.FTZ R38, R3, R0, RZ ;  /* 0x0000000003267223 */ /* 0x000fe200000100ff */
[----:B------:R-:W-:Y:S01]  /*18a0*/  FFMA.FTZ R43, R0, R43, RZ ;  /* 0x0000002b002b7223 */ /* 0x000fe200000100ff */
[----:B------:R-:W-:Y:S02]  /*18b0*/  HADD2.F32 R3, -RZ, R25.H0_H0 ;  /* 0x20000019ff037230 */ /* 0x000fe40000004100 */
[----:B------:R-:W-:Y:S01]  /*18c0*/  FFMA.FTZ R41, R41, R8, R38 ;  /* 0x0000000829297223 */ /* 0x000fe20000010026 */
[----:B------:R-:W-:Y:S01]  /*18d0*/  FFMA.FTZ R39, R8, R39, R43 ;  /* 0x0000002708277223 */ /* 0x000fe2000001002b */
[----:B------:R-:W-:-:S02]  /*18e0*/  HADD2.F32 R9, -RZ, R9.H1_H1 ;  /* 0x30000009ff097230 */ /* 0x000fc40000004100 */
[----:B------:R-:W-:Y:S01]  /*18f0*/  FFMA.FTZ R41, R40, R2, R41 ;  /* 0x0000000228297223 */ /* 0x000fe20000010029 */
[----:B------:R-:W-:Y:S02]  /*1900*/  HADD2.F32 R38, -RZ, R23.H1_H1 ;  /* 0x30000017ff267230 */ /* 0x000fe40000004100 */
[----:B------:R-:W-:Y:S01]  /*1910*/  FFMA.FTZ R42, R2, R3, R39 ;  /* 0x00000003022a7223 */ /* 0x000fe20000010027 */
[----:B------:R-:W-:Y:S02]  /*1920*/  HADD2.F32 R40, -RZ, R25.H1_H1 ;  /* 0x30000019ff287230 */ /* 0x000fe40000004100 */
[----:B------:R-:W-:Y:S02]  /*1930*/  HADD2.F32 R39, -RZ, R32.H0_H0 ;  /* 0x20000020ff277230 */ /* 0x000fe40000004100 */
[----:B------:R-:W-:Y:S01]  /*1940*/  FFMA.FTZ R41, R38, R9, R41 ;  /* 0x0000000926297223 */ /* 0x000fe20000010029 */
[----:B-1----:R-:W-:Y:S02]  /*1950*/  HADD2.F32 R38, -RZ, R10.H0_H0 ;  /* 0x2000000aff267230 */ /* 0x002fe40000004100 */
[----:B------:R-:W-:Y:S01]  /*1960*/  FFMA.FTZ R3, R9, R40, R42 ;  /* 0x0000002809037223 */ /* 0x000fe2000001002a */
[----:B------:R-:W-:-:S02]  /*1970*/  HADD2.F32 R40, -RZ, R30.H0_H0 ;  /* 0x2000001eff287230 */ /* 0x000fc40000004100 */
[----:B------:R-:W-:Y:S02]  /*1980*/  HADD2.F32 R10, -RZ, R10.H1_H1 ;  /* 0x3000000aff0a7230 */ /* 0x000fe40000004100 */
[----:B------:R-:W-:Y:S02]  /*1990*/  HADD2.F32 R43, -RZ, R26.H0_H0 ;  /* 0x2000001aff2b7230 */ /* 0x000fe40000004100 */
[----:B------:R-:W-:Y:S01]  /*19a0*/  FFMA.FTZ R40, R40, R38, R41 ;  /* 0x0000002628287223 */ /* 0x000fe20000010029 */
[----:B------:R-:W-:Y:S01]  /*19b0*/  FFMA.FTZ R41, R38, R39, R3 ;  /* 0x0000002726297223 */ /* 0x000fe20000010003 */
[----:B------:R-:W-:Y:S02]  /*19c0*/  HADD2.F32 R3, -RZ, R30.H1_H1 ;  /* 0x3000001eff037230 */ /* 0x000fe40000004100 */
[----:B------:R-:W-:Y:S02]  /*19d0*/  HADD2.F32 R39, -RZ, R32.H1_H1 ;  /* 0x30000020ff277230 */ /* 0x000fe40000004100 */
[----:B------:R-:W-:Y:S01]  /*19e0*/  FFMA.FTZ R43, R0, R43, RZ ;  /* 0x0000002b002b7223 */ /* 0x000fe200000100ff */
[----:B------:R-:W-:Y:S01]  /*19f0*/  FFMA.FTZ R40, R3, R10, R40 ;  /* 0x0000000a03287223 */ /* 0x000fe20000010028 */
[----:B------:R-:W-:-:S02]  /*1a00*/  HADD2.F32 R3, -RZ, R31.H0_H0 ;  /* 0x2000001fff037230 */ /* 0x000fc40000004100 */
[----:B------:R-:W-:Y:S01]  /*1a10*/  FFMA.FTZ R42, R10, R39, R41 ;  /* 0x000000270a2a7223 */ /* 0x000fe20000010029 */
[--C-:B------:R-:W-:Y:S02]  /*1a20*/  HADD2.F32 R39, -RZ, R11.reuse.H0_H0 ;  /* 0x2000000bff277230 */ /* 0x100fe40000004100 */
[----:B------:R-:W-:Y:S02]  /*1a30*/  HADD2.F32 R11, -RZ, R11.H1_H1 ;  /* 0x3000000bff0b7230 */ /* 0x000fe40000004100 */
[----:B------:R-:W-:Y:S02]  /*1a40*/  HADD2.F32 R41, -RZ, R33.H0_H0 ;  /* 0x20000021ff297230 */ /* 0x000fe40000004100 */
[----:B------:R-:W-:Y:S01]  /*1a50*/  FFMA.FTZ R3, R3, R39, R40 ;  /* 0x0000002703037223 */ /* 0x000fe20000010028 */
[----:B------:R-:W-:Y:S02]  /*1a60*/  HADD2.F32 R40, -RZ, R31.H1_H1 ;  /* 0x3000001fff287230 */ /* 0x000fe40000004100 */
[----:B------:R-:W-:Y:S01]  /*1a70*/  FFMA.FTZ R44, R39, R41, R42 ;  /* 0x00000029272c7223 */ /* 0x000fe2000001002a */
[----:B------:R-:W-:-:S02]  /*1a80*/  HADD2.F32 R42, -RZ, R33.H1_H1 ;  /* 0x30000021ff2a7230 */ /* 0x000fc40000004100 */
[----:B------:R-:W-:Y:S01]  /*1a90*/  FFMA.FTZ R40, R40, R11, R3 ;  /* 0x0000000b28287223 */ /* 0x000fe20000010003 */
[----:B------:R-:W-:Y:S02]  /*1aa0*/  HADD2.F32 R3, -RZ, R28.H0_H0 ;  /* 0x2000001cff037230 */ /* 0x000fe40000004100 */
[----:B------:R-:W-:Y:S01]  /*1ab0*/  FFMA.FTZ R41, R11, R42, R44 ;  /* 0x0000002a0b297223 */ /* 0x000fe2000001002c */
[----:B------:R-:W-:Y:S02]  /*1ac0*/  HADD2.F32 R42, -RZ, R29.H0_H0 ;  /* 0x2000001dff2a7230 */ /* 0x000fe40000004100 */
[----:B------:R-:W-:Y:S01]  /*1ad0*/  FFMA.FTZ R0, R0, R3, RZ ;  /* 0x0000000300007223 */ /* 0x000fe200000100ff */
[----:B------:R-:W-:Y:S02]  /*1ae0*/  HADD2.F32 R3, -RZ, R26.H1_H1 ;  /* 0x3000001aff037230 */ /* 0x000fe40000004100 */
[----:B------:R-:W-:Y:S01]  /*1af0*/  FMUL.FTZ R40, R15, R40 ;  /* 0x000000280f287220 */ /* 0x000fe20000410000 */
[----:B------:R-:W-:-:S02]  /*1b00*/  FMUL.FTZ R41, R14, R41 ;  /* 0x000000290e297220 */ /* 0x000fc40000410000 */
[C---:B------:R-:W-:Y:S01]  /*1b10*/  FFMA.FTZ R3, R8.reuse, R3, R43 ;  /* 0x0000000308037223 */ /* 0x040fe2000001002b */
[----:B------:R-:W-:Y:S01]  /*1b20*/  HADD2.F32 R43, -RZ, R28.H1_H1 ;  /* 0x3000001cff2b7230 */ /* 0x000fe20000004100 */
[----:B------:R-:W-:Y:S02]  /*1b30*/  F2FP.F16.F32.PACK_AB R40, RZ, R40 ;  /* 0x00000028ff28723e */ /* 0x000fe400000000ff */
[----:B------:R-:W-:Y:S02]  /*1b40*/  F2FP.F16.F32.PACK_AB R41, RZ, R41 ;  /* 0x00000029ff29723e */ /* 0x000fe400000000ff */
[----:B------:R-:W-:Y:S01]  /*1b50*/  FFMA.FTZ R43, R8, R43, R0 ;  /* 0x0000002b082b7223 */ /* 0x000fe20000010000 */
[----:B------:R-:W-:Y:S01]  /*1b60*/  HADD2.F32 R0, -RZ, R27.H0_H0 ;  /* 0x2000001bff007230 */ /* 0x000fe20000004100 */
[----:B------:R-:W-:Y:S02]  /*1b70*/  PRMT R40, R40, 0x5410, R41 ;  /* 0x0000541028287816 */ /* 0x000fe40000000029 */
[----:B------:R-:W-:-:S02]  /*1b80*/  FFMA.FTZ R43, R2, R42, R43 ;  /* 0x0000002a022b7223 */ /* 0x000fc4000001002b */
        /* <DEDUP_REMOVED lines=8> */
[----:B------:R-:W-:Y:S02]  /*1c10*/  HADD2.F32 R8, -RZ, R22.H1_H1 ;  /* 0x30000016ff087230 */ /* 0x000fe40000004100 */
[C---:B------:R-:W-:Y:S01]  /*1c20*/  FFMA.FTZ R9, R38.reuse, R0, R3 ;  /* 0x0000000026097223 */ /* 0x040fe20000010003 */
[----:B------:R-:W-:Y:S02]  /*1c30*/  HADD2.F32 R3, -RZ, R34.H1_H1 ;  /* 0x30000022ff037230 */ /* 0x000fe40000004100 */
[----:B------:R-:W-:Y:S01]  /*1c40*/  FFMA.FTZ R38, R38, R2, R43 ;  /* 0x0000000226267223 */ /* 0x000fe2000001002b */
[----:B------:R-:W-:-:S02]  /*1c50*/  HADD2.F32 R43, -RZ, R36.H1_H1 ;  /* 0x30000024ff2b7230 */ /* 0x000fc40000004100 */
[--C-:B------:R-:W-:Y:S02]  /*1c60*/  HADD2.F32 R2, -RZ, R35.reuse.H0_H0 ;  /* 0x20000023ff027230 */ /* 0x100fe40000004100 */
[C---:B------:R-:W-:Y:S01]  /*1c70*/  FFMA.FTZ R0, R10.reuse, R3, R9 ;  /* 0x000000030a007223 */ /* 0x040fe20000010009 */
[----:B------:R-:W-:Y:S02]  /*1c80*/  HADD2.F32 R3, -RZ, R22.H0_H0 ;  /* 0x20000016ff037230 */ /* 0x000fe40000004100 */
[----:B------:R-:W-:Y:S01]  /*1c90*/  FFMA.FTZ R38, R10, R43, R38 ;  /* 0x0000002b0a267223 */ /* 0x000fe20000010026 */
[C---:B------:R-:W-:Y:S01]  /*1ca0*/  FFMA.FTZ R2, R39.reuse, R2, R0 ;  /* 0x0000000227027223 */ /* 0x040fe20000010000 */
[----:B------:R-:W-:Y:S02]  /*1cb0*/  HADD2.F32 R0, -RZ, R35.H1_H1 ;  /* 0x30000023ff007230 */ /* 0x000fe40000004100 */
[----:B------:R-:W-:-:S03]  /*1cc0*/  FFMA.FTZ R3, R39, R3, R38 ;  /* 0x0000000327037223 */ /* 0x000fc60000010026 */
        /* <DEDUP_REMOVED lines=8> */
.L_x_2986:
        /* <DEDUP_REMOVED lines=21> */
[--C-:B------:R-:W-:Y:S02]  /*1ea0*/  HADD2.F32 R43, -RZ, R25.reuse.H0_H0 ;  /* 0x20000019ff2b7230 */ /* 0x100fe40000004100 */
[----:B------:R-:W-:Y:S01]  /*1eb0*/  FFMA.FTZ R41, R8, R41, RZ ;  /* 0x0000002908297223 */ /* 0x000fe200000100ff */
[----:B------:R-:W-:-:S02]  /*1ec0*/  HADD2.F32 R25, -RZ, R25.H1_H1 ;  /* 0x30000019ff197230 */ /* 0x000fc40000004100 */
[-C--:B------:R-:W-:Y:S01]  /*1ed0*/  FFMA.FTZ R24, R24, R38.reuse, R3 ;  /* 0x0000002618187223 */ /* 0x080fe20000010003 */
[----:B------:R-:W-:Y:S02]  /*1ee0*/  HADD2.F32 R3, -RZ, R27.H0_H0 ;  /* 0x2000001bff037230 */ /* 0x000fe40000004100 */
[-C--:B------:R-:W-:Y:S01]  /*1ef0*/  FFMA.FTZ R0, R37, R9.reuse, R0 ;  /* 0x0000000925007223 */ /* 0x080fe20000010000 */
        /* <DEDUP_REMOVED lines=8> */
[----:B------:R-:W-:Y:S01]  /*1f80*/  FFMA.FTZ R38, R37, R9, R38 ;  /* 0x0000000925267223 */ /* 0x000fe20000010026 */
        /* <DEDUP_REMOVED lines=51> */
.L_x_2987:
[----:B------:R-:W0:Y:S02]  /*22c0*/  LDC R25, c[0x0][0x23c] ;  /* 0x00008f00ff197b82 */ /* 0x000e240000000800 */
[----:B0-----:R-:W-:-:S05]  /*22d0*/  IMAD.WIDE R22, R25, 0x4, R6 ;  /* 0x0000000419167825 */ /* 0x001fca00078e0206 */
[----:B------:R0:W2:Y:S02]  /*22e0*/  LDG.E.128.CONSTANT R8, desc[UR8][R22.64] ;  /* 0x0000000816087981 */ /* 0x0000a4000c1e9d00 */
[----:B0-----:R-:W-:Y:S01]  /*22f0*/  IMAD.WIDE R22, R25, 0x4, R22 ;  /* 0x0000000419167825 */ /* 0x001fe200078e0216 */
[C---:B--2---:R-:W-:Y:S02]  /*2300*/  LOP3.LUT R38, R8.reuse, 0xf000f, RZ, 0xc0, !PT ;  /* 0x000f000f08267812 */ /* 0x044fe400078ec0ff */
[----:B------:R-:W-:Y:S02]  /*2310*/  LOP3.LUT R35, R8, 0xf000f0, RZ, 0xc0, !PT ;  /* 0x00f000f008237812 */ /* 0x000fe400078ec0ff */
[C---:B------:R-:W-:Y:S02]  /*2320*/  LOP3.LUT R39, R9.reuse, 0xf000f, RZ, 0xc0, !PT ;  /* 0x000f000f09277812 */ /* 0x040fe400078ec0ff */
        /* <DEDUP_REMOVED lines=10> */
[C---:B------:R-:W-:Y:S02]  /*23d0*/  LOP3.LUT R29, R8.reuse, 0xf000f0, RZ, 0xc0, !PT ;  /* 0x00f000f0081d7812 */ /* 0x040fe400078ec0ff */
[C---:B------:R-:W-:Y:S01]  /*23e0*/  LOP3.LUT R2, R9.reuse, 0xf000f, RZ, 0xc0, !PT ;  /* 0x000f000f09027812 */ /* 0x040fe200078ec0ff */
        /* <DEDUP_REMOVED lines=48> */
[----:B------:R-:W-:Y:S02]  /*26f0*/  HADD2.F32 R3, -RZ, R30.H0_H0 ;  /* 0x2000001eff037230 */ /* 0x000fe40000004100 */
[----:B------:R-:W-:Y:S01]  /*2700*/  FFMA.FTZ R45, R0, R43, RZ ;  /* 0x0000002b002d7223 */ /* 0x000fe200000100ff */
[----:B------:R-:W-:Y:S02]  /*2710*/  HADD2.F32 R43, -RZ, R39.H1_H1 ;  /* 0x30000027ff2b7230 */ /* 0x000fe40000004100 */
[----:B------:R-:W-:Y:S01]  /*2720*/  FFMA.FTZ R41, R41, R8, R2 ;  /* 0x0000000829297223 */ /* 0x000fe20000010002 */
[--C-:B------:R-:W-:Y:S02]  /*2730*/  HADD2.F32 R2, -RZ, R9.reuse.H0_H0 ;  /* 0x20000009ff027230 */ /* 0x100fe40000004100 */
[----:B------:R-:W-:Y:S02]  /*2740*/  HADD2.F32 R9, -RZ, R9.H1_H1 ;  /* 0x30000009ff097230 */ /* 0x000fe40000004100 */
[----:B------:R-:W-:Y:S01]  /*2750*/  FFMA.FTZ R43, R8, R43, R45 ;  /* 0x0000002b082b7223 */ /* 0x000fe2000001002d */
[----:B------:R-:W-:Y:S01]  /*2760*/  FFMA.FTZ R41, R42, R2, R41 ;  /* 0x000000022a297223 */ /* 0x000fe20000010029 */
[----:B------:R-:W-:-:S05]  /*2770*/  HADD2.F32 R42, -RZ, R35.H1_H1 ;  /* 0x30000023ff2a7230 */ /* 0x000fca0000004100 */
[----:B------:R-:W-:Y:S01]  /*2780*/  FFMA.FTZ R42, R42, R9, R41 ;  /* 0x000000092a2a7223 */ /* 0x000fe20000010029 */
[--C-:B-1----:R-:W-:Y:S02]  /*2790*/  HADD2.F32 R41, -RZ, R10.reuse.H0_H0 ;  /* 0x2000000aff297230 */ /* 0x102fe40000004100 */
[----:B------:R-:W-:-:S03]  /*27a0*/  HADD2.F32 R10, -RZ, R10.H1_H1 ;  /* 0x3000000aff0a7230 */ /* 0x000fc60000004100 */
        /* <DEDUP_REMOVED lines=9> */
[----:B------:R-:W-:-:S04]  /*2840*/  HADD2.F32 R44, -RZ, R36.H0_H0 ;  /* 0x20000024ff2c7230 */ /* 0x000fc80000004100 */
[----:B------:R-:W-:Y:S01]  /*2850*/  F2FP.F16.F32.PACK_AB R3, RZ, R3 ;  /* 0x00000003ff03723e */ /* 0x000fe200000000ff */
[----:B------:R-:W-:Y:S01]  /*2860*/  FFMA.FTZ R43, R2, R44, R43 ;  /* 0x0000002c022b7223 */ /* 0x000fe2000001002b */
[----:B------:R-:W-:-:S05]  /*2870*/  HADD2.F32 R44, -RZ, R36.H1_H1 ;  /* 0x30000024ff2c7230 */ /* 0x000fca0000004100 */
[----:B------:R-:W-:Y:S01]  /*2880*/  FFMA.FTZ R44, R9, R44, R43 ;  /* 0x0000002c092c7223 */ /* 0x000fe2000001002b */
[----:B------:R-:W-:-:S05]  /*2890*/  HADD2.F32 R43, -RZ, R29.H0_H0 ;  /* 0x2000001dff2b7230 */ /* 0x000fca0000004100 */
[----:B------:R-:W-:Y:S01]  /*28a0*/  FFMA.FTZ R45, R41, R43, R44 ;  /* 0x0000002b292d7223 */ /* 0x000fe2000001002c */
[----:B------:R-:W-:Y:S02]  /*28b0*/  HADD2.F32 R43, -RZ, R29.H1_H1 ;  /* 0x3000001dff2b7230 */ /* 0x000fe40000004100 */
[----:B------:R-:W-:-:S03]  /*28c0*/  HADD2.F32 R44, -RZ, R27.H0_H0 ;  /* 0x2000001bff2c7230 */ /* 0x000fc60000004100 */
[----:B------:R-:W-:-:S04]  /*28d0*/  FFMA.FTZ R43, R10, R43, R45 ;  /* 0x0000002b0a2b7223 */ /* 0x000fc8000001002d */
        /* <DEDUP_REMOVED lines=15> */
[----:B------:R-:W-:-:S05]  /*29d0*/  HADD2.F32 R0, -RZ, R34.H0_H0 ;  /* 0x20000022ff007230 */ /* 0x000fca0000004100 */
[----:B------:R-:W-:Y:S01]  /*29e0*/  FFMA.FTZ R8, R2, R0, R3 ;  /* 0x0000000002087223 */ /* 0x000fe20000010003 */
[----:B------:R-:W-:Y:S02]  /*29f0*/  HADD2.F32 R0, -RZ, R33.H0_H0 ;  /* 0x20000021ff007230 */ /* 0x000fe40000004100 */
[----:B------:R-:W-:-:S03]  /*2a00*/  HADD2.F32 R3, -RZ, R31.H0_H0 ;  /* 0x2000001fff037230 */ /* 0x000fc60000004100 */
[----:B------:R-:W-:Y:S01]  /*2a10*/  FFMA.FTZ R43, R2, R0, R43 ;  /* 0x00000000022b7223 */ /* 0x000fe2000001002b */
[----:B------:R-:W-:Y:S02]  /*2a20*/  HADD2.F32 R0, -RZ, R34.H1_H1 ;  /* 0x30000022ff007230 */ /* 0x000fe40000004100 */
[----:B------:R-:W-:-:S03]  /*2a30*/  HADD2.F32 R2, -RZ, R33.H1_H1 ;  /* 0x30000021ff027230 */ /* 0x000fc60000004100 */
[C---:B------:R-:W-:Y:S02]  /*2a40*/  FFMA.FTZ R0, R9.reuse, R0, R8 ;  /* 0x0000000009007223 */ /* 0x040fe40000010008 */
        /* <DEDUP_REMOVED lines=8> */
[----:B------:R-:W-:Y:S01]  /*2ad0*/  FFMA.FTZ R41, R10, R41, R8 ;  /* 0x000000290a297223 */ /* 0x000fe20000010008 */
[----:B------:R-:W-:-:S02]  /*2ae0*/  HADD2.F32 R8, -RZ, R24.H0_H0 ;  /* 0x20000018ff087230 */ /* 0x000fc40000004100 */
[C---:B------:R-:W-:Y:S01]  /*2af0*/  FFMA.FTZ R2, R42.reuse, R0, R3 ;  /* 0x000000002a027223 */ /* 0x040fe20000010003 */
[----:B------:R-:W-:Y:S02]  /*2b00*/  HADD2.F32 R0, -RZ, R26.H1_H1 ;  /* 0x3000001aff007230 */ /* 0x000fe40000004100 */
        /* <DEDUP_REMOVED lines=10> */
.L_x_2988:
        /* <DEDUP_REMOVED lines=19> */
[----:B------:R-:W-:Y:S02]  /*2ce0*/  HADD2.F32 R42, -RZ, R37.H1_H1 ;  /* 0x30000025ff2a7230 */ /* 0x000fe40000004100 */
[----:B------:R-:W-:Y:S01]  /*2cf0*/  FFMA.FTZ R11, R40, R2, R11 ;  /* 0x00000002280b7223 */ /* 0x000fe2000001000b */
[----:B------:R-:W-:Y:S02]  /*2d00*/  HADD2.F32 R10, -RZ, R35.H0_H0 ;  /* 0x20000023ff0a7230 */ /* 0x000fe40000004100 */
[----:B------:R-:W-:-:S02]  /*2d10*/  HADD2.F32 R0, -RZ, R3.H0_H0 ;  /* 0x20000003ff007230 */ /* 0x000fc40000004100 */
[----:B------:R-:W-:Y:S01]  /*2d20*/  FFMA.FTZ R41, R42, R2, R41 ;  /* 0x000000022a297223 */ /* 0x000fe20000010029 */
[----:B------:R-:W-:Y:S02]  /*2d30*/  HADD2.F32 R40, -RZ, R34.H0_H0 ;  /* 0x20000022ff287230 */ /* 0x000fe40000004100 */
[----:B------:R-:W-:Y:S02]  /*2d40*/  HADD2.F32 R3, -RZ, R3.H1_H1 ;  /* 0x30000003ff037230 */ /* 0x000fe40000004100 */
[-C--:B------:R-:W-:Y:S01]  /*2d50*/  FFMA.FTZ R2, R10, R0.reuse, R39 ;  /* 0x000000000a027223 */ /* 0x080fe20000010027 */
[-C--:B------:R-:W-:Y:S01]  /*2d60*/  FFMA.FTZ R10, R38, R0.reuse, R43 ;  /* 0x00000000260a7223 */ /* 0x080fe2000001002b */
[----:B------:R-:W-:Y:S02]  /*2d70*/  HADD2.F32 R35, -RZ, R35.H1_H1 ;  /* 0x30000023ff237230 */ /* 0x000fe40000004100 */
[----:B------:R-:W-:Y:S01]  /*2d80*/  FFMA.FTZ R38, R40, R0, R11 ;  /* 0x0000000028267223 */ /* 0x000fe2000001000b */
[----:B------:R-:W-:-:S02]  /*2d90*/  HADD2.F32 R11, -RZ, R36.H1_H1 ;  /* 0x30000024ff0b7230 */ /* 0x000fc40000004100 */
[--C-:B------:R-:W-:Y:S02]  /*2da0*/  HADD2.F32 R42, -RZ, R33.reuse.H0_H0 ;  /* 0x20000021ff2a7230 */ /* 0x100fe40000004100 */
[----:B------:R-:W-:Y:S02]  /*2db0*/  HADD2.F32 R37, -RZ, R34.H1_H1 ;  /* 0x30000022ff257230 */ /* 0x000fe40000004100 */
[-C--:B------:R-:W-:Y:S01]  /*2dc0*/  FFMA.FTZ R34, R35, R3.reuse, R2 ;  /* 0x0000000323227223 */ /* 0x080fe20000010002 */
[----:B------:R-:W-:Y:S02]  /*2dd0*/  HADD2.F32 R35, -RZ, R33.H1_H1 ;  /* 0x30000021ff237230 */ /* 0x000fe40000004100 */
[-C--:B------:R-:W-:Y:S01]  /*2de0*/  FFMA.FTZ R10, R11, R3.reuse, R10 ;  /* 0x000000030b0a7223 */ /* 0x080fe2000001000a */
        /* <DEDUP_REMOVED lines=8> */
[--C-:B------:R-:W-:Y:S02]  /*2e70*/  HADD2.F32 R33, -RZ, R29.reuse.H0_H0 ;  /* 0x2000001dff217230 */ /* 0x100fe40000004100 */
        /* <DEDUP_REMOVED lines=20> */
[-C--:B------:R-:W-:Y:S01]  /*2fc0*/  FFMA.FTZ R10, R30, R0.reuse, R33 ;  /* 0x000000001e0a7223 */ /* 0x080fe20000010021 */
[----:B------:R-:W-:Y:S02]  /*2fd0*/  HADD2.F32 R30, -RZ, R24.H0_H0 ;  /* 0x20000018ff1e7230 */ /* 0x000fe40000004100 */
[----:B------:R-:W-:Y:S02]  /*2fe0*/  HADD2.F32 R27, -RZ, R27.H1_H1 ;  /* 0x3000001bff1b7230 */ /* 0x000fe40000004100 */
[----:B------:R-:W-:Y:S01]  /*2ff0*/  FFMA.FTZ R2, R3, R9, R2 ;  /* 0x0000000903027223 */ /* 0x000fe20000010002 */
[----:B------:R-:W-:Y:S02]  /*3000*/  HADD2.F32 R29, -RZ, R26.H1_H1 ;  /* 0x3000001aff1d7230 */ /* 0x000fe40000004100 */
[----:B------:R-:W-:Y:S01]  /*3010*/  FFMA.FTZ R0, R30, R0, R11 ;  /* 0x000000001e007223 */ /* 0x000fe2000001000b */
[----:B------:R-:W-:-:S02]  /*3020*/  HADD2.F32 R31, -RZ, R24.H1_H1 ;  /* 0x30000018ff1f7230 */ /* 0x000fc40000004100 */
[-C--:B------:R-:W-:Y:S01]  /*3030*/  FFMA.FTZ R3, R27, R9.reuse, R8 ;  /* 0x000000091b037223 */ /* 0x080fe20000010008 */
[----:B------:R-:W-:Y:S01]  /*3040*/  FMUL.FTZ R2, R15, R2 ;  /* 0x000000020f027220 */ /* 0x000fe20000410000 */
[-C--:B------:R-:W-:Y:S01]  /*3050*/  FFMA.FTZ R10, R29, R9.reuse, R10 ;  /* 0x000000091d0a7223 */ /* 0x080fe2000001000a */
[----:B------:R-:W-:Y:S01]  /*3060*/  FFMA.FTZ R9, R31, R9, R0 ;  /* 0x000000091f097223 */ /* 0x000fe20000010000 */
[----:B------:R-:W-:Y:S02]  /*3070*/  FMUL.FTZ R3, R14, R3 ;  /* 0x000000030e037220 */ /* 0x000fe40000410000 */
[----:B------:R-:W-:Y:S01]  /*3080*/  FMUL.FTZ R10, R13, R10 ;  /* 0x0000000a0d0a7220 */ /* 0x000fe20000410000 */
[----:B------:R-:W-:Y:S01]  /*3090*/  F2FP.F16.F32.PACK_AB R2, RZ, R2 ;  /* 0x00000002ff02723e */ /* 0x000fe200000000ff */
[----:B------:R-:W-:Y:S01]  /*30a0*/  FMUL.FTZ R9, R12, R9 ;  /* 0x000000090c097220 */ /* 0x000fe20000410000 */
[----:B------:R-:W-:Y:S02]  /*30b0*/  F2FP.F16.F32.PACK_AB R3, RZ, R3 ;  /* 0x00000003ff03723e */ /* 0x000fe400000000ff */
[----:B------:R-:W-:-:S02]  /*30c0*/  F2FP.F16.F32.PACK_AB R10, RZ, R10 ;  /* 0x0000000aff0a723e */ /* 0x000fc400000000ff */
[----:B------:R-:W-:Y:S02]  /*30d0*/  F2FP.F16.F32.PACK_AB R9, RZ, R9 ;  /* 0x00000009ff09723e */ /* 0x000fe400000000ff */
[----:B------:R-:W-:Y:S02]  /*30e0*/  PRMT R2, R2, 0x5410, R3 ;  /* 0x0000541002027816 */ /* 0x000fe40000000003 */
[----:B------:R-:W-:-:S04]  /*30f0*/  PRMT R10, R10, 0x5410, R9 ;  /* 0x000054100a0a7816 */ /* 0x000fc80000000009 */
[----:B------:R-:W-:Y:S01]  /*3100*/  HFMA2.MMA R18, R2, 1, 1, R18 ;  /* 0x3c003c0002127835 */ /* 0x000fe20000000012 */
[----:B------:R-:W-:-:S10]  /*3110*/  HADD2 R19, R10, R19 ;  /* 0x000000130a137230 */ /* 0x000fd40000000000 */
.L_x_2989:
[----:B------:R-:W2:Y:S01]  /*3120*/  LDG.E.128.CONSTANT R8, desc[UR8][R22.64] ;  /* 0x0000000816087981 */ /* 0x000ea2000c1e9d00 */
[----:B------:R-:W-:Y:S01]  /*3130*/  IMAD.WIDE R24, R25, 0x4, R22 ;  /* 0x0000000419187825 */ /* 0x000fe200078e0216 */
[C---:B--2---:R-:W-:Y:S02]  /*3140*/  LOP3.LUT R2, R8.reuse, 0xf000f, RZ, 0xc0, !PT ;  /* 0x000f000f08027812 */ /* 0x044fe400078ec0ff */
[----:B------:R-:W-:Y:S02]  /*3150*/  LOP3.LUT R0, R8, 0xf000f0, RZ, 0xc0, !PT ;  /* 0x00f000f008007812 */ /* 0x000fe400078ec0ff */
[----:B------:R-:W-:Y:S02]  /*3160*/  SHF.R.U32.HI R8, RZ, 0x8, R8 ;  /* 0x00000008ff087819 */ /* 0x000fe40000011608 */
[----:B------:R-:W-:Y:S02]  /*3170*/  SHF.R.U32.HI R3, RZ, 0x8, R9 ;  /* 0x00000008ff037819 */ /* 0x000fe40000011609 */
        /* <DEDUP_REMOVED lines=11> */
[C---:B------:R-:W-:Y:S02]  /*3230*/  LOP3.LUT R29, R11.reuse, 0xf000f, RZ, 0xc0, !PT ;  /* 0x000f000f0b1d7812 */ /* 0x040fe400078ec0ff */
        /* <DEDUP_REMOVED lines=45> */
[--C-:B------:R-:W-:Y:S02]  /*3510*/  HADD2.F32 R22, -RZ, R9.reuse.H0_H0 ;  /* 0x20000009ff167230 */ /* 0x100fe40000004100 */
[----:B------:R-:W-:Y:S01]  /*3520*/  FFMA.FTZ R42, R3, R0, RZ ;  /* 0x00000000032a7223 */ /* 0x000fe200000100ff */
[----:B------:R-:W-:Y:S02]  /*3530*/  HADD2.F32 R9, -RZ, R9.H1_H1 ;  /* 0x30000009ff097230 */ /* 0x000fe40000004100 */
[----:B------:R-:W-:Y:S01]  /*3540*/  FFMA.FTZ R45, R0, R43, RZ ;  /* 0x0000002b002d7223 */ /* 0x000fe200000100ff */
[----:B------:R-:W-:Y:S02]  /*3550*/  HADD2.F32 R3, -RZ, R31.H0_H0 ;  /* 0x2000001fff037230 */ /* 0x000fe40000004100 */
[----:B------:R-:W-:Y:S01]  /*3560*/  FFMA.FTZ R23, R23, R8, R42 ;  /* 0x0000000817177223 */ /* 0x000fe2000001002a */
[----:B------:R-:W-:Y:S02]  /*3570*/  HADD2.F32 R42, -RZ, R26.H1_H1 ;  /* 0x3000001aff2a7230 */ /* 0x000fe40000004100 */
[----:B-1----:R-:W-:-:S02]  /*3580*/  HADD2.F32 R41, -RZ, R11.H0_H0 ;  /* 0x2000000bff297230 */ /* 0x002fc40000004100 */
[----:B------:R-:W-:Y:S01]  /*3590*/  FFMA.FTZ R23, R44, R22, R23 ;  /* 0x000000162c177223 */ /* 0x000fe20000010017 */
[----:B------:R-:W-:Y:S02]  /*35a0*/  HADD2.F32 R11, -RZ, R11.H1_H1 ;  /* 0x3000000bff0b7230 */ /* 0x000fe40000004100 */
        /* <DEDUP_REMOVED lines=8> */
[----:B------:R-:W-:-:S05]  /*3630*/  HADD2.F32 R3, -RZ, R32.H0_H0 ;  /* 0x20000020ff037230 */ /* 0x000fca0000004100 */
[----:B------:R-:W-:Y:S01]  /*3640*/  FFMA.FTZ R3, R3, R41, R42 ;  /* 0x0000002903037223 */ /* 0x000fe2000001002a */
[----:B------:R-:W-:-:S05]  /*3650*/  HADD2.F32 R42, -RZ, R32.H1_H1 ;  /* 0x30000020ff2a7230 */ /* 0x000fca0000004100 */
[----:B------:R-:W-:-:S04]  /*3660*/  FFMA.FTZ R42, R42, R11, R3 ;  /* 0x0000000b2a2a7223 */ /* 0x000fc80000010003 */
        /* <DEDUP_REMOVED lines=38> */
[----:B------:R-:W-:Y:S02]  /*38d0*/  HADD2.F32 R3, -RZ, R35.H1_H1 ;  /* 0x30000023ff037230 */ /* 0x000fe40000004100 */
[----:B------:R-:W-:Y:S01]  /*38e0*/  FFMA.FTZ R22, R23, R43, R22 ;  /* 0x0000002b17167223 */ /* 0x000fe20000010016 */
[----:B------:R-:W-:Y:S02]  /*38f0*/  HADD2.F32 R23, -RZ, R37.H1_H1 ;  /* 0x30000025ff177230 */ /* 0x000fe40000004100 */
[----:B------:R-:W-:Y:S01]  /*3900*/  FFMA.FTZ R0, R10, R3, R9 ;  /* 0x000000030a007223 */ /* 0x000fe20000010009 */
[----:B------:R-:W-:-:S02]  /*3910*/  HADD2.F32 R3, -RZ, R38.H0_H0 ;  /* 0x20000026ff037230 */ /* 0x000fc40000004100 */
[----:B------:R-:W-:Y:S01]  /*3920*/  FFMA.FTZ R22, R10, R23, R22 ;  /* 0x000000170a167223 */ /* 0x000fe20000010016 */
[C---:B------:R-:W-:Y:S01]  /*3930*/  FFMA.FTZ R8, R41.reuse, R8, R0 ;  /* 0x0000000829087223 */ /* 0x040fe20000010000 */
[----:B------:R-:W-:Y:S02]  /*3940*/  HADD2.F32 R0, -RZ, R36.H1_H1 ;  /* 0x30000024ff007230 */ /* 0x000fe40000004100 */
[----:B------:R-:W-:Y:S02]  /*3950*/  HADD2.F32 R10, -RZ, R38.H1_H1 ;  /* 0x30000026ff0a7230 */ /* 0x000fe40000004100 */
[----:B------:R-:W-:Y:S01]  /*3960*/  FFMA.FTZ R3, R41, R3, R22 ;  /* 0x0000000329037223 */ /* 0x000fe20000010016 */
        /* <DEDUP_REMOVED lines=8> */
.L_x_2990:
[----:B------:R-:W-:Y:S05]  /*39f0*/  @P0 BRA `(.L_x_2991) ;  /* 0x0000000400580947 */ /* 0x000fea0003800000 */
[----:B------:R-:W0:Y:S01]  /*3a00*/  LDS.64 R10, [UR4+0x60] ;  /* 0x00006004ff0a7984 */ /* 0x000e220008000a00 */
[--C-:B------:R-:W-:Y:S02]  /*3a10*/  HADD2.F32 R3, -RZ, R39.reuse.H0_H0 ;  /* 0x20000027ff037230 */ /* 0x100fe40000004100 */
[--C-:B------:R-:W-:Y:S01]  /*3a20*/  HADD2.F32 R0, -RZ, R2.reuse.H0_H0 ;  /* 0x20000002ff007230 */ /* 0x100fe20000004100 */
[----:B------:R-:W1:Y:S01]  /*3a30*/  LDS.64 R22, [UR4+0x68] ;  /* 0x00006804ff167984 */ /* 0x000e620008000a00 */
[----:B------:R-:W-:Y:S02]  /*3a40*/  HADD2.F32 R41, -RZ, R2.H1_H1 ;  /* 0x30000002ff297230 */ /* 0x000fe40000004100 */
        /* <DEDUP_REMOVED lines=81> */
.L_x_2991:
[----:B------:R-:W2:Y:S02]  /*3f60*/  LDG.E.128.CONSTANT R8, desc[UR8][R24.64] ;  /* 0x0000000818087981 */ /* 0x000ea4000c1e9d00 */
[C---:B--2---:R-:W-:Y:S02]  /*3f70*/  LOP3.LUT R30, R8.reuse, 0xf000f, RZ, 0xc0, !PT ;  /* 0x000f000f081e7812 */ /* 0x044fe400078ec0ff */
[----:B------:R-:W-:Y:S02]  /*3f80*/  LOP3.LUT R22, R8, 0xf000f0, RZ, 0xc0, !PT ;  /* 0x00f000f008167812 */ /* 0x000fe400078ec0ff */
[----:B------:R-:W-:Y:S02]  /*3f90*/  SHF.R.U32.HI R8, RZ, 0x8, R8 ;  /* 0x00000008ff087819 */ /* 0x000fe40000011608 */
[----:B------:R-:W-:Y:S02]  /*3fa0*/  LOP3.LUT R28, R10, 0xf000f0, RZ, 0xc0, !PT ;  /* 0x00f000f00a1c7812 */ /* 0x000fe400078ec0ff */
[----:B------:R-:W-:-:S02]  /*3fb0*/  LOP3.LUT R0, R11, 0xf000f, RZ, 0xc0, !PT ;  /* 0x000f000f0b007812 */ /* 0x000fc400078ec0ff */
[----:B------:R-:W-:Y:S02]  /*3fc0*/  LOP3.LUT R24, R11, 0xf000f0, RZ, 0xc0, !PT ;  /* 0x00f000f00b187812 */ /* 0x000fe400078ec0ff */
[C---:B------:R-:W-:Y:S02]  /*3fd0*/  LOP3.LUT R3, R9.reuse, 0xf000f, RZ, 0xc0, !PT ;  /* 0x000f000f09037812 */ /* 0x040fe400078ec0ff */
        /* <DEDUP_REMOVED lines=10> */
[----:B------:R-:W-:Y:S01]  /*4080*/  LOP3.LUT R28, R11, 0xf000f0, RZ, 0xc0, !PT ;  /* 0x00f000f00b1c7812 */ /* 0x000fe200078ec0ff */
[----:B------:R-:W-:Y:S01]  /*4090*/  HFMA2 R27, R27, R4.H0_H0, -72, -72 ;  /* 0xd480d4801b1b7431 */ /* 0x000fe20000040004 */
        /* <DEDUP_REMOVED lines=50> */
[----:B------:R-:W-:Y:S02]  /*43c0*/  HADD2.F32 R3, -RZ, R32.H1_H1 ;  /* 0x30000020ff037230 */ /* 0x000fe40000004100 */
[C---:B------:R-:W-:Y:S01]  /*43d0*/  FFMA.FTZ R41, R8.reuse, R41, R43 ;  /* 0x0000002908297223 */ /* 0x040fe2000001002b */
[----:B------:R-:W-:Y:S01]  /*43e0*/  FFMA.FTZ R39, R39, R8, R0 ;  /* 0x0000000827277223 */ /* 0x000fe20000010000 */
[----:B------:R-:W-:Y:S02]  /*43f0*/  HADD2.F32 R0, -RZ, R9.H0_H0 ;  /* 0x20000009ff007230 */ /* 0x000fe40000004100 */
[C---:B------:R-:W-:Y:S01]  /*4400*/  FFMA.FTZ R43, R8.reuse, R3, R2 ;  /* 0x00000003082b7223 */ /* 0x040fe20000010002 */
[----:B------:R-:W-:Y:S01]  /*4410*/  FFMA.FTZ R3, R8, R45, R4 ;  /* 0x0000002d08037223 */ /* 0x000fe20000010004 */
[----:B------:R-:W-:-:S02]  /*4420*/  HADD2.F32 R4, -RZ, R28.H0_H0 ;  /* 0x2000001cff047230 */ /* 0x000fc40000004100 */
[----:B------:R-:W-:Y:S02]  /*4430*/  HADD2.F32 R2, -RZ, R27.H0_H0 ;  /* 0x2000001bff027230 */ /* 0x000fe40000004100 */
        /* <DEDUP_REMOVED lines=9> */
[----:B------:R-:W-:Y:S01]  /*44d0*/  FFMA.FTZ R41, R39, R9, R4 ;  /* 0x0000000927297223 */ /* 0x000fe20000010004 */
[----:B-1----:R-:W-:Y:S02]  /*44e0*/  HADD2.F32 R0, -RZ, R10.H0_H0 ;  /* 0x2000000aff007230 */ /* 0x002fe40000004100 */
[C---:B------:R-:W-:Y:S01]  /*44f0*/  FFMA.FTZ R39, R9.reuse, R8, R38 ;  /* 0x0000000809277223 */ /* 0x040fe20000010026 */
[----:B------:R-:W-:Y:S02]  /*4500*/  HADD2.F32 R8, -RZ, R25.H1_H1 ;  /* 0x30000019ff087230 */ /* 0x000fe40000004100 */
[----:B------:R-:W-:Y:S01]  /*4510*/  FFMA.FTZ R3, R9, R3, R2 ;  /* 0x0000000309037223 */ /* 0x000fe20000010002 */
[----:B------:R-:W-:-:S02]  /*4520*/  HADD2.F32 R2, -RZ, R35.H0_H0 ;  /* 0x20000023ff027230 */ /* 0x000fc40000004100 */
[----:B------:R-:W-:Y:S02]  /*4530*/  HADD2.F32 R4, -RZ, R34.H0_H0 ;  /* 0x20000022ff047230 */ /* 0x000fe40000004100 */
        /* <DEDUP_REMOVED lines=16> */
[----:B------:R-:W-:Y:S02]  /*4640*/  HADD2.F32 R38, -RZ, R30.H1_H1 ;  /* 0x3000001eff267230 */ /* 0x000fe40000004100 */
[----:B------:R-:W-:Y:S02]  /*4650*/  HADD2.F32 R11, -RZ, R11.H1_H1 ;  /* 0x3000000bff0b7230 */ /* 0x000fe40000004100 */
[----:B------:R-:W-:Y:S01]  /*4660*/  FFMA.FTZ R0, R4, R2, R41 ;  /* 0x0000000204007223 */ /* 0x000fe20000010029 */
[----:B------:R-:W-:Y:S02]  /*4670*/  HADD2.F32 R3, -RZ, R24.H1_H1 ;  /* 0x30000018ff037230 */ /* 0x000fe40000004100 */
[----:B------:R-:W-:Y:S01]  /*4680*/  FFMA.FTZ R9, R10, R38, R9 ;  /* 0x000000260a097223 */ /* 0x000fe20000010009 */
[----:B------:R-:W-:Y:S02]  /*4690*/  HADD2.F32 R4, -RZ, R23.H0_H0 ;  /* 0x20000017ff047230 */ /* 0x000fe40000004100 */
[----:B------:R-:W-:-:S02]  /*46a0*/  HADD2.F32 R8, -RZ, R22.H0_H0 ;  /* 0x20000016ff087230 */ /* 0x000fc40000004100 */
        /* <DEDUP_REMOVED lines=8> */
[----:B------:R-:W-:Y:S01]  /*4730*/  FFMA.FTZ R3, R11, R3, R4 ;  /* 0x000000030b037223 */ /* 0x000fe20000010004 */
[----:B------:R-:W-:Y:S01]  /*4740*/  FMUL.FTZ R0, R15, R0 ;  /* 0x000000000f007220 */ /* 0x000fe20000410000 */
[C---:B------:R-:W-:Y:S01]  /*4750*/  FFMA.FTZ R8, R11.reuse, R8, R43 ;  /* 0x000000080b087223 */ /* 0x040fe2000001002b */
        /* <DEDUP_REMOVED lines=12> */
.L_x_2992:
        /* <DEDUP_REMOVED lines=30> */
[----:B------:R-:W-:Y:S01]  /*4a00*/  FFMA.FTZ R33, R37, R11, R4 ;  /* 0x0000000b25217223 */ /* 0x000fe20000010004 */
        /* <DEDUP_REMOVED lines=56> */
.L_x_2985:
[----:B------:R-:W0:Y:S01]  /*4d90*/  LDC R9, c[0x0][0x23c] ;  /* 0x00008f00ff097b82 */ /* 0x000e220000000800 */
[----:B------:R-:W-:Y:S01]  /*4da0*/  IADD3 R21, R21, 0x20, RZ ;  /* 0x0000002015157810 */ /* 0x000fe20007ffe0ff */
[----:B------:R-:W-:-:S03]  /*4db0*/  UIADD3 UR4, UR4, 0x40, URZ ;  /* 0x0000004004047890 */ /* 0x000fc6000fffe03f */
[C---:B------:R-:W-:Y:S02]  /*4dc0*/  ISETP.GE.AND P2, PT, R21.reuse, UR5, PT ;  /* 0x0000000515007c0c */ /* 0x040fe4000bf46270 */
[----:B------:R-:W-:Y:S01]  /*4dd0*/  ISETP.LT.AND P3, PT, R21, R20, PT ;  /* 0x000000141500720c */ /* 0x000fe20003f61270 */
[----:B0-----:R-:W-:-:S12]  /*4de0*/  IMAD.WIDE R6, R9, 0x10, R6 ;  /* 0x0000001009067825 */ /* 0x001fd800078e0206 */
[----:B------:R-:W-:Y:S05]  /*4df0*/  @!P2 BRA P3, `(.L_x_2993) ;  /* 0xffffffc40098a947 */ /* 0x000fea000183ffff */
.L_x_2984:
        /* <DEDUP_REMOVED lines=20> */
.L_x_2997:
[----:B------:R-:W0:Y:S02]  /*4f40*/  LDS R4, [R10] ;  /* 0x000000000a047984 */ /* 0x000e240000000800 */
[----:B0-----:R-:W-:-:S10]  /*4f50*/  HFMA2.MMA R5, R4, 1, 1, R16 ;  /* 0x3c003c0004057835 */ /* 0x001fd40000000010 */
[----:B------:R-:W0:Y:S02]  /*4f60*/  ATOMS.CAST.SPIN R5, [R10], R4, R5 ;  /* 0x000000040a05738d */ /* 0x000e240001800005 */
[----:B0-----:R-:W-:-:S13]  /*4f70*/  ISETP.EQ.U32.AND P0, PT, R5, 0x1, PT ;  /* 0x000000010500780c */ /* 0x001fda0003f02070 */
[----:B------:R-:W-:Y:S05]  /*4f80*/  @!P0 BRA `(.L_x_2997) ;  /* 0xfffffffc00ec8947 */ /* 0x000fea000383ffff */
[----:B------:R-:W-:Y:S05]  /*4f90*/  BRA `(.L_x_2995) ;  /* 0x00000000000c7947 */ /* 0x000fea0003800000 */
.L_x_2996:
[----:B------:R-:W2:Y:S02]  /*4fa0*/  LD.E R4, desc[UR8][R6.64] ;  /* 0x0000000806047980 */ /* 0x000ea4000c101900 */
[----:B--2---:R-:W-:-:S05]  /*4fb0*/  IADD3 R5, R16, R4, RZ ;  /* 0x0000000410057210 */ /* 0x004fca0007ffe0ff */
[----:B------:R0:W-:Y:S02]  /*4fc0*/  ST.E desc[UR8][R6.64], R5 ;  /* 0x0000000506007985 */ /* 0x0001e4000c101908 */
.L_x_2995:
[----:B------:R-:W-:Y:S05]  /*4fd0*/  BSYNC B0 ;  /* 0x0000000000007941 */ /* 0x000fea0003800000 */
.L_x_2994:
[----:B------:R1:W-:Y:S01]  /*4fe0*/  ATOM.E.ADD.F16x2.RN.STRONG.GPU P0, RZ, desc[UR8][R6.64+0x4], R17 ;  /* 0x0000041106ff79a2 */ /* 0x0003e2000810e1c8 */
[----:B------:R-:W-:Y:S04]  /*4ff0*/  BSSY B0, `(.L_x_2998) ;  /* 0x000000f000007945 */ /* 0x000fe80003800000 */
[----:B-1----:R-:W-:Y:S05]  /*5000*/  @P0 BRA `(.L_x_2999) ;  /* 0x0000000000340947 */ /* 0x002fea0003800000 */
[----:B------:R-:W1:Y:S02]  /*5010*/  QSPC.E.S P0, RZ, [R6+0x4] ;  /* 0x0000040006ff73aa */ /* 0x000e640000000500 */
[----:B-1----:R-:W-:Y:S05]  /*5020*/  @!P0 BRA `(.L_x_3000) ;  /* 0x0000000000208947 */ /* 0x002fea0003800000 */
[----:B------:R-:W-:-:S04]  /*5030*/  MOV R4, R6 ;  /* 0x0000000600047202 */ /* 0x000fc80000000f00 */
[----:B0-----:R-:W-:-:S07]  /*5040*/  MOV R6, R4 ;  /* 0x0000000400067202 */ /* 0x001fce0000000f00 */
.L_x_3001:
[----:B------:R-:W0:Y:S02]  /*5050*/  LDS R4, [R6+0x4] ;  /* 0x0000040006047984 */ /* 0x000e240000000800 */
[----:B0-----:R-:W-:-:S06]  /*5060*/  HADD2 R5, R4, R17 ;  /* 0x0000001104057230 */ /* 0x001fcc0000000000 */
[----:B------:R-:W0:Y:S02]  /*5070*/  ATOMS.CAST.SPIN R5, [R6+0x4], R4, R5 ;  /* 0x000004040605738d */ /* 0x000e240001800005 */
[----:B0-----:R-:W-:-:S13]  /*5080*/  ISETP.EQ.U32.AND P0, PT, R5, 0x1, PT ;  /* 0x000000010500780c */ /* 0x001fda0003f02070 */
[----:B------:R-:W-:Y:S05]  /*5090*/  @!P0 BRA `(.L_x_3001) ;  /* 0xfffffffc00ec8947 */ /* 0x000fea000383ffff */
[----:B------:R-:W-:Y:S05]  /*50a0*/  BRA `(.L_x_2999) ;  /* 0x00000000000c7947 */ /* 0x000fea0003800000 */
.L_x_3000:
[----:B------:R-:W0:Y:S02]  /*50b0*/  LD.E R4, desc[UR8][R6.64+0x4] ;  /* 0x0000040806047980 */ /* 0x000e24000c101900 */
[----:B0-----:R-:W-:-:S05]  /*50c0*/  IADD3 R5, R17, R4, RZ ;  /* 0x0000000411057210 */ /* 0x001fca0007ffe0ff */
[----:B------:R1:W-:Y:S02]  /*50d0*/  ST.E desc[UR8][R6.64+0x4], R5 ;  /* 0x0000040506007985 */ /* 0x0003e4000c101908 */
.L_x_2999:
[----:B------:R-:W-:Y:S05]  /*50e0*/  BSYNC B0 ;  /* 0x0000000000007941 */ /* 0x000fea0003800000 */
.L_x_2998:
        /* <DEDUP_REMOVED lines=11> */
.L_x_3005:
[----:B------:R-:W0:Y:S02]  /*51a0*/  LDS R2, [R0] ;  /* 0x0000000000027984 */ /* 0x000e240000000800 */
[----:B0-----:R-:W-:-:S10]  /*51b0*/  HFMA2.MMA R3, R2, 1, 1, R18 ;  /* 0x3c003c0002037835 */ /* 0x001fd40000000012 */
[----:B------:R-:W0:Y:S02]  /*51c0*/  ATOMS.CAST.SPIN R3, [R0], R2, R3 ;  /* 0x000000020003738d */ /* 0x000e240001800003 */
[----:B0-----:R-:W-:-:S13]  /*51d0*/  ISETP.EQ.U32.AND P0, PT, R3, 0x1, PT ;  /* 0x000000010300780c */ /* 0x001fda0003f02070 */
[----:B------:R-:W-:Y:S05]  /*51e0*/  @!P0 BRA `(.L_x_3005) ;  /* 0xfffffffc00ec8947 */ /* 0x000fea000383ffff */
[----:B------:R-:W-:Y:S05]  /*51f0*/  BRA `(.L_x_3003) ;  /* 0x00000000000c7947 */ /* 0x000fea0003800000 */
.L_x_3004:
[----:B------:R-:W2:Y:S02]  /*5200*/  LD.E R0, desc[UR8][R4.64] ;  /* 0x0000000804007980 */ /* 0x000ea4000c101900 */
[----:B--2---:R-:W-:-:S05]  /*5210*/  IADD3 R3, R18, R0, RZ ;  /* 0x0000000012037210 */ /* 0x004fca0007ffe0ff */
[----:B------:R0:W-:Y:S02]  /*5220*/  ST.E desc[UR8][R4.64], R3 ;  /* 0x0000000304007985 */ /* 0x0001e4000c101908 */
.L_x_3003:
[----:B------:R-:W-:Y:S05]  /*5230*/  BSYNC B0 ;  /* 0x0000000000007941 */ /* 0x000fea0003800000 */
.L_x_3002:
[----:B------:R1:W-:Y:S02]  /*5240*/  ATOM.E.ADD.F16x2.RN.STRONG.GPU P0, RZ, desc[UR8][R4.64+0x4], R19 ;  /* 0x0000041304ff79a2 */ /* 0x0003e4000810e1c8 */
[----:B-1----:R-:W-:Y:S05]  /*5250*/  @P0 EXIT ;  /* 0x000000000000094d */ /* 0x002fea0003800000 */
[----:B------:R-:W1:Y:S02]  /*5260*/  QSPC.E.S P0, RZ, [R4+0x4] ;  /* 0x0000040004ff73aa */ /* 0x000e640000000500 */
[----:B-1----:R-:W-:Y:S05]  /*5270*/  @!P0 BRA `(.L_x_3006) ;  /* 0x0000000000208947 */ /* 0x002fea0003800000 */
[----:B------:R-:W-:-:S04]  /*5280*/  MOV R2, R4 ;  /* 0x0000000400027202 */ /* 0x000fc80000000f00 */
[----:B------:R-:W-:-:S07]  /*5290*/  MOV R0, R2 ;  /* 0x0000000200007202 */ /* 0x000fce0000000f00 */
.L_x_3007:
[----:B------:R-:W0:Y:S02]  /*52a0*/  LDS R2, [R0+0x4] ;  /* 0x0000040000027984 */ /* 0x000e240000000800 */
[----:B0-----:R-:W-:-:S06]  /*52b0*/  HADD2 R3, R2, R19 ;  /* 0x0000001302037230 */ /* 0x001fcc0000000000 */
[----:B------:R-:W0:Y:S02]  /*52c0*/  ATOMS.CAST.SPIN R3, [R0+0x4], R2, R3 ;  /* 0x000004020003738d */ /* 0x000e240001800003 */
[----:B0-----:R-:W-:-:S13]  /*52d0*/  ISETP.EQ.U32.AND P0, PT, R3, 0x1, PT ;  /* 0x000000010300780c */ /* 0x001fda0003f02070 */
[----:B------:R-:W-:Y:S05]  /*52e0*/  @!P0 BRA `(.L_x_3007) ;  /* 0xfffffffc00ec8947 */ /* 0x000fea000383ffff */
[----:B------:R-:W-:Y:S05]  /*52f0*/  EXIT ;  /* 0x000000000000794d */ /* 0x000fea0003800000 */
.L_x_3006:
[----:B------:R-:W0:Y:S02]  /*5300*/  LD.E R0, desc[UR8][R4.64+0x4] ;  /* 0x0000040804007980 */ /* 0x000e24000c101900 */
[----:B0-----:R-:W-:-:S05]  /*5310*/  IADD3 R3, R19, R0, RZ ;  /* 0x0000000013037210 */ /* 0x001fca0007ffe0ff */
[----:B------:R-:W-:Y:S01]  /*5320*/  ST.E desc[UR8][R4.64+0x4], R3 ;  /* 0x0000040304007985 */ /* 0x000fe2000c101908 */
[----:B------:R-:W-:Y:S05]  /*5330*/  EXIT ;  /* 0x000000000000794d */ /* 0x000fea0003800000 */
.L_x_3008:
        /* <DEDUP_REMOVED lines=12> */
.L_x_3714:


//--------------------- .text._Z23gemm_half_q_half_kernelILi2ELi12ELb1ELb0ELi32EEvPK6__halfPKjS4_S2_PS0_iiiiPKtS7_iiiiiibS2_i --------------------------
	.section	.text._Z23gemm_half_q_half_kernelILi2ELi12ELb1ELb0ELi32EEvPK6__halfPKjS4_S2_PS0_iiiiPKtS7_iiiiiibS2_i,"ax",@progbits
	.align	128
        .global         _Z23gemm_half_q_half_kernelILi2ELi12ELb1ELb0ELi32EEvPK6__halfPKjS4_S2_PS0_iiiiPKtS7_iiiiiibS2_i
        .type           _Z23gemm_half_q_half_kernelILi2ELi12ELb1ELb0ELi32EEvPK6__halfPKjS4_S2_PS0_iiiiPKtS7_iiiiiibS2_i,@function
        .size           _Z23gemm_half_q_half_kernelILi2ELi12ELb1ELb0ELi32EEvPK6__halfPKjS4_S2_PS0_iiiiPKtS7_iiiiiibS2_i,(.L_x_3715 - _Z23gemm_half_q_half_kernelILi2ELi12ELb1ELb0ELi32EEvPK6__halfPKjS4_S2_PS0_iiiiPKtS7_iiiiiibS2_i)
        .other          _Z23gemm_half_q_half_kernelILi2ELi12ELb1ELb0ELi32EEvPK6__halfPKjS4_S2_PS0_iiiiPKtS7_iiiiiibS2_i,@"STO_CUDA_ENTRY STV_DEFAULT"
_Z23gemm_half_q_half_kernelILi2ELi12ELb1ELb0ELi32EEvPK6__halfPKjS4_S2_PS0_iiiiPKtS7_iiiiiibS2_i:
.text._Z23gemm_half_q_half_kernelILi2ELi12ELb1ELb0ELi32EEvPK6__halfPKjS4_S2_PS0_iiiiPKtS7_iiiiiibS2_i:
        /* <DEDUP_REMOVED lines=24> */
.L_x_3009:
        /* <DEDUP_REMOVED lines=37> */
.L_x_3014:
        /* <DEDUP_REMOVED lines=16> */
.L_x_3013:
        /* <DEDUP_REMOVED lines=16> */
.L_x_3012:
        /* <DEDUP_REMOVED lines=17> */
.L_x_3016:
        /* <DEDUP_REMOVED lines=16> */
.L_x_3015:
        /* <DEDUP_REMOVED lines=14> */
.L_x_3011:
[----:B------:R-:W-:Y:S05]  /*08c0*/  BSYNC B0 ;  /* 0x0000000000007941 */ /* 0x000fea0003800000 */
.L_x_3010:
        /* <DEDUP_REMOVED lines=21> */
.L_x_3019:
        /* <DEDUP_REMOVED lines=11> */
.L_x_3018:
        /* <DEDUP_REMOVED lines=10> */
.L_x_3017:
[----:B------:R-:W0:Y:S08]  /*0b70*/  LDC R25, c[0x0][0x25c] ;  /* 0x00009700ff197b82 */ /* 0x000e300000000800 */
[----:B------:R-:W-:Y:S01]  /*0b80*/  BAR.SYNC.DEFER_BLOCKING 0x0 ;  /* 0x0000000000007b1d */ /* 0x000fe20000010000 */
[----:B------:R-:W-:-:S07]  /*0b90*/  ISETP.GE.AND P0, PT, R87, R88, PT ;  /* 0x000000585700720c */ /* 0x000fce0003f06270 */
[----:B------:R-:W3:Y:S06]  /*0ba0*/  LDC R12, c[0x0][0x264] ;  /* 0x00009900ff0c7b82 */ /* 0x000eec0000000800 */
[----:B------:R-:W-:Y:S05]  /*0bb0*/  @P0 BRA `(.L_x_3020) ;  /* 0x0000000000d40947 */ /* 0x000fea0003800000 */
[----:B--2---:R-:W2:Y:S01]  /*0bc0*/  LDC.64 R2, c[0x0][0x248] ;  /* 0x00009200ff027b82 */ /* 0x004ea20000000a00 */
[----:B------:R-:W-:-:S07]  /*0bd0*/  SHF.L.U32 R7, R4, 0x6, RZ ;  /* 0x0000000604077819 */ /* 0x000fce00000006ff */
[----:B------:R-:W4:Y:S08]  /*0be0*/  LDC.64 R4, c[0x0][0x220] ;  /* 0x00008800ff047b82 */ /* 0x000f300000000a00 */
[----:B-1----:R-:W1:Y:S01]  /*0bf0*/  LDC.64 R10, c[0x0][0x228] ;  /* 0x00008a00ff0a7b82 */ /* 0x002e620000000a00 */
        /* <DEDUP_REMOVED lines=9> */
.L_x_3021:
        /* <DEDUP_REMOVED lines=9> */
[----:B------:R1:W4:Y:S01]  /*0d20*/  LDG.E.U16.CONSTANT R24, desc[UR8][R14.64] ;  /* 0x000000080e187981 */ /* 0x000322000c1e9500 */
[----:B------:R-:W-:-:S05]  /*0d30*/  IMAD.WIDE R8, R8, 0x2, R10 ;  /* 0x0000000208087825 */ /* 0x000fca00078e020a */
        /* <DEDUP_REMOVED lines=17> */
[----:B------:R-:W-:-:S02]  /*0e50*/  IMAD R21, R21, R21, RZ ;  /* 0x0000001515157224 */ /* 0x000fc400078e02ff */
[----:B------:R-:W-:Y:S01]  /*0e60*/  IMAD R22, R22, R22, RZ ;  /* 0x0000001616167224 */ /* 0x000fe200078e02ff */
[----:B------:R-:W3:Y:S01]  /*0e70*/  I2F.F16 R6, R15 ;  /* 0x0000000f00067306 */ /* 0x000ee20000200c00 */
[----:B------:R-:W-:-:S07]  /*0e80*/  ISETP.GE.AND P2, PT, R19, R88, PT ;  /* 0x000000581300720c */ /* 0x000fce0003f46270 */
        /* <DEDUP_REMOVED lines=8> */
.L_x_3020:
        /* <DEDUP_REMOVED lines=8> */
[----:B-1----:R-:W-:Y:S02]  /*0f90*/  LEA.HI R10, R3, R2, RZ, 0x5 ;  /* 0x00000002030a7211 */ /* 0x002fe400078f28ff */
[----:B------:R-:W-:Y:S02]  /*0fa0*/  CS2R R2, SRZ ;  /* 0x0000000000027805 */ /* 0x000fe4000001ff00 */
[C---:B0-----:R-:W-:Y:S02]  /*0fb0*/  ISETP.GT.AND P3, PT, R87.reuse, R25, PT ;  /* 0x000000195700720c */ /* 0x041fe40003f64270 */
[----:B---3--:R-:W-:Y:S01]  /*0fc0*/  ISETP.GT.AND P5, PT, R87, R12, PT ;  /* 0x0000000c5700720c */ /* 0x008fe20003fa4270 */
        /* <DEDUP_REMOVED lines=8> */
.L_x_3022:
        /* <DEDUP_REMOVED lines=8> */
.L_x_3023:
        /* <DEDUP_REMOVED lines=11> */
.L_x_3024:
        /* <DEDUP_REMOVED lines=8> */
.L_x_3025:
        /* <DEDUP_REMOVED lines=8> */
.L_x_3026:
        /* <DEDUP_REMOVED lines=8> */
[----:B------:R-:W-:-:S03]  /*1300*/  PRMT R4, RZ, 0x5410, RZ ;  /* 0x00005410ff047816 */ /* 0x000fc600000000ff */
[----:B------:R-:W-:Y:S01]  /*1310*/  IMAD R3, R2, R85, RZ ;  /* 0x0000005502037224 */ /* 0x000fe200078e02ff */
[----:B------:R-:W-:-:S04]  /*1320*/  SHF.R.S32.HI R2, RZ, 0x1f, R0 ;  /* 0x0000001fff027819 */ /* 0x000fc80000011400 */
[----:B------:R-:W-:-:S04]  /*1330*/  IADD3 R0, P2, R0, R3, RZ ;  /* 0x0000000300007210 */ /* 0x000fc80007f5e0ff */
[----:B------:R-:W-:Y:S02]  /*1340*/  LEA.HI.X.SX32 R3, R3, R2, 0x1, P2 ;  /* 0x0000000203037211 */ /* 0x000fe400010f0eff */
[C---:B------:R-:W-:Y:S01]  /*1350*/  LEA R14, P2, R0.reuse, UR6, 0x2 ;  /* 0x00000006000e7c11 */ /* 0x040fe2000f8410ff */
[----:B0-----:R-:W-:Y:S01]  /*1360*/  ULEA UR4, UR5, UR4, 0x18 ;  /* 0x0000000405047291 */ /* 0x001fe2000f8ec03f */
[----:B------:R-:W-:Y:S02]  /*1370*/  PRMT R2, RZ, 0x5410, RZ ;  /* 0x00005410ff027816 */ /* 0x000fe400000000ff */
[----:B------:R-:W-:Y:S02]  /*1380*/  LEA.HI.X R15, R0, UR7, R3, 0x2, P2 ;  /* 0x00000007000f7c11 */ /* 0x000fe400090f1403 */
[----:B------:R-:W-:Y:S01]  /*1390*/  PRMT R3, RZ, 0x5410, RZ ;  /* 0x00005410ff037816 */ /* 0x000fe200000000ff */
[----:B------:R-:W-:Y:S06]  /*13a0*/  @P0 BRA `(.L_x_3027) ;  /* 0x0000003800940947 */ /* 0x000fec0003800000 */
        /* <DEDUP_REMOVED lines=9> */
.L_x_3036:
        /* <DEDUP_REMOVED lines=9> */
[----:B------:R-:W-:-:S02]  /*14d0*/  PRMT R0, R86, 0x9910, RZ ;  /* 0x0000991056007816 */ /* 0x000fc400000000ff */
[----:B------:R-:W-:Y:S02]  /*14e0*/  MOV R10, 0x2c00 ;  /* 0x00002c00000a7802 */ /* 0x000fe40000000f00 */
[----:B------:R-:W-:Y:S02]  /*14f0*/  ISETP.NE.AND P2, PT, R0, RZ, PT ;  /* 0x000000ff0000720c */ /* 0x000fe40003f45270 */
[----:B------:R-:W-:Y:S02]  /*1500*/  PRMT R6, R6, 0x5410, R10 ;  /* 0x0000541006067816 */ /* 0x000fe4000000000a */
[C---:B--2---:R-:W-:Y:S02]  /*1510*/  LOP3.LUT R0, R28.reuse, 0xf000f, RZ, 0xc0, !PT ;  /* 0x000f000f1c007812 */ /* 0x044fe400078ec0ff */
        /* <DEDUP_REMOVED lines=35> */
[-C--:B------:R-:W-:Y:S02]  /*1750*/  HFMA2 R42, R43, R6.reuse.H1_H1, -72, -72 ;  /* 0xd480d4802b2a7431 */ /* 0x080fe40000060006 */
[----:B------:R-:W-:Y:S02]  /*1760*/  HADD2 R43, R44, -1032, -1032 ;  /* 0xe408e4082c2b7430 */ /* 0x000fe40000000000 */
[-C--:B------:R-:W-:Y:S02]  /*1770*/  HFMA2 R44, R45, R6.reuse.H1_H1, -72, -72 ;  /* 0xd480d4802d2c7431 */ /* 0x080fe40000060006 */
[----:B------:R-:W-:-:S02]  /*1780*/  HFMA2 R50, R51, R6.H1_H1, -72, -72 ;  /* 0xd480d48033327431 */ /* 0x000fc40000060006 */
[----:B------:R-:W-:Y:S02]  /*1790*/  HADD2 R39, R0, -1032, -1032 ;  /* 0xe408e40800277430 */ /* 0x000fe40000000000 */
[-C--:B------:R-:W-:Y:S02]  /*17a0*/  HFMA2 R37, R37, R6.reuse.H1_H1, -72, -72 ;  /* 0xd480d48025257431 */ /* 0x080fe40000060006 */
[----:B------:R-:W-:Y:S02]  /*17b0*/  HADD2 R38, R38, -1032, -1032 ;  /* 0xe408e40826267430 */ /* 0x000fe40000000000 */
[----:B------:R-:W-:Y:S02]  /*17c0*/  HFMA2 R40, R29, R6.H1_H1, -72, -72 ;  /* 0xd480d4801d287431 */ /* 0x000fe40000060006 */
[----:B------:R-:W-:Y:S02]  /*17d0*/  HADD2 R41, R41, -1032, -1032 ;  /* 0xe408e40829297430 */ /* 0x000fe40000000000 */
[----:B------:R-:W-:-:S02]  /*17e0*/  HADD2 R45, R10, -1032, -1032 ;  /* 0xe408e4080a2d7430 */ /* 0x000fc40000000000 */
[-C--:B------:R-:W-:Y:S02]  /*17f0*/  HFMA2 R46, R11, R6.reuse.H1_H1, -72, -72 ;  /* 0xd480d4800b2e7431 */ /* 0x080fe40000060006 */
[----:B------:R-:W-:Y:S02]  /*1800*/  HADD2 R47, R12, -1032, -1032 ;  /* 0xe408e4080c2f7430 */ /* 0x000fe40000000000 */
[-C--:B------:R-:W-:Y:S02]  /*1810*/  HFMA2 R48, R31, R6.reuse.H1_H1, -72, -72 ;  /* 0xd480d4801f307431 */ /* 0x080fe40000060006 */
[----:B------:R-:W-:Y:S02]  /*1820*/  HADD2 R49, R49, -1032, -1032 ;  /* 0xe408e40831317430 */ /* 0x000fe40000000000 */
        /* <DEDUP_REMOVED lines=89> */
.L_x_3029:
        /* <DEDUP_REMOVED lines=42> */
[----:B------:R-:W-:Y:S02]  /*2060*/  HADD2.F32 R12, -RZ, R29.H1_H1 ;  /* 0x3000001dff0c7230 */ /* 0x000fe40000004100 */
[-C--:B------:R-:W-:Y:S01]  /*2070*/  FFMA.FTZ R29, R31, R11.reuse, R0 ;  /* 0x0000000b1f1d7223 */ /* 0x080fe20000010000 */
[----:B------:R-:W-:Y:S02]  /*2080*/  HADD2.F32 R37, -RZ, R49.H0_H0 ;  /* 0x20000031ff257230 */ /* 0x000fe40000004100 */
        /* <DEDUP_REMOVED lines=42> */
.L_x_3030:
[C---:B-----5:R-:W-:Y:S02]  /*2330*/  LOP3.LUT R0, R24.reuse, 0xf000f, RZ, 0xc0, !PT ;  /* 0x000f000f18007812 */ /* 0x060fe400078ec0ff */
[----:B------:R-:W-:Y:S02]  /*2340*/  LOP3.LUT R10, R24, 0xf000f0, RZ, 0xc0, !PT ;  /* 0x00f000f0180a7812 */ /* 0x000fe400078ec0ff */
[----:B------:R-:W-:Y:S02]  /*2350*/  LOP3.LUT R12, R25, 0xf000f0, RZ, 0xc0, !PT ;  /* 0x00f000f0190c7812 */ /* 0x000fe400078ec0ff */
[----:B------:R-:W-:Y:S02]  /*2360*/  SHF.R.U32.HI R24, RZ, 0x8, R24 ;  /* 0x00000008ff187819 */ /* 0x000fe40000011618 */
[----:B------:R-:W-:Y:S02]  /*2370*/  SHF.R.U32.HI R28, RZ, 0x8, R25 ;  /* 0x00000008ff1c7819 */ /* 0x000fe40000011619 */
[----:B------:R-:W-:-:S02]  /*2380*/  LOP3.LUT R29, R26, 0xf000f, RZ, 0xc0, !PT ;  /* 0x000f000f1a1d7812 */ /* 0x000fc400078ec0ff */
[----:B------:R-:W-:Y:S02]  /*2390*/  LOP3.LUT R30, R26, 0xf000f0, RZ, 0xc0, !PT ;  /* 0x00f000f01a1e7812 */ /* 0x000fe400078ec0ff */
[----:B------:R-:W-:Y:S02]  /*23a0*/  SHF.R.U32.HI R40, RZ, 0x8, R27 ;  /* 0x00000008ff287819 */ /* 0x000fe4000001161b */
[----:B------:R-:W-:Y:S02]  /*23b0*/  SHF.R.U32.HI R26, RZ, 0x8, R26 ;  /* 0x00000008ff1a7819 */ /* 0x000fe4000001161a */
[----:B------:R-:W-:Y:S02]  /*23c0*/  LOP3.LUT R11, R25, 0xf000f, RZ, 0xc0, !PT ;  /* 0x000f000f190b7812 */ /* 0x000fe400078ec0ff */
        /* <DEDUP_REMOVED lines=10> */
[----:B------:R-:W-:Y:S01]  /*2470*/  HADD2 R31, R31, -1032, -1032 ;  /* 0xe408e4081f1f7430 */ /* 0x000fe20000000000 */
[----:B------:R-:W-:Y:S01]  /*2480*/  LOP3.LUT R24, R24, 0xf000f0, RZ, 0xc0, !PT ;  /* 0x00f000f018187812 */ /* 0x000fe200078ec0ff */
[----:B------:R-:W-:Y:S01]  /*2490*/  HFMA2 R37, R37, R6.H1_H1, -72, -72 ;  /* 0xd480d48025257431 */ /* 0x000fe20000060006 */
        /* <DEDUP_REMOVED lines=20> */
[----:B------:R-:W-:Y:S01]  /*25e0*/  HFMA2 R41, R41, R6.H1_H1, -72, -72 ;  /* 0xd480d48029297431 */ /* 0x000fe20000060006 */
[----:B------:R-:W-:Y:S01]  /*25f0*/  LOP3.LUT R47, R40, 0x64006400, RZ, 0xfc, !PT ;  /* 0x64006400282f7812 */ /* 0x000fe200078efcff */
[----:B------:R-:W-:Y:S01]  /*2600*/  HADD2 R40, R10, -1032, -1032 ;  /* 0xe408e4080a287430 */ /* 0x000fe20000000000 */
[----:B------:R-:W-:Y:S01]  /*2610*/  LOP3.LUT R26, R20, 0xf000f, RZ, 0xc0, !PT ;  /* 0x000f000f141a7812 */ /* 0x000fe200078ec0ff */
[----:B------:R-:W-:-:S02]  /*2620*/  HADD2 R42, R12, -1032, -1032 ;  /* 0xe408e4080c2a7430 */ /* 0x000fc40000000000 */
[-C--:B------:R-:W-:Y:S02]  /*2630*/  HFMA2 R43, R43, R6.reuse.H1_H1, -72, -72 ;  /* 0xd480d4802b2b7431 */ /* 0x080fe40000060006 */
[----:B------:R-:W-:Y:S02]  /*2640*/  HADD2 R44, R44, -1032, -1032 ;  /* 0xe408e4082c2c7430 */ /* 0x000fe40000000000 */
[-C--:B------:R-:W-:Y:S02]  /*2650*/  HFMA2 R45, R45, R6.reuse.H1_H1, -72, -72 ;  /* 0xd480d4802d2d7431 */ /* 0x080fe40000060006 */
[----:B------:R-:W-:Y:S02]  /*2660*/  HADD2 R46, R46, -1032, -1032 ;  /* 0xe408e4082e2e7430 */ /* 0x000fe40000000000 */
[----:B------:R-:W-:Y:S01]  /*2670*/  HFMA2 R47, R47, R6.H1_H1, -72, -72 ;  /* 0xd480d4802f2f7431 */ /* 0x000fe20000060006 */
        /* <DEDUP_REMOVED lines=87> */
.L_x_3031:
        /* <DEDUP_REMOVED lines=34> */
[-C--:B------:R-:W-:Y:S01]  /*2e10*/  FFMA.FTZ R0, R27, R51.reuse, R0 ;  /* 0x000000331b007223 */ /* 0x080fe20000010000 */
[----:B------:R-:W-:Y:S02]  /*2e20*/  HADD2.F32 R27, -RZ, R40.H0_H0 ;  /* 0x20000028ff1b7230 */ /* 0x000fe40000004100 */
[-C--:B------:R-:W-:Y:S01]  /*2e30*/  FFMA.FTZ R30, R37, R51.reuse, R12 ;  /* 0x00000033251e7223 */ /* 0x080fe2000001000c */
[----:B------:R-:W-:Y:S01]  /*2e40*/  FFMA.FTZ R28, R11, R51, R10 ;  /* 0x000000330b1c7223 */ /* 0x000fe2000001000a */
[----:B-1----:R-:W-:Y:S02]  /*2e50*/  HADD2.F32 R11, -RZ, R24.H0_H0 ;  /* 0x20000018ff0b7230 */ /* 0x002fe40000004100 */
        /* <DEDUP_REMOVED lines=48> */
.L_x_3032:
[----:B------:R-:W-:Y:S02]  /*3160*/  LOP3.LUT R0, R20, 0xf000f0, RZ, 0xc0, !PT ;  /* 0x00f000f014007812 */ /* 0x000fe400078ec0ff */
[C---:B------:R-:W-:Y:S02]  /*3170*/  LOP3.LUT R25, R22.reuse, 0xf000f, RZ, 0xc0, !PT ;  /* 0x000f000f16197812 */ /* 0x040fe400078ec0ff */
[----:B------:R-:W-:Y:S02]  /*3180*/  LOP3.LUT R29, R22, 0xf000f0, RZ, 0xc0, !PT ;  /* 0x00f000f0161d7812 */ /* 0x000fe400078ec0ff */
        /* <DEDUP_REMOVED lines=45> */
[C---:B------:R-:W-:Y:S01]  /*3460*/  LOP3.LUT R22, R16.reuse, 0xf000f, RZ, 0xc0, !PT ;  /* 0x000f000f10167812 */ /* 0x040fe200078ec0ff */
[----:B------:R-:W-:Y:S01]  /*3470*/  HADD2 R39, R12, -1032, -1032 ;  /* 0xe408e4080c277430 */ /* 0x000fe20000000000 */
[----:B------:R-:W-:Y:S01]  /*3480*/  LOP3.LUT R23, R16, 0xf000f0, RZ, 0xc0, !PT ;  /* 0x00f000f010177812 */ /* 0x000fe200078ec0ff */
[----:B------:R-:W-:-:S02]  /*3490*/  HADD2 R41, R20, -1032, -1032 ;  /* 0xe408e40814297430 */ /* 0x000fc40000000000 */
        /* <DEDUP_REMOVED lines=88> */
.L_x_3033:
        /* <DEDUP_REMOVED lines=87> */
.L_x_3034:
[C---:B------:R-:W-:Y:S02]  /*3f90*/  LOP3.LUT R10, R17.reuse, 0xf000f, RZ, 0xc0, !PT ;  /* 0x000f000f110a7812 */ /* 0x040fe400078ec0ff */
[----:B------:R-:W-:Y:S02]  /*3fa0*/  LOP3.LUT R0, R17, 0xf000f0, RZ, 0xc0, !PT ;  /* 0x00f000f011007812 */ /* 0x000fe400078ec0ff */
[----:B------:R-:W-:Y:S02]  /*3fb0*/  LOP3.LUT R12, R19, 0xf000f0, RZ, 0xc0, !PT ;  /* 0x00f000f0130c7812 */ /* 0x000fe400078ec0ff */
[----:B------:R-:W-:Y:S02]  /*3fc0*/  SHF.R.U32.HI R17, RZ, 0x8, R17 ;  /* 0x00000008ff117819 */ /* 0x000fe40000011611 */
[----:B------:R-:W-:Y:S02]  /*3fd0*/  SHF.R.U32.HI R28, RZ, 0x8, R18 ;  /* 0x00000008ff1c7819 */ /* 0x000fe40000011612 */
[----:B------:R-:W-:-:S02]  /*3fe0*/  SHF.R.U32.HI R16, RZ, 0x8, R16 ;  /* 0x00000008ff107819 */ /* 0x000fc40000011610 */
[----:B------:R-:W-:Y:S02]  /*3ff0*/  LOP3.LUT R31, R12, 0x64006400, RZ, 0xfc, !PT ;  /* 0x640064000c1f7812 */ /* 0x000fe400078efcff */
[C---:B------:R-:W-:Y:S02]  /*4000*/  LOP3.LUT R27, R18.reuse, 0xf000f, RZ, 0xc0, !PT ;  /* 0x000f000f121b7812 */ /* 0x040fe400078ec0ff */
[----:B------:R-:W-:Y:S02]  /*4010*/  LOP3.LUT R11, R18, 0xf000f0, RZ, 0xc0, !PT ;  /* 0x00f000f0120b7812 */ /* 0x000fe400078ec0ff */
[----:B------:R-:W-:Y:S02]  /*4020*/  LOP3.LUT R30, R19, 0xf000f, RZ, 0xc0, !PT ;  /* 0x000f000f131e7812 */ /* 0x000fe400078ec0ff */
[----:B------:R-:W-:Y:S02]  /*4030*/  SHF.R.U32.HI R37, RZ, 0x8, R19 ;  /* 0x00000008ff257819 */ /* 0x000fe40000011613 */
        /* <DEDUP_REMOVED lines=126> */
.L_x_3035:
        /* <DEDUP_REMOVED lines=87> */
.L_x_3028:
[----:B------:R-:W0:Y:S01]  /*4d90*/  LDC R85, c[0x0][0x23c] ;  /* 0x00008f00ff557b82 */ /* 0x000e220000000800 */
[----:B------:R-:W-:Y:S01]  /*4da0*/  IADD3 R87, R87, 0x20, RZ ;  /* 0x0000002057577810 */ /* 0x000fe20007ffe0ff */
[----:B------:R-:W-:-:S03]  /*4db0*/  UIADD3 UR4, UR4, 0x40, URZ ;  /* 0x0000004004047890 */ /* 0x000fc6000fffe03f */
[C---:B------:R-:W-:Y:S02]  /*4dc0*/  ISETP.GE.AND P2, PT, R87.reuse, UR5, PT ;  /* 0x0000000557007c0c */ /* 0x040fe4000bf46270 */
[----:B------:R-:W-:Y:S01]  /*4dd0*/  ISETP.LT.AND P3, PT, R87, R88, PT ;  /* 0x000000585700720c */ /* 0x000fe20003f61270 */
[----:B0-----:R-:W-:-:S12]  /*4de0*/  IMAD.WIDE R14, R85, 0x10, R14 ;  /* 0x00000010550e7825 */ /* 0x001fd800078e020e */
[----:B------:R-:W-:Y:S05]  /*4df0*/  @!P2 BRA P3, `(.L_x_3036) ;  /* 0xffffffc40090a947 */ /* 0x000fea000183ffff */
.L_x_3027:
        /* <DEDUP_REMOVED lines=8> */
.L_x_3040:
[----:B------:R-:W0:Y:S01]  /*4e80*/  LDC R85, c[0x0][0x23c] ;  /* 0x00008f00ff557b82 */ /* 0x000e220000000800 */
[----:B-----5:R1:W5:Y:S01]  /*4e90*/  LDG.E.128.CONSTANT R20, desc[UR8][R14.64] ;  /* 0x000000080e147981 */ /* 0x020362000c1e9d00 */
[----:B0-----:R-:W-:-:S05]  /*4ea0*/  IMAD.WIDE R10, R85, 0x4, R14 ;  /* 0x00000004550a7825 */ /* 0x001fca00078e020e */
[----:B------:R1:W5:Y:S01]  /*4eb0*/  LDG.E.128.CONSTANT R16, desc[UR8][R10.64] ;  /* 0x000000080a107981 */ /* 0x000362000c1e9d00 */
[----:B------:R-:W-:Y:S01]  /*4ec0*/  IMAD.WIDE R90, R85, 0x4, R10 ;  /* 0x00000004555a7825 */ /* 0x000fe200078e020a */
[----:B------:R-:W-:Y:S06]  /*4ed0*/  @!P1 BRA `(.L_x_3038) ;  /* 0x00000018000c9947 */ /* 0x000fec0003800000 */
[----:B-1----:R-:W2:Y:S01]  /*4ee0*/  LDG.E.128.CONSTANT R12, desc[UR8][R90.64] ;  /* 0x000000085a0c7981 */ /* 0x002ea2000c1e9d00 */
[--C-:B-----5:R-:W-:Y:S01]  /*4ef0*/  SHF.R.U32.HI R25, RZ, 0xf, R22.reuse ;  /* 0x0000000fff197819 */ /* 0x120fe20000011616 */
[----:B------:R-:W-:Y:S01]  /*4f00*/  HFMA2.MMA R40, -RZ, RZ, 0, 0.015625 ;  /* 0x00002400ff287435 */ /* 0x000fe200000001ff */
        /* <DEDUP_REMOVED lines=32> */
[----:B------:R-:W-:Y:S02]  /*5110*/  PRMT R18, R86, 0x9910, RZ ;  /* 0x0000991056127816 */ /* 0x000fe400000000ff */
[----:B------:R-:W-:Y:S02]  /*5120*/  LOP3.LUT R20, R20, 0x10001, RZ, 0xc0, !PT ;  /* 0x0001000114147812 */ /* 0x000fe400078ec0ff */
[----:B------:R-:W-:-:S02]  /*5130*/  LOP3.LUT R17, R25, 0x20002, R16, 0xf8, !PT ;  /* 0x0002000219117812 */ /* 0x000fc400078ef810 */
[----:B------:R-:W-:Y:S02]  /*5140*/  LOP3.LUT R52, R22, 0x20002, R27, 0xf8, !PT ;  /* 0x0002000216347812 */ /* 0x000fe400078ef81b */
[----:B------:R-:W-:Y:S02]  /*5150*/  LOP3.LUT R20, R20, 0x20002, R23, 0xf8, !PT ;  /* 0x0002000214147812 */ /* 0x000fe400078ef817 */
[----:B------:R-:W-:Y:S02]  /*5160*/  ISETP.NE.AND P2, PT, R18, RZ, PT ;  /* 0x000000ff1200720c */ /* 0x000fe40003f45270 */
[----:B------:R-:W-:Y:S02]  /*5170*/  LOP3.LUT R77, R10, 0x64006400, RZ, 0xfc, !PT ;  /* 0x640064000a4d7812 */ /* 0x000fe400078efcff */
[----:B------:R-:W-:Y:S02]  /*5180*/  LOP3.LUT R59, R0, 0x64006400, RZ, 0xfc, !PT ;  /* 0x64006400003b7812 */ /* 0x000fe400078efcff */
[----:B------:R-:W-:-:S02]  /*5190*/  LOP3.LUT R37, R19, 0x380038, RZ, 0xc0, !PT ;  /* 0x0038003813257812 */ /* 0x000fc400078ec0ff */
[----:B------:R-:W-:Y:S02]  /*51a0*/  SHF.R.U32.HI R48, RZ, 0x6, R19 ;  /* 0x00000006ff307819 */ /* 0x000fe40000011613 */
        /* <DEDUP_REMOVED lines=56> */
[--C-:B------:R-:W-:Y:S02]  /*5530*/  SHF.R.U32.HI R23, RZ, 0xd, R13.reuse ;  /* 0x0000000dff177819 */ /* 0x100fe4000001160d */
[C---:B------:R-:W-:Y:S02]  /*5540*/  LOP3.LUT R18, R13.reuse, 0x380038, RZ, 0xc0, !PT ;  /* 0x003800380d127812 */ /* 0x040fe400078ec0ff */
[----:B------:R-:W-:Y:S02]  /*5550*/  SHF.R.U32.HI R25, RZ, 0x6, R13 ;  /* 0x00000006ff197819 */ /* 0x000fe4000001160d */
[----:B------:R-:W-:Y:S02]  /*5560*/  LOP3.LUT R45, R13, 0x70007, RZ, 0xc0, !PT ;  /* 0x000700070d2d7812 */ /* 0x000fe400078ec0ff */
[----:B------:R-:W-:Y:S02]  /*5570*/  LOP3.LUT R22, R21, 0x40004, R22, 0xf8, !PT ;  /* 0x0004000415167812 */ /* 0x000fe400078ef816 */
[----:B------:R-:W-:-:S02]  /*5580*/  SHF.R.U32.HI R13, RZ, 0xd, R15 ;  /* 0x0000000dff0d7819 */ /* 0x000fc4000001160f */
[----:B------:R-:W-:Y:S02]  /*5590*/  LOP3.LUT R21, R17, 0x40004, R12, 0xf8, !PT ;  /* 0x0004000411157812 */ /* 0x000fe400078ef80c */
[C---:B------:R-:W-:Y:S02]  /*55a0*/  LOP3.LUT R38, R14.reuse, 0x380038, RZ, 0xc0, !PT ;  /* 0x003800380e267812 */ /* 0x040fe400078ec0ff */
[----:B------:R-:W-:Y:S02]  /*55b0*/  SHF.R.U32.HI R26, RZ, 0x6, R14 ;  /* 0x00000006ff1a7819 */ /* 0x000fe4000001160e */
[----:B------:R-:W-:Y:S02]  /*55c0*/  LOP3.LUT R46, R14, 0x70007, RZ, 0xc0, !PT ;  /* 0x000700070e2e7812 */ /* 0x000fe400078ec0ff */
        /* <DEDUP_REMOVED lines=197> */
.L_x_3039:
        /* <DEDUP_REMOVED lines=79> */
.L_x_3038:
[----:B------:R-:W-:Y:S01]  /*6710*/  IADD3 R87, R87, 0x20, RZ ;  /* 0x0000002057577810 */ /* 0x000fe20007ffe0ff */
[----:B------:R-:W-:Y:S01]  /*6720*/  UIADD3 UR4, UR4, 0x40, URZ ;  /* 0x0000004004047890 */ /* 0x000fe2000fffe03f */
[----:B-1----:R-:W-:Y:S02]  /*6730*/  IMAD.WIDE R14, R85, 0x4, R90 ;  /* 0x00000004550e7825 */ /* 0x002fe400078e025a */
[C---:B------:R-:W-:Y:S02]  /*6740*/  ISETP.GE.AND P2, PT, R87.reuse, UR5, PT ;  /* 0x0000000557007c0c */ /* 0x040fe4000bf46270 */
[----:B------:R-:W-:-:S13]  /*6750*/  ISETP.LT.AND P3, PT, R87, R88, PT ;  /* 0x000000585700720c */ /* 0x000fda0003f61270 */
[----:B------:R-:W-:Y:S05]  /*6760*/  @!P2 BRA P3, `(.L_x_3040) ;  /* 0xffffffe400c4a947 */ /* 0x000fea000183ffff */
.L_x_3037:
[----:B------:R-:W-:Y:S05]  /*6770*/  @!P1 EXIT ;  /* 0x000000000000994d */ /* 0x000fea0003800000 */
[----:B------:R-:W0:Y:S01]  /*6780*/  S2R R0, SR_CTAID.X ;  /* 0x0000000000007919 */ /* 0x000e220000002500 */
[----:B------:R-:W1:Y:S01]  /*6790*/  S2UR UR4, SR_CTAID.Y ;  /* 0x00000000000479c3 */ /* 0x000e620000002600 */
[----:B------:R-:W-:Y:S01]  /*67a0*/  MOV R6, R5 ;  /* 0x0000000500067202 */ /* 0x000fe20000000f00 */
[----:B------:R-:W0:Y:S06]  /*67b0*/  S2R R7, SR_TID.X ;  /* 0x0000000000077919 */ /* 0x000e2c0000002100 */
        /* <DEDUP_REMOVED lines=9> */
[----:B------:R-:W-:Y:S01]  /*6850*/  BSSY B0, `(.L_x_3041) ;  /* 0x0000011000007945 */ /* 0x000fe20003800000 */
[----:B------:R-:W-:Y:S02]  /*6860*/  MOV R13, R4 ;  /* 0x00000004000d7202 */ /* 0x000fe40000000f00 */
[----:B0-----:R-:W-:Y:S01]  /*6870*/  VIADDMNMX R0, R0, R7, 0x2, PT ;  /* 0x0000000200007446 */ /* 0x001fe20003800107 */
[----:B-1----:R-:W-:Y:S06]  /*6880*/  @P0 BRA `(.L_x_3042) ;  /* 0x0000000000340947 */ /* 0x002fec0003800000 */
[----:B------:R-:W0:Y:S02]  /*6890*/  QSPC.E.S P0, RZ, [R8] ;  /* 0x0000000008ff73aa */ /* 0x000e240000000500 */
[----:B0-----:R-:W-:Y:S05]  /*68a0*/  @!P0 BRA `(.L_x_3043) ;  /* 0x0000000000208947 */ /* 0x001fea0003800000 */
[----:B------:R-:W-:-:S04]  /*68b0*/  MOV R6, R8 ;  /* 0x0000000800067202 */ /* 0x000fc80000000f00 */
[----:B------:R-:W-:-:S07]  /*68c0*/  MOV R14, R6 ;  /* 0x00000006000e7202 */ /* 0x000fce0000000f00 */
.L_x_3044:
[----:B------:R-:W0:Y:S02]  /*68d0*/  LDS R6, [R14] ;  /* 0x000000000e067984 */ /* 0x000e240000000800 */
[----:B0-----:R-:W-:-:S06]  /*68e0*/  HADD2 R7, R6, R5 ;  /* 0x0000000506077230 */ /* 0x001fcc0000000000 */
[----:B------:R-:W0:Y:S02]  /*68f0*/  ATOMS.CAST.SPIN R7, [R14], R6, R7 ;  /* 0x000000060e07738d */ /* 0x000e240001800007 */
[----:B0-----:R-:W-:-:S13]  /*6900*/  ISETP.EQ.U32.AND P0, PT, R7, 0x1, PT ;  /* 0x000000010700780c */ /* 0x001fda0003f02070 */
[----:B------:R-:W-:Y:S05]  /*6910*/  @!P0 BRA `(.L_x_3044) ;  /* 0xfffffffc00ec8947 */ /* 0x000fea000383ffff */
[----:B------:R-:W-:Y:S05]  /*6920*/  BRA `(.L_x_3042) ;  /* 0x00000000000c7947 */ /* 0x000fea0003800000 */
.L_x_3043:
[----:B------:R-:W2:Y:S02]  /*6930*/  LD.E R5, desc[UR8][R8.64] ;  /* 0x0000000808057980 */ /* 0x000ea4000c101900 */
[----:B--2---:R-:W-:-:S05]  /*6940*/  IADD3 R5, R6, R5, RZ ;  /* 0x0000000506057210 */ /* 0x004fca0007ffe0ff */
[----:B------:R0:W-:Y:S02]  /*6950*/  ST.E desc[UR8][R8.64], R5 ;  /* 0x0000000508007985 */ /* 0x0001e4000c101908 */
.L_x_3042:
[----:B------:R-:W-:Y:S05]  /*6960*/  BSYNC B0 ;  /* 0x0000000000007941 */ /* 0x000fea0003800000 */
.L_x_3041:
        /* <DEDUP_REMOVED lines=8> */
.L_x_3048:
[----:B------:R-:W0:Y:S02]  /*69f0*/  LDS R4, [R6+0x4] ;  /* 0x0000040006047984 */ /* 0x000e240000000800 */
[----:B0-----:R-:W-:-:S10]  /*6a00*/  HFMA2.MMA R5, R4, 1, 1, R7 ;  /* 0x3c003c0004057835 */ /* 0x001fd40000000007 */
[----:B------:R-:W0:Y:S02]  /*6a10*/  ATOMS.CAST.SPIN R5, [R6+0x4], R4, R5 ;  /* 0x000004040605738d */ /* 0x000e240001800005 */
[----:B0-----:R-:W-:-:S13]  /*6a20*/  ISETP.EQ.U32.AND P0, PT, R5, 0x1, PT ;  /* 0x000000010500780c */ /* 0x001fda0003f02070 */
[----:B------:R-:W-:Y:S05]  /*6a30*/  @!P0 BRA `(.L_x_3048) ;  /* 0xfffffffc00ec8947 */ /* 0x000fea000383ffff */
[----:B------:R-:W-:Y:S05]  /*6a40*/  BRA `(.L_x_3046) ;  /* 0x00000000000c7947 */ /* 0x000fea0003800000 */
.L_x_3047:
[----:B------:R-:W0:Y:S02]  /*6a50*/  LD.E R4, desc[UR8][R8.64+0x4] ;  /* 0x0000040808047980 */ /* 0x000e24000c101900 */
[----:B0-----:R-:W-:-:S05]  /*6a60*/  IADD3 R5, R13, R4, RZ ;  /* 0x000000040d057210 */ /* 0x001fca0007ffe0ff */
[----:B------:R1:W-:Y:S02]  /*6a70*/  ST.E desc[UR8][R8.64+0x4], R5 ;  /* 0x0000040508007985 */ /* 0x0003e4000c101908 */
.L_x_3046:
[----:B------:R-:W-:Y:S05]  /*6a80*/  BSYNC B0 ;  /* 0x0000000000007941 */ /* 0x000fea0003800000 */
.L_x_3045:
        /* <DEDUP_REMOVED lines=11> */
.L_x_3052:
[----:B------:R-:W0:Y:S02]  /*6b40*/  LDS R4, [R0] ;  /* 0x0000000000047984 */ /* 0x000e240000000800 */
[----:B01----:R-:W-:-:S06]  /*6b50*/  HADD2 R5, R4, R3 ;  /* 0x0000000304057230 */ /* 0x003fcc0000000000 */
[----:B------:R-:W0:Y:S02]  /*6b60*/  ATOMS.CAST.SPIN R5, [R0], R4, R5 ;  /* 0x000000040005738d */ /* 0x000e240001800005 */
[----:B0-----:R-:W-:-:S13]  /*6b70*/  ISETP.EQ.U32.AND P0, PT, R5, 0x1, PT ;  /* 0x000000010500780c */ /* 0x001fda0003f02070 */
[----:B------:R-:W-:Y:S05]  /*6b80*/  @!P0 BRA `(.L_x_3052) ;  /* 0xfffffffc00ec8947 */ /* 0x000fea000383ffff */
[----:B------:R-:W-:Y:S05]  /*6b90*/  BRA `(.L_x_3050) ;  /* 0x00000000000c7947 */ /* 0x000fea0003800000 */
.L_x_3051:
[----:B------:R-:W2:Y:S02]  /*6ba0*/  LD.E R0, desc[UR8][R6.64] ;  /* 0x0000000806007980 */ /* 0x000ea4000c101900 */
[----:B--2---:R-:W-:-:S05]  /*6bb0*/  IADD3 R3, R3, R0, RZ ;  /* 0x0000000003037210 */ /* 0x004fca0007ffe0ff */
[----:B------:R2:W-:Y:S02]  /*6bc0*/  ST.E desc[UR8][R6.64], R3 ;  /* 0x0000000306007985 */ /* 0x0005e4000c101908 */
.L_x_3050:
[----:B------:R-:W-:Y:S05]  /*6bd0*/  BSYNC B0 ;  /* 0x0000000000007941 */ /* 0x000fea0003800000 */
.L_x_3049:
[----:B------:R3:W-:Y:S02]  /*6be0*/  ATOM.E.ADD.F16x2.RN.STRONG.GPU P0, RZ, desc[UR8][R6.64+0x4], R2 ;  /* 0x0000040206ff79a2 */ /* 0x0007e4000810e1c8 */
[----:B---3--:R-:W-:Y:S05]  /*6bf0*/  @P0 EXIT ;  /* 0x000000000000094d */ /* 0x008fea0003800000 */
[----:B------:R-:W3:Y:S02]  /*6c00*/  QSPC.E.S P0, RZ, [R6+0x4] ;  /* 0x0000040006ff73aa */ /* 0x000ee40000000500 */
[----:B---3--:R-:W-:Y:S05]  /*6c10*/  @!P0 BRA `(.L_x_3053) ;  /* 0x0000000000248947 */ /* 0x008fea0003800000 */
[----:B------:R-:W-:-:S04]  /*6c20*/  MOV R4, R6 ;  /* 0x0000000600047202 */ /* 0x000fc80000000f00 */
[----:B------:R-:W-:Y:S02]  /*6c30*/  MOV R4, R4 ;  /* 0x0000000400047202 */ /* 0x000fe40000000f00 */
[----:B01----:R-:W-:-:S07]  /*6c40*/  MOV R5, R2 ;  /* 0x0000000200057202 */ /* 0x003fce0000000f00 */
.L_x_3054:
[----:B------:R-:W2:Y:S02]  /*6c50*/  LDS R2, [R4+0x4] ;  /* 0x0000040004027984 */ /* 0x000ea40000000800 */
[----:B--2---:R-:W-:-:S10]  /*6c60*/  HFMA2.MMA R3, R2, 1, 1, R5 ;  /* 0x3c003c0002037835 */ /* 0x004fd40000000005 */
[----:B------:R-:W0:Y:S02]  /*6c70*/  ATOMS.CAST.SPIN R3, [R4+0x4], R2, R3 ;  /* 0x000004020403738d */ /* 0x000e240001800003 */
[----:B0-----:R-:W-:-:S13]  /*6c80*/  ISETP.EQ.U32.AND P0, PT, R3, 0x1, PT ;  /* 0x000000010300780c */ /* 0x001fda0003f02070 */
[----:B------:R-:W-:Y:S05]  /*6c90*/  @!P0 BRA `(.L_x_3054) ;  /* 0xfffffffc00ec8947 */ /* 0x000fea000383ffff */
[----:B------:R-:W-:Y:S05]  /*6ca0*/  EXIT ;  /* 0x000000000000794d */ /* 0x000fea0003800000 */
.L_x_3053:
[----:B------:R-:W2:Y:S02]  /*6cb0*/  LD.E R0, desc[UR8][R6.64+0x4] ;  /* 0x0000040806007980 */ /* 0x000ea4000c101900 */
[----:B--2---:R-:W-:-:S05]  /*6cc0*/  IADD3 R3, R2, R0, RZ ;  /* 0x0000000002037210 */ /* 0x004fca0007ffe0ff */
[----:B------:R-:W-:Y:S01]  /*6cd0*/  ST.E desc[UR8][R6.64+0x4], R3 ;  /* 0x0000040306007985 */ /* 0x000fe2000c101908 */
[----:B------:R-:W-:Y:S05]  /*6ce0*/  EXIT ;  /* 0x000000000000794d */ /* 0x000fea0003800000 */
.L_x_3055:
        /* <DEDUP_REMOVED lines=9> */
.L_x_3715:


//--------------------- .text._Z23gemm_half_q_half_kernelILi2ELi14ELb1ELb0ELi32EEvPK6__halfPKjS4_S2_PS0_iiiiPKtS7_iiiiiibS2_i --------------------------
	.section	.text._Z23gemm_half_q_half_kernelILi2ELi14ELb1ELb0ELi32EEvPK6__halfPKjS4_S2_PS0_iiiiPKtS7_iiiiiibS2_i,"ax",@progbits
	.align	128
        .global         _Z23gemm_half_q_half_kernelILi2ELi14ELb1ELb0ELi32EEvPK6__halfPKjS4_S2_PS0_iiiiPKtS7_iiiiiibS2_i
        .type           _Z23gemm_half_q_half_kernelILi2ELi14ELb1ELb0ELi32EEvPK6__halfPKjS4_S2_PS0_iiiiPKtS7_iiiiiibS2_i,@function
        .size           _Z23gemm_half_q_half_kernelILi2ELi14ELb1ELb0ELi32EEvPK6__halfPKjS4_S2_PS0_iiiiPKtS7_iiiiiibS2_i,(.L_x_3716 - _Z23gemm_half_q_half_kernelILi2ELi14ELb1ELb0ELi32EEvPK6__halfPKjS4_S2_PS0_iiiiPKtS7_iiiiiibS2_i)
        .other          _Z23gemm_half_q_half_kernelILi2ELi14ELb1ELb0ELi32EEvPK6__halfPKjS4_S2_PS0_iiiiPKtS7_iiiiiibS2_i,@"STO_CUDA_ENTRY STV_DEFAULT"
_Z23gemm_half_q_half_kernelILi2ELi14ELb1ELb0ELi32EEvPK6__halfPKjS4_S2_PS0_iiiiPKtS7_iiiiiibS2_i:
.text._Z23gemm_half_q_half_kernelILi2ELi14ELb1ELb0ELi32EEvPK6__halfPKjS4_S2_PS0_iiiiPKtS7_iiiiiibS2_i:
        /* <DEDUP_REMOVED lines=24> */
.L_x_3056:
        /* <DEDUP_REMOVED lines=24> */
[----:B------:R-:W-:Y:S02]  /*0300*/  SHF.L.U32 R3, R3, 0x1, RZ ;  /* 0x0000000103037819 */ /* 0x000fe400000006ff */
[----:B------:R-:W-:Y:S01]  /*0310*/  ISETP.GT.AND P2, PT, R2, 0x3, PT ;  /* 0x000000030200780c */ /* 0x000fe20003f44270 */
[----:B0-----:R-:W-:Y:S01]  /*0320*/  ULEA UR5, UR6, UR5, 0x18 ;  /* 0x0000000506057291 */ /* 0x001fe2000f8ec03f */
        /* <DEDUP_REMOVED lines=10> */
.L_x_3061:
        /* <DEDUP_REMOVED lines=16> */
.L_x_3060:
        /* <DEDUP_REMOVED lines=16> */
.L_x_3059:
        /* <DEDUP_REMOVED lines=17> */
.L_x_3063:
        /* <DEDUP_REMOVED lines=16> */
.L_x_3062:
        /* <DEDUP_REMOVED lines=14> */
.L_x_3058:
[----:B------:R-:W-:Y:S05]  /*08c0*/  BSYNC B0 ;  /* 0x0000000000007941 */ /* 0x000fea0003800000 */
.L_x_3057:
        /* <DEDUP_REMOVED lines=21> */
.L_x_3066:
        /* <DEDUP_REMOVED lines=11> */
.L_x_3065:
        /* <DEDUP_REMOVED lines=10> */
.L_x_3064:
[----:B------:R-:W0:Y:S08]  /*0b70*/  LDC R27, c[0x0][0x25c] ;  /* 0x00009700ff1b7b82 */ /* 0x000e300000000800 */
[----:B------:R-:W-:Y:S01]  /*0b80*/  BAR.SYNC.DEFER_BLOCKING 0x0 ;  /* 0x0000000000007b1d */ /* 0x000fe20000010000 */
[----:B------:R-:W-:-:S07]  /*0b90*/  ISETP.GE.AND P0, PT, R88, R89, PT ;  /* 0x000000595800720c */ /* 0x000fce0003f06270 */
[----:B-1----:R-:W1:Y:S06]  /*0ba0*/  LDC R15, c[0x0][0x264] ;  /* 0x00009900ff0f7b82 */ /* 0x002e6c0000000800 */
        /* <DEDUP_REMOVED lines=14> */
.L_x_3068:
        /* <DEDUP_REMOVED lines=24> */
[----:B---3--:R-:W-:Y:S01]  /*0e10*/  IMAD R17, R6, R6, RZ ;  /* 0x0000000606117224 */ /* 0x008fe200078e02ff */
[----:B------:R-:W-:Y:S01]  /*0e20*/  IADD3 R19, R19, 0x1, RZ ;  /* 0x0000000113137810 */ /* 0x000fe20007ffe0ff */
[----:B------:R-:W-:Y:S01]  /*0e30*/  IMAD R21, R21, R21, RZ ;  /* 0x0000001515157224 */ /* 0x000fe200078e02ff */
[----:B----4-:R-:W-:Y:S01]  /*0e40*/  IADD3 R20, R25, R20, RZ ;  /* 0x0000001419147210 */ /* 0x010fe20007ffe0ff */
[----:B------:R-:W-:Y:S01]  /*0e50*/  IMAD R22, R22, R22, RZ ;  /* 0x0000001616167224 */ /* 0x000fe200078e02ff */
[----:B------:R-:W2:Y:S01]  /*0e60*/  I2F.F16 R6, R17 ;  /* 0x0000001100067306 */ /* 0x000ea20000200c00 */
[----:B------:R-:W-:Y:S01]  /*0e70*/  IMAD R19, R19, R19, RZ ;  /* 0x0000001313137224 */ /* 0x000fe200078e02ff */
[----:B------:R-:W-:-:S06]  /*0e80*/  ISETP.GE.AND P2, PT, R20, R89, PT ;  /* 0x000000591400720c */ /* 0x000fcc0003f46270 */
[----:B------:R-:W3:Y:S01]  /*0e90*/  I2F.F16 R16, R21 ;  /* 0x0000001500107306 */ /* 0x000ee20000200c00 */
[----:B--2---:R-:W-:-:S07]  /*0ea0*/  HMUL2 R7, R6.H0_H0, R23.H0_H0 ;  /* 0x2000001706077232 */ /* 0x004fce0000000800 */
[----:B------:R-:W2:Y:S01]  /*0eb0*/  I2F.F16 R8, R22 ;  /* 0x0000001600087306 */ /* 0x000ea20000200c00 */
[----:B---3--:R-:W-:-:S07]  /*0ec0*/  HMUL2 R9, R16.H0_H0, R23.H0_H0 ;  /* 0x2000001710097232 */ /* 0x008fce0000000800 */
[----:B------:R-:W3:Y:S01]  /*0ed0*/  I2F.F16 R24, R19 ;  /* 0x0000001300187306 */ /* 0x000ee20000200c00 */
[-C--:B--2---:R-:W-:Y:S02]  /*0ee0*/  HMUL2 R8, R8.H0_H0, R23.reuse.H0_H0 ;  /* 0x2000001708087232 */ /* 0x084fe40000000800 */
[----:B---3--:R-:W-:Y:S01]  /*0ef0*/  HMUL2 R6, R24.H0_H0, R23.H0_H0 ;  /* 0x2000001718067232 */ /* 0x008fe20000000800 */
[----:B------:R-:W-:Y:S06]  /*0f00*/  @!P2 BRA `(.L_x_3068) ;  /* 0xfffffffc0060a947 */ /* 0x000fec000383ffff */
.L_x_3067:
        /* <DEDUP_REMOVED lines=20> */
.L_x_3069:
        /* <DEDUP_REMOVED lines=8> */
.L_x_3070:
        /* <DEDUP_REMOVED lines=11> */
.L_x_3071:
        /* <DEDUP_REMOVED lines=8> */
.L_x_3072:
        /* <DEDUP_REMOVED lines=8> */
.L_x_3073:
        /* <DEDUP_REMOVED lines=28> */
.L_x_3083:
[----:B------:R-:W-:Y:S02]  /*1440*/  MOV R14, R0 ;  /* 0x00000000000e7202 */ /* 0x000fe40000000f00 */
[----:B------:R-:W-:Y:S01]  /*1450*/  MOV R15, R11 ;  /* 0x0000000b000f7202 */ /* 0x000fe20000000f00 */
        /* <DEDUP_REMOVED lines=9> */
[----:B------:R-:W-:Y:S01]  /*14f0*/  HFMA2.MMA R10, -RZ, RZ, 0, 0.0625 ;  /* 0x00002c00ff0a7435 */ /* 0x000fe200000001ff */
[----:B------:R-:W-:-:S04]  /*1500*/  PRMT R0, R86, 0x9910, RZ ;  /* 0x0000991056007816 */ /* 0x000fc800000000ff */
[----:B------:R-:W-:-:S05]  /*1510*/  ISETP.NE.AND P2, PT, R0, RZ, PT ;  /* 0x000000ff0000720c */ /* 0x000fca0003f45270 */
[----:B------:R-:W-:Y:S02]  /*1520*/  PRMT R6, R6, 0x5410, R10 ;  /* 0x0000541006067816 */ /* 0x000fe4000000000a */
[C---:B--2---:R-:W-:Y:S02]  /*1530*/  LOP3.LUT R0, R28.reuse, 0xf000f, RZ, 0xc0, !PT ;  /* 0x000f000f1c007812 */ /* 0x044fe400078ec0ff */
[----:B------:R-:W-:Y:S02]  /*1540*/  LOP3.LUT R10, R28, 0xf000f0, RZ, 0xc0, !PT ;  /* 0x00f000f01c0a7812 */ /* 0x000fe400078ec0ff */
[C---:B------:R-:W-:Y:S02]  /*1550*/  LOP3.LUT R12, R29.reuse, 0xf000f, RZ, 0xc0, !PT ;  /* 0x000f000f1d0c7812 */ /* 0x040fe400078ec0ff */
[----:B------:R-:W-:Y:S02]  /*1560*/  LOP3.LUT R36, R29, 0xf000f0, RZ, 0xc0, !PT ;  /* 0x00f000f01d247812 */ /* 0x000fe400078ec0ff */
[----:B------:R-:W-:-:S02]  /*1570*/  SHF.R.U32.HI R28, RZ, 0x8, R28 ;  /* 0x00000008ff1c7819 */ /* 0x000fc4000001161c */
[----:B------:R-:W-:Y:S02]  /*1580*/  SHF.R.U32.HI R29, RZ, 0x8, R29 ;  /* 0x00000008ff1d7819 */ /* 0x000fe4000001161d */
[C---:B------:R-:W-:Y:S02]  /*1590*/  LOP3.LUT R37, R30.reuse, 0xf000f, RZ, 0xc0, !PT ;  /* 0x000f000f1e257812 */ /* 0x040fe400078ec0ff */
        /* <DEDUP_REMOVED lines=30> */
[-C--:B------:R-:W-:Y:S02]  /*1780*/  HFMA2 R43, R47, R6.reuse.H1_H1, -72, -72 ;  /* 0xd480d4802f2b7431 */ /* 0x080fe40000060006 */
[----:B------:R-:W-:Y:S02]  /*1790*/  HADD2 R38, R0, -1032, -1032 ;  /* 0xe408e40800267430 */ /* 0x000fe40000000000 */
[-C--:B------:R-:W-:Y:S02]  /*17a0*/  HFMA2 R36, R11, R6.reuse.H1_H1, -72, -72 ;  /* 0xd480d4800b247431 */ /* 0x080fe40000060006 */
[----:B------:R-:W-:Y:S02]  /*17b0*/  HADD2 R37, R12, -1032, -1032 ;  /* 0xe408e4080c257430 */ /* 0x000fe40000000000 */
[----:B------:R-:W-:-:S02]  /*17c0*/  HFMA2 R39, R39, R6.H1_H1, -72, -72 ;  /* 0xd480d48027277431 */ /* 0x000fc40000060006 */
        /* <DEDUP_REMOVED lines=97> */
.L_x_3076:
        /* <DEDUP_REMOVED lines=20> */
[-C--:B------:R-:W-:Y:S01]  /*1f20*/  FFMA.FTZ R37, R38, R30.reuse, R37 ;  /* 0x0000001e26257223 */ /* 0x080fe20000010025 */
        /* <DEDUP_REMOVED lines=19> */
[----:B------:R-:W-:Y:S02]  /*2060*/  HADD2.F32 R43, -RZ, R43.H1_H1 ;  /* 0x3000002bff2b7230 */ /* 0x000fe40000004100 */
[----:B------:R-:W-:-:S02]  /*2070*/  HADD2.F32 R10, -RZ, R29.H0_H0 ;  /* 0x2000001dff0a7230 */ /* 0x000fc40000004100 */
[-C--:B------:R-:W-:Y:S01]  /*2080*/  FFMA.FTZ R37, R37, R11.reuse, R36 ;  /* 0x0000000b25257223 */ /* 0x080fe20000010024 */
[----:B------:R-:W-:Y:S02]  /*2090*/  HADD2.F32 R12, -RZ, R29.H1_H1 ;  /* 0x3000001dff0c7230 */ /* 0x000fe40000004100 */
[----:B------:R-:W-:Y:S01]  /*20a0*/  FFMA.FTZ R29, R31, R11, R0 ;  /* 0x0000000b1f1d7223 */ /* 0x000fe20000010000 */
[----:B------:R-:W-:Y:S02]  /*20b0*/  HADD2.F32 R31, -RZ, R46.H0_H0 ;  /* 0x2000002eff1f7230 */ /* 0x000fe40000004100 */
[----:B------:R-:W-:Y:S01]  /*20c0*/  FFMA.FTZ R52, R43, R53, R52 ;  /* 0x000000352b347223 */ /* 0x000fe20000010034 */
[----:B------:R-:W-:Y:S02]  /*20d0*/  HADD2.F32 R28, -RZ, R28.H1_H1 ;  /* 0x3000001cff1c7230 */ /* 0x000fe40000004100 */
[----:B------:R-:W-:Y:S02]  /*20e0*/  HADD2.F32 R44, -RZ, R44.H1_H1 ;  /* 0x3000002cff2c7230 */ /* 0x000fe40000004100 */
[----:B------:R-:W-:Y:S01]  /*20f0*/  FFMA.FTZ R31, R31, R11, R30 ;  /* 0x0000000b1f1f7223 */ /* 0x000fe2000001001e */
[----:B------:R-:W-:-:S02]  /*2100*/  HADD2.F32 R48, -RZ, R48.H1_H1 ;  /* 0x30000030ff307230 */ /* 0x000fc40000004100 */
[----:B------:R-:W-:Y:S02]  /*2110*/  HADD2.F32 R39, -RZ, R50.H0_H0 ;  /* 0x20000032ff277230 */ /* 0x000fe40000004100 */
        /* <DEDUP_REMOVED lines=35> */
.L_x_3077:
[C---:B-----5:R-:W-:Y:S02]  /*2350*/  LOP3.LUT R0, R24.reuse, 0xf000f, RZ, 0xc0, !PT ;  /* 0x000f000f18007812 */ /* 0x060fe400078ec0ff */
[----:B------:R-:W-:Y:S02]  /*2360*/  LOP3.LUT R10, R24, 0xf000f0, RZ, 0xc0, !PT ;  /* 0x00f000f0180a7812 */ /* 0x000fe400078ec0ff */
[----:B------:R-:W-:Y:S02]  /*2370*/  LOP3.LUT R12, R25, 0xf000f0, RZ, 0xc0, !PT ;  /* 0x00f000f0190c7812 */ /* 0x000fe400078ec0ff */
[C---:B------:R-:W-:Y:S02]  /*2380*/  LOP3.LUT R30, R26.reuse, 0xf000f, RZ, 0xc0, !PT ;  /* 0x000f000f1a1e7812 */ /* 0x040fe400078ec0ff */
[----:B------:R-:W-:Y:S02]  /*2390*/  LOP3.LUT R36, R26, 0xf000f0, RZ, 0xc0, !PT ;  /* 0x00f000f01a247812 */ /* 0x000fe400078ec0ff */
[----:B------:R-:W-:-:S02]  /*23a0*/  SHF.R.U32.HI R24, RZ, 0x8, R24 ;  /* 0x00000008ff187819 */ /* 0x000fc40000011618 */
[----:B------:R-:W-:Y:S02]  /*23b0*/  SHF.R.U32.HI R29, RZ, 0x8, R25 ;  /* 0x00000008ff1d7819 */ /* 0x000fe40000011619 */
        /* <DEDUP_REMOVED lines=40> */
[----:B------:R-:W-:Y:S01]  /*2640*/  HADD2 R39, R10, -1032, -1032 ;  /* 0xe408e4080a277430 */ /* 0x000fe20000000000 */
[----:B------:R-:W-:Y:S01]  /*2650*/  LOP3.LUT R26, R20, 0xf000f, RZ, 0xc0, !PT ;  /* 0x000f000f141a7812 */ /* 0x000fe200078ec0ff */
[----:B------:R-:W-:-:S02]  /*2660*/  HFMA2 R40, R11, R6.H1_H1, -72, -72 ;  /* 0xd480d4800b287431 */ /* 0x000fc40000060006 */
[----:B------:R-:W-:Y:S02]  /*2670*/  HADD2 R41, R12, -1032, -1032 ;  /* 0xe408e4080c297430 */ /* 0x000fe40000000000 */
        /* <DEDUP_REMOVED lines=89> */
.L_x_3078:
        /* <DEDUP_REMOVED lines=87> */
.L_x_3079:
        /* <DEDUP_REMOVED lines=19> */
[----:B------:R-:W-:Y:S01]  /*32b0*/  HADD2 R28, R28, -1032, -1032 ;  /* 0xe408e4081c1c7430 */ /* 0x000fe20000000000 */
[----:B------:R-:W-:Y:S01]  /*32c0*/  LOP3.LUT R21, R21, 0xf000f0, RZ, 0xc0, !PT ;  /* 0x00f000f015157812 */ /* 0x000fe200078ec0ff */
[----:B------:R-:W-:Y:S01]  /*32d0*/  HFMA2 R29, R29, R6.H1_H1, -72, -72 ;  /* 0xd480d4801d1d7431 */ /* 0x000fe20000060006 */
        /* <DEDUP_REMOVED lines=23> */
[----:B------:R-:W-:Y:S01]  /*3450*/  HADD2 R38, R12, -1032, -1032 ;  /* 0xe408e4080c267430 */ /* 0x000fe20000000000 */
[C---:B------:R-:W-:Y:S01]  /*3460*/  LOP3.LUT R22, R16.reuse, 0xf000f, RZ, 0xc0, !PT ;  /* 0x000f000f10167812 */ /* 0x040fe200078ec0ff */
[----:B------:R-:W-:Y:S01]  /*3470*/  HFMA2 R39, R21, R6.H1_H1, -72, -72 ;  /* 0xd480d48015277431 */ /* 0x000fe20000060006 */
[----:B------:R-:W-:Y:S01]  /*3480*/  LOP3.LUT R23, R16, 0xf000f0, RZ, 0xc0, !PT ;  /* 0x00f000f010177812 */ /* 0x000fe200078ec0ff */
[----:B------:R-:W-:-:S02]  /*3490*/  HADD2 R40, R40, -1032, -1032 ;  /* 0xe408e40828287430 */ /* 0x000fc40000000000 */
        /* <DEDUP_REMOVED lines=90> */
.L_x_3080:
        /* <DEDUP_REMOVED lines=87> */
.L_x_3081:
        /* <DEDUP_REMOVED lines=137> */
.L_x_3082:
        /* <DEDUP_REMOVED lines=21> */
[--C-:B------:R-:W-:Y:S02]  /*4990*/  HADD2.F32 R10, -RZ, R19.reuse.H0_H0 ;  /* 0x20000013ff0a7230 */ /* 0x100fe40000004100 */
[----:B------:R-:W-:Y:S01]  /*49a0*/  FFMA.FTZ R41, R0, R40, R41 ;  /* 0x0000002800297223 */ /* 0x000fe20000010029 */
[----:B------:R-:W-:Y:S02]  /*49b0*/  HADD2.F32 R0, -RZ, R19.H1_H1 ;  /* 0x30000013ff007230 */ /* 0x000fe40000004100 */
[----:B------:R-:W-:Y:S01]  /*49c0*/  FFMA.FTZ R11, R12, R38, R11 ;  /* 0x000000260c0b7223 */ /* 0x000fe2000001000b */
[----:B------:R-:W-:-:S02]  /*49d0*/  HADD2.F32 R12, -RZ, R20.H0_H0 ;  /* 0x20000014ff0c7230 */ /* 0x000fc40000004100 */
[-C--:B------:R-:W-:Y:S01]  /*49e0*/  FFMA.FTZ R43, R10, R40.reuse, R43 ;  /* 0x000000280a2b7223 */ /* 0x080fe2000001002b */
[----:B------:R-:W-:Y:S02]  /*49f0*/  HADD2.F32 R18, -RZ, R18.H1_H1 ;  /* 0x30000012ff127230 */ /* 0x000fe40000004100 */
[----:B------:R-:W-:Y:S02]  /*4a00*/  HADD2.F32 R28, -RZ, R29.H1_H1 ;  /* 0x3000001dff1c7230 */ /* 0x000fe40000004100 */
[----:B------:R-:W-:Y:S01]  /*4a10*/  FFMA.FTZ R11, R12, R40, R11 ;  /* 0x000000280c0b7223 */ /* 0x000fe2000001000b */
[-C--:B------:R-:W-:Y:S01]  /*4a20*/  FFMA.FTZ R43, R0, R42.reuse, R43 ;  /* 0x0000002a002b7223 */ /* 0x080fe2000001002b */
[----:B------:R-:W-:Y:S02]  /*4a30*/  HADD2.F32 R12, -RZ, R30.H0_H0 ;  /* 0x2000001eff0c7230 */ /* 0x000fe40000004100 */
[----:B------:R-:W-:Y:S01]  /*4a40*/  FFMA.FTZ R41, R18, R42, R41 ;  /* 0x0000002a12297223 */ /* 0x000fe20000010029 */
[----:B-1----:R-:W-:-:S02]  /*4a50*/  HADD2.F32 R0, -RZ, R16.H0_H0 ;  /* 0x20000010ff007230 */ /* 0x002fc40000004100 */
[----:B------:R-:W-:Y:S01]  /*4a60*/  FFMA.FTZ R39, R28, R38, R39 ;  /* 0x000000261c277223 */ /* 0x000fe20000010027 */
[----:B------:R-:W-:Y:S02]  /*4a70*/  HADD2.F32 R10, -RZ, R21.H0_H0 ;  /* 0x20000015ff0a7230 */ /* 0x000fe40000004100 */
        /* <DEDUP_REMOVED lines=51> */
.L_x_3075:
[----:B------:R-:W0:Y:S01]  /*4db0*/  LDC R85, c[0x0][0x23c] ;  /* 0x00008f00ff557b82 */ /* 0x000e220000000800 */
[----:B------:R-:W-:Y:S01]  /*4dc0*/  IADD3 R88, R88, 0x20, RZ ;  /* 0x0000002058587810 */ /* 0x000fe20007ffe0ff */
[----:B------:R-:W-:-:S03]  /*4dd0*/  UIADD3 UR4, UR4, 0x40, URZ ;  /* 0x0000004004047890 */ /* 0x000fc6000fffe03f */
[C---:B------:R-:W-:Y:S02]  /*4de0*/  ISETP.GE.AND P2, PT, R88.reuse, UR5, PT ;  /* 0x0000000558007c0c */ /* 0x040fe4000bf46270 */
[----:B------:R-:W-:Y:S01]  /*4df0*/  ISETP.LT.AND P3, PT, R88, R89, PT ;  /* 0x000000595800720c */ /* 0x000fe20003f61270 */
[----:B0-----:R-:W-:-:S03]  /*4e00*/  IMAD.WIDE R10, R85, 0x10, R14 ;  /* 0x00000010550a7825 */ /* 0x001fc600078e020e */
[----:B------:R-:W-:-:S09]  /*4e10*/  MOV R0, R10 ;  /* 0x0000000a00007202 */ /* 0x000fd20000000f00 */
[----:B------:R-:W-:Y:S05]  /*4e20*/  @!P2 BRA P3, `(.L_x_3083) ;  /* 0xffffffc40084a947 */ /* 0x000fea000183ffff */
.L_x_3074:
        /* <DEDUP_REMOVED lines=8> */
.L_x_3087:
        /* <DEDUP_REMOVED lines=9> */
[--C-:B-----5:R-:W-:Y:S01]  /*4f40*/  SHF.R.U32.HI R25, RZ, 0xf, R22.reuse ;  /* 0x0000000fff197819 */ /* 0x120fe20000011616 */
[----:B------:R-:W-:Y:S01]  /*4f50*/  HFMA2.MMA R32, -RZ, RZ, 0, 0.125 ;  /* 0x00003000ff207435 */ /* 0x000fe200000001ff */
[C---:B0-----:R-:W-:Y:S02]  /*4f60*/  LOP3.LUT R10, R22.reuse, 0x380038, RZ, 0xc0, !PT ;  /* 0x00380038160a7812 */ /* 0x041fe400078ec0ff */
        /* <DEDUP_REMOVED lines=39> */
[----:B------:R-:W-:Y:S01]  /*51e0*/  LOP3.LUT R37, R19, 0x380038, RZ, 0xc0, !PT ;  /* 0x0038003813257812 */ /* 0x000fe200078ec0ff */
[-C--:B------:R-:W-:Y:S01]  /*51f0*/  HFMA2 R77, R77, R32.reuse.H0_H0, -132, -132 ;  /* 0xd820d8204d4d7431 */ /* 0x080fe20000040020 */
[----:B------:R-:W-:Y:S01]  /*5200*/  SHF.R.U32.HI R48, RZ, 0x6, R19 ;  /* 0x00000006ff307819 */ /* 0x000fe20000011613 */
        /* <DEDUP_REMOVED lines=19> */
[----:B------:R-:W-:Y:S01]  /*5340*/  MOV R40, 0x2400 ;  /* 0x0000240000287802 */ /* 0x000fe20000000f00 */
[----:B------:R-:W-:Y:S01]  /*5350*/  HFMA2 R61, R61, R32.H0_H0, -132, -132 ;  /* 0xd820d8203d3d7431 */ /* 0x000fe20000040020 */
[----:B------:R-:W-:Y:S02]  /*5360*/  LOP3.LUT R63, R36, 0x64006400, RZ, 0xfc, !PT ;  /* 0x64006400243f7812 */ /* 0x000fe400078efcff */
[----:B------:R-:W-:-:S02]  /*5370*/  LOP3.LUT R70, R41, 0x70007, RZ, 0xc0, !PT ;  /* 0x0007000729467812 */ /* 0x000fc400078ec0ff */
[----:B------:R-:W-:Y:S01]  /*5380*/  LOP3.LUT R82, R26, 0x70007, RZ, 0xc0, !PT ;  /* 0x000700071a527812 */ /* 0x000fe200078ec0ff */
[----:B------:R-:W-:Y:S01]  /*5390*/  HFMA2 R63, R63, R40.H0_H0, -20, -20 ;  /* 0xcd00cd003f3f7431 */ /* 0x000fe20000040028 */
        /* <DEDUP_REMOVED lines=237> */
.L_x_3086:
        /* <DEDUP_REMOVED lines=79> */
.L_x_3085:
[----:B------:R-:W-:Y:S01]  /*6760*/  IADD3 R88, R88, 0x20, RZ ;  /* 0x0000002058587810 */ /* 0x000fe20007ffe0ff */
[----:B0-----:R-:W-:Y:S01]  /*6770*/  IMAD.WIDE R10, R85, 0x4, R90 ;  /* 0x00000004550a7825 */ /* 0x001fe200078e025a */
[----:B------:R-:W-:Y:S02]  /*6780*/  UIADD3 UR4, UR4, 0x40, URZ ;  /* 0x0000004004047890 */ /* 0x000fe4000fffe03f */
[C---:B------:R-:W-:Y:S02]  /*6790*/  ISETP.GE.AND P2, PT, R88.reuse, UR5, PT ;  /* 0x0000000558007c0c */ /* 0x040fe4000bf46270 */
[----:B------:R-:W-:Y:S02]  /*67a0*/  ISETP.LT.AND P3, PT, R88, R89, PT ;  /* 0x000000595800720c */ /* 0x000fe40003f61270 */
[----:B------:R-:W-:-:S11]  /*67b0*/  MOV R0, R10 ;  /* 0x0000000a00007202 */ /* 0x000fd60000000f00 */
[----:B------:R-:W-:Y:S05]  /*67c0*/  @!P2 BRA P3, `(.L_x_3087) ;  /* 0xffffffe400b8a947 */ /* 0x000fea000183ffff */
.L_x_3084:
        /* <DEDUP_REMOVED lines=8> */
[----:B-----5:R-:W-:Y:S02]  /*6850*/  SHF.L.U32 R21, R85, 0x2, RZ ;  /* 0x0000000255157819 */ /* 0x020fe400000006ff */
[----:B------:R-:W-:Y:S01]  /*6860*/  ISETP.NE.AND P0, PT, R12, RZ, PT ;  /* 0x000000ff0c00720c */ /* 0x000fe20003f05270 */
[----:B0-----:R-:W-:-:S05]  /*6870*/  IMAD R10, R10, -0x2, R13 ;  /* 0xfffffffe0a0a7824 */ /* 0x001fca00078e020d */
[----:B------:R-:W-:Y:S02]  /*6880*/  ISETP.LT.OR P0, PT, R10, 0x2, !P0 ;  /* 0x000000020a00780c */ /* 0x000fe40004701670 */
[----:B------:R-:W-:-:S04]  /*6890*/  SHF.R.S32.HI R10, RZ, 0x1f, R85 ;  /* 0x0000001fff0a7819 */ /* 0x000fc80000011455 */
[----:B------:R-:W-:-:S07]  /*68a0*/  SHF.L.U64.HI R10, R85, 0x2, R10 ;  /* 0x00000002550a7819 */ /* 0x000fce000001020a */
.L_x_3091:
[----:B------:R-:W-:Y:S05]  /*68b0*/  @!P1 BRA `(.L_x_3089) ;  /* 0x0000000c00249947 */ /* 0x000fea0003800000 */
[----:B------:R-:W-:Y:S02]  /*68c0*/  MOV R12, R0 ;  /* 0x00000000000c7202 */ /* 0x000fe40000000f00 */
[----:B------:R-:W-:-:S06]  /*68d0*/  MOV R13, R11 ;  /* 0x0000000b000d7202 */ /* 0x000fcc0000000f00 */
[----:B------:R-:W2:Y:S01]  /*68e0*/  LDG.E.128.CONSTANT R12, desc[UR8][R12.64] ;  /* 0x000000080c0c7981 */ /* 0x000ea2000c1e9d00 */
[----:B------:R-:W-:Y:S01]  /*68f0*/  HFMA2.MMA R18, -RZ, RZ, 0, 0.015625 ;  /* 0x00002400ff127435 */ /* 0x000fe200000001ff */
[----:B------:R-:W-:Y:S01]  /*6900*/  PRMT R16, R86, 0x9910, RZ ;  /* 0x0000991056107816 */ /* 0x000fe200000000ff */
[----:B------:R-:W-:Y:S01]  /*6910*/  HFMA2.MMA R17, -RZ, RZ, 0, 0.25 ;  /* 0x00003400ff117435 */ /* 0x000fe200000001ff */
[----:B------:R-:W-:Y:S02]  /*6920*/  MOV R36, 0x2c00 ;  /* 0x00002c0000247802 */ /* 0x000fe40000000f00 */
[----:B------:R-:W-:-:S05]  /*6930*/  ISETP.NE.AND P2, PT, R16, RZ, PT ;  /* 0x000000ff1000720c */ /* 0x000fca0003f45270 */
[----:B------:R-:W-:Y:S02]  /*6940*/  PRMT R6, R6, 0x5410, R18 ;  /* 0x0000541006067816 */ /* 0x000fe40000000012 */
[----:B------:R-:W-:Y:S02]  /*6950*/  PRMT R7, R7, 0x5410, R17 ;  /* 0x0000541007077816 */ /* 0x000fe40000000011 */
        /* <DEDUP_REMOVED lines=145> */
.L_x_3090:
        /* <DEDUP_REMOVED lines=46> */
.L_x_3089:
[----:B------:R-:W-:Y:S01]  /*7550*/  IADD3 R88, R88, 0x10, RZ ;  /* 0x0000001058587810 */ /* 0x000fe20007ffe0ff */
[----:B------:R-:W-:Y:S01]  /*7560*/  UIADD3 UR4, UR4, 0x20, URZ ;  /* 0x0000002004047890 */ /* 0x000fe2000fffe03f */
[----:B------:R-:W-:Y:S02]  /*7570*/  IADD3 R0, P3, R0, R21, RZ ;  /* 0x0000001500007210 */ /* 0x000fe40007f7e0ff */
[C---:B------:R-:W-:Y:S02]  /*7580*/  ISETP.GE.AND P2, PT, R88.reuse, UR5, PT ;  /* 0x0000000558007c0c */ /* 0x040fe4000bf46270 */
[----:B------:R-:W-:Y:S02]  /*7590*/  ISETP.LT.AND P4, PT, R88, R89, PT ;  /* 0x000000595800720c */ /* 0x000fe40003f81270 */
[----:B------:R-:W-:-:S11]  /*75a0*/  IADD3.X R11, R11, R10, RZ, P3, !PT ;  /* 0x0000000a0b0b7210 */ /* 0x000fd60001ffe4ff */
[----:B------:R-:W-:Y:S05]  /*75b0*/  @!P2 BRA P4, `(.L_x_3091) ;  /* 0xfffffff000bca947 */ /* 0x000fea000203ffff */
.L_x_3088:
[----:B------:R-:W-:Y:S05]  /*75c0*/  @!P1 EXIT ;  /* 0x000000000000994d */ /* 0x000fea0003800000 */
[----:B------:R-:W0:Y:S01]  /*75d0*/  S2R R0, SR_CTAID.X ;  /* 0x0000000000007919 */ /* 0x000e220000002500 */
[----:B------:R-:W1:Y:S01]  /*75e0*/  S2UR UR4, SR_CTAID.Y ;  /* 0x00000000000479c3 */ /* 0x000e620000002600 */
[----:B------:R-:W-:Y:S01]  /*75f0*/  MOV R8, R5 ;  /* 0x0000000500087202 */ /* 0x000fe20000000f00 */
[----:B------:R-:W0:Y:S06]  /*7600*/  S2R R7, SR_TID.X ;  /* 0x0000000000077919 */ /* 0x000e2c0000002100 */
        /* <DEDUP_REMOVED lines=9> */
[----:B------:R-:W-:Y:S01]  /*76a0*/  BSSY B0, `(.L_x_3092) ;  /* 0x0000011000007945 */ /* 0x000fe20003800000 */
[----:B------:R-:W-:Y:S02]  /*76b0*/  MOV R13, R4 ;  /* 0x00000004000d7202 */ /* 0x000fe40000000f00 */
[----:B------:R-:W-:Y:S01]  /*76c0*/  VIADDMNMX R0, R9, R16, 0x2, PT ;  /* 0x0000000209007446 */ /* 0x000fe20003800110 */
[----:B0-----:R-:W-:Y:S06]  /*76d0*/  @P0 BRA `(.L_x_3093) ;  /* 0x0000000000340947 */ /* 0x001fec0003800000 */
[----:B------:R-:W0:Y:S02]  /*76e0*/  QSPC.E.S P0, RZ, [R6] ;  /* 0x0000000006ff73aa */ /* 0x000e240000000500 */
[----:B0-----:R-:W-:Y:S05]  /*76f0*/  @!P0 BRA `(.L_x_3094) ;  /* 0x0000000000208947 */ /* 0x001fea0003800000 */
[----:B------:R-:W-:-:S04]  /*7700*/  MOV R8, R6 ;  /* 0x0000000600087202 */ /* 0x000fc80000000f00 */
[----:B------:R-:W-:-:S07]  /*7710*/  MOV R8, R8 ;  /* 0x0000000800087202 */ /* 0x000fce0000000f00 */
.L_x_3095:
[----:B------:R-:W0:Y:S02]  /*7720*/  LDS R14, [R8] ;  /* 0x00000000080e7984 */ /* 0x000e240000000800 */
[----:B0-----:R-:W-:-:S06]  /*7730*/  HADD2 R15, R14, R5 ;  /* 0x000000050e0f7230 */ /* 0x001fcc0000000000 */
[----:B------:R-:W0:Y:S02]  /*7740*/  ATOMS.CAST.SPIN R15, [R8], R14, R15 ;  /* 0x0000000e080f738d */ /* 0x000e24000180000f */
[----:B0-----:R-:W-:-:S13]  /*7750*/  ISETP.EQ.U32.AND P0, PT, R15, 0x1, PT ;  /* 0x000000010f00780c */ /* 0x001fda0003f02070 */
[----:B------:R-:W-:Y:S05]  /*7760*/  @!P0 BRA `(.L_x_3095) ;  /* 0xfffffffc00ec8947 */ /* 0x000fea000383ffff */
[----:B------:R-:W-:Y:S05]  /*7770*/  BRA `(.L_x_3093) ;  /* 0x00000000000c7947 */ /* 0x000fea0003800000 */
.L_x_3094:
[----:B------:R-:W2:Y:S02]  /*7780*/  LD.E R5, desc[UR8][R6.64] ;  /* 0x0000000806057980 */ /* 0x000ea4000c101900 */
[----:B--2---:R-:W-:-:S05]  /*7790*/  IADD3 R5, R8, R5, RZ ;  /* 0x0000000508057210 */ /* 0x004fca0007ffe0ff */
[----:B------:R0:W-:Y:S02]  /*77a0*/  ST.E desc[UR8][R6.64], R5 ;  /* 0x0000000506007985 */ /* 0x0001e4000c101908 */
.L_x_3093:
[----:B------:R-:W-:Y:S05]  /*77b0*/  BSYNC B0 ;  /* 0x0000000000007941 */ /* 0x000fea0003800000 */
.L_x_3092:
[----:B------:R1:W-:Y:S01]  /*77c0*/  ATOM.E.ADD.F16x2.RN.STRONG.GPU P0, RZ, desc[UR8][R6.64+0x4], R13 ;  /* 0x0000040d06ff79a2 */ /* 0x0003e2000810e1c8 */
[----:B------:R-:W-:Y:S04]  /*77d0*/  BSSY B0, `(.L_x_3096) ;  /* 0x000000f000007945 */ /* 0x000fe80003800000 */
[----:B-1----:R-:W-:Y:S05]  /*77e0*/  @P0 BRA `(.L_x_3097) ;  /* 0x0000000000340947 */ /* 0x002fea0003800000 */
[----:B------:R-:W1:Y:S02]  /*77f0*/  QSPC.E.S P0, RZ, [R6+0x4] ;  /* 0x0000040006ff73aa */ /* 0x000e640000000500 */
[----:B-1----:R-:W-:Y:S05]  /*7800*/  @!P0 BRA `(.L_x_3098) ;  /* 0x0000000000208947 */ /* 0x002fea0003800000 */
[----:B0-----:R-:W-:Y:S02]  /*7810*/  MOV R6, R6 ;  /* 0x0000000600067202 */ /* 0x001fe40000000f00 */
[----:B------:R-:W-:-:S07]  /*7820*/  MOV R7, R4 ;  /* 0x0000000400077202 */ /* 0x000fce0000000f00 */
.L_x_3099:
[----:B------:R-:W0:Y:S02]  /*7830*/  LDS R4, [R6+0x4] ;  /* 0x0000040006047984 */ /* 0x000e240000000800 */
[----:B0-----:R-:W-:-:S10]  /*7840*/  HFMA2.MMA R5, R4, 1, 1, R7 ;  /* 0x3c003c0004057835 */ /* 0x001fd40000000007 */
[----:B------:R-:W0:Y:S02]  /*7850*/  ATOMS.CAST.SPIN R5, [R6+0x4], R4, R5 ;  /* 0x000004040605738d */ /* 0x000e240001800005 */
[----:B0-----:R-:W-:-:S13]  /*7860*/  ISETP.EQ.U32.AND P0, PT, R5, 0x1, PT ;  /* 0x000000010500780c */ /* 0x001fda0003f02070 */
[----:B------:R-:W-:Y:S05]  /*7870*/  @!P0 BRA `(.L_x_3099) ;  /* 0xfffffffc00ec8947 */ /* 0x000fea000383ffff */
[----:B------:R-:W-:Y:S05]  /*7880*/  BRA `(.L_x_3097) ;  /* 0x00000000000c7947 */ /* 0x000fea0003800000 */
.L_x_3098:
[----:B------:R-:W0:Y:S02]  /*7890*/  LD.E R4, desc[UR8][R6.64+0x4] ;  /* 0x0000040806047980 */ /* 0x000e24000c101900 */
[----:B0-----:R-:W-:-:S05]  /*78a0*/  IADD3 R5, R13, R4, RZ ;  /* 0x000000040d057210 */ /* 0x001fca0007ffe0ff */
[----:B------:R1:W-:Y:S02]  /*78b0*/  ST.E desc[UR8][R6.64+0x4], R5 ;  /* 0x0000040506007985 */ /* 0x0003e4000c101908 */
.L_x_3097:
[----:B------:R-:W-:Y:S05]  /*78c0*/  BSYNC B0 ;  /* 0x0000000000007941 */ /* 0x000fea0003800000 */
.L_x_3096:
        /* <DEDUP_REMOVED lines=11> */
.L_x_3103:
[----:B------:R-:W0:Y:S02]  /*7980*/  LDS R8, [R6] ;  /* 0x0000000006087984 */ /* 0x000e240000000800 */
[----:B0-----:R-:W-:-:S06]  /*7990*/  HADD2 R9, R8, R3 ;  /* 0x0000000308097230 */ /* 0x001fcc0000000000 */
[----:B------:R-:W0:Y:S02]  /*79a0*/  ATOMS.CAST.SPIN R9, [R6], R8, R9 ;  /* 0x000000080609738d */ /* 0x000e240001800009 */
[----:B0-----:R-:W-:-:S13]  /*79b0*/  ISETP.EQ.U32.AND P0, PT, R9, 0x1, PT ;  /* 0x000000010900780c */ /* 0x001fda0003f02070 */
[----:B------:R-:W-:Y:S05]  /*79c0*/  @!P0 BRA `(.L_x_3103) ;  /* 0xfffffffc00ec8947 */ /* 0x000fea000383ffff */
[----:B------:R-:W-:Y:S05]  /*79d0*/  BRA `(.L_x_3101) ;  /* 0x00000000000c7947 */ /* 0x000fea0003800000 */
.L_x_3102:
[----:B------:R-:W2:Y:S02]  /*79e0*/  LD.E R0, desc[UR8][R4.64] ;  /* 0x0000000804007980 */ /* 0x000ea4000c101900 */
[----:B--2---:R-:W-:-:S05]  /*79f0*/  IADD3 R3, R3, R0, RZ ;  /* 0x0000000003037210 */ /* 0x004fca0007ffe0ff */
[----:B------:R0:W-:Y:S02]  /*7a00*/  ST.E desc[UR8][R4.64], R3 ;  /* 0x0000000304007985 */ /* 0x0001e4000c101908 */
.L_x_3101:
[----:B------:R-:W-:Y:S05]  /*7a10*/  BSYNC B0 ;  /* 0x0000000000007941 */ /* 0x000fea0003800000 */
.L_x_3100:
[----:B------:R1:W-:Y:S02]  /*7a20*/  ATOM.E.ADD.F16x2.RN.STRONG.GPU P0, RZ, desc[UR8][R4.64+0x4], R2 ;  /* 0x0000040204ff79a2 */ /* 0x0003e4000810e1c8 */
[----:B-1----:R-:W-:Y:S05]  /*7a30*/  @P0 EXIT ;  /* 0x000000000000094d */ /* 0x002fea0003800000 */
[----:B------:R-:W1:Y:S02]  /*7a40*/  QSPC.E.S P0, RZ, [R4+0x4] ;  /* 0x0000040004ff73aa */ /* 0x000e640000000500 */
[----:B-1----:R-:W-:Y:S05]  /*7a50*/  @!P0 BRA `(.L_x_3104) ;  /* 0x0000000000208947 */ /* 0x002fea0003800000 */
[----:B0-----:R-:W-:Y:S02]  /*7a60*/  MOV R4, R4 ;  /* 0x0000000400047202 */ /* 0x001fe40000000f00 */
[----:B------:R-:W-:-:S07]  /*7a70*/  MOV R5, R2 ;  /* 0x0000000200057202 */ /* 0x000fce0000000f00 */
.L_x_3105:
[----:B------:R-:W0:Y:S02]  /*7a80*/  LDS R2, [R4+0x4] ;  /* 0x0000040004027984 */ /* 0x000e240000000800 */
[----:B0-----:R-:W-:-:S10]  /*7a90*/  HFMA2.MMA R3, R2, 1, 1, R5 ;  /* 0x3c003c0002037835 */ /* 0x001fd40000000005 */
[----:B------:R-:W0:Y:S02]  /*7aa0*/  ATOMS.CAST.SPIN R3, [R4+0x4], R2, R3 ;  /* 0x000004020403738d */ /* 0x000e240001800003 */
[----:B0-----:R-:W-:-:S13]  /*7ab0*/  ISETP.EQ.U32.AND P0, PT, R3, 0x1, PT ;  /* 0x000000010300780c */ /* 0x001fda0003f02070 */
[----:B------:R-:W-:Y:S05]  /*7ac0*/  @!P0 BRA `(.L_x_3105) ;  /* 0xfffffffc00ec8947 */ /* 0x000fea000383ffff */
[----:B------:R-:W-:Y:S05]  /*7ad0*/  EXIT ;  /* 0x000000000000794d */ /* 0x000fea0003800000 */
.L_x_3104:
[----:B------:R-:W0:Y:S02]  /*7ae0*/  LD.E R0, desc[UR8][R4.64+0x4] ;  /* 0x0000040804007980 */ /* 0x000e24000c101900 */
[----:B0-----:R-:W-:-:S05]  /*7af0*/  IADD3 R3, R2, R0, RZ ;  /* 0x0000000002037210 */ /* 0x001fca0007ffe0ff */
[----:B------:R-:W-:Y:S01]  /*7b00*/  ST.E desc[UR8][R4.64+0x4], R3 ;  /* 0x0000040304007985 */ /* 0x000fe2000c101908 */
[----:B------:R-:W-:Y:S05]  /*7b10*/  EXIT ;  /* 0x000000000000794d */ /* 0x000fea0003800000 */
.L_x_3106:
        /* <DEDUP_REMOVED lines=14> */
.L_x_3716:


//--------------------- .text._Z23gemm_half_q_half_kernelILi2ELi4ELb1ELb0ELi32EEvPK6__halfPKjS4_S2_PS0_iiiiPKtS7_iiiiiibS2_i --------------------------
	.section	.text._Z23gemm_half_q_half_kernelILi2ELi4ELb1ELb0ELi32EEvPK6__halfPKjS4_S2_PS0_iiiiPKtS7_iiiiiibS2_i,"ax",@progbits
	.align	128
        .global         _Z23gemm_half_q_half_kernelILi2ELi4ELb1ELb0ELi32EEvPK6__halfPKjS4_S2_PS0_iiiiPKtS7_iiiiiibS2_i
        .type           _Z23gemm_half_q_half_kernelILi2ELi4ELb1ELb0ELi32EEvPK6__halfPKjS4_S2_PS0_iiiiPKtS7_iiiiiibS2_i,@function
        .size           _Z23gemm_half_q_half_kernelILi2ELi4ELb1ELb0ELi32EEvPK6__halfPKjS4_S2_PS0_iiiiPKtS7_iiiiiibS2_i,(.L_x_3717 - _Z23gemm_half_q_half_kernelILi2ELi4ELb1ELb0ELi32EEvPK6__halfPKjS4_S2_PS0_iiiiPKtS7_iiiiiibS2_i)
        .other          _Z23gemm_half_q_half_kernelILi2ELi4ELb1ELb0ELi32EEvPK6__halfPKjS4_S2_PS0_iiiiPKtS7_iiiiiibS2_i,@"STO_CUDA_ENTRY STV_DEFAULT"
_Z23gemm_half_q_half_kernelILi2ELi4ELb1ELb0ELi32EEvPK6__halfPKjS4_S2_PS0_iiiiPKtS7_iiiiiibS2_i:
.text._Z23gemm_half_q_half_kernelILi2ELi4ELb1ELb0ELi32EEvPK6__halfPKjS4_S2_PS0_iiiiPKtS7_iiiiiibS2_i:
        /* <DEDUP_REMOVED lines=24> */
.L_x_3107:
        /* <DEDUP_REMOVED lines=26> */
[----:B0-----:R-:W-:-:S03]  /*0320*/  ULEA UR5, UR6, UR5, 0x18 ;  /* 0x0000000506057291 */ /* 0x001fc6000f8ec03f */
[----:B--2---:R-:W-:-:S04]  /*0330*/  IADD3 R5, P0, R8, R3, RZ ;  /* 0x0000000308057210 */ /* 0x004fc80007f1e0ff */
[----:B------:R-:W-:Y:S02]  /*0340*/  LEA.HI.X.SX32 R14, R3, RZ, 0x1, P0 ;  /* 0x000000ff030e7211 */ /* 0x000fe400000f0eff */
[----:B------:R-:W-:Y:S02]  /*0350*/  LEA R6, P0, R5, UR10, 0x1 ;  /* 0x0000000a05067c11 */ /* 0x000fe4000f8008ff */
[----:B------:R-:W-:Y:S02]  /*0360*/  LEA R3, R13, UR5, 0x1 ;  /* 0x000000050d037c11 */ /* 0x000fe4000f8e08ff */
[----:B------:R-:W-:Y:S01]  /*0370*/  LEA.HI.X R7, R5, UR11, R14, 0x1, P0 ;  /* 0x0000000b05077c11 */ /* 0x000fe200080f0c0e */
[----:B------:R-:W-:Y:S01]  /*0380*/  IMAD.MOV.U32 R5, RZ, RZ, RZ ;  /* 0x000000ffff057224 */ /* 0x000fe200078e00ff */
[----:B------:R-:W-:Y:S01]  /*0390*/  PLOP3.LUT P0, PT, PT, PT, PT, 0x80, 0x0 ;  /* 0x000000000000781c */ /* 0x000fe20003f0f070 */
[----:B------:R-:W-:-:S12]  /*03a0*/  @!P2 BRA `(.L_x_3111) ;  /* 0x000000000048a947 */ /* 0x000fd80003800000 */
[----:B------:R-:W-:Y:S01]  /*03b0*/  PLOP3.LUT P0, PT, PT, PT, PT, 0x8, 0x0 ;  /* 0x000000000000781c */ /* 0x000fe20003f0e170 */
[----:B------:R-:W-:-:S12]  /*03c0*/  VIADD R24, R2, 0xfffffffd ;  /* 0xfffffffd02187836 */ /* 0x000fd80000000000 */
.L_x_3112:
        /* <DEDUP_REMOVED lines=16> */
.L_x_3111:
        /* <DEDUP_REMOVED lines=16> */
.L_x_3110:
[----:B------:R-:W0:Y:S01]  /*05d0*/  S2UR UR6, SR_CgaCtaId ;  /* 0x00000000000679c3 */ /* 0x000e220000008800 */
[----:B------:R-:W-:Y:S01]  /*05e0*/  IMAD R3, R18, R19, RZ ;  /* 0x0000001312037224 */ /* 0x000fe200078e02ff */
[----:B------:R-:W-:Y:S01]  /*05f0*/  ISETP.GT.AND P2, PT, R2, 0x3, PT ;  /* 0x000000030200780c */ /* 0x000fe20003f44270 */
[----:B------:R-:W-:Y:S01]  /*0600*/  UMOV UR5, 0x400 ;  /* 0x0000040000057882 */ /* 0x000fe20000000000 */
[----:B------:R-:W-:Y:S01]  /*0610*/  ULDC.64 UR10, c[0x0][0x210] ;  /* 0x00008400000a7ab9 */ /* 0x000fe20000000a00 */
[----:B------:R-:W-:-:S05]  /*0620*/  IMAD.SHL.U32 R8, R3, 0x2, RZ ;  /* 0x0000000203087824 */ /* 0x000fca00078e00ff */
        /* <DEDUP_REMOVED lines=11> */
.L_x_3114:
        /* <DEDUP_REMOVED lines=16> */
.L_x_3113:
        /* <DEDUP_REMOVED lines=14> */
.L_x_3109:
[----:B------:R-:W-:Y:S05]  /*08c0*/  BSYNC B0 ;  /* 0x0000000000007941 */ /* 0x000fea0003800000 */
.L_x_3108:
        /* <DEDUP_REMOVED lines=19> */
[----:B------:R-:W-:Y:S02]  /*0a00*/  PLOP3.LUT P0, PT, PT, PT, PT, 0x8, 0x0 ;  /* 0x000000000000781c */ /* 0x000fe40003f0e170 */
[----:B------:R-:W-:-:S11]  /*0a10*/  IADD3 R18, R2, -0x3, RZ ;  /* 0xfffffffd02127810 */ /* 0x000fd60007ffe0ff */
.L_x_3117:
        /* <DEDUP_REMOVED lines=11> */
.L_x_3116:
        /* <DEDUP_REMOVED lines=10> */
.L_x_3115:
[----:B------:R-:W0:Y:S08]  /*0b70*/  LDC R27, c[0x0][0x25c] ;  /* 0x00009700ff1b7b82 */ /* 0x000e300000000800 */
[----:B------:R-:W-:Y:S01]  /*0b80*/  BAR.SYNC.DEFER_BLOCKING 0x0 ;  /* 0x0000000000007b1d */ /* 0x000fe20000010000 */
[----:B------:R-:W-:-:S07]  /*0b90*/  ISETP.GE.AND P0, PT, R86, R87, PT ;  /* 0x000000575600720c */ /* 0x000fce0003f06270 */
[----:B------:R-:W3:Y:S06]  /*0ba0*/  LDC R29, c[0x0][0x264] ;  /* 0x00009900ff1d7b82 */ /* 0x000eec0000000800 */
[----:B------:R-:W-:Y:S05]  /*0bb0*/  @P0 BRA `(.L_x_3118) ;  /* 0x0000000000d40947 */ /* 0x000fea0003800000 */
[----:B--2---:R-:W2:Y:S01]  /*0bc0*/  LDC.64 R2, c[0x0][0x248] ;  /* 0x00009200ff027b82 */ /* 0x004ea20000000a00 */
[----:B------:R-:W-:-:S07]  /*0bd0*/  IMAD.SHL.U32 R7, R4, 0x40, RZ ;  /* 0x0000004004077824 */ /* 0x000fce00078e00ff */
[----:B------:R-:W4:Y:S08]  /*0be0*/  LDC.64 R4, c[0x0][0x220] ;  /* 0x00008800ff047b82 */ /* 0x000f300000000a00 */
[----:B-1----:R-:W1:Y:S01]  /*0bf0*/  LDC.64 R14, c[0x0][0x228] ;  /* 0x00008a00ff0e7b82 */ /* 0x002e620000000a00 */
[----:B--2---:R-:W-:-:S05]  /*0c00*/  IMAD.WIDE R6, R7, 0x2, R2 ;  /* 0x0000000207067825 */ /* 0x004fca00078e0202 */
[----:B------:R2:W5:Y:S01]  /*0c10*/  LDG.E.U16.CONSTANT R13, desc[UR8][R6.64] ;  /* 0x00000008060d7981 */ /* 0x000562000c1e9500 */
[----:B------:R-:W-:Y:S01]  /*0c20*/  SHF.R.S32.HI R9, RZ, 0x1f, R12 ;  /* 0x0000001fff097819 */ /* 0x000fe2000001140c */
[----:B------:R-:W-:Y:S01]  /*0c30*/  IMAD.SHL.U32 R8, R12, 0x4, RZ ;  /* 0x000000040c087824 */ /* 0x000fe200078e00ff */
[----:B------:R-:W-:Y:S01]  /*0c40*/  UMOV UR4, URZ ;  /* 0x0000003f00047c82 */ /* 0x000fe20008000000 */
[----:B------:R-:W-:Y:S01]  /*0c50*/  IMAD.MOV.U32 R20, RZ, RZ, R86 ;  /* 0x000000ffff147224 */ /* 0x000fe200078e0056 */
[----:B------:R-:W-:Y:S02]  /*0c60*/  LEA.HI R9, R9, R12, RZ, 0x3 ;  /* 0x0000000c09097211 */ /* 0x000fe400078f18ff */
[----:B------:R-:W-:Y:S02]  /*0c70*/  LOP3.LUT R18, R8, 0x10, RZ, 0xc0, !PT ;  /* 0x0000001008127812 */ /* 0x000fe400078ec0ff */
[----:B----4-:R-:W-:-:S07]  /*0c80*/  SHF.R.S32.HI R19, RZ, 0x3, R9 ;  /* 0x00000003ff137819 */ /* 0x010fce0000011409 */
.L_x_3119:
        /* <DEDUP_REMOVED lines=9> */
[----:B------:R-:W4:Y:S01]  /*0d20*/  LDG.E.U16.CONSTANT R25, desc[UR8][R16.64] ;  /* 0x0000000810197981 */ /* 0x000f22000c1e9500 */
[----:B-1----:R-:W-:-:S05]  /*0d30*/  IMAD.WIDE R8, R8, 0x2, R14 ;  /* 0x0000000208087825 */ /* 0x002fca00078e020e */
[----:B------:R-:W3:Y:S01]  /*0d40*/  LDG.E.U16.CONSTANT R24, desc[UR8][R8.64] ;  /* 0x0000000808187981 */ /* 0x000ee2000c1e9500 */
[----:B------:R-:W-:Y:S01]  /*0d50*/  UIADD3 UR4, UR4, 0x1, URZ ;  /* 0x0000000104047890 */ /* 0x000fe2000fffe03f */
[----:B--2---:R-:W-:-:S04]  /*0d60*/  SHF.R.U32.HI R21, RZ, R18, R7 ;  /* 0x00000012ff157219 */ /* 0x004fc80000011607 */
[----:B------:R-:W-:Y:S02]  /*0d70*/  LOP3.LUT R22, R21, 0xf, RZ, 0xc0, !PT ;  /* 0x0000000f15167812 */ /* 0x000fe400078ec0ff */
[--C-:B------:R-:W-:Y:S02]  /*0d80*/  SHF.R.U32.HI R23, RZ, 0x4, R21.reuse ;  /* 0x00000004ff177819 */ /* 0x100fe40000011615 */
[--C-:B------:R-:W-:Y:S01]  /*0d90*/  SHF.R.U32.HI R6, RZ, 0x8, R21.reuse ;  /* 0x00000008ff067819 */ /* 0x100fe20000011615 */
[----:B------:R-:W-:Y:S01]  /*0da0*/  VIADD R22, R22, 0x1 ;  /* 0x0000000116167836 */ /* 0x000fe20000000000 */
[----:B------:R-:W-:Y:S01]  /*0db0*/  SHF.R.U32.HI R21, RZ, 0xc, R21 ;  /* 0x0000000cff157819 */ /* 0x000fe20000011615 */
[----:B----4-:R-:W-:Y:S01]  /*0dc0*/  IMAD.IADD R20, R25, 0x1, R20 ;  /* 0x0000000119147824 */ /* 0x010fe200078e0214 */
[----:B------:R-:W-:Y:S01]  /*0dd0*/  LOP3.LUT R23, R23, 0xf, RZ, 0xc0, !PT ;  /* 0x0000000f17177812 */ /* 0x000fe200078ec0ff */
[----:B------:R-:W-:Y:S01]  /*0de0*/  IMAD R22, R22, R22, RZ ;  /* 0x0000001616167224 */ /* 0x000fe200078e02ff */
[----:B------:R-:W-:-:S02]  /*0df0*/  LOP3.LUT R21, R21, 0xf, RZ, 0xc0, !PT ;  /* 0x0000000f15157812 */ /* 0x000fc400078ec0ff */
[----:B------:R-:W-:Y:S01]  /*0e00*/  LOP3.LUT R6, R6, 0xf, RZ, 0xc0, !PT ;  /* 0x0000000f06067812 */ /* 0x000fe200078ec0ff */
[----:B------:R-:W-:Y:S01]  /*0e10*/  VIADD R23, R23, 0x1 ;  /* 0x0000000117177836 */ /* 0x000fe20000000000 */
[----:B------:R-:W3:Y:S01]  /*0e20*/  I2F.F16 R7, R22 ;  /* 0x0000001600077306 */ /* 0x000ee20000200c00 */
[----:B------:R-:W-:Y:S01]  /*0e30*/  VIADD R21, R21, 0x1 ;  /* 0x0000000115157836 */ /* 0x000fe20000000000 */
[----:B------:R-:W-:Y:S01]  /*0e40*/  ISETP.GE.AND P2, PT, R20, R87, PT ;  /* 0x000000571400720c */ /* 0x000fe20003f46270 */
[----:B------:R-:W-:Y:S02]  /*0e50*/  VIADD R6, R6, 0x1 ;  /* 0x0000000106067836 */ /* 0x000fe40000000000 */
[----:B------:R-:W-:Y:S02]  /*0e60*/  IMAD R23, R23, R23, RZ ;  /* 0x0000001717177224 */ /* 0x000fe400078e02ff */
[----:B------:R-:W-:Y:S02]  /*0e70*/  IMAD R21, R21, R21, RZ ;  /* 0x0000001515157224 */ /* 0x000fe400078e02ff */
[----:B------:R-:W-:-:S02]  /*0e80*/  IMAD R16, R6, R6, RZ ;  /* 0x0000000606107224 */ /* 0x000fc400078e02ff */
        /* <DEDUP_REMOVED lines=8> */
.L_x_3118:
        /* <DEDUP_REMOVED lines=20> */
.L_x_3120:
        /* <DEDUP_REMOVED lines=8> */
.L_x_3121:
[----:B------:R-:W-:Y:S02]  /*10d0*/  CS2R R4, SRZ ;  /* 0x0000000000047805 */ /* 0x000fe4000001ff00 */
[----:B-1----:R-:W-:Y:S01]  /*10e0*/  SHF.R.S32.HI R16, RZ, 0x5, R13 ;  /* 0x00000005ff107819 */ /* 0x002fe2000001140d */
        /* <DEDUP_REMOVED lines=8> */
.L_x_3122:
        /* <DEDUP_REMOVED lines=8> */
.L_x_3123:
        /* <DEDUP_REMOVED lines=9> */
.L_x_3124:
[----:B------:R-:W-:Y:S01]  /*1280*/  ISETP.GE.OR P0, PT, R86, UR6, P0 ;  /* 0x0000000656007c0c */ /* 0x000fe20008706670 */
[----:B------:R-:W-:-:S05]  /*1290*/  IMAD R3, R16, 0x8, R3 ;  /* 0x0000000810037824 */ /* 0x000fca00078e0203 */
[----:B------:R-:W-:Y:S02]  /*12a0*/  IADD3 R2, R5, R3, R2 ;  /* 0x0000000305027210 */ /* 0x000fe40007ffe002 */
[----:B------:R-:W-:Y:S02]  /*12b0*/  PRMT R5, RZ, 0x5410, RZ ;  /* 0x00005410ff057816 */ /* 0x000fe400000000ff */
[----:B------:R-:W-:Y:S02]  /*12c0*/  IADD3 R14, R13, R2, R4 ;  /* 0x000000020d0e7210 */ /* 0x000fe40007ffe004 */
        /* <DEDUP_REMOVED lines=21> */
.L_x_3128:
[----:B0-----:R-:W0:Y:S02]  /*1420*/  LDC R85, c[0x0][0x23c] ;  /* 0x00008f00ff557b82 */ /* 0x001e240000000800 */
[C---:B0-----:R-:W-:Y:S02]  /*1430*/  IMAD.WIDE R10, R85.reuse, 0x4, R20 ;  /* 0x00000004550a7825 */ /* 0x041fe400078e0214 */
[----:B------:R-:W5:Y:S04]  /*1440*/  LDG.E.128.CONSTANT R20, desc[UR8][R20.64] ;  /* 0x0000000814147981 */ /* 0x000f68000c1e9d00 */
[----:B------:R0:W5:Y:S01]  /*1450*/  LDG.E.128.CONSTANT R16, desc[UR8][R10.64] ;  /* 0x000000080a107981 */ /* 0x000162000c1e9d00 */
[----:B------:R-:W-:Y:S01]  /*1460*/  IMAD.WIDE R88, R85, 0x4, R10 ;  /* 0x0000000455587825 */ /* 0x000fe200078e020a */
[----:B------:R-:W-:Y:S06]  /*1470*/  @!P1 BRA `(.L_x_3126) ;  /* 0x0000001800049947 */ /* 0x000fec0003800000 */
[----:B------:R-:W2:Y:S01]  /*1480*/  LDG.E.128.CONSTANT R12, desc[UR8][R88.64] ;  /* 0x00000008580c7981 */ /* 0x000ea2000c1e9d00 */
[--C-:B0----5:R-:W-:Y:S01]  /*1490*/  SHF.R.U32.HI R10, RZ, 0xf, R20.reuse ;  /* 0x0000000fff0a7819 */ /* 0x121fe20000011614 */
[----:B------:R-:W-:Y:S01]  /*14a0*/  IMAD.MOV.U32 R32, RZ, RZ, 0x3000 ;  /* 0x00003000ff207424 */ /* 0x000fe200078e00ff */
[C---:B------:R-:W-:Y:S01]  /*14b0*/  LOP3.LUT R0, R20.reuse, 0x380038, RZ, 0xc0, !PT ;  /* 0x0038003814007812 */ /* 0x040fe200078ec0ff */
[----:B------:R-:W-:Y:S01]  /*14c0*/  IMAD.MOV.U32 R40, RZ, RZ, 0x2400 ;  /* 0x00002400ff287424 */ /* 0x000fe200078e00ff */
        /* <DEDUP_REMOVED lines=21> */
[----:B------:R-:W-:-:S02]  /*1620*/  LOP3.LUT R10, R10, 0x10001, RZ, 0xc0, !PT ;  /* 0x000100010a0a7812 */ /* 0x000fc400078ec0ff */
        /* <DEDUP_REMOVED lines=10> */
[----:B------:R-:W-:Y:S02]  /*16d0*/  LOP3.LUT R11, R16, 0x380038, RZ, 0xc0, !PT ;  /* 0x00380038100b7812 */ /* 0x000fe400078ec0ff */
[----:B------:R-:W-:-:S02]  /*16e0*/  SHF.R.U32.HI R41, RZ, 0x6, R16 ;  /* 0x00000006ff297819 */ /* 0x000fc40000011610 */
[----:B------:R-:W-:Y:S02]  /*16f0*/  LOP3.LUT R66, R16, 0x70007, RZ, 0xc0, !PT ;  /* 0x0007000710427812 */ /* 0x000fe400078ec0ff */
[----:B------:R-:W-:Y:S02]  /*1700*/  LOP3.LUT R21, R10, 0x20002, R21, 0xf8, !PT ;  /* 0x000200020a157812 */ /* 0x000fe400078ef815 */
[----:B------:R-:W-:Y:S02]  /*1710*/  LOP3.LUT R19, R24, 0x20002, R17, 0xf8, !PT ;  /* 0x0002000218137812 */ /* 0x000fe400078ef811 */
[----:B------:R-:W-:Y:S02]  /*1720*/  LOP3.LUT R39, R22, 0x20002, R25, 0xf8, !PT ;  /* 0x0002000216277812 */ /* 0x000fe400078ef819 */
        /* <DEDUP_REMOVED lines=61> */
[----:B------:R-:W-:Y:S02]  /*1b00*/  SHF.R.U32.HI R12, RZ, 0xd, R15 ;  /* 0x0000000dff0c7819 */ /* 0x000fe4000001160f */
[----:B------:R-:W-:Y:S02]  /*1b10*/  LOP3.LUT R20, R21, 0x40004, R20, 0xf8, !PT ;  /* 0x0004000415147812 */ /* 0x000fe400078ef814 */
[----:B------:R-:W-:Y:S02]  /*1b20*/  LOP3.LUT R21, R23, 0x40004, R10, 0xf8, !PT ;  /* 0x0004000417157812 */ /* 0x000fe400078ef80a */
[----:B------:R-:W-:Y:S02]  /*1b30*/  SHF.R.U32.HI R22, RZ, 0xd, R14 ;  /* 0x0000000dff167819 */ /* 0x000fe4000001160e */
[----:B------:R-:W-:Y:S02]  /*1b40*/  LOP3.LUT R23, R39, 0x40004, R12, 0xf8, !PT ;  /* 0x0004000427177812 */ /* 0x000fe400078ef80c */
[----:B------:R-:W-:-:S02]  /*1b50*/  LOP3.LUT R10, R41, 0x380038, RZ, 0xc0, !PT ;  /* 0x00380038290a7812 */ /* 0x000fc400078ec0ff */
[----:B------:R-:W-:Y:S02]  /*1b60*/  SHF.R.U32.HI R25, RZ, 0x6, R13 ;  /* 0x00000006ff197819 */ /* 0x000fe4000001160d */
[----:B------:R-:W-:Y:S02]  /*1b70*/  LOP3.LUT R12, R29, 0x380038, RZ, 0xc0, !PT ;  /* 0x003800381d0c7812 */ /* 0x000fe400078ec0ff */
[----:B------:R-:W-:Y:S02]  /*1b80*/  SHF.R.U32.HI R26, RZ, 0x6, R14 ;  /* 0x00000006ff1a7819 */ /* 0x000fe4000001160e */
[C---:B------:R-:W-:Y:S02]  /*1b90*/  LOP3.LUT R17, R13.reuse, 0x380038, RZ, 0xc0, !PT ;  /* 0x003800380d117812 */ /* 0x040fe400078ec0ff */
        /* <DEDUP_REMOVED lines=8> */
[----:B------:R-:W-:Y:S01]  /*1c20*/  SHF.R.U32.HI R28, RZ, 0x6, R15 ;  /* 0x00000006ff1c7819 */ /* 0x000fe2000001160f */
[----:B------:R-:W-:Y:S01]  /*1c30*/  HFMA2 R74, R19, R32.H0_H0, -132, -132 ;  /* 0xd820d820134a7431 */ /* 0x000fe20000040020 */
        /* <DEDUP_REMOVED lines=182> */
.L_x_3127:
        /* <DEDUP_REMOVED lines=79> */
.L_x_3126:
        /* <DEDUP_REMOVED lines=8> */
.L_x_3125:
[----:B------:R-:W-:Y:S05]  /*2d10*/  @!P1 EXIT ;  /* 0x000000000000994d */ /* 0x000fea0003800000 */
[----:B------:R-:W1:Y:S01]  /*2d20*/  S2R R0, SR_CTAID.X ;  /* 0x0000000000007919 */ /* 0x000e620000002500 */
[----:B------:R-:W2:Y:S01]  /*2d30*/  S2UR UR4, SR_CTAID.Y ;  /* 0x00000000000479c3 */ /* 0x000ea20000002600 */
[----:B------:R-:W-:Y:S01]  /*2d40*/  IMAD.MOV.U32 R6, RZ, RZ, R5 ;  /* 0x000000ffff067224 */ /* 0x000fe200078e0005 */
[----:B------:R-:W1:Y:S06]  /*2d50*/  S2R R7, SR_TID.X ;  /* 0x0000000000077919 */ /* 0x000e6c0000002100 */
        /* <DEDUP_REMOVED lines=9> */
[----:B------:R-:W-:Y:S01]  /*2df0*/  BSSY B0, `(.L_x_3129) ;  /* 0x0000011000007945 */ /* 0x000fe20003800000 */
[----:B------:R-:W-:-:S03]  /*2e00*/  IMAD.MOV.U32 R13, RZ, RZ, R4 ;  /* 0x000000ffff0d7224 */ /* 0x000fc600078e0004 */
[----:B-1----:R-:W-:Y:S01]  /*2e10*/  VIADDMNMX R0, R0, R7, 0x2, PT ;  /* 0x0000000200007446 */ /* 0x002fe20003800107 */
[----:B0-----:R-:W-:Y:S06]  /*2e20*/  @P0 BRA `(.L_x_3130) ;  /* 0x0000000000340947 */ /* 0x001fec0003800000 */
[----:B------:R-:W0:Y:S02]  /*2e30*/  QSPC.E.S P0, RZ, [R8] ;  /* 0x0000000008ff73aa */ /* 0x000e240000000500 */
[----:B0-----:R-:W-:Y:S05]  /*2e40*/  @!P0 BRA `(.L_x_3131) ;  /* 0x0000000000208947 */ /* 0x001fea0003800000 */
[----:B------:R-:W-:-:S04]  /*2e50*/  MOV R6, R8 ;  /* 0x0000000800067202 */ /* 0x000fc80000000f00 */
[----:B------:R-:W-:-:S07]  /*2e60*/  MOV R14, R6 ;  /* 0x00000006000e7202 */ /* 0x000fce0000000f00 */
.L_x_3132:
[----:B------:R-:W0:Y:S02]  /*2e70*/  LDS R6, [R14] ;  /* 0x000000000e067984 */ /* 0x000e240000000800 */
[----:B0-----:R-:W-:-:S10]  /*2e80*/  HFMA2.MMA R7, R6, 1, 1, R5 ;  /* 0x3c003c0006077835 */ /* 0x001fd40000000005 */
[----:B------:R-:W0:Y:S02]  /*2e90*/  ATOMS.CAST.SPIN R7, [R14], R6, R7 ;  /* 0x000000060e07738d */ /* 0x000e240001800007 */
[----:B0-----:R-:W-:-:S13]  /*2ea0*/  ISETP.EQ.U32.AND P0, PT, R7, 0x1, PT ;  /* 0x000000010700780c */ /* 0x001fda0003f02070 */
[----:B------:R-:W-:Y:S05]  /*2eb0*/  @!P0 BRA `(.L_x_3132) ;  /* 0xfffffffc00ec8947 */ /* 0x000fea000383ffff */
[----:B------:R-:W-:Y:S05]  /*2ec0*/  BRA `(.L_x_3130) ;  /* 0x00000000000c7947 */ /* 0x000fea0003800000 */
.L_x_3131:
[----:B------:R-:W2:Y:S02]  /*2ed0*/  LD.E R5, desc[UR8][R8.64] ;  /* 0x0000000808057980 */ /* 0x000ea4000c101900 */
[----:B--2---:R-:W-:-:S05]  /*2ee0*/  IMAD.IADD R5, R6, 0x1, R5 ;  /* 0x0000000106057824 */ /* 0x004fca00078e0205 */
[----:B------:R0:W-:Y:S02]  /*2ef0*/  ST.E desc[UR8][R8.64], R5 ;  /* 0x0000000508007985 */ /* 0x0001e4000c101908 */
.L_x_3130:
[----:B------:R-:W-:Y:S05]  /*2f00*/  BSYNC B0 ;  /* 0x0000000000007941 */ /* 0x000fea0003800000 */
.L_x_3129:
[----:B------:R1:W-:Y:S01]  /*2f10*/  ATOM.E.ADD.F16x2.RN.STRONG.GPU P0, RZ, desc[UR8][R8.64+0x4], R13 ;  /* 0x0000040d08ff79a2 */ /* 0x0003e2000810e1c8 */
[----:B------:R-:W-:Y:S04]  /*2f20*/  BSSY B0, `(.L_x_3133) ;  /* 0x0000010000007945 */ /* 0x000fe80003800000 */
[----:B-1----:R-:W-:Y:S05]  /*2f30*/  @P0 BRA `(.L_x_3134) ;  /* 0x0000000000380947 */ /* 0x002fea0003800000 */
[----:B------:R-:W1:Y:S02]  /*2f40*/  QSPC.E.S P0, RZ, [R8+0x4] ;  /* 0x0000040008ff73aa */ /* 0x000e640000000500 */
[----:B-1----:R-:W-:Y:S05]  /*2f50*/  @!P0 BRA `(.L_x_3135) ;  /* 0x0000000000248947 */ /* 0x002fea0003800000 */
[----:B------:R-:W-:-:S05]  /*2f60*/  IMAD.MOV.U32 R6, RZ, RZ, R8 ;  /* 0x000000ffff067224 */ /* 0x000fca00078e0008 */
[----:B------:R-:W-:Y:S01]  /*2f70*/  MOV R6, R6 ;  /* 0x0000000600067202 */ /* 0x000fe20000000f00 */
[----:B------:R-:W-:-:S07]  /*2f80*/  IMAD.MOV.U32 R7, RZ, RZ, R4 ;  /* 0x000000ffff077224 */ /* 0x000fce00078e0004 */
.L_x_3136:
[----:B------:R-:W0:Y:S02]  /*2f90*/  LDS R4, [R6+0x4] ;  /* 0x0000040006047984 */ /* 0x000e240000000800 */
[----:B0-----:R-:W-:-:S06]  /*2fa0*/  HADD2 R5, R4, R7 ;  /* 0x0000000704057230 */ /* 0x001fcc0000000000 */
[----:B------:R-:W0:Y:S02]  /*2fb0*/  ATOMS.CAST.SPIN R5, [R6+0x4], R4, R5 ;  /* 0x000004040605738d */ /* 0x000e240001800005 */
[----:B0-----:R-:W-:-:S13]  /*2fc0*/  ISETP.EQ.U32.AND P0, PT, R5, 0x1, PT ;  /* 0x000000010500780c */ /* 0x001fda0003f02070 */
[----:B------:R-:W-:Y:S05]  /*2fd0*/  @!P0 BRA `(.L_x_3136) ;  /* 0xfffffffc00ec8947 */ /* 0x000fea000383ffff */
[----:B------:R-:W-:Y:S05]  /*2fe0*/  BRA `(.L_x_3134) ;  /* 0x00000000000c7947 */ /* 0x000fea0003800000 */
.L_x_3135:
[----:B------:R-:W0:Y:S02]  /*2ff0*/  LD.E R4, desc[UR8][R8.64+0x4] ;  /* 0x0000040808047980 */ /* 0x000e24000c101900 */
[----:B0-----:R-:W-:-:S05]  /*3000*/  IMAD.IADD R5, R13, 0x1, R4 ;  /* 0x000000010d057824 */ /* 0x001fca00078e0204 */
[----:B------:R1:W-:Y:S02]  /*3010*/  ST.E desc[UR8][R8.64+0x4], R5 ;  /* 0x0000040508007985 */ /* 0x0003e4000c101908 */
.L_x_3134:
[----:B------:R-:W-:Y:S05]  /*3020*/  BSYNC B0 ;  /* 0x0000000000007941 */ /* 0x000fea0003800000 */
.L_x_3133:
        /* <DEDUP_REMOVED lines=11> */
.L_x_3140:
[----:B------:R-:W0:Y:S02]  /*30e0*/  LDS R4, [R0] ;  /* 0x0000000000047984 */ /* 0x000e240000000800 */
[----:B01----:R-:W-:-:S10]  /*30f0*/  HFMA2.MMA R5, R4, 1, 1, R3 ;  /* 0x3c003c0004057835 */ /* 0x003fd40000000003 */
[----:B------:R-:W0:Y:S02]  /*3100*/  ATOMS.CAST.SPIN R5, [R0], R4, R5 ;  /* 0x000000040005738d */ /* 0x000e240001800005 */
[----:B0-----:R-:W-:-:S13]  /*3110*/  ISETP.EQ.U32.AND P0, PT, R5, 0x1, PT ;  /* 0x000000010500780c */ /* 0x001fda0003f02070 */
[----:B------:R-:W-:Y:S05]  /*3120*/  @!P0 BRA `(.L_x_3140) ;  /* 0xfffffffc00ec8947 */ /* 0x000fea000383ffff */
[----:B------:R-:W-:Y:S05]  /*3130*/  BRA `(.L_x_3138) ;  /* 0x00000000000c7947 */ /* 0x000fea0003800000 */
.L_x_3139:
[----:B------:R-:W2:Y:S02]  /*3140*/  LD.E R0, desc[UR8][R6.64] ;  /* 0x0000000806007980 */ /* 0x000ea4000c101900 */
[----:B--2---:R-:W-:-:S05]  /*3150*/  IMAD.IADD R3, R3, 0x1, R0 ;  /* 0x0000000103037824 */ /* 0x004fca00078e0200 */
[----:B------:R2:W-:Y:S02]  /*3160*/  ST.E desc[UR8][R6.64], R3 ;  /* 0x0000000306007985 */ /* 0x0005e4000c101908 */
.L_x_3138:
[----:B------:R-:W-:Y:S05]  /*3170*/  BSYNC B0 ;  /* 0x0000000000007941 */ /* 0x000fea0003800000 */
.L_x_3137:
[----:B------:R3:W-:Y:S02]  /*3180*/  ATOM.E.ADD.F16x2.RN.STRONG.GPU P0, RZ, desc[UR8][R6.64+0x4], R2 ;  /* 0x0000040206ff79a2 */ /* 0x0007e4000810e1c8 */
[----:B---3--:R-:W-:Y:S05]  /*3190*/  @P0 EXIT ;  /* 0x000000000000094d */ /* 0x008fea0003800000 */
[----:B------:R-:W3:Y:S02]  /*31a0*/  QSPC.E.S P0, RZ, [R6+0x4] ;  /* 0x0000040006ff73aa */ /* 0x000ee40000000500 */
[----:B---3--:R-:W-:Y:S05]  /*31b0*/  @!P0 BRA `(.L_x_3141) ;  /* 0x0000000000248947 */ /* 0x008fea0003800000 */
[----:B------:R-:W-:-:S05]  /*31c0*/  IMAD.MOV.U32 R4, RZ, RZ, R6 ;  /* 0x000000ffff047224 */ /* 0x000fca00078e0006 */
[----:B------:R-:W-:Y:S01]  /*31d0*/  MOV R4, R4 ;  /* 0x0000000400047202 */ /* 0x000fe20000000f00 */
[----:B01----:R-:W-:-:S07]  /*31e0*/  IMAD.MOV.U32 R5, RZ, RZ, R2 ;  /* 0x000000ffff057224 */ /* 0x003fce00078e0002 */
.L_x_3142:
[----:B------:R-:W2:Y:S02]  /*31f0*/  LDS R2, [R4+0x4] ;  /* 0x0000040004027984 */ /* 0x000ea40000000800 */
[----:B--2---:R-:W-:-:S06]  /*3200*/  HADD2 R3, R2, R5 ;  /* 0x0000000502037230 */ /* 0x004fcc0000000000 */
[----:B------:R-:W0:Y:S02]  /*3210*/  ATOMS.CAST.SPIN R3, [R4+0x4], R2, R3 ;  /* 0x000004020403738d */ /* 0x000e240001800003 */
[----:B0-----:R-:W-:-:S13]  /*3220*/  ISETP.EQ.U32.AND P0, PT, R3, 0x1, PT ;  /* 0x000000010300780c */ /* 0x001fda0003f02070 */
[----:B------:R-:W-:Y:S05]  /*3230*/  @!P0 BRA `(.L_x_3142) ;  /* 0xfffffffc00ec8947 */ /* 0x000fea000383ffff */
[----:B------:R-:W-:Y:S05]  /*3240*/  EXIT ;  /* 0x000000000000794d */ /* 0x000fea0003800000 */
.L_x_3141:
[----:B------:R-:W2:Y:S02]  /*3250*/  LD.E R0, desc[UR8][R6.64+0x4] ;  /* 0x0000040806007980 */ /* 0x000ea4000c101900 */
[----:B--2---:R-:W-:-:S05]  /*3260*/  IMAD.IADD R3, R2, 0x1, R0 ;  /* 0x0000000102037824 */ /* 0x004fca00078e0200 */
[----:B------:R-:W-:Y:S01]  /*3270*/  ST.E desc[UR8][R6.64+0x4], R3 ;  /* 0x0000040306007985 */ /* 0x000fe2000c101908 */
[----:B------:R-:W-:Y:S05]  /*3280*/  EXIT ;  /* 0x000000000000794d */ /* 0x000fea0003800000 */
.L_x_3143:
        /* <DEDUP_REMOVED lines=15> */
.L_x_3717:


//--------------------- .text._Z23gemm_half_q_half_kernelILi2ELi6ELb1ELb0ELi32EEvPK6__halfPKjS4_S2_PS0_iiiiPKtS7_iiiiiibS2_i --------------------------
	.section	.text._Z23gemm_half_q_half_kernelILi2ELi6ELb1ELb0ELi32EEvPK6__halfPKjS4_S2_PS0_iiiiPKtS7_iiiiiibS2_i,"ax",@progbits
	.align	128
        .global         _Z23gemm_half_q_half_kernelILi2ELi6ELb1ELb0ELi32EEvPK6__halfPKjS4_S2_PS0_iiiiPKtS7_iiiiiibS2_i
        .type           _Z23gemm_half_q_half_kernelILi2ELi6ELb1ELb0ELi32EEvPK6__halfPKjS4_S2_PS0_iiiiPKtS7_iiiiiibS2_i,@function
        .size           _Z23gemm_half_q_half_kernelILi2ELi6ELb1ELb0ELi32EEvPK6__halfPKjS4_S2_PS0_iiiiPKtS7_iiiiiibS2_i,(.L_x_3718 - _Z23gemm_half_q_half_kernelILi2ELi6ELb1ELb0ELi32EEvPK6__halfPKjS4_S2_PS0_iiiiPKtS7_iiiiiibS2_i)
        .other          _Z23gemm_half_q_half_kernelILi2ELi6ELb1ELb0ELi32EEvPK6__halfPKjS4_S2_PS0_iiiiPKtS7_iiiiiibS2_i,@"STO_CUDA_ENTRY STV_DEFAULT"
_Z23gemm_half_q_half_kernelILi2ELi6ELb1ELb0ELi32EEvPK6__halfPKjS4_S2_PS0_iiiiPKtS7_iiiiiibS2_i:
.text._Z23gemm_half_q_half_kernelILi2ELi6ELb1ELb0ELi32EEvPK6__halfPKjS4_S2_PS0_iiiiPKtS7_iiiiiibS2_i:
        /* <DEDUP_REMOVED lines=24> */
.L_x_3144:
        /* <DEDUP_REMOVED lines=26> */
[----:B------:R-:W-:Y:S01]  /*0320*/  HFMA2.MMA R15, -RZ, RZ, 0, 0 ;  /* 0x00000000ff0f7435 */ /* 0x000fe200000001ff */
        /* <DEDUP_REMOVED lines=10> */
.L_x_3149:
        /* <DEDUP_REMOVED lines=16> */
.L_x_3148:
        /* <DEDUP_REMOVED lines=16> */
.L_x_3147:
        /* <DEDUP_REMOVED lines=17> */
.L_x_3151:
        /* <DEDUP_REMOVED lines=16> */
.L_x_3150:
        /* <DEDUP_REMOVED lines=14> */
.L_x_3146:
[----:B------:R-:W-:Y:S05]  /*08c0*/  BSYNC B0 ;  /* 0x0000000000007941 */ /* 0x000fea0003800000 */
.L_x_3145:
        /* <DEDUP_REMOVED lines=21> */
.L_x_3154:
        /* <DEDUP_REMOVED lines=11> */
.L_x_3153:
[----:B-1----:R-:W-:-:S05]  /*0ad0*/  IMAD.IADD R8, R4, 0x1, -R5 ;  /* 0x0000000104087824 */ /* 0x002fca00078e0a05 */
        /* <DEDUP_REMOVED lines=9> */
.L_x_3152:
        /* <DEDUP_REMOVED lines=18> */
.L_x_3156:
        /* <DEDUP_REMOVED lines=10> */
[----:B----4-:R-:W-:-:S05]  /*0d30*/  IMAD.WIDE R8, R8, 0x2, R12 ;  /* 0x0000000208087825 */ /* 0x010fca00078e020c */
[----:B------:R-:W4:Y:S01]  /*0d40*/  LDG.E.U16.CONSTANT R22, desc[UR8][R8.64] ;  /* 0x0000000808167981 */ /* 0x000f22000c1e9500 */
[----:B------:R-:W-:Y:S01]  /*0d50*/  UIADD3 UR4, UR4, 0x1, URZ ;  /* 0x0000000104047890 */ /* 0x000fe2000fffe03f */
[----:B---3--:R-:W-:-:S04]  /*0d60*/  SHF.R.U32.HI R19, RZ, R16, R7 ;  /* 0x00000010ff137219 */ /* 0x008fc80000011607 */
        /* <DEDUP_REMOVED lines=12> */
[----:B--2---:R-:W-:Y:S01]  /*0e30*/  IADD3 R18, R23, R18, RZ ;  /* 0x0000001217127210 */ /* 0x004fe20007ffe0ff */
[----:B------:R-:W-:Y:S02]  /*0e40*/  VIADD R6, R6, 0x1 ;  /* 0x0000000106067836 */ /* 0x000fe40000000000 */
[----:B------:R-:W-:Y:S01]  /*0e50*/  IMAD R21, R21, R21, RZ ;  /* 0x0000001515157224 */ /* 0x000fe200078e02ff */
[----:B------:R-:W-:Y:S01]  /*0e60*/  ISETP.GE.AND P2, PT, R18, R89, PT ;  /* 0x000000591200720c */ /* 0x000fe20003f46270 */
[----:B------:R-:W-:Y:S02]  /*0e70*/  IMAD R19, R19, R19, RZ ;  /* 0x0000001313137224 */ /* 0x000fe400078e02ff */
[----:B------:R-:W-:-:S02]  /*0e80*/  IMAD R14, R6, R6, RZ ;  /* 0x00000006060e7224 */ /* 0x000fc400078e02ff */
        /* <DEDUP_REMOVED lines=8> */
.L_x_3155:
        /* <DEDUP_REMOVED lines=21> */
.L_x_3157:
        /* <DEDUP_REMOVED lines=8> */
.L_x_3158:
        /* <DEDUP_REMOVED lines=11> */
.L_x_3159:
        /* <DEDUP_REMOVED lines=8> */
.L_x_3160:
        /* <DEDUP_REMOVED lines=9> */
.L_x_3161:
[----:B------:R-:W-:Y:S01]  /*12a0*/  IMAD R4, R13, 0x8, R4 ;  /* 0x000000080d047824 */ /* 0x000fe200078e0204 */
[----:B------:R-:W0:Y:S01]  /*12b0*/  S2UR UR5, SR_CgaCtaId ;  /* 0x00000000000579c3 */ /* 0x000e220000008800 */
[----:B------:R-:W-:Y:S01]  /*12c0*/  ISETP.GE.OR P0, PT, R88, UR10, P0 ;  /* 0x0000000a58007c0c */ /* 0x000fe20008706670 */
[----:B------:R-:W-:Y:S01]  /*12d0*/  ULDC.64 UR6, c[0x0][0x218] ;  /* 0x0000860000067ab9 */ /* 0x000fe20000000a00 */
[----:B------:R-:W-:Y:S01]  /*12e0*/  UMOV UR4, 0x400 ;  /* 0x0000040000047882 */ /* 0x000fe20000000000 */
[----:B------:R-:W-:Y:S02]  /*12f0*/  IADD3 R3, R10, R4, R3 ;  /* 0x000000040a037210 */ /* 0x000fe40007ffe003 */
[----:B------:R-:W-:Y:S02]  /*1300*/  SHF.R.S32.HI R4, RZ, 0x1f, R2 ;  /* 0x0000001fff047819 */ /* 0x000fe40000011402 */
[----:B------:R-:W-:Y:S02]  /*1310*/  IADD3 R12, R12, R3, R5 ;  /* 0x000000030c0c7210 */ /* 0x000fe40007ffe005 */
[----:B------:R-:W-:-:S03]  /*1320*/  PRMT R5, RZ, 0x5410, RZ ;  /* 0x00005410ff057816 */ /* 0x000fc600000000ff */
[----:B------:R-:W-:-:S05]  /*1330*/  IMAD R3, R12, R85, RZ ;  /* 0x000000550c037224 */ /* 0x000fca00078e02ff */
[----:B------:R-:W-:-:S04]  /*1340*/  IADD3 R2, P2, R2, R3, RZ ;  /* 0x0000000302027210 */ /* 0x000fc80007f5e0ff */
[----:B------:R-:W-:Y:S02]  /*1350*/  LEA.HI.X.SX32 R3, R3, R4, 0x1, P2 ;  /* 0x0000000403037211 */ /* 0x000fe400010f0eff */
[C---:B------:R-:W-:Y:S01]  /*1360*/  LEA R10, P2, R2.reuse, UR6, 0x2 ;  /* 0x00000006020a7c11 */ /* 0x040fe2000f8410ff */
[----:B0-----:R-:W-:Y:S01]  /*1370*/  ULEA UR4, UR5, UR4, 0x18 ;  /* 0x0000000405047291 */ /* 0x001fe2000f8ec03f */
[----:B------:R-:W-:Y:S02]  /*1380*/  PRMT R4, RZ, 0x5410, RZ ;  /* 0x00005410ff047816 */ /* 0x000fe400000000ff */
[----:B------:R-:W-:Y:S02]  /*1390*/  LEA.HI.X R11, R2, UR7, R3, 0x2, P2 ;  /* 0x00000007020b7c11 */ /* 0x000fe400090f1403 */
[----:B------:R-:W-:Y:S02]  /*13a0*/  PRMT R3, RZ, 0x5410, RZ ;  /* 0x00005410ff037816 */ /* 0x000fe400000000ff */
[----:B------:R-:W-:Y:S01]  /*13b0*/  PRMT R2, RZ, 0x5410, RZ ;  /* 0x00005410ff027816 */ /* 0x000fe200000000ff */
[----:B------:R-:W-:Y:S06]  /*13c0*/  @P0 BRA `(.L_x_3162) ;  /* 0x0000001800580947 */ /* 0x000fec0003800000 */
[----:B------:R-:W-:Y:S01]  /*13d0*/  PRMT R12, R87, 0x9910, RZ ;  /* 0x00009910570c7816 */ /* 0x000fe200000000ff */
[----:B------:R-:W-:Y:S01]  /*13e0*/  ULDC UR5, c[0x0][0x268] ;  /* 0x00009a0000057ab9 */ /* 0x000fe20000000800 */
[----:B------:R-:W-:Y:S02]  /*13f0*/  PRMT R5, RZ, 0x7610, R5 ;  /* 0x00007610ff057816 */ /* 0x000fe40000000005 */
[----:B------:R-:W-:-:S04]  /*1400*/  ISETP.NE.AND P0, PT, R12, RZ, PT ;  /* 0x000000ff0c00720c */ /* 0x000fc80003f05270 */
[----:B------:R-:W-:-:S13]  /*1410*/  ISETP.LT.OR P0, PT, R0, 0x2, !P0 ;  /* 0x000000020000780c */ /* 0x000fda0004701670 */
.L_x_3165:
[----:B------:R-:W0:Y:S01]  /*1420*/  LDC R85, c[0x0][0x23c] ;  /* 0x00008f00ff557b82 */ /* 0x000e220000000800 */
[----:B-----5:R-:W-:Y:S01]  /*1430*/  MOV R21, R11 ;  /* 0x0000000b00157202 */ /* 0x020fe20000000f00 */
[----:B------:R-:W-:-:S04]  /*1440*/  IMAD.MOV.U32 R20, RZ, RZ, R10 ;  /* 0x000000ffff147224 */ /* 0x000fc800078e000a */
[C---:B0-----:R-:W-:Y:S02]  /*1450*/  IMAD.WIDE R10, R85.reuse, 0x4, R20 ;  /* 0x00000004550a7825 */ /* 0x041fe400078e0214 */
[----:B------:R-:W5:Y:S04]  /*1460*/  LDG.E.128.CONSTANT R20, desc[UR8][R20.64] ;  /* 0x0000000814147981 */ /* 0x000f68000c1e9d00 */
[----:B------:R0:W5:Y:S01]  /*1470*/  LDG.E.128.CONSTANT R16, desc[UR8][R10.64] ;  /* 0x000000080a107981 */ /* 0x000162000c1e9d00 */
[----:B------:R-:W-:Y:S01]  /*1480*/  IMAD.WIDE R90, R85, 0x4, R10 ;  /* 0x00000004555a7825 */ /* 0x000fe200078e020a */
[----:B------:R-:W-:Y:S06]  /*1490*/  @!P1 BRA `(.L_x_3163) ;  /* 0x00000018000c9947 */ /* 0x000fec0003800000 */
[----:B------:R-:W2:Y:S01]  /*14a0*/  LDG.E.128.CONSTANT R12, desc[UR8][R90.64] ;  /* 0x000000085a0c7981 */ /* 0x000ea2000c1e9d00 */
[--C-:B-----5:R-:W-:Y:S01]  /*14b0*/  SHF.R.U32.HI R25, RZ, 0xf, R22.reuse ;  /* 0x0000000fff197819 */ /* 0x120fe20000011616 */
[----:B------:R-:W-:Y:S01]  /*14c0*/  IMAD.MOV.U32 R32, RZ, RZ, 0x3000 ;  /* 0x00003000ff207424 */ /* 0x000fe200078e00ff */
[C---:B0-----:R-:W-:Y:S01]  /*14d0*/  LOP3.LUT R10, R22.reuse, 0x380038, RZ, 0xc0, !PT ;  /* 0x00380038160a7812 */ /* 0x041fe200078ec0ff */
        /* <DEDUP_REMOVED lines=304> */
.L_x_3164:
        /* <DEDUP_REMOVED lines=79> */
.L_x_3163:
[----:B------:R-:W-:Y:S01]  /*2cd0*/  IADD3 R88, R88, 0x20, RZ ;  /* 0x0000002058587810 */ /* 0x000fe20007ffe0ff */
[----:B------:R-:W-:Y:S01]  /*2ce0*/  UIADD3 UR4, UR4, 0x40, URZ ;  /* 0x0000004004047890 */ /* 0x000fe2000fffe03f */
[----:B0-----:R-:W-:Y:S02]  /*2cf0*/  IMAD.WIDE R10, R85, 0x4, R90 ;  /* 0x00000004550a7825 */ /* 0x001fe400078e025a */
[C---:B------:R-:W-:Y:S02]  /*2d00*/  ISETP.GE.AND P2, PT, R88.reuse, UR5, PT ;  /* 0x0000000558007c0c */ /* 0x040fe4000bf46270 */
[----:B------:R-:W-:-:S13]  /*2d10*/  ISETP.LT.AND P3, PT, R88, R89, PT ;  /* 0x000000595800720c */ /* 0x000fda0003f61270 */
[----:B------:R-:W-:Y:S05]  /*2d20*/  @!P2 BRA P3, `(.L_x_3165) ;  /* 0xffffffe400bca947 */ /* 0x000fea000183ffff */
.L_x_3162:
[----:B------:R-:W-:Y:S01]  /*2d30*/  ISETP.GE.AND P0, PT, R88, R89, PT ;  /* 0x000000595800720c */ /* 0x000fe20003f06270 */
[----:B------:R-:W-:-:S03]  /*2d40*/  ULDC UR5, c[0x0][0x26c] ;  /* 0x00009b0000057ab9 */ /* 0x000fc60000000800 */
[----:B------:R-:W-:-:S13]  /*2d50*/  ISETP.GE.OR P0, PT, R88, UR5, P0 ;  /* 0x0000000558007c0c */ /* 0x000fda0008706670 */
[----:B------:R-:W-:Y:S05]  /*2d60*/  @P0 BRA `(.L_x_3166) ;  /* 0x0000000c00640947 */ /* 0x000fea0003800000 */
[----:B------:R-:W0:Y:S01]  /*2d70*/  S2R R0, SR_CTAID.Y ;  /* 0x0000000000007919 */ /* 0x000e220000002600 */
[----:B------:R-:W0:Y:S01]  /*2d80*/  LDC R13, c[0x0][0x238] ;  /* 0x00008e00ff0d7b82 */ /* 0x000e220000000800 */
[----:B------:R-:W-:Y:S01]  /*2d90*/  PRMT R12, R87, 0x9910, RZ ;  /* 0x00009910570c7816 */ /* 0x000fe200000000ff */
[----:B-----5:R-:W-:Y:S01]  /*2da0*/  IMAD.SHL.U32 R21, R85, 0x4, RZ ;  /* 0x0000000455157824 */ /* 0x020fe200078e00ff */
[----:B------:R-:W-:Y:S02]  /*2db0*/  ULDC UR5, c[0x0][0x26c] ;  /* 0x00009b0000057ab9 */ /* 0x000fe40000000800 */
[----:B------:R-:W-:Y:S01]  /*2dc0*/  ISETP.NE.AND P0, PT, R12, RZ, PT ;  /* 0x000000ff0c00720c */ /* 0x000fe20003f05270 */
[----:B0-----:R-:W-:-:S05]  /*2dd0*/  IMAD R0, R0, -0x2, R13 ;  /* 0xfffffffe00007824 */ /* 0x001fca00078e020d */
[----:B------:R-:W-:Y:S02]  /*2de0*/  ISETP.LT.OR P0, PT, R0, 0x2, !P0 ;  /* 0x000000020000780c */ /* 0x000fe40004701670 */
[----:B------:R-:W-:-:S04]  /*2df0*/  SHF.R.S32.HI R0, RZ, 0x1f, R85 ;  /* 0x0000001fff007819 */ /* 0x000fc80000011455 */
[----:B------:R-:W-:-:S07]  /*2e00*/  SHF.L.U64.HI R0, R85, 0x2, R0 ;  /* 0x0000000255007819 */ /* 0x000fce0000010200 */
.L_x_3169:
[----:B------:R-:W-:Y:S05]  /*2e10*/  @!P1 BRA `(.L_x_3167) ;  /* 0x0000000c001c9947 */ /* 0x000fea0003800000 */
[----:B------:R-:W2:Y:S01]  /*2e20*/  LDG.E.128.CONSTANT R12, desc[UR8][R10.64] ;  /* 0x000000080a0c7981 */ /* 0x000ea2000c1e9d00 */
[----:B------:R-:W-:Y:S01]  /*2e30*/  IMAD.MOV.U32 R18, RZ, RZ, 0x2400 ;  /* 0x00002400ff127424 */ /* 0x000fe200078e00ff */
[----:B------:R-:W-:Y:S01]  /*2e40*/  PRMT R16, R86, 0x9910, RZ ;  /* 0x0000991056107816 */ /* 0x000fe200000000ff */
[----:B------:R-:W-:Y:S01]  /*2e50*/  IMAD.MOV.U32 R17, RZ, RZ, 0x3400 ;  /* 0x00003400ff117424 */ /* 0x000fe200078e00ff */
[----:B------:R-:W-:Y:S02]  /*2e60*/  MOV R36, 0x2c00 ;  /* 0x00002c0000247802 */ /* 0x000fe40000000f00 */
[----:B------:R-:W-:Y:S02]  /*2e70*/  PRMT R6, R6, 0x5410, R18 ;  /* 0x0000541006067816 */ /* 0x000fe40000000012 */
[----:B------:R-:W-:Y:S02]  /*2e80*/  ISETP.NE.AND P2, PT, R16, RZ, PT ;  /* 0x000000ff1000720c */ /* 0x000fe40003f45270 */
[----:B------:R-:W-:-:S02]  /*2e90*/  PRMT R7, R7, 0x5410, R17 ;  /* 0x0000541007077816 */ /* 0x000fc40000000011 */
[C---:B--2---:R-:W-:Y:S02]  /*2ea0*/  LOP3.LUT R22, R13.reuse, 0xc000c, RZ, 0xc0, !PT ;  /* 0x000c000c0d167812 */ /* 0x044fe400078ec0ff */
[----:B------:R-:W-:Y:S02]  /*2eb0*/  SHF.R.U32.HI R16, RZ, 0x8, R13 ;  /* 0x00000008ff107819 */ /* 0x000fe4000001160d */
[C---:B------:R-:W-:Y:S02]  /*2ec0*/  LOP3.LUT R30, R13.reuse, 0x300030, RZ, 0xc0, !PT ;  /* 0x003000300d1e7812 */ /* 0x040fe400078ec0ff */
[C---:B------:R-:W-:Y:S02]  /*2ed0*/  LOP3.LUT R38, R13.reuse, 0xc000c0, RZ, 0xc0, !PT ;  /* 0x00c000c00d267812 */ /* 0x040fe400078ec0ff */
[----:B------:R-:W-:Y:S02]  /*2ee0*/  LOP3.LUT R18, R13, 0x30003, RZ, 0xc0, !PT ;  /* 0x000300030d127812 */ /* 0x000fe400078ec0ff */
[----:B------:R-:W-:-:S02]  /*2ef0*/  LOP3.LUT R20, R12, 0xc000c, RZ, 0xc0, !PT ;  /* 0x000c000c0c147812 */ /* 0x000fc400078ec0ff */
[----:B------:R-:W-:Y:S02]  /*2f00*/  SHF.R.U32.HI R17, RZ, 0x8, R12 ;  /* 0x00000008ff117819 */ /* 0x000fe4000001160c */
[C---:B------:R-:W-:Y:S02]  /*2f10*/  LOP3.LUT R29, R12.reuse, 0x300030, RZ, 0xc0, !PT ;  /* 0x003000300c1d7812 */ /* 0x040fe400078ec0ff */
[C---:B------:R-:W-:Y:S02]  /*2f20*/  LOP3.LUT R37, R12.reuse, 0xc000c0, RZ, 0xc0, !PT ;  /* 0x00c000c00c257812 */ /* 0x040fe400078ec0ff */
[----:B------:R-:W-:Y:S02]  /*2f30*/  LOP3.LUT R19, R12, 0x30003, RZ, 0xc0, !PT ;  /* 0x000300030c137812 */ /* 0x000fe400078ec0ff */
[----:B------:R-:W-:Y:S02]  /*2f40*/  SHF.R.U32.HI R13, RZ, 0x8, R14 ;  /* 0x00000008ff0d7819 */ /* 0x000fe4000001160e */
        /* <DEDUP_REMOVED lines=134> */
.L_x_3168:
[----:B------:R-:W-:Y:S05]  /*37b0*/  @P0 BRA `(.L_x_3167) ;  /* 0x0000000000b40947 */ /* 0x000fea0003800000 */
[----:B------:R-:W0:Y:S01]  /*37c0*/  LDS.128 R12, [UR4+0x40] ;  /* 0x00004004ff0c7984 */ /* 0x000e220008000c00 */
[----:B------:R-:W-:Y:S01]  /*37d0*/  IMAD.MOV.U32 R53, RZ, RZ, R20 ;  /* 0x000000ffff357224 */ /* 0x000fe200078e0014 */
[----:B------:R-:W-:Y:S02]  /*37e0*/  PRMT R9, R9, 0x5410, R8 ;  /* 0x0000541009097816 */ /* 0x000fe40000000008 */
        /* <DEDUP_REMOVED lines=42> */
.L_x_3167:
[----:B------:R-:W-:Y:S01]  /*3a90*/  IADD3 R88, R88, 0x10, RZ ;  /* 0x0000001058587810 */ /* 0x000fe20007ffe0ff */
[----:B------:R-:W-:Y:S01]  /*3aa0*/  UIADD3 UR4, UR4, 0x20, URZ ;  /* 0x0000002004047890 */ /* 0x000fe2000fffe03f */
[----:B------:R-:W-:Y:S02]  /*3ab0*/  IADD3 R10, P3, R10, R21, RZ ;  /* 0x000000150a0a7210 */ /* 0x000fe40007f7e0ff */
[C---:B------:R-:W-:Y:S02]  /*3ac0*/  ISETP.GE.AND P2, PT, R88.reuse, UR5, PT ;  /* 0x0000000558007c0c */ /* 0x040fe4000bf46270 */
[----:B------:R-:W-:Y:S01]  /*3ad0*/  ISETP.LT.AND P4, PT, R88, R89, PT ;  /* 0x000000595800720c */ /* 0x000fe20003f81270 */
[----:B------:R-:W-:-:S12]  /*3ae0*/  IMAD.X R11, R11, 0x1, R0, P3 ;  /* 0x000000010b0b7824 */ /* 0x000fd800018e0600 */
[----:B------:R-:W-:Y:S05]  /*3af0*/  @!P2 BRA P4, `(.L_x_3169) ;  /* 0xfffffff000c4a947 */ /* 0x000fea000203ffff */
.L_x_3166:
[----:B------:R-:W-:Y:S05]  /*3b00*/  @!P1 EXIT ;  /* 0x000000000000994d */ /* 0x000fea0003800000 */
[----:B------:R-:W0:Y:S01]  /*3b10*/  S2R R0, SR_CTAID.X ;  /* 0x0000000000007919 */ /* 0x000e220000002500 */
[----:B------:R-:W1:Y:S01]  /*3b20*/  S2UR UR4, SR_CTAID.Y ;  /* 0x00000000000479c3 */ /* 0x000e620000002600 */
[----:B------:R-:W-:Y:S01]  /*3b30*/  IMAD.MOV.U32 R8, RZ, RZ, R5 ;  /* 0x000000ffff087224 */ /* 0x000fe200078e0005 */
[----:B------:R-:W0:Y:S06]  /*3b40*/  S2R R7, SR_TID.X ;  /* 0x0000000000077919 */ /* 0x000e2c0000002100 */
[----:B-----5:R-:W2:Y:S08]  /*3b50*/  LDC.64 R16, c[0x0][0x238] ;  /* 0x00008e00ff107b82 */ /* 0x020eb00000000a00 */
[----:B------:R-:W3:Y:S01]  /*3b60*/  LDC.64 R10, c[0x0][0x230] ;  /* 0x00008c00ff0a7b82 */ /* 0x000ee20000000a00 */
[----:B-1----:R-:W-:Y:S01]  /*3b70*/  USHF.L.U32 UR4, UR4, 0x1, URZ ;  /* 0x0000000104047899 */ /* 0x002fe2000800063f */
[----:B0-----:R-:W-:-:S05]  /*3b80*/  IMAD R0, R0, 0x20, R7 ;  /* 0x0000002000007824 */ /* 0x001fca00078e0207 */
[----:B------:R-:W-:-:S05]  /*3b90*/  SHF.L.U32 R0, R0, 0x2, RZ ;  /* 0x0000000200007819 */ /* 0x000fca00000006ff */
[----:B--2---:R-:W-:-:S04]  /*3ba0*/  IMAD R12, R17, UR4, R0 ;  /* 0x00000004110c7c24 */ /* 0x004fc8000f8e0200 */
[----:B---3--:R-:W-:-:S05]  /*3bb0*/  IMAD.WIDE R6, R12, 0x2, R10 ;  /* 0x000000020c067825 */ /* 0x008fca00078e020a */
[----:B------:R0:W-:Y:S01]  /*3bc0*/  ATOM.E.ADD.F16x2.RN.STRONG.GPU P0, RZ, desc[UR8][R6.64], R8 ;  /* 0x0000000806ff79a2 */ /* 0x0001e2000810e1c8 */
[----:B------:R-:W-:Y:S01]  /*3bd0*/  IMAD R9, RZ, RZ, -UR4 ;  /* 0x80000004ff097e24 */ /* 0x000fe2000f8e02ff */
[----:B------:R-:W-:Y:S01]  /*3be0*/  BSSY B0, `(.L_x_3170) ;  /* 0x0000011000007945 */ /* 0x000fe20003800000 */
[----:B------:R-:W-:-:S03]  /*3bf0*/  MOV R13, R4 ;  /* 0x00000004000d7202 */ /* 0x000fc60000000f00 */
[----:B------:R-:W-:Y:S01]  /*3c00*/  VIADDMNMX R0, R9, R16, 0x2, PT ;  /* 0x0000000209007446 */ /* 0x000fe20003800110 */
[----:B0-----:R-:W-:Y:S06]  /*3c10*/  @P0 BRA `(.L_x_3171) ;  /* 0x0000000000340947 */ /* 0x001fec0003800000 */
[----:B------:R-:W0:Y:S02]  /*3c20*/  QSPC.E.S P0, RZ, [R6] ;  /* 0x0000000006ff73aa */ /* 0x000e240000000500 */
[----:B0-----:R-:W-:Y:S05]  /*3c30*/  @!P0 BRA `(.L_x_3172) ;  /* 0x0000000000208947 */ /* 0x001fea0003800000 */
[----:B------:R-:W-:-:S05]  /*3c40*/  IMAD.MOV.U32 R8, RZ, RZ, R6 ;  /* 0x000000ffff087224 */ /* 0x000fca00078e0006 */
[----:B------:R-:W-:-:S07]  /*3c50*/  MOV R8, R8 ;  /* 0x0000000800087202 */ /* 0x000fce0000000f00 */
.L_x_3173:
[----:B------:R-:W0:Y:S02]  /*3c60*/  LDS R14, [R8] ;  /* 0x00000000080e7984 */ /* 0x000e240000000800 */
[----:B0-----:R-:W-:-:S06]  /*3c70*/  HADD2 R15, R14, R5 ;  /* 0x000000050e0f7230 */ /* 0x001fcc0000000000 */
[----:B------:R-:W0:Y:S02]  /*3c80*/  ATOMS.CAST.SPIN R15, [R8], R14, R15 ;  /* 0x0000000e080f738d */ /* 0x000e24000180000f */
[----:B0-----:R-:W-:-:S13]  /*3c90*/  ISETP.EQ.U32.AND P0, PT, R15, 0x1, PT ;  /* 0x000000010f00780c */ /* 0x001fda0003f02070 */
[----:B------:R-:W-:Y:S05]  /*3ca0*/  @!P0 BRA `(.L_x_3173) ;  /* 0xfffffffc00ec8947 */ /* 0x000fea000383ffff */
[----:B------:R-:W-:Y:S05]  /*3cb0*/  BRA `(.L_x_3171) ;  /* 0x00000000000c7947 */ /* 0x000fea0003800000 */
.L_x_3172:
[----:B------:R-:W2:Y:S02]  /*3cc0*/  LD.E R5, desc[UR8][R6.64] ;  /* 0x0000000806057980 */ /* 0x000ea4000c101900 */
[----:B--2---:R-:W-:-:S05]  /*3cd0*/  IMAD.IADD R5, R8, 0x1, R5 ;  /* 0x0000000108057824 */ /* 0x004fca00078e0205 */
[----:B------:R0:W-:Y:S02]  /*3ce0*/  ST.E desc[UR8][R6.64], R5 ;  /* 0x0000000506007985 */ /* 0x0001e4000c101908 */
.L_x_3171:
[----:B------:R-:W-:Y:S05]  /*3cf0*/  BSYNC B0 ;  /* 0x0000000000007941 */ /* 0x000fea0003800000 */
.L_x_3170:
[----:B------:R1:W-:Y:S01]  /*3d00*/  ATOM.E.ADD.F16x2.RN.STRONG.GPU P0, RZ, desc[UR8][R6.64+0x4], R13 ;  /* 0x0000040d06ff79a2 */ /* 0x0003e2000810e1c8 */
[----:B------:R-:W-:Y:S04]  /*3d10*/  BSSY B0, `(.L_x_3174) ;  /* 0x000000f000007945 */ /* 0x000fe80003800000 */
[----:B-1----:R-:W-:Y:S05]  /*3d20*/  @P0 BRA `(.L_x_3175) ;  /* 0x0000000000340947 */ /* 0x002fea0003800000 */
[----:B------:R-:W1:Y:S02]  /*3d30*/  QSPC.E.S P0, RZ, [R6+0x4] ;  /* 0x0000040006ff73aa */ /* 0x000e640000000500 */
[----:B-1----:R-:W-:Y:S05]  /*3d40*/  @!P0 BRA `(.L_x_3176) ;  /* 0x0000000000208947 */ /* 0x002fea0003800000 */
[----:B0-----:R-:W-:Y:S02]  /*3d50*/  MOV R6, R6 ;  /* 0x0000000600067202 */ /* 0x001fe40000000f00 */
[----:B------:R-:W-:-:S07]  /*3d60*/  MOV R7, R4 ;  /* 0x0000000400077202 */ /* 0x000fce0000000f00 */
.L_x_3177:
[----:B------:R-:W0:Y:S02]  /*3d70*/  LDS R4, [R6+0x4] ;  /* 0x0000040006047984 */ /* 0x000e240000000800 */
[----:B0-----:R-:W-:-:S10]  /*3d80*/  HFMA2.MMA R5, R4, 1, 1, R7 ;  /* 0x3c003c0004057835 */ /* 0x001fd40000000007 */
[----:B------:R-:W0:Y:S02]  /*3d90*/  ATOMS.CAST.SPIN R5, [R6+0x4], R4, R5 ;  /* 0x000004040605738d */ /* 0x000e240001800005 */
[----:B0-----:R-:W-:-:S13]  /*3da0*/  ISETP.EQ.U32.AND P0, PT, R5, 0x1, PT ;  /* 0x000000010500780c */ /* 0x001fda0003f02070 */
[----:B------:R-:W-:Y:S05]  /*3db0*/  @!P0 BRA `(.L_x_3177) ;  /* 0xfffffffc00ec8947 */ /* 0x000fea000383ffff */
[----:B------:R-:W-:Y:S05]  /*3dc0*/  BRA `(.L_x_3175) ;  /* 0x00000000000c7947 */ /* 0x000fea0003800000 */
.L_x_3176:
[----:B------:R-:W0:Y:S02]  /*3dd0*/  LD.E R4, desc[UR8][R6.64+0x4] ;  /* 0x0000040806047980 */ /* 0x000e24000c101900 */
[----:B0-----:R-:W-:-:S05]  /*3de0*/  IMAD.IADD R5, R13, 0x1, R4 ;  /* 0x000000010d057824 */ /* 0x001fca00078e0204 */
[----:B------:R1:W-:Y:S02]  /*3df0*/  ST.E desc[UR8][R6.64+0x4], R5 ;  /* 0x0000040506007985 */ /* 0x0003e4000c101908 */
.L_x_3175:
[----:B------:R-:W-:Y:S05]  /*3e00*/  BSYNC B0 ;  /* 0x0000000000007941 */ /* 0x000fea0003800000 */
.L_x_3174:
        /* <DEDUP_REMOVED lines=11> */
.L_x_3181:
[----:B------:R-:W0:Y:S02]  /*3ec0*/  LDS R8, [R6] ;  /* 0x0000000006087984 */ /* 0x000e240000000800 */
[----:B0-----:R-:W-:-:S06]  /*3ed0*/  HADD2 R9, R8, R3 ;  /* 0x0000000308097230 */ /* 0x001fcc0000000000 */
[----:B------:R-:W0:Y:S02]  /*3ee0*/  ATOMS.CAST.SPIN R9, [R6], R8, R9 ;  /* 0x000000080609738d */ /* 0x000e240001800009 */
[----:B0-----:R-:W-:-:S13]  /*3ef0*/  ISETP.EQ.U32.AND P0, PT, R9, 0x1, PT ;  /* 0x000000010900780c */ /* 0x001fda0003f02070 */
[----:B------:R-:W-:Y:S05]  /*3f00*/  @!P0 BRA `(.L_x_3181) ;  /* 0xfffffffc00ec8947 */ /* 0x000fea000383ffff */
[----:B------:R-:W-:Y:S05]  /*3f10*/  BRA `(.L_x_3179) ;  /* 0x00000000000c7947 */ /* 0x000fea0003800000 */
.L_x_3180:
[----:B------:R-:W2:Y:S02]  /*3f20*/  LD.E R0, desc[UR8][R4.64] ;  /* 0x0000000804007980 */ /* 0x000ea4000c101900 */
[----:B--2---:R-:W-:-:S05]  /*3f30*/  IMAD.IADD R3, R3, 0x1, R0 ;  /* 0x0000000103037824 */ /* 0x004fca00078e0200 */
[----:B------:R0:W-:Y:S02]  /*3f40*/  ST.E desc[UR8][R4.64], R3 ;  /* 0x0000000304007985 */ /* 0x0001e4000c101908 */
.L_x_3179:
[----:B------:R-:W-:Y:S05]  /*3f50*/  BSYNC B0 ;  /* 0x0000000000007941 */ /* 0x000fea0003800000 */
.L_x_3178:
[----:B------:R1:W-:Y:S02]  /*3f60*/  ATOM.E.ADD.F16x2.RN.STRONG.GPU P0, RZ, desc[UR8][R4.64+0x4], R2 ;  /* 0x0000040204ff79a2 */ /* 0x0003e4000810e1c8 */
[----:B-1----:R-:W-:Y:S05]  /*3f70*/  @P0 EXIT ;  /* 0x000000000000094d */ /* 0x002fea0003800000 */
[----:B------:R-:W1:Y:S02]  /*3f80*/  QSPC.E.S P0, RZ, [R4+0x4] ;  /* 0x0000040004ff73aa */ /* 0x000e640000000500 */
[----:B-1----:R-:W-:Y:S05]  /*3f90*/  @!P0 BRA `(.L_x_3182) ;  /* 0x0000000000208947 */ /* 0x002fea0003800000 */
[----:B0-----:R-:W-:Y:S01]  /*3fa0*/  MOV R4, R4 ;  /* 0x0000000400047202 */ /* 0x001fe20000000f00 */
[----:B------:R-:W-:-:S07]  /*3fb0*/  IMAD.MOV.U32 R5, RZ, RZ, R2 ;  /* 0x000000ffff057224 */ /* 0x000fce00078e0002 */
.L_x_3183:
[----:B------:R-:W0:Y:S02]  /*3fc0*/  LDS R2, [R4+0x4] ;  /* 0x0000040004027984 */ /* 0x000e240000000800 */
[----:B0-----:R-:W-:-:S10]  /*3fd0*/  HFMA2.MMA R3, R2, 1, 1, R5 ;  /* 0x3c003c0002037835 */ /* 0x001fd40000000005 */
[----:B------:R-:W0:Y:S02]  /*3fe0*/  ATOMS.CAST.SPIN R3, [R4+0x4], R2, R3 ;  /* 0x000004020403738d */ /* 0x000e240001800003 */
[----:B0-----:R-:W-:-:S13]  /*3ff0*/  ISETP.EQ.U32.AND P0, PT, R3, 0x1, PT ;  /* 0x000000010300780c */ /* 0x001fda0003f02070 */
[----:B------:R-:W-:Y:S05]  /*4000*/  @!P0 BRA `(.L_x_3183) ;  /* 0xfffffffc00ec8947 */ /* 0x000fea000383ffff */
[----:B------:R-:W-:Y:S05]  /*4010*/  EXIT ;  /* 0x000000000000794d */ /* 0x000fea0003800000 */
.L_x_3182:
[----:B------:R-:W0:Y:S02]  /*4020*/  LD.E R0, desc[UR8][R4.64+0x4] ;  /* 0x0000040804007980 */ /* 0x000e24000c101900 */
[----:B0-----:R-:W-:-:S05]  /*4030*/  IADD3 R3, R2, R0, RZ ;  /* 0x0000000002037210 */ /* 0x001fca0007ffe0ff */
[----:B------:R-:W-:Y:S01]  /*4040*/  ST.E desc[UR8][R4.64+0x4], R3 ;  /* 0x0000040304007985 */ /* 0x000fe2000c101908 */
[----:B------:R-:W-:Y:S05]  /*4050*/  EXIT ;  /* 0x000000000000794d */ /* 0x000fea0003800000 */
.L_x_3184:
        /* <DEDUP_REMOVED lines=10> */
.L_x_3718:


//--------------------- .text._Z23gemm_half_q_half_kernelILi2ELi2ELb1ELb0ELi32EEvPK6__halfPKjS4_S2_PS0_iiiiPKtS7_iiiiiibS2_i --------------------------
	.section	.text._Z23gemm_half_q_half_kernelILi2ELi2ELb1ELb0ELi32EEvPK6__halfPKjS4_S2_PS0_iiiiPKtS7_iiiiiibS2_i,"ax",@progbits
	.align	128
        .global         _Z23gemm_half_q_half_kernelILi2ELi2ELb1ELb0ELi32EEvPK6__halfPKjS4_S2_PS0_iiiiPKtS7_iiiiiibS2_i
        .type           _Z23gemm_half_q_half_kernelILi2ELi2ELb1ELb0ELi32EEvPK6__halfPKjS4_S2_PS0_iiiiPKtS7_iiiiiibS2_i,@function
        .size           _Z23gemm_half_q_half_kernelILi2ELi2ELb1ELb0ELi32EEvPK6__halfPKjS4_S2_PS0_iiiiPKtS7_iiiiiibS2_i,(.L_x_3719 - _Z23gemm_half_q_half_kernelILi2ELi2ELb1ELb0ELi32EEvPK6__halfPKjS4_S2_PS0_iiiiPKtS7_iiiiiibS2_i)
        .other          _Z23gemm_half_q_half_kernelILi2ELi2ELb1ELb0ELi32EEvPK6__halfPKjS4_S2_PS0_iiiiPKtS7_iiiiiibS2_i,@"STO_CUDA_ENTRY STV_DEFAULT"
_Z23gemm_half_q_half_kernelILi2ELi2ELb1ELb0ELi32EEvPK6__halfPKjS4_S2_PS0_iiiiPKtS7_iiiiiibS2_i:
.text._Z23gemm_half_q_half_kernelILi2ELi2ELb1ELb0ELi32EEvPK6__halfPKjS4_S2_PS0_iiiiPKtS7_iiiiiibS2_i:
        /* <DEDUP_REMOVED lines=24> */
.L_x_3185:
        /* <DEDUP_REMOVED lines=24> */
[----:B------:R-:W-:-:S03]  /*0300*/  ISETP.GT.AND P2, PT, R6, 0x3, PT ;  /* 0x000000030600780c */ /* 0x000fc60003f44270 */
[----:B------:R-:W-:Y:S01]  /*0310*/  IMAD.SHL.U32 R9, R9, 0x2, RZ ;  /* 0x0000000209097824 */ /* 0x000fe200078e00ff */
[----:B0-----:R-:W-:-:S04]  /*0320*/  ULEA UR5, UR6, UR5, 0x18 ;  /* 0x0000000506057291 */ /* 0x001fc8000f8ec03f */
[----:B--2---:R-:W-:-:S04]  /*0330*/  IADD3 R11, P0, R14, R9, RZ ;  /* 0x000000090e0b7210 */ /* 0x004fc80007f1e0ff */
[----:B------:R-:W-:Y:S02]  /*0340*/  LEA.HI.X.SX32 R16, R9, RZ, 0x1, P0 ;  /* 0x000000ff09107211 */ /* 0x000fe400000f0eff */
[C---:B------:R-:W-:Y:S02]  /*0350*/  LEA R12, P0, R11.reuse, UR10, 0x1 ;  /* 0x0000000a0b0c7c11 */ /* 0x040fe4000f8008ff */
[----:B------:R-:W-:Y:S02]  /*0360*/  LEA R9, R8, UR5, 0x1 ;  /* 0x0000000508097c11 */ /* 0x000fe4000f8e08ff */
[----:B------:R-:W-:Y:S01]  /*0370*/  LEA.HI.X R13, R11, UR11, R16, 0x1, P0 ;  /* 0x0000000b0b0d7c11 */ /* 0x000fe200080f0c10 */
[----:B------:R-:W-:Y:S01]  /*0380*/  IMAD.MOV.U32 R11, RZ, RZ, RZ ;  /* 0x000000ffff0b7224 */ /* 0x000fe200078e00ff */
[----:B------:R-:W-:Y:S01]  /*0390*/  PLOP3.LUT P0, PT, PT, PT, PT, 0x80, 0x0 ;  /* 0x000000000000781c */ /* 0x000fe20003f0f070 */
[----:B------:R-:W-:-:S12]  /*03a0*/  @!P2 BRA `(.L_x_3189) ;  /* 0x000000000048a947 */ /* 0x000fd80003800000 */
[----:B------:R-:W-:Y:S01]  /*03b0*/  PLOP3.LUT P0, PT, PT, PT, PT, 0x8, 0x0 ;  /* 0x000000000000781c */ /* 0x000fe20003f0e170 */
[----:B------:R-:W-:-:S12]  /*03c0*/  VIADD R24, R6, 0xfffffffd ;  /* 0xfffffffd06187836 */ /* 0x000fd80000000000 */
.L_x_3190:
        /* <DEDUP_REMOVED lines=16> */
.L_x_3189:
        /* <DEDUP_REMOVED lines=16> */
.L_x_3188:
        /* <DEDUP_REMOVED lines=17> */
.L_x_3192:
        /* <DEDUP_REMOVED lines=16> */
.L_x_3191:
        /* <DEDUP_REMOVED lines=14> */
.L_x_3187:
[----:B------:R-:W-:Y:S05]  /*08c0*/  BSYNC B0 ;  /* 0x0000000000007941 */ /* 0x000fea0003800000 */
.L_x_3186:
        /* <DEDUP_REMOVED lines=20> */
.L_x_3195:
        /* <DEDUP_REMOVED lines=11> */
.L_x_3194:
        /* <DEDUP_REMOVED lines=10> */
.L_x_3193:
        /* <DEDUP_REMOVED lines=18> */
.L_x_3197:
        /* <DEDUP_REMOVED lines=26> */
[----:B------:R-:W-:Y:S01]  /*0e20*/  VIADD R16, R16, 0x1 ;  /* 0x0000000110107836 */ /* 0x000fe20000000000 */
[----:B------:R-:W-:Y:S01]  /*0e30*/  IADD3 R22, R22, 0x1, RZ ;  /* 0x0000000116167810 */ /* 0x000fe20007ffe0ff */
[----:B------:R-:W-:Y:S01]  /*0e40*/  IMAD R25, R25, R25, RZ ;  /* 0x0000001919197224 */ /* 0x000fe200078e02ff */
[----:B------:R-:W4:Y:S01]  /*0e50*/  I2F.F16 R43, R24 ;  /* 0x00000018002b7306 */ /* 0x000f220000200c00 */
[----:B------:R-:W-:-:S02]  /*0e60*/  IMAD R16, R16, R16, RZ ;  /* 0x0000001010107224 */ /* 0x000fc400078e02ff */
[----:B------:R-:W-:-:S05]  /*0e70*/  IMAD R22, R22, R22, RZ ;  /* 0x0000001616167224 */ /* 0x000fca00078e02ff */
        /* <DEDUP_REMOVED lines=8> */
.L_x_3196:
[----:B------:R-:W-:Y:S01]  /*0f00*/  ULDC UR4, c[0x0][0x258] ;  /* 0x0000960000047ab9 */ /* 0x000fe20000000800 */
[----:B------:R-:W-:Y:S01]  /*0f10*/  ULDC UR5, c[0x0][0x260] ;  /* 0x0000980000057ab9 */ /* 0x000fe20000000800 */
[C---:B------:R-:W-:Y:S01]  /*0f20*/  ISETP.GT.AND P2, PT, R41.reuse, UR4, PT ;  /* 0x0000000429007c0c */ /* 0x040fe2000bf44270 */
[----:B------:R-:W-:Y:S01]  /*0f30*/  ULDC UR6, c[0x0][0x268] ;  /* 0x00009a0000067ab9 */ /* 0x000fe20000000800 */
[C---:B------:R-:W-:Y:S01]  /*0f40*/  VIMNMX R4, R41.reuse, UR4, PT ;  /* 0x0000000429047c48 */ /* 0x040fe2000bfe0100 */
[----:B-1----:R-:W-:Y:S01]  /*0f50*/  IMAD.MOV.U32 R6, RZ, RZ, RZ ;  /* 0x000000ffff067224 */ /* 0x002fe200078e00ff */
[C---:B------:R-:W-:Y:S02]  /*0f60*/  ISETP.GT.AND P4, PT, R41.reuse, UR5, PT ;  /* 0x0000000529007c0c */ /* 0x040fe4000bf84270 */
[----:B------:R-:W-:Y:S02]  /*0f70*/  SHF.R.S32.HI R7, RZ, 0x1f, R4 ;  /* 0x0000001fff077819 */ /* 0x000fe40000011404 */
[----:B------:R-:W-:-:S02]  /*0f80*/  ISETP.GT.AND P6, PT, R41, UR6, PT ;  /* 0x0000000629007c0c */ /* 0x000fc4000bfc4270 */
[----:B------:R-:W-:Y:S01]  /*0f90*/  LEA.HI R8, R7, R4, RZ, 0x5 ;  /* 0x0000000407087211 */ /* 0x000fe200078f28ff */
[----:B------:R-:W-:Y:S01]  /*0fa0*/  IMAD.MOV.U32 R4, RZ, RZ, RZ ;  /* 0x000000ffff047224 */ /* 0x000fe200078e00ff */
[C---:B0-----:R-:W-:Y:S02]  /*0fb0*/  ISETP.GT.AND P3, PT, R41.reuse, R12, PT ;  /* 0x0000000c2900720c */ /* 0x041fe40003f64270 */
        /* <DEDUP_REMOVED lines=9> */
.L_x_3198:
        /* <DEDUP_REMOVED lines=8> */
.L_x_3199:
        /* <DEDUP_REMOVED lines=11> */
.L_x_3200:
        /* <DEDUP_REMOVED lines=8> */
.L_x_3201:
        /* <DEDUP_REMOVED lines=9> */
.L_x_3202:
        /* <DEDUP_REMOVED lines=15> */
[----:B------:R-:W-:Y:S01]  /*1380*/  SHF.R.S32.HI R53, RZ, 0x1f, R42 ;  /* 0x0000001fff357819 */ /* 0x000fe2000001142a */
[----:B------:R-:W-:Y:S01]  /*1390*/  IMAD.MOV.U32 R3, RZ, RZ, R4 ;  /* 0x000000ffff037224 */ /* 0x000fe200078e0004 */
[----:B------:R-:W-:Y:S01]  /*13a0*/  UMOV UR4, 0x400 ;  /* 0x0000040000047882 */ /* 0x000fe20000000000 */
[----:B------:R-:W-:Y:S01]  /*13b0*/  IMAD.MOV.U32 R4, RZ, RZ, R6 ;  /* 0x000000ffff047224 */ /* 0x000fe200078e0006 */
[----:B------:R-:W-:Y:S02]  /*13c0*/  SHF.R.S32.HI R6, RZ, 0x1f, R2 ;  /* 0x0000001fff067819 */ /* 0x000fe40000011402 */
[----:B------:R-:W-:-:S02]  /*13d0*/  IADD3 R2, P3, R5, R2, RZ ;  /* 0x0000000205027210 */ /* 0x000fc40007f7e0ff */
[----:B------:R-:W-:Y:S02]  /*13e0*/  ISETP.NE.AND P0, PT, R3, RZ, PT ;  /* 0x000000ff0300720c */ /* 0x000fe40003f05270 */
[----:B------:R-:W-:Y:S02]  /*13f0*/  LEA.HI.X.SX32 R5, R5, R6, 0x1, P3 ;  /* 0x0000000605057211 */ /* 0x000fe400018f0eff */
[----:B------:R-:W-:Y:S02]  /*1400*/  LEA R51, P3, R2, UR6, 0x2 ;  /* 0x0000000602337c11 */ /* 0x000fe4000f8610ff */
[----:B------:R-:W-:Y:S02]  /*1410*/  ISETP.NE.AND P2, PT, R4, RZ, PT ;  /* 0x000000ff0400720c */ /* 0x000fe40003f45270 */
[----:B------:R-:W-:Y:S02]  /*1420*/  ISETP.LT.OR P0, PT, R0, 0x2, !P0 ;  /* 0x000000020000780c */ /* 0x000fe40004701670 */
[----:B------:R-:W-:Y:S01]  /*1430*/  LEA.HI.X R52, R2, UR7, R5, 0x2, P3 ;  /* 0x0000000702347c11 */ /* 0x000fe200098f1405 */
[----:B0-----:R-:W-:Y:S01]  /*1440*/  ULEA UR4, UR5, UR4, 0x18 ;  /* 0x0000000405047291 */ /* 0x001fe2000f8ec03f */
[----:B------:R-:W-:-:S02]  /*1450*/  PRMT R47, RZ, 0x7610, R47 ;  /* 0x00007610ff2f7816 */ /* 0x000fc4000000002f */
[----:B------:R-:W-:Y:S01]  /*1460*/  SHF.L.U64.HI R53, R42, 0x2, R53 ;  /* 0x000000022a357819 */ /* 0x000fe20000010235 */
[----:B------:R-:W-:-:S08]  /*1470*/  ULDC UR5, c[0x0][0x26c] ;  /* 0x00009b0000057ab9 */ /* 0x000fd00000000800 */
.L_x_3206:
[----:B------:R-:W-:Y:S05]  /*1480*/  @!P1 BRA `(.L_x_3204) ;  /* 0x0000000c00149947 */ /* 0x000fea0003800000 */
[----:B------:R-:W-:Y:S01]  /*1490*/  IMAD.MOV.U32 R2, RZ, RZ, R51 ;  /* 0x000000ffff027224 */ /* 0x000fe200078e0033 */
[----:B------:R-:W-:-:S05]  /*14a0*/  MOV R3, R52 ;  /* 0x0000003400037202 */ /* 0x000fca0000000f00 */
[----:B------:R-:W2:Y:S01]  /*14b0*/  LDG.E.128.CONSTANT R4, desc[UR8][R2.64] ;  /* 0x0000000802047981 */ /* 0x000ea2000c1e9d00 */
[----:B------:R-:W-:Y:S02]  /*14c0*/  IMAD.MOV.U32 R8, RZ, RZ, 0x3400 ;  /* 0x00003400ff087424 */ /* 0x000fe400078e00ff */
[----:B------:R-:W-:Y:S02]  /*14d0*/  IMAD.MOV.U32 R24, RZ, RZ, 0x2c00 ;  /* 0x00002c00ff187424 */ /* 0x000fe400078e00ff */
[----:B------:R-:W-:Y:S01]  /*14e0*/  IMAD.MOV.U32 R32, RZ, RZ, 0x2400 ;  /* 0x00002400ff207424 */ /* 0x000fe200078e00ff */
[C---:B--2---:R-:W-:Y:S02]  /*14f0*/  LOP3.LUT R2, R5.reuse, 0xc000c, RZ, 0xc0, !PT ;  /* 0x000c000c05027812 */ /* 0x044fe400078ec0ff */
[----:B------:R-:W-:Y:S02]  /*1500*/  SHF.R.U32.HI R17, RZ, 0x8, R5 ;  /* 0x00000008ff117819 */ /* 0x000fe40000011605 */
[----:B------:R-:W-:-:S02]  /*1510*/  LOP3.LUT R10, R5, 0x300030, RZ, 0xc0, !PT ;  /* 0x00300030050a7812 */ /* 0x000fc400078ec0ff */
[C---:B------:R-:W-:Y:S02]  /*1520*/  LOP3.LUT R25, R5.reuse, 0xc000c0, RZ, 0xc0, !PT ;  /* 0x00c000c005197812 */ /* 0x040fe400078ec0ff */
[----:B------:R-:W-:Y:S02]  /*1530*/  LOP3.LUT R19, R5, 0x30003, RZ, 0xc0, !PT ;  /* 0x0003000305137812 */ /* 0x000fe400078ec0ff */
[C---:B------:R-:W-:Y:S02]  /*1540*/  LOP3.LUT R0, R4.reuse, 0xc000c, RZ, 0xc0, !PT ;  /* 0x000c000c04007812 */ /* 0x040fe400078ec0ff */
        /* <DEDUP_REMOVED lines=139> */
.L_x_3205:
        /* <DEDUP_REMOVED lines=46> */
.L_x_3204:
[----:B------:R-:W-:Y:S01]  /*20e0*/  VIADD R41, R41, 0x10 ;  /* 0x0000001029297836 */ /* 0x000fe20000000000 */
[----:B------:R-:W-:Y:S01]  /*20f0*/  LEA R51, P4, R42, R51, 0x2 ;  /* 0x000000332a337211 */ /* 0x000fe200078810ff */
[----:B------:R-:W-:-:S03]  /*2100*/  UIADD3 UR4, UR4, 0x20, URZ ;  /* 0x0000002004047890 */ /* 0x000fc6000fffe03f */
[C---:B------:R-:W-:Y:S01]  /*2110*/  ISETP.GE.AND P3, PT, R41.reuse, UR5, PT ;  /* 0x0000000529007c0c */ /* 0x040fe2000bf66270 */
[----:B------:R-:W-:Y:S01]  /*2120*/  IMAD.X R52, R52, 0x1, R53, P4 ;  /* 0x0000000134347824 */ /* 0x000fe200020e0635 */
[----:B------:R-:W-:-:S13]  /*2130*/  ISETP.LT.AND P5, PT, R41, R54, PT ;  /* 0x000000362900720c */ /* 0x000fda0003fa1270 */
[----:B------:R-:W-:Y:S05]  /*2140*/  @!P3 BRA P5, `(.L_x_3206) ;  /* 0xfffffff000ccb947 */ /* 0x000fea000283ffff */
.L_x_3203:
[----:B------:R-:W-:Y:S05]  /*2150*/  @!P1 EXIT ;  /* 0x000000000000994d */ /* 0x000fea0003800000 */
[----:B------:R-:W0:Y:S01]  /*2160*/  S2R R0, SR_CTAID.X ;  /* 0x0000000000007919 */ /* 0x000e220000002500 */
[----:B------:R-:W1:Y:S01]  /*2170*/  S2UR UR4, SR_CTAID.Y ;  /* 0x00000000000479c3 */ /* 0x000e620000002600 */
[----:B------:R-:W0:Y:S07]  /*2180*/  S2R R5, SR_TID.X ;  /* 0x0000000000057919 */ /* 0x000e2e0000002100 */
[----:B------:R-:W2:Y:S08]  /*2190*/  LDC.64 R12, c[0x0][0x238] ;  /* 0x00008e00ff0c7b82 */ /* 0x000eb00000000a00 */
        /* <DEDUP_REMOVED lines=15> */
.L_x_3210:
[----:B------:R-:W0:Y:S02]  /*2290*/  LDS R10, [R6] ;  /* 0x00000000060a7984 */ /* 0x000e240000000800 */
[----:B0-----:R-:W-:-:S10]  /*22a0*/  HFMA2.MMA R11, R10, 1, 1, R47 ;  /* 0x3c003c000a0b7835 */ /* 0x001fd4000000002f */
[----:B------:R-:W0:Y:S02]  /*22b0*/  ATOMS.CAST.SPIN R11, [R6], R10, R11 ;  /* 0x0000000a060b738d */ /* 0x000e24000180000b */
[----:B0-----:R-:W-:-:S13]  /*22c0*/  ISETP.EQ.U32.AND P0, PT, R11, 0x1, PT ;  /* 0x000000010b00780c */ /* 0x001fda0003f02070 */
[----:B------:R-:W-:Y:S05]  /*22d0*/  @!P0 BRA `(.L_x_3210) ;  /* 0xfffffffc00ec8947 */ /* 0x000fea000383ffff */
[----:B------:R-:W-:Y:S05]  /*22e0*/  BRA `(.L_x_3208) ;  /* 0x00000000000c7947 */ /* 0x000fea0003800000 */
.L_x_3209:
[----:B------:R-:W2:Y:S02]  /*22f0*/  LD.E R6, desc[UR8][R4.64] ;  /* 0x0000000804067980 */ /* 0x000ea4000c101900 */
[----:B--2---:R-:W-:-:S05]  /*2300*/  IMAD.IADD R7, R47, 0x1, R6 ;  /* 0x000000012f077824 */ /* 0x004fca00078e0206 */
[----:B------:R0:W-:Y:S02]  /*2310*/  ST.E desc[UR8][R4.64], R7 ;  /* 0x0000000704007985 */ /* 0x0001e4000c101908 */
.L_x_3208:
[----:B------:R-:W-:Y:S05]  /*2320*/  BSYNC B0 ;  /* 0x0000000000007941 */ /* 0x000fea0003800000 */
.L_x_3207:
[----:B------:R1:W-:Y:S01]  /*2330*/  ATOM.E.ADD.F16x2.RN.STRONG.GPU P0, RZ, desc[UR8][R4.64+0x4], R48 ;  /* 0x0000043004ff79a2 */ /* 0x0003e2000810e1c8 */
[----:B------:R-:W-:Y:S04]  /*2340*/  BSSY B0, `(.L_x_3211) ;  /* 0x000000e000007945 */ /* 0x000fe80003800000 */
[----:B-1----:R-:W-:Y:S05]  /*2350*/  @P0 BRA `(.L_x_3212) ;  /* 0x0000000000300947 */ /* 0x002fea0003800000 */
[----:B------:R-:W1:Y:S02]  /*2360*/  QSPC.E.S P0, RZ, [R4+0x4] ;  /* 0x0000040004ff73aa */ /* 0x000e640000000500 */
[----:B-1----:R-:W-:Y:S05]  /*2370*/  @!P0 BRA `(.L_x_3213) ;  /* 0x00000000001c8947 */ /* 0x002fea0003800000 */
[----:B0-----:R-:W-:-:S07]  /*2380*/  MOV R4, R4 ;  /* 0x0000000400047202 */ /* 0x001fce0000000f00 */
.L_x_3214:
[----:B------:R-:W0:Y:S02]  /*2390*/  LDS R6, [R4+0x4] ;  /* 0x0000040004067984 */ /* 0x000e240000000800 */
[----:B0-----:R-:W-:-:S06]  /*23a0*/  HADD2 R7, R6, R48 ;  /* 0x0000003006077230 */ /* 0x001fcc0000000000 */
[----:B------:R-:W0:Y:S02]  /*23b0*/  ATOMS.CAST.SPIN R7, [R4+0x4], R6, R7 ;  /* 0x000004060407738d */ /* 0x000e240001800007 */
[----:B0-----:R-:W-:-:S13]  /*23c0*/  ISETP.EQ.U32.AND P0, PT, R7, 0x1, PT ;  /* 0x000000010700780c */ /* 0x001fda0003f02070 */
[----:B------:R-:W-:Y:S05]  /*23d0*/  @!P0 BRA `(.L_x_3214) ;  /* 0xfffffffc00ec8947 */ /* 0x000fea000383ffff */
[----:B------:R-:W-:Y:S05]  /*23e0*/  BRA `(.L_x_3212) ;  /* 0x00000000000c7947 */ /* 0x000fea0003800000 */
.L_x_3213:
[----:B------:R-:W0:Y:S02]  /*23f0*/  LD.E R6, desc[UR8][R4.64+0x4] ;  /* 0x0000040804067980 */ /* 0x000e24000c101900 */
[----:B0-----:R-:W-:-:S05]  /*2400*/  IMAD.IADD R7, R48, 0x1, R6 ;  /* 0x0000000130077824 */ /* 0x001fca00078e0206 */
[----:B------:R1:W-:Y:S02]  /*2410*/  ST.E desc[UR8][R4.64+0x4], R7 ;  /* 0x0000040704007985 */ /* 0x0003e4000c101908 */
.L_x_3212:
[----:B------:R-:W-:Y:S05]  /*2420*/  BSYNC B0 ;  /* 0x0000000000007941 */ /* 0x000fea0003800000 */
.L_x_3211:
        /* <DEDUP_REMOVED lines=11> */
.L_x_3218:
[----:B------:R-:W0:Y:S02]  /*24e0*/  LDS R6, [R4] ;  /* 0x0000000004067984 */ /* 0x000e240000000800 */
[----:B0-----:R-:W-:-:S10]  /*24f0*/  HFMA2.MMA R7, R6, 1, 1, R49 ;  /* 0x3c003c0006077835 */ /* 0x001fd40000000031 */
[----:B------:R-:W0:Y:S02]  /*2500*/  ATOMS.CAST.SPIN R7, [R4], R6, R7 ;  /* 0x000000060407738d */ /* 0x000e240001800007 */
[----:B0-----:R-:W-:-:S13]  /*2510*/  ISETP.EQ.U32.AND P0, PT, R7, 0x1, PT ;  /* 0x000000010700780c */ /* 0x001fda0003f02070 */
[----:B------:R-:W-:Y:S05]  /*2520*/  @!P0 BRA `(.L_x_3218) ;  /* 0xfffffffc00ec8947 */ /* 0x000fea000383ffff */
[----:B------:R-:W-:Y:S05]  /*2530*/  BRA `(.L_x_3216) ;  /* 0x00000000000c7947 */ /* 0x000fea0003800000 */
.L_x_3217:
[----:B------:R-:W2:Y:S02]  /*2540*/  LD.E R0, desc[UR8][R2.64] ;  /* 0x0000000802007980 */ /* 0x000ea4000c101900 */
[----:B--2---:R-:W-:-:S05]  /*2550*/  IMAD.IADD R5, R49, 0x1, R0 ;  /* 0x0000000131057824 */ /* 0x004fca00078e0200 */
[----:B------:R0:W-:Y:S02]  /*2560*/  ST.E desc[UR8][R2.64], R5 ;  /* 0x0000000502007985 */ /* 0x0001e4000c101908 */
.L_x_3216:
[----:B------:R-:W-:Y:S05]  /*2570*/  BSYNC B0 ;  /* 0x0000000000007941 */ /* 0x000fea0003800000 */
.L_x_3215:
[----:B------:R1:W-:Y:S02]  /*2580*/  ATOM.E.ADD.F16x2.RN.STRONG.GPU P0, RZ, desc[UR8][R2.64+0x4], R50 ;  /* 0x0000043202ff79a2 */ /* 0x0003e4000810e1c8 */
[----:B-1----:R-:W-:Y:S05]  /*2590*/  @P0 EXIT ;  /* 0x000000000000094d */ /* 0x002fea0003800000 */
[----:B------:R-:W1:Y:S02]  /*25a0*/  QSPC.E.S P0, RZ, [R2+0x4] ;  /* 0x0000040002ff73aa */ /* 0x000e640000000500 */
[----:B-1----:R-:W-:Y:S05]  /*25b0*/  @!P0 BRA `(.L_x_3219) ;  /* 0x00000000001c8947 */ /* 0x002fea0003800000 */
[----:B0-----:R-:W-:-:S07]  /*25c0*/  MOV R2, R2 ;  /* 0x0000000200027202 */ /* 0x001fce0000000f00 */
.L_x_3220:
[----:B------:R-:W0:Y:S02]  /*25d0*/  LDS R4, [R2+0x4] ;  /* 0x0000040002047984 */ /* 0x000e240000000800 */
[----:B0-----:R-:W-:-:S06]  /*25e0*/  HADD2 R5, R4, R50 ;  /* 0x0000003204057230 */ /* 0x001fcc0000000000 */
[----:B------:R-:W0:Y:S02]  /*25f0*/  ATOMS.CAST.SPIN R5, [R2+0x4], R4, R5 ;  /* 0x000004040205738d */ /* 0x000e240001800005 */
[----:B0-----:R-:W-:-:S13]  /*2600*/  ISETP.EQ.U32.AND P0, PT, R5, 0x1, PT ;  /* 0x000000010500780c */ /* 0x001fda0003f02070 */
[----:B------:R-:W-:Y:S05]  /*2610*/  @!P0 BRA `(.L_x_3220) ;  /* 0xfffffffc00ec8947 */ /* 0x000fea000383ffff */
[----:B------:R-:W-:Y:S05]  /*2620*/  EXIT ;  /* 0x000000000000794d */ /* 0x000fea0003800000 */
.L_x_3219:
[----:B------:R-:W0:Y:S02]  /*2630*/  LD.E R0, desc[UR8][R2.64+0x4] ;  /* 0x0000040802007980 */ /* 0x000e24000c101900 */
[----:B0-----:R-:W-:-:S05]  /*2640*/  IMAD.IADD R5, R50, 0x1, R0 ;  /* 0x0000000132057824 */ /* 0x001fca00078e0200 */
[----:B------:R-:W-:Y:S01]  /*2650*/  ST.E desc[UR8][R2.64+0x4], R5 ;  /* 0x0000040502007985 */ /* 0x000fe2000c101908 */
[----:B------:R-:W-:Y:S05]  /*2660*/  EXIT ;  /* 0x000000000000794d */ /* 0x000fea0003800000 */
.L_x_3221:
        /* <DEDUP_REMOVED lines=9> */
.L_x_3719:


//--------------------- .text._Z23gemm_half_q_half_kernelILi1ELi32ELb1ELb0ELi64EEvPK6__halfPKjS4_S2_PS0_iiiiPKtS7_iiiiiibS2_i --------------------------
	.section	.text._Z23gemm_half_q_half_kernelILi1ELi32ELb1ELb0ELi64EEvPK6__halfPKjS4_S2_PS0_iiiiPKtS7_iiiiiibS2_i,"ax",@progbits
	.align	128
        .global         _Z23gemm_half_q_half_kernelILi1ELi32ELb1ELb0ELi64EEvPK6__halfPKjS4_S2_PS0_iiiiPKtS7_iiiiiibS2_i
        .type           _Z23gemm_half_q_half_kernelILi1ELi32ELb1ELb0ELi64EEvPK6__halfPKjS4_S2_PS0_iiiiPKtS7_iiiiiibS2_i,@function
        .size           _Z23gemm_half_q_half_kernelILi1ELi32ELb1ELb0ELi64EEvPK6__halfPKjS4_S2_PS0_iiiiPKtS7_iiiiiibS2_i,(.L_x_3720 - _Z23gemm_half_q_half_kernelILi1ELi32ELb1ELb0ELi64EEvPK6__halfPKjS4_S2_PS0_iiiiPKtS7_iiiiiibS2_i)
        .other          _Z23gemm_half_q_half_kernelILi1ELi32ELb1ELb0ELi64EEvPK6__halfPKjS4_S2_PS0_iiiiPKtS7_iiiiiibS2_i,@"STO_CUDA_ENTRY STV_DEFAULT"
_Z23gemm_half_q_half_kernelILi1ELi32ELb1ELb0ELi64EEvPK6__halfPKjS4_S2_PS0_iiiiPKtS7_iiiiiibS2_i:
.text._Z23gemm_half_q_half_kernelILi1ELi32ELb1ELb0ELi64EEvPK6__halfPKjS4_S2_PS0_iiiiPKtS7_iiiiiibS2_i:
[----:B------:R-:W0:Y:S08]  /*0000*/  LDC R1, c[0x0][0x28] ;  /* 0x00000a00ff017b82 */ /* 0x000e300000000800 */
[----:B------:R-:W1:Y:S01]  /*0010*/  S2UR UR8, SR_CTAID.Y ;  /* 0x00000000000879c3 */ /* 0x000e620000002600 */
[----:B------:R-:W-:Y:S01]  /*0020*/  PRMT R0, RZ, 0x7610, R0 ;  /* 0x00007610ff007816 */ /* 0x000fe20000000000 */
[----:B------:R-:W-:Y:S01]  /*0030*/  ULDC.64 UR6, c[0x0][0x208] ;  /* 0x0000820000067ab9 */ /* 0x000fe20000000a00 */
[----:B0-----:R-:W-:-:S05]  /*0040*/  VIADD R1, R1, 0xfffffff0 ;  /* 0xfffffff001017836 */ /* 0x001fca0000000000 */
[----:B------:R-:W1:Y:S02]  /*0050*/  LDC R14, c[0x0][0x238] ;  /* 0x00008e00ff0e7b82 */ /* 0x000e640000000800 */
[----:B-1----:R-:W-:-:S13]  /*0060*/  ISETP.LE.AND P1, PT, R14, UR8, PT ;  /* 0x000000080e007c0c */ /* 0x002fda000bf23270 */
[----:B------:R-:W0:Y:S02]  /*0070*/  @!P1 LDC.64 R2, c[0x0][0x278] ;  /* 0x00009e00ff029b82 */ /* 0x000e240000000a00 */
[----:B0-----:R-:W2:Y:S02]  /*0080*/  @!P1 LDG.E.U16 R0, desc[UR6][R2.64] ;  /* 0x0000000602009981 */ /* 0x001ea4000c1e1500 */
[----:B--2---:R-:W-:-:S13]  /*0090*/  ISETP.EQ.OR P0, PT, R0, RZ, P1 ;  /* 0x000000ff0000720c */ /* 0x004fda0000f02670 */
[----:B------:R-:W-:Y:S05]  /*00a0*/  @P0 EXIT ;  /* 0x000000000000094d */ /* 0x000fea0003800000 */
[----:B------:R-:W0:Y:S01]  /*00b0*/  S2R R8, SR_CTAID.Z ;  /* 0x0000000000087919 */ /* 0x000e220000002700 */
[----:B------:R-:W1:Y:S01]  /*00c0*/  LDC R5, c[0x0][0x240] ;  /* 0x00009000ff057b82 */ /* 0x000e620000000800 */
[----:B------:R-:W-:Y:S01]  /*00d0*/  BSSY B0, `(.L_x_3222) ;  /* 0x0000023000007945 */ /* 0x000fe20003800000 */
[----:B------:R-:W2:Y:S01]  /*00e0*/  S2R R9, SR_TID.X ;  /* 0x0000000000097919 */ /* 0x000ea20000002100 */
[----:B------:R-:W3:Y:S01]  /*00f0*/  S2R R2, SR_CTAID.X ;  /* 0x0000000000027919 */ /* 0x000ee20000002500 */
[----:B0-----:R-:W-:-:S04]  /*0100*/  IMAD.SHL.U32 R24, R8, 0x40, RZ ;  /* 0x0000004008187824 */ /* 0x001fc800078e00ff */
[C---:B--2---:R-:W-:Y:S01]  /*0110*/  IMAD.IADD R7, R24.reuse, 0x1, R9 ;  /* 0x0000000118077824 */ /* 0x044fe200078e0209 */
[----:B-1----:R-:W-:Y:S01]  /*0120*/  VIADDMNMX R25, R24, 0x40, R5, PT ;  /* 0x0000004018197846 */ /* 0x002fe20003800105 */
[----:B---3--:R-:W-:-:S03]  /*0130*/  IMAD R13, R2, 0x40, R9 ;  /* 0x00000040020d7824 */ /* 0x008fc600078e0209 */
[----:B------:R-:W-:-:S13]  /*0140*/  ISETP.GE.OR P0, PT, R7, R25, P1 ;  /* 0x000000190700720c */ /* 0x000fda0000f06670 */
[----:B------:R-:W-:Y:S05]  /*0150*/  @P0 BRA `(.L_x_3223) ;  /* 0x0000000000680947 */ /* 0x000fea0003800000 */
[----:B------:R-:W-:Y:S01]  /*0160*/  ULDC.64 UR4, c[0x0][0x250] ;  /* 0x0000940000047ab9 */ /* 0x000fe20000000a00 */
[----:B------:R-:W-:Y:S02]  /*0170*/  SHF.R.S32.HI R10, RZ, 0x1f, R7 ;  /* 0x0000001fff0a7819 */ /* 0x000fe40000011407 */
[----:B------:R-:W-:-:S04]  /*0180*/  ISETP.NE.U32.AND P0, PT, RZ, UR4, PT ;  /* 0x00000004ff007c0c */ /* 0x000fc8000bf05070 */
[----:B------:R-:W-:-:S13]  /*0190*/  ISETP.NE.AND.EX P0, PT, RZ, UR5, PT, P0 ;  /* 0x00000005ff007c0c */ /* 0x000fda000bf05300 */
[----:B------:R-:W-:-:S04]  /*01a0*/  @P0 LEA R2, P2, R7, UR4, 0x1 ;  /* 0x0000000407020c11 */ /* 0x000fc8000f8408ff */
[----:B------:R-:W-:Y:S01]  /*01b0*/  @P0 LEA.HI.X R3, R7, UR5, R10, 0x1, P2 ;  /* 0x0000000507030c11 */ /* 0x000fe200090f0c0a */
[----:B------:R-:W-:Y:S01]  /*01c0*/  IMAD R4, R5, UR8, RZ ;  /* 0x0000000805047c24 */ /* 0x000fe2000f8e02ff */
[----:B------:R-:W-:-:S04]  /*01d0*/  ULDC.64 UR4, c[0x0][0x210] ;  /* 0x0000840000047ab9 */ /* 0x000fc80000000a00 */
[----:B------:R-:W2:Y:S01]  /*01e0*/  @P0 LDG.E.U16.CONSTANT R3, desc[UR6][R2.64] ;  /* 0x0000000602030981 */ /* 0x000ea2000c1e9500 */
[----:B------:R-:W-:Y:S02]  /*01f0*/  SHF.R.S32.HI R5, RZ, 0x1f, R4 ;  /* 0x0000001fff057819 */ /* 0x000fe40000011404 */
[----:B------:R-:W-:-:S05]  /*0200*/  @!P0 IADD3 R7, P2, R7, R4, RZ ;  /* 0x0000000407078210 */ /* 0x000fca0007f5e0ff */
[----:B------:R-:W-:Y:S01]  /*0210*/  @!P0 IMAD.X R10, R10, 0x1, R5, P2 ;  /* 0x000000010a0a8824 */ /* 0x000fe200010e0605 */
[----:B------:R-:W-:-:S04]  /*0220*/  @!P0 LEA R6, P2, R7, UR4, 0x1 ;  /* 0x0000000407068c11 */ /* 0x000fc8000f8408ff */
[----:B------:R-:W-:-:S06]  /*0230*/  @!P0 LEA.HI.X R7, R7, UR5, R10, 0x1, P2 ;  /* 0x0000000507078c11 */ /* 0x000fcc00090f0c0a */
[----:B------:R-:W3:Y:S01]  /*0240*/  @!P0 LDG.E.U16.CONSTANT R7, desc[UR6][R6.64] ;  /* 0x0000000606078981 */ /* 0x000ee2000c1e9500 */
[----:B--2---:R-:W-:-:S05]  /*0250*/  @P0 IADD3 R11, P3, R4, R3, RZ ;  /* 0x00000003040b0210 */ /* 0x004fca0007f7e0ff */
[----:B------:R-:W-:Y:S01]  /*0260*/  @P0 IMAD.X R12, RZ, RZ, R5, P3 ;  /* 0x000000ffff0c0224 */ /* 0x000fe200018e0605 */
[----:B------:R-:W-:-:S04]  /*0270*/  @P0 LEA R4, P3, R11, UR4, 0x1 ;  /* 0x000000040b040c11 */ /* 0x000fc8000f8608ff */
[----:B------:R-:W-:-:S06]  /*0280*/  @P0 LEA.HI.X R5, R11, UR5, R12, 0x1, P3 ;  /* 0x000000050b050c11 */ /* 0x000fcc00098f0c0c */
[----:B------:R-:W2:Y:S01]  /*0290*/  @P0 LDG.E.U16.CONSTANT R5, desc[UR6][R4.64] ;  /* 0x0000000604050981 */ /* 0x000ea2000c1e9500 */
[----:B------:R-:W0:Y:S01]  /*02a0*/  S2UR UR5, SR_CgaCtaId ;  /* 0x00000000000579c3 */ /* 0x000e220000008800 */
[----:B------:R-:W-:Y:S02]  /*02b0*/  UMOV UR4, 0x400 ;  /* 0x0000040000047882 */ /* 0x000fe40000000000 */
[----:B0-----:R-:W-:-:S06]  /*02c0*/  ULEA UR4, UR5, UR4, 0x18 ;  /* 0x0000000405047291 */ /* 0x001fcc000f8ec03f */
[----:B------:R-:W-:-:S05]  /*02d0*/  LEA R2, R9, UR4, 0x1 ;  /* 0x0000000409027c11 */ /* 0x000fca000f8e08ff */
[----:B--2---:R0:W-:Y:S04]  /*02e0*/  @P0 STS.U16 [R2], R5 ;  /* 0x0000000502000388 */ /* 0x0041e80000000400 */
[----:B---3--:R0:W-:Y:S02]  /*02f0*/  @!P0 STS.U16 [R2], R7 ;  /* 0x0000000702008388 */ /* 0x0081e40000000400 */
.L_x_3223:
[----:B------:R-:W-:Y:S05]  /*0300*/  BSYNC B0 ;  /* 0x0000000000007941 */ /* 0x000fea0003800000 */
.L_x_3222:
[----:B------:R-:W-:Y:S01]  /*0310*/  ULDC UR4, c[0x0][0x23c] ;  /* 0x00008f0000047ab9 */ /* 0x000fe20000000800 */
[----:B------:R-:W-:Y:S02]  /*0320*/  IMAD.SHL.U32 R13, R13, 0x4, RZ ;  /* 0x000000040d0d7824 */ /* 0x000fe400078e00ff */
[----:B0-----:R-:W-:-:S05]  /*0330*/  IMAD.U32 R2, RZ, RZ, UR4 ;  /* 0x00000004ff027e24 */ /* 0x001fca000f8e00ff */
[----:B------:R-:W-:-:S13]  /*0340*/  ISETP.GE.AND P0, PT, R13, R2, PT ;  /* 0x000000020d00720c */ /* 0x000fda0003f06270 */
[----:B------:R-:W-:Y:S05]  /*0350*/  @P0 EXIT ;  /* 0x000000000000094d */ /* 0x000fea0003800000 */
[----:B------:R-:W0:Y:S08]  /*0360*/  LDC.U8 R3, c[0x0][0x270] ;  /* 0x00009c00ff037b82 */ /* 0x000e300000000000 */
[----:B------:R-:W1:Y:S08]  /*0370*/  LDC.64 R4, c[0x0][0x248] ;  /* 0x00009200ff047b82 */ /* 0x000e700000000a00 */
[----:B------:R-:W2:Y:S01]  /*0380*/  LDC R15, c[0x0][0x264] ;  /* 0x00009900ff0f7b82 */ /* 0x000ea20000000800 */
[----:B0-----:R-:W-:-:S04]  /*0390*/  PRMT R3, R3, 0x8880, RZ ;  /* 0x0000888003037816 */ /* 0x001fc800000000ff */
[----:B------:R-:W-:-:S03]  /*03a0*/  ISETP.NE.AND P0, PT, R3, RZ, PT ;  /* 0x000000ff0300720c */ /* 0x000fc60003f05270 */
[----:B------:R-:W0:Y:S01]  /*03b0*/  LDC R3, c[0x0][0x25c] ;  /* 0x00009700ff037b82 */ /* 0x000e220000000800 */
[----:B------:R-:W-:-:S04]  /*03c0*/  ISETP.NE.OR P0, PT, R8, RZ, !P0 ;  /* 0x000000ff0800720c */ /* 0x000fc80004705670 */
[----:B------:R-:W-:Y:S02]  /*03d0*/  ISETP.LE.OR P2, PT, R14, UR8, P0 ;  /* 0x000000080e007c0c */ /* 0x000fe40008743670 */
[----:B------:R-:W-:-:S11]  /*03e0*/  ISETP.GE.AND P0, PT, R24, R25, PT ;  /* 0x000000191800720c */ /* 0x000fd60003f06270 */
[----:B------:R-:W3:Y:S01]  /*03f0*/  @!P2 LDC.64 R6, c[0x0][0x230] ;  /* 0x00008c00ff06ab82 */ /* 0x000ee20000000a00 */
[----:B------:R-:W-:-:S04]  /*0400*/  @!P2 IMAD R9, R2, UR8, R13 ;  /* 0x000000080209ac24 */ /* 0x000fc8000f8e020d */
[----:B---3--:R-:W-:-:S04]  /*0410*/  @!P2 IMAD.WIDE R6, R9, 0x2, R6 ;  /* 0x000000020906a825 */ /* 0x008fc800078e0206 */
[----:B------:R-:W-:Y:S01]  /*0420*/  IMAD.SHL.U32 R9, R8, 0x80, RZ ;  /* 0x0000008008097824 */ /* 0x000fe200078e00ff */
[----:B------:R3:W-:Y:S03]  /*0430*/  @!P2 STG.E.64 desc[UR6][R6.64], RZ ;  /* 0x000000ff0600a986 */ /* 0x0007e6000c101b06 */
[----:B-1----:R-:W-:Y:S01]  /*0440*/  IMAD.WIDE R8, R9, 0x2, R4 ;  /* 0x0000000209087825 */ /* 0x002fe200078e0204 */
[----:B------:R-:W-:Y:S06]  /*0450*/  BAR.SYNC.DEFER_BLOCKING 0x0 ;  /* 0x0000000000007b1d */ /* 0x000fec0000010000 */
[----:B0-2---:R-:W-:Y:S05]  /*0460*/  @P0 BRA `(.L_x_3224) ;  /* 0x0000000000d00947 */ /* 0x005fea0003800000 */
[----:B------:R0:W5:Y:S01]  /*0470*/  LDG.E.U16.CONSTANT R12, desc[UR6][R8.64] ;  /* 0x00000006080c7981 */ /* 0x000162000c1e9500 */
[----:B---3--:R-:W1:Y:S01]  /*0480*/  LDC.64 R6, c[0x0][0x220] ;  /* 0x00008800ff067b82 */ /* 0x008e620000000a00 */
[----:B------:R-:W-:Y:S01]  /*0490*/  SHF.R.S32.HI R14, RZ, 0x1f, R13 ;  /* 0x0000001fff0e7819 */ /* 0x000fe2000001140d */
[----:B------:R-:W-:Y:S02]  /*04a0*/  IMAD.SHL.U32 R17, R13, 0x4, RZ ;  /* 0x000000040d117824 */ /* 0x000fe400078e00ff */
[----:B------:R-:W-:Y:S01]  /*04b0*/  IMAD.MOV.U32 R16, RZ, RZ, R24 ;  /* 0x000000ffff107224 */ /* 0x000fe200078e0018 */
[----:B------:R-:W-:Y:S01]  /*04c0*/  LEA.HI R18, R14, R13, RZ, 0x3 ;  /* 0x0000000d0e127211 */ /* 0x000fe200078f18ff */
[----:B------:R-:W-:Y:S01]  /*04d0*/  IMAD.MOV.U32 R14, RZ, RZ, RZ ;  /* 0x000000ffff0e7224 */ /* 0x000fe200078e00ff */
[----:B------:R-:W-:Y:S01]  /*04e0*/  LOP3.LUT R17, R17, 0x10, RZ, 0xc0, !PT ;  /* 0x0000001011117812 */ /* 0x000fe200078ec0ff */
[----:B------:R-:W2:Y:S01]  /*04f0*/  LDC.64 R10, c[0x0][0x228] ;  /* 0x00008a00ff0a7b82 */ /* 0x000ea20000000a00 */
[----:B0-----:R-:W-:-:S07]  /*0500*/  SHF.R.S32.HI R18, RZ, 0x3, R18 ;  /* 0x00000003ff127819 */ /* 0x001fce0000011412 */
.L_x_3225:
[----:B-----5:R-:W-:-:S04]  /*0510*/  IMAD.IADD R21, R12, 0x1, R14 ;  /* 0x000000010c157824 */ /* 0x020fc800078e020e */
[----:B------:R-:W-:-:S05]  /*0520*/  IMAD R19, R21, R2, RZ ;  /* 0x0000000215137224 */ /* 0x000fca00078e02ff */
[----:B0-----:R-:W-:-:S04]  /*0530*/  SHF.R.S32.HI R20, RZ, 0x1f, R19 ;  /* 0x0000001fff147819 */ /* 0x001fc80000011413 */
[----:B------:R-:W-:-:S04]  /*0540*/  LEA.HI R19, R20, R19, RZ, 0x3 ;  /* 0x0000001314137211 */ /* 0x000fc800078f18ff */
[----:B------:R-:W-:-:S05]  /*0550*/  LEA.HI.SX32 R19, R19, R18, 0x1d ;  /* 0x0000001213137211 */ /* 0x000fca00078feaff */
[----:B-1----:R-:W-:-:S06]  /*0560*/  IMAD.WIDE R22, R19, 0x4, R6 ;  /* 0x0000000413167825 */ /* 0x002fcc00078e0206 */
[----:B------:R-:W3:Y:S01]  /*0570*/  LDG.E.CONSTANT R22, desc[UR6][R22.64] ;  /* 0x0000000616167981 */ /* 0x000ee2000c1e9900 */
[----:B--2---:R-:W-:Y:S01]  /*0580*/  IMAD.WIDE R20, R21, 0x2, R10 ;  /* 0x0000000215147825 */ /* 0x004fe200078e020a */
[----:B------:R-:W-:-:S05]  /*0590*/  LEA R27, R16, 0x1, 0x1 ;  /* 0x00000001101b7811 */ /* 0x000fca00078e08ff */
[----:B------:R0:W2:Y:S01]  /*05a0*/  LDG.E.U16.CONSTANT R20, desc[UR6][R20.64] ;  /* 0x0000000614147981 */ /* 0x0000a2000c1e9500 */
[----:B------:R-:W-:-:S05]  /*05b0*/  IMAD.WIDE R26, R27, 0x2, R4 ;  /* 0x000000021b1a7825 */ /* 0x000fca00078e0204 */
[----:B------:R-:W4:Y:S01]  /*05c0*/  LDG.E.U16.CONSTANT R19, desc[UR6][R26.64] ;  /* 0x000000061a137981 */ /* 0x000f22000c1e9500 */
        /* <DEDUP_REMOVED lines=8> */
[----:B------:R-:W-:Y:S01]  /*0650*/  LOP3.LUT R22, R22, 0xf, RZ, 0xc0, !PT ;  /* 0x0000000f16167812 */ /* 0x000fe200078ec0ff */
[----:B----4-:R-:W-:Y:S01]  /*0660*/  IMAD.IADD R16, R19, 0x1, R16 ;  /* 0x0000000113107824 */ /* 0x010fe200078e0210 */
[----:B------:R-:W-:Y:S01]  /*0670*/  LOP3.LUT R28, R28, 0xf, RZ, 0xc0, !PT ;  /* 0x0000000f1c1c7812 */ /* 0x000fe200078ec0ff */
[----:B------:R-:W-:-:S02]  /*0680*/  VIADD R30, R30, 0x1 ;  /* 0x000000011e1e7836 */ /* 0x000fc40000000000 */
[----:B------:R-:W-:Y:S01]  /*0690*/  VIADD R22, R22, 0x1 ;  /* 0x0000000116167836 */ /* 0x000fe20000000000 */
[----:B------:R-:W-:Y:S01]  /*06a0*/  I2F.F16 R29, R29 ;  /* 0x0000001d001d7306 */ /* 0x000fe20000200c00 */
[----:B------:R-:W-:Y:S01]  /*06b0*/  VIADD R28, R28, 0x1 ;  /* 0x000000011c1c7836 */ /* 0x000fe20000000000 */
[----:B------:R-:W-:Y:S01]  /*06c0*/  ISETP.GE.AND P2, PT, R16, R25, PT ;  /* 0x000000191000720c */ /* 0x000fe20003f46270 */
[----:B------:R-:W-:Y:S02]  /*06d0*/  IMAD R30, R30, R30, RZ ;  /* 0x0000001e1e1e7224 */ /* 0x000fe400078e02ff */
[----:B0-----:R-:W-:Y:S02]  /*06e0*/  IMAD R21, R22, R22, RZ ;  /* 0x0000001616157224 */ /* 0x001fe400078e02ff */
[----:B------:R-:W-:Y:S02]  /*06f0*/  IMAD R28, R28, R28, RZ ;  /* 0x0000001c1c1c7224 */ /* 0x000fe400078e02ff */
[----:B------:R-:W0:Y:S08]  /*0700*/  I2F.F16 R30, R30 ;  /* 0x0000001e001e7306 */ /* 0x000e300000200c00 */
[----:B------:R-:W-:Y:S01]  /*0710*/  I2F.F16 R21, R21 ;  /* 0x0000001500157306 */ /* 0x000fe20000200c00 */
[----:B0-----:R-:W-:-:S07]  /*0720*/  PRMT R29, R29, 0x5410, R30 ;  /* 0x000054101d1d7816 */ /* 0x001fce000000001e */
[----:B------:R-:W0:Y:S01]  /*0730*/  I2F.F16 R28, R28 ;  /* 0x0000001c001c7306 */ /* 0x000e220000200c00 */
[----:B--2---:R-:W-:Y:S01]  /*0740*/  HMUL2 R22, R29, R20.H0_H0 ;  /* 0x200000141d167232 */ /* 0x004fe20000000000 */
[----:B0-----:R-:W-:-:S05]  /*0750*/  PRMT R21, R28, 0x5410, R21 ;  /* 0x000054101c157816 */ /* 0x001fca0000000015 */
[----:B------:R-:W-:Y:S02]  /*0760*/  HMUL2 R23, R21, R20.H0_H0 ;  /* 0x2000001415177232 */ /* 0x000fe40000000000 */
[C---:B------:R-:W-:Y:S02]  /*0770*/  IMAD R20, R14.reuse, 0x8, R1 ;  /* 0x000000080e147824 */ /* 0x040fe400078e0201 */
[----:B------:R-:W-:-:S03]  /*0780*/  VIADD R14, R14, 0x1 ;  /* 0x000000010e0e7836 */ /* 0x000fc60000000000 */
[----:B------:R0:W-:Y:S01]  /*0790*/  STL.64 [R20], R22 ;  /* 0x0000001614007387 */ /* 0x0001e20000100a00 */
[----:B------:R-:W-:Y:S05]  /*07a0*/  @!P2 BRA `(.L_x_3225) ;  /* 0xfffffffc0058a947 */ /* 0x000fea000383ffff */
.L_x_3224:
[----:B------:R-:W-:Y:S01]  /*07b0*/  ULDC UR4, c[0x0][0x258] ;  /* 0x0000960000047ab9 */ /* 0x000fe20000000800 */
[C---:B------:R-:W-:Y:S02]  /*07c0*/  ISETP.GT.AND P3, PT, R24.reuse, R3, PT ;  /* 0x000000031800720c */ /* 0x040fe40003f64270 */
[----:B------:R-:W-:Y:S02]  /*07d0*/  CS2R R4, SRZ ;  /* 0x0000000000047805 */ /* 0x000fe4000001ff00 */
[----:B------:R-:W-:-:S13]  /*07e0*/  ISETP.GT.AND P2, PT, R24, UR4, PT ;  /* 0x0000000418007c0c */ /* 0x000fda000bf44270 */
[----:B------:R-:W-:Y:S05]  /*07f0*/  @!P2 BRA `(.L_x_3226) ;  /* 0x00000000001ca947 */ /* 0x000fea0003800000 */
[----:B------:R-:W1:Y:S02]  /*0800*/  LDC R5, c[0x0][0x25c] ;  /* 0x00009700ff057b82 */ /* 0x000e640000000800 */
[----:B-1----:R-:W-:-:S05]  /*0810*/  VIMNMX R5, R24, R5, PT ;  /* 0x0000000518057248 */ /* 0x002fca0003fe0100 */
[----:B------:R-:W-:-:S05]  /*0820*/  VIADD R5, R5, -UR4 ;  /* 0x8000000405057c36 */ /* 0x000fca0008000000 */
[----:B---3--:R-:W-:-:S04]  /*0830*/  SHF.R.S32.HI R6, RZ, 0x1f, R5 ;  /* 0x0000001fff067819 */ /* 0x008fc80000011405 */
[----:B------:R-:W-:-:S04]  /*0840*/  LEA.HI R6, R6, R5, RZ, 0x5 ;  /* 0x0000000506067211 */ /* 0x000fc800078f28ff */
[----:B------:R-:W-:-:S05]  /*0850*/  SHF.R.S32.HI R6, RZ, 0x5, R6 ;  /* 0x00000005ff067819 */ /* 0x000fca0000011406 */
[----:B------:R-:W-:-:S07]  /*0860*/  IMAD R5, R6, 0x6, RZ ;  /* 0x0000000606057824 */ /* 0x000fce00078e02ff */
.L_x_3226:
[----:B------:R-:W-:Y:S05]  /*0870*/  @!P3 BRA `(.L_x_3227) ;  /* 0x00000000001cb947 */ /* 0x000fea0003800000 */
[----:B---3--:R-:W1:Y:S02]  /*0880*/  LDC R7, c[0x0][0x260] ;  /* 0x00009800ff077b82 */ /* 0x008e640000000800 */
[----:B-1----:R-:W-:-:S05]  /*0890*/  VIMNMX R4, R24, R7, PT ;  /* 0x0000000718047248 */ /* 0x002fca0003fe0100 */
[----:B------:R-:W-:-:S05]  /*08a0*/  IMAD.IADD R4, R4, 0x1, -R3 ;  /* 0x0000000104047824 */ /* 0x000fca00078e0a03 */
[----:B------:R-:W-:-:S04]  /*08b0*/  SHF.R.S32.HI R7, RZ, 0x1f, R4 ;  /* 0x0000001fff077819 */ /* 0x000fc80000011404 */
[----:B------:R-:W-:-:S04]  /*08c0*/  LEA.HI R7, R7, R4, RZ, 0x5 ;  /* 0x0000000407077211 */ /* 0x000fc800078f28ff */
[----:B------:R-:W-:-:S05]  /*08d0*/  SHF.R.S32.HI R7, RZ, 0x5, R7 ;  /* 0x00000005ff077819 */ /* 0x000fca0000011407 */
[----:B------:R-:W-:-:S07]  /*08e0*/  IMAD R4, R7, 0x5, RZ ;  /* 0x0000000507047824 */ /* 0x000fce00078e02ff */
.L_x_3227:
[----:B------:R-:W-:Y:S01]  /*08f0*/  ULDC UR5, c[0x0][0x260] ;  /* 0x0000980000057ab9 */ /* 0x000fe20000000800 */
[C---:B------:R-:W-:Y:S02]  /*0900*/  ISETP.GT.AND P3, PT, R24.reuse, R15, PT ;  /* 0x0000000f1800720c */ /* 0x040fe40003f64270 */
[----:B---3--:R-:W-:Y:S02]  /*0910*/  CS2R R6, SRZ ;  /* 0x0000000000067805 */ /* 0x008fe4000001ff00 */
[----:B------:R-:W-:-:S13]  /*0920*/  ISETP.GT.AND P2, PT, R24, UR5, PT ;  /* 0x0000000518007c0c */ /* 0x000fda000bf44270 */
[----:B------:R-:W-:Y:S05]  /*0930*/  @!P2 BRA `(.L_x_3228) ;  /* 0x00000000001ca947 */ /* 0x000fea0003800000 */
[----:B------:R-:W1:Y:S02]  /*0940*/  LDC R7, c[0x0][0x264] ;  /* 0x00009900ff077b82 */ /* 0x000e640000000800 */
[----:B-1----:R-:W-:-:S05]  /*0950*/  VIMNMX R7, R24, R7, PT ;  /* 0x0000000718077248 */ /* 0x002fca0003fe0100 */
[----:B------:R-:W-:-:S05]  /*0960*/  VIADD R7, R7, -UR5 ;  /* 0x8000000507077c36 */ /* 0x000fca0008000000 */
[----:B------:R-:W-:-:S04]  /*0970*/  SHF.R.S32.HI R10, RZ, 0x1f, R7 ;  /* 0x0000001fff0a7819 */ /* 0x000fc80000011407 */
[----:B------:R-:W-:-:S04]  /*0980*/  LEA.HI R10, R10, R7, RZ, 0x5 ;  /* 0x000000070a0a7211 */ /* 0x000fc800078f28ff */
[----:B------:R-:W-:-:S05]  /*0990*/  SHF.R.S32.HI R10, RZ, 0x5, R10 ;  /* 0x00000005ff0a7819 */ /* 0x000fca000001140a */
[----:B------:R-:W-:-:S07]  /*09a0*/  IMAD.SHL.U32 R7, R10, 0x4, RZ ;  /* 0x000000040a077824 */ /* 0x000fce00078e00ff */
.L_x_3228:
        /* <DEDUP_REMOVED lines=8> */
.L_x_3229:
[----:B------:R-:W-:Y:S01]  /*0a30*/  ULDC UR5, c[0x0][0x268] ;  /* 0x00009a0000057ab9 */ /* 0x000fe20000000800 */
[----:B------:R-:W-:Y:S01]  /*0a40*/  IMAD.MOV.U32 R11, RZ, RZ, RZ ;  /* 0x000000ffff0b7224 */ /* 0x000fe200078e00ff */
        /* <DEDUP_REMOVED lines=9> */
.L_x_3230:
[C---:B------:R-:W-:Y:S02]  /*0ae0*/  VIMNMX R10, R24.reuse, UR4, PT ;  /* 0x00000004180a7c48 */ /* 0x040fe4000bfe0100 */
[----:B------:R-:W-:Y:S02]  /*0af0*/  ISETP.GE.OR P0, PT, R24, R3, P0 ;  /* 0x000000031800720c */ /* 0x000fe40000706670 */
[----:B------:R-:W-:-:S04]  /*0b00*/  SHF.R.S32.HI R15, RZ, 0x1f, R10 ;  /* 0x0000001fff0f7819 */ /* 0x000fc8000001140a */
[----:B------:R-:W-:-:S04]  /*0b10*/  LEA.HI R15, R15, R10, RZ, 0x5 ;  /* 0x0000000a0f0f7211 */ /* 0x000fc800078f28ff */
[----:B------:R-:W-:-:S05]  /*0b20*/  SHF.R.S32.HI R10, RZ, 0x5, R15 ;  /* 0x00000005ff0a7819 */ /* 0x000fca000001140f */
[----:B------:R-:W-:-:S05]  /*0b30*/  IMAD R5, R10, 0x8, R5 ;  /* 0x000000080a057824 */ /* 0x000fca00078e0205 */
[----:B------:R-:W-:Y:S02]  /*0b40*/  IADD3 R4, R7, R5, R4 ;  /* 0x0000000507047210 */ /* 0x000fe40007ffe004 */
[----:B------:R-:W-:Y:S02]  /*0b50*/  PRMT R7, RZ, 0x5410, RZ ;  /* 0x00005410ff077816 */ /* 0x000fe400000000ff */
[----:B------:R-:W-:Y:S02]  /*0b60*/  IADD3 R11, R11, R4, R6 ;  /* 0x000000040b0b7210 */ /* 0x000fe40007ffe006 */
[----:B------:R-:W-:Y:S01]  /*0b70*/  PRMT R6, RZ, 0x5410, RZ ;  /* 0x00005410ff067816 */ /* 0x000fe200000000ff */
[----:B------:R-:W-:Y:S06]  /*0b80*/  @P0 BRA `(.L_x_3231) ;  /* 0x0000001800540947 */ /* 0x000fec0003800000 */
[----:B------:R-:W2:Y:S04]  /*0b90*/  LDG.E.U16.CONSTANT R3, desc[UR6][R8.64+0x2] ;  /* 0x0000020608037981 */ /* 0x000ea8000c1e9500 */
[----:B------:R1:W5:Y:S01]  /*0ba0*/  LDL.64 R28, [R1] ;  /* 0x00000000011c7983 */ /* 0x0003620000100a00 */
[----:B------:R-:W3:Y:S01]  /*0bb0*/  S2UR UR5, SR_CgaCtaId ;  /* 0x00000000000579c3 */ /* 0x000ee20000008800 */
[----:B------:R-:W-:Y:S01]  /*0bc0*/  IMAD R4, R11, R2, RZ ;  /* 0x000000020b047224 */ /* 0x000fe200078e02ff */
[----:B------:R-:W-:-:S04]  /*0bd0*/  ULDC.64 UR8, c[0x0][0x218] ;  /* 0x0000860000087ab9 */ /* 0x000fc80000000a00 */
[----:B------:R-:W-:Y:S02]  /*0be0*/  SHF.R.S32.HI R5, RZ, 0x1f, R4 ;  /* 0x0000001fff057819 */ /* 0x000fe40000011404 */
[----:B------:R-:W-:-:S04]  /*0bf0*/  IADD3 R4, P0, R13, R4, RZ ;  /* 0x000000040d047210 */ /* 0x000fc80007f1e0ff */
[----:B------:R-:W-:Y:S02]  /*0c00*/  LEA.HI.X.SX32 R5, R13, R5, 0x1, P0 ;  /* 0x000000050d057211 */ /* 0x000fe400000f0eff */
[C---:B------:R-:W-:Y:S01]  /*0c10*/  LEA R26, P0, R4.reuse, UR8, 0x2 ;  /* 0x00000008041a7c11 */ /* 0x040fe2000f8010ff */
[----:B------:R-:W-:Y:S01]  /*0c20*/  UMOV UR4, 0x400 ;  /* 0x0000040000047882 */ /* 0x000fe20000000000 */
[----:B------:R-:W-:Y:S02]  /*0c30*/  PRMT R6, RZ, 0x5410, RZ ;  /* 0x00005410ff067816 */ /* 0x000fe400000000ff */
[----:B------:R-:W-:Y:S01]  /*0c40*/  LEA.HI.X R27, R4, UR9, R5, 0x2, P0 ;  /* 0x00000009041b7c11 */ /* 0x000fe200080f1405 */
[----:B------:R-:W-:Y:S01]  /*0c50*/  IMAD.MOV.U32 R5, RZ, RZ, RZ ;  /* 0x000000ffff057224 */ /* 0x000fe200078e00ff */
[----:B------:R-:W-:Y:S02]  /*0c60*/  SHF.R.S32.HI R4, RZ, 0x1f, R2 ;  /* 0x0000001fff047819 */ /* 0x000fe40000011402 */
[----:B------:R-:W-:Y:S01]  /*0c70*/  PRMT R7, RZ, 0x5410, RZ ;  /* 0x00005410ff077816 */ /* 0x000fe200000000ff */
[----:B---3--:R-:W-:-:S03]  /*0c80*/  ULEA UR4, UR5, UR4, 0x18 ;  /* 0x0000000405047291 */ /* 0x008fc6000f8ec03f */
[----:B------:R-:W-:Y:S01]  /*0c90*/  ULDC UR5, c[0x0][0x25c] ;  /* 0x0000970000057ab9 */ /* 0x000fe20000000800 */
[----:B-12---:R-:W-:-:S08]  /*0ca0*/  IMAD.IADD R3, R24, 0x1, R3 ;  /* 0x0000000118037824 */ /* 0x006fd000078e0203 */
.L_x_3234:
[----:B------:R-:W-:Y:S01]  /*0cb0*/  ISETP.NE.AND P0, PT, R24, R3, PT ;  /* 0x000000031800720c */ /* 0x000fe20003f05270 */
[----:B------:R-:W1:Y:S01]  /*0cc0*/  LDC R2, c[0x0][0x23c] ;  /* 0x00008f00ff027b82 */ /* 0x000e620000000800 */
[----:B0-----:R-:W2:Y:S11]  /*0cd0*/  LDG.E.128.CONSTANT R20, desc[UR6][R26.64] ;  /* 0x000000061a147981 */ /* 0x001eb6000c1e9d00 */
[----:B------:R-:W0:Y:S01]  /*0ce0*/  @!P0 LDC.64 R10, c[0x0][0x248] ;  /* 0x00009200ff0a8b82 */ /* 0x000e220000000a00 */
[----:B------:R-:W-:-:S02]  /*0cf0*/  @!P0 VIADD R5, R5, 0x1 ;  /* 0x0000000105058836 */ /* 0x000fc40000000000 */
[----:B------:R-:W-:Y:S02]  /*0d00*/  @!P0 IMAD.SHL.U32 R9, R24, 0x2, RZ ;  /* 0x0000000218098824 */ /* 0x000fe400078e00ff */
[----:B------:R-:W-:Y:S02]  /*0d10*/  @!P0 IMAD R8, R5, 0x8, R1 ;  /* 0x0000000805088824 */ /* 0x000fe400078e0201 */
[----:B-1----:R-:W-:-:S04]  /*0d20*/  IMAD.WIDE R16, R2, 0x4, R26 ;  /* 0x0000000402107825 */ /* 0x002fc800078e021a */
[----:B------:R-:W-:Y:S02]  /*0d30*/  IMAD.WIDE R12, R2, 0x4, R16 ;  /* 0x00000004020c7825 */ /* 0x000fe400078e0210 */
[----:B------:R-:W3:Y:S02]  /*0d40*/  LDG.E.128.CONSTANT R16, desc[UR6][R16.64] ;  /* 0x0000000610107981 */ /* 0x000ee4000c1e9d00 */
[----:B0-----:R-:W-:Y:S02]  /*0d50*/  @!P0 IMAD.WIDE R10, R9, 0x2, R10 ;  /* 0x00000002090a8825 */ /* 0x001fe400078e020a */
[----:B------:R-:W4:Y:S04]  /*0d60*/  LDG.E.128.CONSTANT R12, desc[UR6][R12.64] ;  /* 0x000000060c0c7981 */ /* 0x000f28000c1e9d00 */
[----:B------:R-:W3:Y:S04]  /*0d70*/  @!P0 LDL.64 R8, [R8] ;  /* 0x0000000008088983 */ /* 0x000ee80000100a00 */
[----:B------:R-:W4:Y:S01]  /*0d80*/  @!P0 LDG.E.U16.CONSTANT R11, desc[UR6][R10.64+0x2] ;  /* 0x000002060a0b8981 */ /* 0x000f22000c1e9500 */
[----:B------:R-:W-:-:S04]  /*0d90*/  PRMT R30, R0, 0x9910, RZ ;  /* 0x00009910001e7816 */ /* 0x000fc800000000ff */
[----:B------:R-:W-:Y:S02]  /*0da0*/  ISETP.EQ.OR P2, PT, R30, RZ, P1 ;  /* 0x000000ff1e00720c */ /* 0x000fe40000f42670 */
[----:B--2---:R-:W-:-:S04]  /*0db0*/  SHF.R.U32.HI R30, RZ, 0xc, R23 ;  /* 0x0000000cff1e7819 */ /* 0x004fc80000011617 */
[----:B------:R-:W-:Y:S02]  /*0dc0*/  LOP3.LUT R30, R30, 0xf000f, RZ, 0xc0, !PT ;  /* 0x000f000f1e1e7812 */ /* 0x000fe400078ec0ff */
[----:B---3-5:R-:W-:Y:S02]  /*0dd0*/  @!P0 PRMT R28, R8, 0x7610, R28 ;  /* 0x00007610081c8816 */ /* 0x028fe4000000001c */
[----:B------:R-:W-:Y:S02]  /*0de0*/  @!P0 PRMT R29, R9, 0x7610, R29 ;  /* 0x00007610091d8816 */ /* 0x000fe4000000001d */
[----:B------:R-:W-:Y:S02]  /*0df0*/  @!P0 PRMT R28, R28, 0x7610, R8 ;  /* 0x000076101c1c8816 */ /* 0x000fe40000000008 */
[----:B------:R-:W-:Y:S02]  /*0e00*/  @!P0 PRMT R29, R29, 0x7610, R9 ;  /* 0x000076101d1d8816 */ /* 0x000fe40000000009 */
[----:B------:R-:W-:-:S02]  /*0e10*/  SHF.R.U32.HI R8, RZ, 0xc, R20 ;  /* 0x0000000cff087819 */ /* 0x000fc40000011614 */
[----:B------:R-:W-:Y:S01]  /*0e20*/  SHF.R.U32.HI R9, RZ, 0xc, R21 ;  /* 0x0000000cff097819 */ /* 0x000fe20000011615 */
[----:B----4-:R-:W-:Y:S01]  /*0e30*/  @!P0 IMAD.IADD R3, R11, 0x1, R24 ;  /* 0x000000010b038824 */ /* 0x010fe200078e0218 */
[----:B------:R-:W-:Y:S02]  /*0e40*/  SHF.R.U32.HI R11, RZ, 0xc, R22 ;  /* 0x0000000cff0b7819 */ /* 0x000fe40000011616 */
[----:B------:R-:W-:Y:S02]  /*0e50*/  LOP3.LUT R8, R8, 0xf000f, RZ, 0xc0, !PT ;  /* 0x000f000f08087812 */ /* 0x000fe400078ec0ff */
[----:B------:R-:W-:Y:S02]  /*0e60*/  LOP3.LUT R10, R9, 0xf000f, RZ, 0xc0, !PT ;  /* 0x000f000f090a7812 */ /* 0x000fe400078ec0ff */
[----:B------:R-:W-:Y:S02]  /*0e70*/  SHF.R.U32.HI R31, RZ, 0x8, R12 ;  /* 0x00000008ff1f7819 */ /* 0x000fe4000001160c */
[----:B------:R-:W-:-:S02]  /*0e80*/  SHF.R.U32.HI R37, RZ, 0x8, R13 ;  /* 0x00000008ff257819 */ /* 0x000fc4000001160d */
[----:B------:R-:W-:Y:S02]  /*0e90*/  LOP3.LUT R11, R11, 0xf000f, RZ, 0xc0, !PT ;  /* 0x000f000f0b0b7812 */ /* 0x000fe400078ec0ff */
[----:B------:R-:W-:Y:S02]  /*0ea0*/  SHF.R.U32.HI R36, RZ, 0x8, R14 ;  /* 0x00000008ff247819 */ /* 0x000fe4000001160e */
[----:B------:R-:W-:Y:S02]  /*0eb0*/  SHF.R.U32.HI R35, RZ, 0x8, R15 ;  /* 0x00000008ff237819 */ /* 0x000fe4000001160f */
[----:B------:R-:W-:Y:S02]  /*0ec0*/  LOP3.LUT R31, R8, 0x300030, R31, 0xf8, !PT ;  /* 0x00300030081f7812 */ /* 0x000fe400078ef81f */
[----:B------:R-:W-:Y:S02]  /*0ed0*/  LOP3.LUT R37, R10, 0x300030, R37, 0xf8, !PT ;  /* 0x003000300a257812 */ /* 0x000fe400078ef825 */
[----:B------:R-:W-:-:S02]  /*0ee0*/  SHF.R.U32.HI R8, RZ, 0xc, R16 ;  /* 0x0000000cff087819 */ /* 0x000fc40000011610 */
[----:B------:R-:W-:Y:S02]  /*0ef0*/  SHF.R.U32.HI R10, RZ, 0xc, R17 ;  /* 0x0000000cff0a7819 */ /* 0x000fe40000011611 */
        /* <DEDUP_REMOVED lines=15> */
[----:B------:R-:W-:Y:S01]  /*0ff0*/  LOP3.LUT R32, R39, 0x300030, R32, 0xf8, !PT ;  /* 0x0030003027207812 */ /* 0x000fe200078ef820 */
[----:B------:R-:W-:Y:S06]  /*1000*/  @P2 BRA `(.L_x_3232) ;  /* 0x0000000800382947 */ /* 0x000fec0003800000 */
[----:B------:R-:W0:Y:S01]  /*1010*/  LDS.128 R8, [UR4] ;  /* 0x00000004ff087984 */ /* 0x000e220008000c00 */
[----:B------:R-:W-:Y:S02]  /*1020*/  LOP3.LUT R45, R20, 0x3f003f, RZ, 0xc0, !PT ;  /* 0x003f003f142d7812 */ /* 0x000fe400078ec0ff */
[----:B------:R-:W-:Y:S02]  /*1030*/  SHF.R.U32.HI R20, RZ, 0x6, R20 ;  /* 0x00000006ff147819 */ /* 0x000fe40000011614 */
[----:B------:R-:W-:Y:S02]  /*1040*/  LOP3.LUT R45, R45, 0x64006400, RZ, 0xfc, !PT ;  /* 0x640064002d2d7812 */ /* 0x000fe400078efcff */
[----:B------:R-:W-:Y:S02]  /*1050*/  LOP3.LUT R39, R22, 0x3f003f, RZ, 0xc0, !PT ;  /* 0x003f003f16277812 */ /* 0x000fe400078ec0ff */
[----:B------:R-:W-:Y:S01]  /*1060*/  LOP3.LUT R20, R20, 0x3f003f, RZ, 0xc0, !PT ;  /* 0x003f003f14147812 */ /* 0x000fe200078ec0ff */
[----:B------:R-:W-:Y:S01]  /*1070*/  HADD2 R45, R45, -1056, -1056 ;  /* 0xe420e4202d2d7430 */ /* 0x000fe20000000000 */
[----:B------:R-:W-:-:S02]  /*1080*/  LOP3.LUT R39, R39, 0x64006400, RZ, 0xfc, !PT ;  /* 0x6400640027277812 */ /* 0x000fc400078efcff */
[----:B------:R-:W-:Y:S02]  /*1090*/  SHF.R.U32.HI R22, RZ, 0x6, R22 ;  /* 0x00000006ff167819 */ /* 0x000fe40000011616 */
[----:B------:R-:W-:Y:S01]  /*10a0*/  LOP3.LUT R43, R21, 0x3f003f, RZ, 0xc0, !PT ;  /* 0x003f003f152b7812 */ /* 0x000fe200078ec0ff */
[----:B------:R-:W-:Y:S01]  /*10b0*/  HADD2 R39, R39, -1056, -1056 ;  /* 0xe420e42027277430 */ /* 0x000fe20000000000 */
[----:B------:R-:W-:Y:S02]  /*10c0*/  SHF.R.U32.HI R21, RZ, 0x6, R21 ;  /* 0x00000006ff157819 */ /* 0x000fe40000011615 */
[----:B------:R-:W-:Y:S02]  /*10d0*/  LOP3.LUT R20, R20, 0x64006400, RZ, 0xfc, !PT ;  /* 0x6400640014147812 */ /* 0x000fe400078efcff */
[----:B------:R-:W-:Y:S02]  /*10e0*/  LOP3.LUT R22, R22, 0x3f003f, RZ, 0xc0, !PT ;  /* 0x003f003f16167812 */ /* 0x000fe400078ec0ff */
[----:B------:R-:W-:Y:S01]  /*10f0*/  LOP3.LUT R41, R23, 0x3f003f, RZ, 0xc0, !PT ;  /* 0x003f003f17297812 */ /* 0x000fe200078ec0ff */
[----:B------:R-:W-:Y:S01]  /*1100*/  HADD2 R20, R20, -1056, -1056 ;  /* 0xe420e42014147430 */ /* 0x000fe20000000000 */
[----:B------:R-:W-:-:S02]  /*1110*/  LOP3.LUT R43, R43, 0x64006400, RZ, 0xfc, !PT ;  /* 0x640064002b2b7812 */ /* 0x000fc400078efcff */
[----:B------:R-:W-:Y:S02]  /*1120*/  LOP3.LUT R21, R21, 0x3f003f, RZ, 0xc0, !PT ;  /* 0x003f003f15157812 */ /* 0x000fe400078ec0ff */
[----:B------:R-:W-:Y:S01]  /*1130*/  SHF.R.U32.HI R23, RZ, 0x6, R23 ;  /* 0x00000006ff177819 */ /* 0x000fe20000011617 */
[----:B------:R-:W-:Y:S01]  /*1140*/  HADD2 R43, R43, -1056, -1056 ;  /* 0xe420e4202b2b7430 */ /* 0x000fe20000000000 */
[----:B------:R-:W-:Y:S02]  /*1150*/  LOP3.LUT R22, R22, 0x64006400, RZ, 0xfc, !PT ;  /* 0x6400640016167812 */ /* 0x000fe400078efcff */
[----:B------:R-:W-:Y:S02]  /*1160*/  LOP3.LUT R41, R41, 0x64006400, RZ, 0xfc, !PT ;  /* 0x6400640029297812 */ /* 0x000fe400078efcff */
[----:B------:R-:W-:Y:S01]  /*1170*/  LOP3.LUT R21, R21, 0x64006400, RZ, 0xfc, !PT ;  /* 0x6400640015157812 */ /* 0x000fe200078efcff */
[----:B------:R-:W-:Y:S01]  /*1180*/  HADD2 R22, R22, -1056, -1056 ;  /* 0xe420e42016167430 */ /* 0x000fe20000000000 */
[----:B------:R-:W-:Y:S01]  /*1190*/  LOP3.LUT R23, R23, 0x3f003f, RZ, 0xc0, !PT ;  /* 0x003f003f17177812 */ /* 0x000fe200078ec0ff */
[----:B------:R-:W-:Y:S01]  /*11a0*/  HADD2 R41, R41, -1056, -1056 ;  /* 0xe420e42029297430 */ /* 0x000fe20000000000 */
[----:B------:R-:W-:Y:S01]  /*11b0*/  LOP3.LUT R31, R31, 0x64006400, RZ, 0xfc, !PT ;  /* 0x640064001f1f7812 */ /* 0x000fe200078efcff */
[-C--:B0-----:R-:W-:Y:S01]  /*11c0*/  HFMA2.MMA R45, R45, R8.reuse, RZ ;  /* 0x000000082d2d7235 */ /* 0x081fe200000000ff */
[----:B------:R-:W-:Y:S01]  /*11d0*/  LOP3.LUT R23, R23, 0x64006400, RZ, 0xfc, !PT ;  /* 0x6400640017177812 */ /* 0x000fe200078efcff */
[----:B------:R-:W-:Y:S01]  /*11e0*/  HFMA2.MMA R39, R39, R8, RZ ;  /* 0x0000000827277235 */ /* 0x000fe200000000ff */
[-C--:B------:R-:W-:Y:S01]  /*11f0*/  HFMA2 R43, R43, R8.reuse, RZ.H0_H0 ;  /* 0x000000082b2b7231 */ /* 0x080fe200000400ff */
[----:B------:R-:W-:Y:S01]  /*1200*/  LOP3.LUT R36, R36, 0x64006400, RZ, 0xfc, !PT ;  /* 0x6400640024247812 */ /* 0x000fe200078efcff */
[----:B------:R-:W-:Y:S01]  /*1210*/  HFMA2 R8, R41, R8, RZ.H0_H0 ;  /* 0x0000000829087231 */ /* 0x000fe200000400ff */
[----:B------:R-:W-:Y:S01]  /*1220*/  LOP3.LUT R30, R30, 0x64006400, RZ, 0xfc, !PT ;  /* 0x640064001e1e7812 */ /* 0x000fe200078efcff */
[----:B------:R-:W-:Y:S01]  /*1230*/  HADD2 R23, R23, -1056, -1056 ;  /* 0xe420e42017177430 */ /* 0x000fe20000000000 */
[-C--:B------:R-:W-:Y:S01]  /*1240*/  HFMA2.MMA R45, R20, R9.reuse, R45 ;  /* 0x00000009142d7235 */ /* 0x080fe2000000002d */
[----:B------:R-:W-:Y:S01]  /*1250*/  HADD2 R20, R21, -1056, -1056 ;  /* 0xe420e42015147430 */ /* 0x000fe20000000000 */
[----:B------:R-:W-:Y:S01]  /*1260*/  HFMA2.MMA R38, R22, R9, R39 ;  /* 0x0000000916267235 */ /* 0x000fe20000000027 */
[----:B------:R-:W-:Y:S01]  /*1270*/  LOP3.LUT R21, R17, 0x3f003f, RZ, 0xc0, !PT ;  /* 0x003f003f11157812 */ /* 0x000fe200078ec0ff */
[-C--:B------:R-:W-:Y:S01]  /*1280*/  HFMA2 R8, R23, R9.reuse, R8 ;  /* 0x0000000917087231 */ /* 0x080fe20000000008 */
[----:B------:R-:W-:Y:S01]  /*1290*/  LOP3.LUT R22, R18, 0x3f003f, RZ, 0xc0, !PT ;  /* 0x003f003f12167812 */ /* 0x000fe200078ec0ff */
[----:B------:R-:W-:Y:S01]  /*12a0*/  HFMA2 R43, R20, R9, R43 ;  /* 0x00000009142b7231 */ /* 0x000fe2000000002b */
        /* <DEDUP_REMOVED lines=8> */
[----:B------:R-:W-:Y:S01]  /*1330*/  SHF.R.U32.HI R17, RZ, 0x6, R17 ;  /* 0x00000006ff117819 */ /* 0x000fe20000011611 */
[----:B------:R-:W-:Y:S01]  /*1340*/  HADD2 R40, R9, -1056, -1056 ;  /* 0xe420e42009287430 */ /* 0x000fe20000000000 */
[----:B------:R-:W-:Y:S01]  /*1350*/  LOP3.LUT R20, R20, 0x64006400, RZ, 0xfc, !PT ;  /* 0x6400640014147812 */ /* 0x000fe200078efcff */
[-C--:B------:R-:W-:Y:S01]  /*1360*/  HFMA2 R9, R42, R10.reuse, R43 ;  /* 0x0000000a2a097231 */ /* 0x080fe2000000002b */
[----:B------:R-:W-:Y:S01]  /*1370*/  SHF.R.U32.HI R16, RZ, 0x6, R16 ;  /* 0x00000006ff107819 */ /* 0x000fe20000011610 */
[-C--:B------:R-:W-:Y:S01]  /*1380*/  HFMA2.MMA R38, R21, R10.reuse, R38 ;  /* 0x0000000a15267235 */ /* 0x080fe20000000026 */
[----:B------:R-:W-:Y:S01]  /*1390*/  LOP3.LUT R17, R17, 0x3f003f, RZ, 0xc0, !PT ;  /* 0x003f003f11117812 */ /* 0x000fe200078ec0ff */
[----:B------:R-:W-:Y:S01]  /*13a0*/  HADD2 R39, R20, -1056, -1056 ;  /* 0xe420e42014277430 */ /* 0x000fe20000000000 */
[----:B------:R-:W-:Y:S01]  /*13b0*/  LOP3.LUT R16, R16, 0x3f003f, RZ, 0xc0, !PT ;  /* 0x003f003f10107812 */ /* 0x000fe200078ec0ff */
[----:B------:R-:W0:Y:S01]  /*13c0*/  LDS.128 R20, [UR4+0x10] ;  /* 0x00001004ff147984 */ /* 0x000e220008000c00 */
[----:B------:R-:W-:Y:S01]  /*13d0*/  SHF.R.U32.HI R18, RZ, 0x6, R18 ;  /* 0x00000006ff127819 */ /* 0x000fe20000011612 */
[----:B------:R-:W-:Y:S01]  /*13e0*/  HFMA2.MMA R45, R40, R10, R45 ;  /* 0x0000000a282d7235 */ /* 0x000fe2000000002d */
[----:B------:R-:W-:Y:S01]  /*13f0*/  LOP3.LUT R17, R17, 0x64006400, RZ, 0xfc, !PT ;  /* 0x6400640011117812 */ /* 0x000fe200078efcff */
[----:B------:R-:W-:Y:S01]  /*1400*/  HFMA2 R8, R39, R10, R8 ;  /* 0x0000000a27087231 */ /* 0x000fe20000000008 */
[----:B------:R-:W-:-:S02]  /*1410*/  SHF.R.U32.HI R19, RZ, 0x6, R19 ;  /* 0x00000006ff137819 */ /* 0x000fc40000011613 */
[----:B------:R-:W-:Y:S01]  /*1420*/  LOP3.LUT R16, R16, 0x64006400, RZ, 0xfc, !PT ;  /* 0x6400640010107812 */ /* 0x000fe200078efcff */
[----:B------:R-:W-:Y:S01]  /*1430*/  HADD2 R10, R17, -1056, -1056 ;  /* 0xe420e420110a7430 */ /* 0x000fe20000000000 */
[----:B------:R-:W-:Y:S02]  /*1440*/  LOP3.LUT R18, R18, 0x3f003f, RZ, 0xc0, !PT ;  /* 0x003f003f12127812 */ /* 0x000fe400078ec0ff */
[----:B------:R-:W-:Y:S01]  /*1450*/  LOP3.LUT R19, R19, 0x3f003f, RZ, 0xc0, !PT ;  /* 0x003f003f13137812 */ /* 0x000fe200078ec0ff */
[----:B------:R-:W-:Y:S01]  /*1460*/  HADD2 R16, R16, -1056, -1056 ;  /* 0xe420e42010107430 */ /* 0x000fe20000000000 */
[----:B------:R-:W-:Y:S01]  /*1470*/  LOP3.LUT R18, R18, 0x64006400, RZ, 0xfc, !PT ;  /* 0x6400640012127812 */ /* 0x000fe200078efcff */
[----:B------:R-:W-:Y:S01]  /*1480*/  HFMA2 R10, R10, R11, R9 ;  /* 0x0000000b0a0a7231 */ /* 0x000fe20000000009 */
[----:B------:R-:W-:Y:S02]  /*1490*/  LOP3.LUT R19, R19, 0x64006400, RZ, 0xfc, !PT ;  /* 0x6400640013137812 */ /* 0x000fe400078efcff */
[----:B------:R-:W-:Y:S01]  /*14a0*/  LOP3.LUT R9, R12, 0x3f003f, RZ, 0xc0, !PT ;  /* 0x003f003f0c097812 */ /* 0x000fe200078ec0ff */
[----:B------:R-:W-:Y:S01]  /*14b0*/  HADD2 R17, R18, -1056, -1056 ;  /* 0xe420e42012117430 */ /* 0x000fe20000000000 */
[----:B------:R-:W-:Y:S01]  /*14c0*/  HFMA2.MMA R45, R16, R11, R45 ;  /* 0x0000000b102d7235 */ /* 0x000fe2000000002d */
[----:B------:R-:W-:Y:S01]  /*14d0*/  LOP3.LUT R16, R14, 0x3f003f, RZ, 0xc0, !PT ;  /* 0x003f003f0e107812 */ /* 0x000fe200078ec0ff */
[----:B------:R-:W-:Y:S01]  /*14e0*/  HADD2 R19, R19, -1056, -1056 ;  /* 0xe420e42013137430 */ /* 0x000fe20000000000 */
[----:B------:R-:W-:-:S02]  /*14f0*/  SHF.R.U32.HI R12, RZ, 0x6, R12 ;  /* 0x00000006ff0c7819 */ /* 0x000fc4000001160c */
[----:B------:R-:W-:Y:S01]  /*1500*/  LOP3.LUT R9, R9, 0x64006400, RZ, 0xfc, !PT ;  /* 0x6400640009097812 */ /* 0x000fe200078efcff */
[----:B------:R-:W-:Y:S01]  /*1510*/  HFMA2.MMA R38, R17, R11, R38 ;  /* 0x0000000b11267235 */ /* 0x000fe20000000026 */
[----:B------:R-:W-:Y:S01]  /*1520*/  SHF.R.U32.HI R14, RZ, 0x6, R14 ;  /* 0x00000006ff0e7819 */ /* 0x000fe2000001160e */
[----:B------:R-:W-:Y:S01]  /*1530*/  HFMA2 R8, R19, R11, R8 ;  /* 0x0000000b13087231 */ /* 0x000fe20000000008 */
[----:B------:R-:W-:Y:S01]  /*1540*/  LOP3.LUT R16, R16, 0x64006400, RZ, 0xfc, !PT ;  /* 0x6400640010107812 */ /* 0x000fe200078efcff */
[----:B------:R-:W-:Y:S01]  /*1550*/  HADD2 R18, R9, -1056, -1056 ;  /* 0xe420e42009127430 */ /* 0x000fe20000000000 */
[----:B------:R-:W-:Y:S02]  /*1560*/  LOP3.LUT R12, R12, 0x3f003f, RZ, 0xc0, !PT ;  /* 0x003f003f0c0c7812 */ /* 0x000fe400078ec0ff */
[----:B------:R-:W-:Y:S01]  /*1570*/  LOP3.LUT R11, R13, 0x3f003f, RZ, 0xc0, !PT ;  /* 0x003f003f0d0b7812 */ /* 0x000fe200078ec0ff */
[----:B------:R-:W-:Y:S01]  /*1580*/  HADD2 R9, R16, -1056, -1056 ;  /* 0xe420e42010097430 */ /* 0x000fe20000000000 */
[----:B------:R-:W-:-:S02]  /*1590*/  LOP3.LUT R14, R14, 0x3f003f, RZ, 0xc0, !PT ;  /* 0x003f003f0e0e7812 */ /* 0x000fc400078ec0ff */
[----:B------:R-:W-:Y:S02]  /*15a0*/  LOP3.LUT R12, R12, 0x64006400, RZ, 0xfc, !PT ;  /* 0x640064000c0c7812 */ /* 0x000fe400078efcff */
[----:B------:R-:W-:Y:S01]  /*15b0*/  LOP3.LUT R11, R11, 0x64006400, RZ, 0xfc, !PT ;  /* 0x640064000b0b7812 */ /* 0x000fe200078efcff */
[-C--:B0-----:R-:W-:Y:S01]  /*15c0*/  HFMA2.MMA R45, R18, R20.reuse, R45 ;  /* 0x00000014122d7235 */ /* 0x081fe2000000002d */
[----:B------:R-:W-:Y:S01]  /*15d0*/  LOP3.LUT R14, R14, 0x64006400, RZ, 0xfc, !PT ;  /* 0x640064000e0e7812 */ /* 0x000fe200078efcff */
[----:B------:R-:W-:Y:S01]  /*15e0*/  HADD2 R12, R12, -1056, -1056 ;  /* 0xe420e4200c0c7430 */ /* 0x000fe20000000000 */
[----:B------:R-:W-:Y:S01]  /*15f0*/  HFMA2.MMA R38, R9, R20, R38 ;  /* 0x0000001409267235 */ /* 0x000fe20000000026 */
[----:B------:R-:W-:Y:S01]  /*1600*/  HADD2 R11, R11, -1056, -1056 ;  /* 0xe420e4200b0b7430 */ /* 0x000fe20000000000 */
[----:B------:R-:W-:Y:S01]  /*1610*/  SHF.R.U32.HI R13, RZ, 0x6, R13 ;  /* 0x00000006ff0d7819 */ /* 0x000fe2000001160d */
[----:B------:R-:W-:Y:S01]  /*1620*/  HADD2 R9, R14, -1056, -1056 ;  /* 0xe420e4200e097430 */ /* 0x000fe20000000000 */
[----:B------:R-:W-:Y:S01]  /*1630*/  LOP3.LUT R17, R15, 0x3f003f, RZ, 0xc0, !PT ;  /* 0x003f003f0f117812 */ /* 0x000fe200078ec0ff */
[----:B------:R-:W-:Y:S01]  /*1640*/  HFMA2 R10, R11, R20, R10 ;  /* 0x000000140b0a7231 */ /* 0x000fe2000000000a */
[----:B------:R-:W-:Y:S01]  /*1650*/  SHF.R.U32.HI R15, RZ, 0x6, R15 ;  /* 0x00000006ff0f7819 */ /* 0x000fe2000001160f */
[-C--:B------:R-:W-:Y:S01]  /*1660*/  HFMA2.MMA R11, R12, R21.reuse, R45 ;  /* 0x000000150c0b7235 */ /* 0x080fe2000000002d */
[----:B------:R-:W-:Y:S01]  /*1670*/  LOP3.LUT R13, R13, 0x3f003f, RZ, 0xc0, !PT ;  /* 0x003f003f0d0d7812 */ /* 0x000fe200078ec0ff */
[----:B------:R-:W-:Y:S01]  /*1680*/  HADD2 R12, R31, -1056, -1056 ;  /* 0xe420e4201f0c7430 */ /* 0x000fe20000000000 */
[----:B------:R-:W-:Y:S01]  /*1690*/  HFMA2.MMA R38, R9, R21, R38 ;  /* 0x0000001509267235 */ /* 0x000fe20000000026 */
[----:B------:R-:W-:Y:S01]  /*16a0*/  LOP3.LUT R17, R17, 0x64006400, RZ, 0xfc, !PT ;  /* 0x6400640011117812 */ /* 0x000fe200078efcff */
[----:B------:R-:W-:Y:S01]  /*16b0*/  HADD2 R9, R36, -1056, -1056 ;  /* 0xe420e42024097430 */ /* 0x000fe20000000000 */
[----:B------:R-:W-:-:S02]  /*16c0*/  LOP3.LUT R15, R15, 0x3f003f, RZ, 0xc0, !PT ;  /* 0x003f003f0f0f7812 */ /* 0x000fc400078ec0ff */
[----:B------:R-:W-:Y:S01]  /*16d0*/  LOP3.LUT R13, R13, 0x64006400, RZ, 0xfc, !PT ;  /* 0x640064000d0d7812 */ /* 0x000fe200078efcff */
[-C--:B------:R-:W-:Y:S01]  /*16e0*/  HFMA2.MMA R11, R12, R22.reuse, R11 ;  /* 0x000000160c0b7235 */ /* 0x080fe2000000000b */
[----:B------:R-:W-:Y:S01]  /*16f0*/  LOP3.LUT R15, R15, 0x64006400, RZ, 0xfc, !PT ;  /* 0x640064000f0f7812 */ /* 0x000fe200078efcff */
[----:B------:R-:W-:Y:S01]  /*1700*/  HADD2 R17, R17, -1056, -1056 ;  /* 0xe420e42011117430 */ /* 0x000fe20000000000 */
[----:B------:R-:W-:Y:S01]  /*1710*/  LOP3.LUT R33, R33, 0x64006400, RZ, 0xfc, !PT ;  /* 0x6400640021217812 */ /* 0x000fe200078efcff */
[----:B------:R-:W-:Y:S01]  /*1720*/  HADD2 R13, R13, -1056, -1056 ;  /* 0xe420e4200d0d7430 */ /* 0x000fe20000000000 */
[----:B------:R-:W-:Y:S01]  /*1730*/  LOP3.LUT R37, R37, 0x64006400, RZ, 0xfc, !PT ;  /* 0x6400640025257812 */ /* 0x000fe200078efcff */
[----:B------:R-:W-:Y:S01]  /*1740*/  HFMA2.MMA R38, R9, R22, R38 ;  /* 0x0000001609267235 */ /* 0x000fe20000000026 */
[----:B------:R-:W-:Y:S01]  /*1750*/  LOP3.LUT R35, R35, 0x64006400, RZ, 0xfc, !PT ;  /* 0x6400640023237812 */ /* 0x000fe200078efcff */
[----:B------:R-:W-:Y:S01]  /*1760*/  HFMA2 R8, R17, R20, R8 ;  /* 0x0000001411087231 */ /* 0x000fe20000000008 */
[----:B------:R-:W-:Y:S01]  /*1770*/  LOP3.LUT R34, R34, 0x64006400, RZ, 0xfc, !PT ;  /* 0x6400640022227812 */ /* 0x000fe200078efcff */
[----:B------:R-:W-:Y:S01]  /*1780*/  HADD2 R15, R15, -1056, -1056 ;  /* 0xe420e4200f0f7430 */ /* 0x000fe20000000000 */
[----:B------:R-:W-:Y:S01]  /*1790*/  LOP3.LUT R32, R32, 0x64006400, RZ, 0xfc, !PT ;  /* 0x6400640020207812 */ /* 0x000fe200078efcff */
[----:B------:R-:W-:Y:S01]  /*17a0*/  HADD2 R33, R33, -1056, -1056 ;  /* 0xe420e42021217430 */ /* 0x000fe20000000000 */
[----:B------:R-:W-:Y:S01]  /*17b0*/  HFMA2.MMA R11, R30, R23, R11 ;  /* 0x000000171e0b7235 */ /* 0x000fe2000000000b */
[----:B------:R-:W-:-:S02]  /*17c0*/  HFMA2 R10, R13, R21, R10 ;  /* 0x000000150d0a7231 */ /* 0x000fc4000000000a */
[----:B------:R-:W-:Y:S02]  /*17d0*/  HADD2 R37, R37, -1056, -1056 ;  /* 0xe420e42025257430 */ /* 0x000fe40000000000 */
[----:B------:R-:W-:Y:S01]  /*17e0*/  HFMA2 R8, R15, R21, R8 ;  /* 0x000000150f087231 */ /* 0x000fe20000000008 */
[----:B------:R-:W-:Y:S01]  /*17f0*/  HFMA2.MMA R38, R33, R23, R38 ;  /* 0x0000001721267235 */ /* 0x000fe20000000026 */
[----:B------:R-:W-:Y:S02]  /*1800*/  HADD2 R35, R35, -1056, -1056 ;  /* 0xe420e42023237430 */ /* 0x000fe40000000000 */
[-C--:B------:R-:W-:Y:S02]  /*1810*/  HFMA2 R10, R37, R22.reuse, R10 ;  /* 0x00000016250a7231 */ /* 0x080fe4000000000a */
[----:B------:R-:W-:Y:S02]  /*1820*/  HADD2 R9, R34, -1056, -1056 ;  /* 0xe420e42022097430 */ /* 0x000fe40000000000 */
[----:B------:R-:W-:-:S02]  /*1830*/  HFMA2 R8, R35, R22, R8 ;  /* 0x0000001623087231 */ /* 0x000fc40000000008 */
[----:B------:R-:W-:Y:S02]  /*1840*/  HADD2 R13, R32, -1056, -1056 ;  /* 0xe420e420200d7430 */ /* 0x000fe40000000000 */
[-C--:B------:R-:W-:Y:S02]  /*1850*/  HFMA2 R10, R9, R23.reuse, R10 ;  /* 0x00000017090a7231 */ /* 0x080fe4000000000a */
[----:B------:R-:W-:Y:S02]  /*1860*/  HFMA2 R8, R13, R23, R8 ;  /* 0x000000170d087231 */ /* 0x000fe40000000008 */
[----:B------:R-:W-:Y:S02]  /*1870*/  HADD2 R11, R11.H0_H0, R11.H1_H1 ;  /* 0x3000000b0b0b7230 */ /* 0x000fe40000000800 */
[----:B------:R-:W-:Y:S02]  /*1880*/  HADD2 R10, R10.H0_H0, R10.H1_H1 ;  /* 0x3000000a0a0a7230 */ /* 0x000fe40000000800 */
[----:B------:R-:W-:-:S02]  /*1890*/  HADD2 R38, R38.H0_H0, R38.H1_H1 ;  /* 0x3000002626267230 */ /* 0x000fc40000000800 */
[----:B------:R-:W-:Y:S01]  /*18a0*/  HADD2 R19, R8.H0_H0, R8.H1_H1 ;  /* 0x3000000808137230 */ /* 0x000fe20000000800 */
[----:B------:R-:W-:-:S04]  /*18b0*/  PRMT R11, R11, 0x5410, R10 ;  /* 0x000054100b0b7816 */ /* 0x000fc8000000000a */
[----:B------:R-:W-:Y:S02]  /*18c0*/  PRMT R38, R38, 0x5410, R19 ;  /* 0x0000541026267816 */ /* 0x000fe40000000013 */
[----:B------:R-:W-:-:S03]  /*18d0*/  HFMA2.MMA R7, R11, R28, R7 ;  /* 0x0000001c0b077235 */ /* 0x000fc60000000007 */
[----:B------:R-:W-:-:S08]  /*18e0*/  HFMA2 R6, R38, R29, R6 ;  /* 0x0000001d26067231 */ /* 0x000fd00000000006 */
.L_x_3232:
[----:B------:R-:W-:Y:S05]  /*18f0*/  @P2 BRA `(.L_x_3233) ;  /* 0x0000000800d82947 */ /* 0x000fea0003800000 */
[----:B------:R-:W-:Y:S01]  /*1900*/  IMAD R9, R4, 0xc, RZ ;  /* 0x0000000c04097824 */ /* 0x000fe200078e02ff */
[----:B------:R-:W0:Y:S01]  /*1910*/  LDS.128 R20, [UR4+0x20] ;  /* 0x00002004ff147984 */ /* 0x000e220008000c00 */
[----:B------:R-:W-:-:S04]  /*1920*/  IMAD.WIDE.U32 R34, R2, 0xc, R26 ;  /* 0x0000000c02227825 */ /* 0x000fc800078e001a */
[----:B------:R-:W-:-:S05]  /*1930*/  IMAD.IADD R35, R35, 0x1, R9 ;  /* 0x0000000123237824 */ /* 0x000fca00078e0209 */
[----:B------:R-:W2:Y:S01]  /*1940*/  LDG.E.128.CONSTANT R8, desc[UR6][R34.64] ;  /* 0x0000000622087981 */ /* 0x000ea2000c1e9d00 */
[----:B------:R-:W-:-:S05]  /*1950*/  IMAD.WIDE R36, R2, 0x4, R34 ;  /* 0x0000000402247825 */ /* 0x000fca00078e0222 */
[----:B------:R1:W3:Y:S01]  /*1960*/  LDG.E.128.CONSTANT R12, desc[UR6][R36.64] ;  /* 0x00000006240c7981 */ /* 0x0002e2000c1e9d00 */
[----:B------:R-:W-:-:S06]  /*1970*/  IMAD.WIDE R16, R2, 0x4, R36 ;  /* 0x0000000402107825 */ /* 0x000fcc00078e0224 */
[----:B------:R-:W4:Y:S01]  /*1980*/  LDG.E.128.CONSTANT R16, desc[UR6][R16.64] ;  /* 0x0000000610107981 */ /* 0x000f22000c1e9d00 */
[----:B--2---:R-:W-:Y:S02]  /*1990*/  LOP3.LUT R39, R9, 0x3f003f, RZ, 0xc0, !PT ;  /* 0x003f003f09277812 */ /* 0x004fe400078ec0ff */
[--C-:B------:R-:W-:Y:S02]  /*19a0*/  SHF.R.U32.HI R32, RZ, 0xc, R9.reuse ;  /* 0x0000000cff207819 */ /* 0x100fe40000011609 */
[----:B------:R-:W-:Y:S02]  /*19b0*/  SHF.R.U32.HI R9, RZ, 0x6, R9 ;  /* 0x00000006ff097819 */ /* 0x000fe40000011609 */
[----:B------:R-:W-:Y:S02]  /*19c0*/  LOP3.LUT R38, R8, 0x3f003f, RZ, 0xc0, !PT ;  /* 0x003f003f08267812 */ /* 0x000fe400078ec0ff */
[----:B------:R-:W-:Y:S02]  /*19d0*/  LOP3.LUT R40, R10, 0x3f003f, RZ, 0xc0, !PT ;  /* 0x003f003f0a287812 */ /* 0x000fe400078ec0ff */
[----:B-1----:R-:W-:-:S02]  /*19e0*/  LOP3.LUT R37, R9, 0x3f003f, RZ, 0xc0, !PT ;  /* 0x003f003f09257812 */ /* 0x002fc400078ec0ff */
[----:B------:R-:W-:Y:S02]  /*19f0*/  LOP3.LUT R35, R39, 0x64006400, RZ, 0xfc, !PT ;  /* 0x6400640027237812 */ /* 0x000fe400078efcff */
[--C-:B------:R-:W-:Y:S02]  /*1a00*/  SHF.R.U32.HI R31, RZ, 0xc, R8.reuse ;  /* 0x0000000cff1f7819 */ /* 0x100fe40000011608 */
[----:B------:R-:W-:Y:S01]  /*1a10*/  SHF.R.U32.HI R8, RZ, 0x6, R8 ;  /* 0x00000006ff087819 */ /* 0x000fe20000011608 */
[----:B------:R-:W-:Y:S01]  /*1a20*/  HADD2 R35, R35, -1056, -1056 ;  /* 0xe420e42023237430 */ /* 0x000fe20000000000 */
[----:B------:R-:W-:Y:S02]  /*1a30*/  LOP3.LUT R38, R38, 0x64006400, RZ, 0xfc, !PT ;  /* 0x6400640026267812 */ /* 0x000fe400078efcff */
[----:B------:R-:W-:Y:S02]  /*1a40*/  LOP3.LUT R36, R40, 0x64006400, RZ, 0xfc, !PT ;  /* 0x6400640028247812 */ /* 0x000fe400078efcff */
[----:B------:R-:W-:Y:S01]  /*1a50*/  LOP3.LUT R37, R37, 0x64006400, RZ, 0xfc, !PT ;  /* 0x6400640025257812 */ /* 0x000fe200078efcff */
[----:B------:R-:W-:Y:S01]  /*1a60*/  HADD2 R9, R38, -1056, -1056 ;  /* 0xe420e42026097430 */ /* 0x000fe20000000000 */
[--C-:B------:R-:W-:Y:S01]  /*1a70*/  SHF.R.U32.HI R33, RZ, 0xc, R10.reuse ;  /* 0x0000000cff217819 */ /* 0x100fe2000001160a */
[----:B------:R-:W-:Y:S01]  /*1a80*/  HADD2 R39, R36, -1056, -1056 ;  /* 0xe420e42024277430 */ /* 0x000fe20000000000 */
[----:B------:R-:W-:Y:S01]  /*1a90*/  LOP3.LUT R34, R11, 0x3f003f, RZ, 0xc0, !PT ;  /* 0x003f003f0b227812 */ /* 0x000fe200078ec0ff */
[----:B------:R-:W-:Y:S01]  /*1aa0*/  HADD2 R36, R37, -1056, -1056 ;  /* 0xe420e42025247430 */ /* 0x000fe20000000000 */
[----:B------:R-:W-:Y:S01]  /*1ab0*/  SHF.R.U32.HI R10, RZ, 0x6, R10 ;  /* 0x00000006ff0a7819 */ /* 0x000fe2000001160a */
[----:B0-----:R-:W-:Y:S01]  /*1ac0*/  HFMA2 R37, R35, R20, RZ.H0_H0 ;  /* 0x0000001423257231 */ /* 0x001fe200000400ff */
[----:B------:R-:W-:Y:S01]  /*1ad0*/  LOP3.LUT R8, R8, 0x3f003f, RZ, 0xc0, !PT ;  /* 0x003f003f08087812 */ /* 0x000fe200078ec0ff */
[----:B------:R-:W-:Y:S01]  /*1ae0*/  HFMA2.MMA R9, R9, R20, RZ ;  /* 0x0000001409097235 */ /* 0x000fe200000000ff */
[----:B------:R-:W-:-:S02]  /*1af0*/  LOP3.LUT R34, R34, 0x64006400, RZ, 0xfc, !PT ;  /* 0x6400640022227812 */ /* 0x000fc400078efcff */
[----:B------:R-:W-:Y:S02]  /*1b00*/  LOP3.LUT R8, R8, 0x64006400, RZ, 0xfc, !PT ;  /* 0x6400640008087812 */ /* 0x000fe400078efcff */
[----:B------:R-:W-:Y:S01]  /*1b10*/  LOP3.LUT R35, R10, 0x3f003f, RZ, 0xc0, !PT ;  /* 0x003f003f0a237812 */ /* 0x000fe200078ec0ff */
[----:B------:R-:W-:Y:S01]  /*1b20*/  HADD2 R41, R34, -1056, -1056 ;  /* 0xe420e42022297430 */ /* 0x000fe20000000000 */
[--C-:B------:R-:W-:Y:S01]  /*1b30*/  SHF.R.U32.HI R30, RZ, 0xc, R11.reuse ;  /* 0x0000000cff1e7819 */ /* 0x100fe2000001160b */
[----:B------:R-:W-:Y:S01]  /*1b40*/  HADD2 R34, R8, -1056, -1056 ;  /* 0xe420e42008227430 */ /* 0x000fe20000000000 */
[----:B------:R-:W-:Y:S01]  /*1b50*/  SHF.R.U32.HI R11, RZ, 0x6, R11 ;  /* 0x00000006ff0b7819 */ /* 0x000fe2000001160b */
[----:B------:R-:W-:Y:S01]  /*1b60*/  HFMA2 R10, R36, R21, R37 ;  /* 0x00000015240a7231 */ /* 0x000fe20000000025 */
[----:B------:R-:W-:Y:S01]  /*1b70*/  LOP3.LUT R35, R35, 0x64006400, RZ, 0xfc, !PT ;  /* 0x6400640023237812 */ /* 0x000fe200078efcff */
[----:B------:R-:W-:Y:S01]  /*1b80*/  HFMA2.MMA R8, R39, R20, RZ ;  /* 0x0000001427087235 */ /* 0x000fe200000000ff */
[----:B------:R-:W-:Y:S01]  /*1b90*/  LOP3.LUT R37, R11, 0x3f003f, RZ, 0xc0, !PT ;  /* 0x003f003f0b257812 */ /* 0x000fe200078ec0ff */
[----:B------:R-:W-:Y:S01]  /*1ba0*/  HFMA2.MMA R9, R34, R21, R9 ;  /* 0x0000001522097235 */ /* 0x000fe20000000009 */
[----:B---3--:R-:W-:Y:S01]  /*1bb0*/  LOP3.LUT R36, R14, 0x3f003f, RZ, 0xc0, !PT ;  /* 0x003f003f0e247812 */ /* 0x008fe200078ec0ff */
[----:B------:R-:W-:Y:S01]  /*1bc0*/  HADD2 R35, R35, -1056, -1056 ;  /* 0xe420e42023237430 */ /* 0x000fe20000000000 */
[----:B------:R-:W-:Y:S01]  /*1bd0*/  LOP3.LUT R37, R37, 0x64006400, RZ, 0xfc, !PT ;  /* 0x6400640025257812 */ /* 0x000fe200078efcff */
[----:B------:R-:W-:Y:S01]  /*1be0*/  HFMA2 R20, R41, R20, RZ.H0_H0 ;  /* 0x0000001429147231 */ /* 0x000fe200000400ff */
[----:B------:R-:W-:-:S02]  /*1bf0*/  LOP3.LUT R11, R12, 0x3f003f, RZ, 0xc0, !PT ;  /* 0x003f003f0c0b7812 */ /* 0x000fc400078ec0ff */
[----:B------:R-:W-:Y:S01]  /*1c00*/  LOP3.LUT R34, R13, 0x3f003f, RZ, 0xc0, !PT ;  /* 0x003f003f0d227812 */ /* 0x000fe200078ec0ff */
[----:B------:R-:W-:Y:S01]  /*1c10*/  HFMA2.MMA R8, R35, R21, R8 ;  /* 0x0000001523087235 */ /* 0x000fe20000000008 */
[----:B------:R-:W-:Y:S01]  /*1c20*/  LOP3.LUT R36, R36, 0x64006400, RZ, 0xfc, !PT ;  /* 0x6400640024247812 */ /* 0x000fe200078efcff */
[----:B------:R-:W-:Y:S01]  /*1c30*/  HADD2 R39, R37, -1056, -1056 ;  /* 0xe420e42025277430 */ /* 0x000fe20000000000 */
[----:B------:R-:W-:Y:S02]  /*1c40*/  LOP3.LUT R11, R11, 0x64006400, RZ, 0xfc, !PT ;  /* 0x640064000b0b7812 */ /* 0x000fe400078efcff */
[----:B------:R-:W-:Y:S01]  /*1c50*/  LOP3.LUT R34, R34, 0x64006400, RZ, 0xfc, !PT ;  /* 0x6400640022227812 */ /* 0x000fe200078efcff */
[----:B------:R-:W-:Y:S01]  /*1c60*/  HADD2 R37, R36, -1056, -1056 ;  /* 0xe420e42024257430 */ /* 0x000fe20000000000 */
[----:B------:R-:W-:Y:S01]  /*1c70*/  SHF.R.U32.HI R36, RZ, 0x6, R15 ;  /* 0x00000006ff247819 */ /* 0x000fe2000001160f */
[----:B------:R-:W-:Y:S01]  /*1c80*/  HADD2 R38, R11, -1056, -1056 ;  /* 0xe420e4200b267430 */ /* 0x000fe20000000000 */
[----:B------:R-:W-:Y:S01]  /*1c90*/  LOP3.LUT R31, R31, 0xf000f, RZ, 0xc0, !PT ;  /* 0x000f000f1f1f7812 */ /* 0x000fe200078ec0ff */
[----:B------:R-:W-:Y:S01]  /*1ca0*/  HADD2 R35, R34, -1056, -1056 ;  /* 0xe420e42022237430 */ /* 0x000fe20000000000 */
[----:B------:R-:W-:Y:S01]  /*1cb0*/  SHF.R.U32.HI R34, RZ, 0x6, R14 ;  /* 0x00000006ff227819 */ /* 0x000fe2000001160e */
[----:B------:R-:W-:Y:S01]  /*1cc0*/  HFMA2 R11, R39, R21, R20 ;  /* 0x00000015270b7231 */ /* 0x000fe20000000014 */
[-C--:B------:R-:W-:Y:S01]  /*1cd0*/  HFMA2.MMA R21, R37, R22.reuse, R8 ;  /* 0x0000001625157235 */ /* 0x080fe20000000008 */
[----:B------:R-:W-:Y:S01]  /*1ce0*/  SHF.R.U32.HI R8, RZ, 0x6, R12 ;  /* 0x00000006ff087819 */ /* 0x000fe2000001160c */
[----:B------:R-:W-:Y:S01]  /*1cf0*/  HFMA2 R10, R35, R22, R10 ;  /* 0x00000016230a7231 */ /* 0x000fe2000000000a */
[----:B------:R-:W-:Y:S01]  /*1d00*/  LOP3.LUT R35, R15, 0x3f003f, RZ, 0xc0, !PT ;  /* 0x003f003f0f237812 */ /* 0x000fe200078ec0ff */
[----:B------:R-:W-:Y:S01]  /*1d10*/  HFMA2.MMA R9, R38, R22, R9 ;  /* 0x0000001626097235 */ /* 0x000fe20000000009 */
[----:B------:R-:W-:-:S02]  /*1d20*/  SHF.R.U32.HI R20, RZ, 0x6, R13 ;  /* 0x00000006ff147819 */ /* 0x000fc4000001160d */
        /* <DEDUP_REMOVED lines=8> */
[----:B------:R-:W-:Y:S01]  /*1db0*/  HFMA2 R11, R38, R22, R11 ;  /* 0x00000016260b7231 */ /* 0x000fe2000000000b */
        /* <DEDUP_REMOVED lines=8> */
[-C--:B------:R-:W-:Y:S01]  /*1e40*/  HFMA2.MMA R22, R8, R23.reuse, R9 ;  /* 0x0000001708167235 */ /* 0x080fe20000000009 */
[-C--:B------:R-:W-:Y:S01]  /*1e50*/  HFMA2 R20, R35, R23.reuse, R10 ;  /* 0x0000001723147231 */ /* 0x080fe2000000000a */
[----:B------:R-:W-:Y:S01]  /*1e60*/  HFMA2.MMA R21, R34, R23, R21 ;  /* 0x0000001722157235 */ /* 0x000fe20000000015 */
[----:B------:R-:W-:Y:S01]  /*1e70*/  HFMA2 R23, R36, R23, R11 ;  /* 0x0000001724177231 */ /* 0x000fe2000000000b */
[----:B------:R-:W-:Y:S01]  /*1e80*/  SHF.R.U32.HI R36, RZ, 0xc, R14 ;  /* 0x0000000cff247819 */ /* 0x000fe2000001160e */
[----:B------:R-:W0:Y:S01]  /*1e90*/  LDS.128 R8, [UR4+0x30] ;  /* 0x00003004ff087984 */ /* 0x000e220008000c00 */
[----:B------:R-:W-:-:S02]  /*1ea0*/  SHF.R.U32.HI R34, RZ, 0xc, R12 ;  /* 0x0000000cff227819 */ /* 0x000fc4000001160c */
[----:B----4-:R-:W-:Y:S02]  /*1eb0*/  SHF.R.U32.HI R14, RZ, 0x8, R18 ;  /* 0x00000008ff0e7819 */ /* 0x010fe40000011612 */
[----:B------:R-:W-:Y:S02]  /*1ec0*/  SHF.R.U32.HI R12, RZ, 0x8, R16 ;  /* 0x00000008ff0c7819 */ /* 0x000fe40000011610 */
[----:B------:R-:W-:Y:S02]  /*1ed0*/  SHF.R.U32.HI R35, RZ, 0xc, R13 ;  /* 0x0000000cff237819 */ /* 0x000fe4000001160d */
[----:B------:R-:W-:Y:S02]  /*1ee0*/  LOP3.LUT R14, R37, 0x300030, R14, 0xf8, !PT ;  /* 0x00300030250e7812 */ /* 0x000fe400078ef80e */
[----:B------:R-:W-:Y:S02]  /*1ef0*/  SHF.R.U32.HI R13, RZ, 0x8, R17 ;  /* 0x00000008ff0d7819 */ /* 0x000fe40000011611 */
[----:B------:R-:W-:-:S02]  /*1f00*/  SHF.R.U32.HI R33, RZ, 0xc, R15 ;  /* 0x0000000cff217819 */ /* 0x000fc4000001160f */
[----:B------:R-:W-:Y:S02]  /*1f10*/  LOP3.LUT R12, R31, 0x300030, R12, 0xf8, !PT ;  /* 0x003000301f0c7812 */ /* 0x000fe400078ef80c */
[----:B------:R-:W-:Y:S02]  /*1f20*/  LOP3.LUT R37, R30, 0xf000f, RZ, 0xc0, !PT ;  /* 0x000f000f1e257812 */ /* 0x000fe400078ec0ff */
[----:B------:R-:W-:Y:S02]  /*1f30*/  LOP3.LUT R34, R34, 0xf000f, RZ, 0xc0, !PT ;  /* 0x000f000f22227812 */ /* 0x000fe400078ec0ff */
[----:B------:R-:W-:Y:S02]  /*1f40*/  LOP3.LUT R30, R35, 0xf000f, RZ, 0xc0, !PT ;  /* 0x000f000f231e7812 */ /* 0x000fe400078ec0ff */
[----:B------:R-:W-:Y:S02]  /*1f50*/  SHF.R.U32.HI R15, RZ, 0xa, R16 ;  /* 0x0000000aff0f7819 */ /* 0x000fe40000011610 */
[----:B------:R-:W-:-:S02]  /*1f60*/  SHF.R.U32.HI R31, RZ, 0xa, R17 ;  /* 0x0000000aff1f7819 */ /* 0x000fc40000011611 */
[----:B------:R-:W-:Y:S02]  /*1f70*/  LOP3.LUT R36, R36, 0xf000f, RZ, 0xc0, !PT ;  /* 0x000f000f24247812 */ /* 0x000fe400078ec0ff */
[----:B------:R-:W-:Y:S02]  /*1f80*/  SHF.R.U32.HI R35, RZ, 0xa, R18 ;  /* 0x0000000aff237819 */ /* 0x000fe40000011612 */
[----:B------:R-:W-:Y:S02]  /*1f90*/  LOP3.LUT R13, R32, 0x300030, R13, 0xf8, !PT ;  /* 0x00300030200d7812 */ /* 0x000fe400078ef80d */
[----:B------:R-:W-:Y:S02]  /*1fa0*/  SHF.R.U32.HI R32, RZ, 0x8, R19 ;  /* 0x00000008ff207819 */ /* 0x000fe40000011613 */
[----:B------:R-:W-:Y:S02]  /*1fb0*/  LOP3.LUT R15, R34, 0x300030, R15, 0xf8, !PT ;  /* 0x00300030220f7812 */ /* 0x000fe400078ef80f */
[----:B------:R-:W-:-:S02]  /*1fc0*/  LOP3.LUT R31, R30, 0x300030, R31, 0xf8, !PT ;  /* 0x003000301e1f7812 */ /* 0x000fc400078ef81f */
[----:B------:R-:W-:Y:S02]  /*1fd0*/  LOP3.LUT R30, R36, 0x300030, R35, 0xf8, !PT ;  /* 0x00300030241e7812 */ /* 0x000fe400078ef823 */
[----:B------:R-:W-:Y:S02]  /*1fe0*/  LOP3.LUT R34, R16, 0x3f003f, RZ, 0xc0, !PT ;  /* 0x003f003f10227812 */ /* 0x000fe400078ec0ff */
[----:B------:R-:W-:Y:S02]  /*1ff0*/  LOP3.LUT R36, R18, 0x3f003f, RZ, 0xc0, !PT ;  /* 0x003f003f12247812 */ /* 0x000fe400078ec0ff */
[----:B------:R-:W-:Y:S02]  /*2000*/  LOP3.LUT R32, R37, 0x300030, R32, 0xf8, !PT ;  /* 0x0030003025207812 */ /* 0x000fe400078ef820 */
[----:B------:R-:W-:Y:S02]  /*2010*/  SHF.R.U32.HI R16, RZ, 0x6, R16 ;  /* 0x00000006ff107819 */ /* 0x000fe40000011610 */
[----:B------:R-:W-:-:S02]  /*2020*/  LOP3.LUT R37, R34, 0x64006400, RZ, 0xfc, !PT ;  /* 0x6400640022257812 */ /* 0x000fc400078efcff */
[----:B------:R-:W-:Y:S02]  /*2030*/  SHF.R.U32.HI R18, RZ, 0x6, R18 ;  /* 0x00000006ff127819 */ /* 0x000fe40000011612 */
[----:B------:R-:W-:Y:S01]  /*2040*/  LOP3.LUT R36, R36, 0x64006400, RZ, 0xfc, !PT ;  /* 0x6400640024247812 */ /* 0x000fe200078efcff */
[----:B------:R-:W-:Y:S01]  /*2050*/  HADD2 R37, R37, -1056, -1056 ;  /* 0xe420e42025257430 */ /* 0x000fe20000000000 */
[----:B------:R-:W-:Y:S02]  /*2060*/  LOP3.LUT R38, R17, 0x3f003f, RZ, 0xc0, !PT ;  /* 0x003f003f11267812 */ /* 0x000fe400078ec0ff */
[----:B------:R-:W-:Y:S01]  /*2070*/  SHF.R.U32.HI R35, RZ, 0xa, R19 ;  /* 0x0000000aff237819 */ /* 0x000fe20000011613 */
[----:B------:R-:W-:Y:S01]  /*2080*/  HADD2 R36, R36, -1056, -1056 ;  /* 0xe420e42024247430 */ /* 0x000fe20000000000 */
[----:B------:R-:W-:Y:S01]  /*2090*/  LOP3.LUT R34, R19, 0x3f003f, RZ, 0xc0, !PT ;  /* 0x003f003f13227812 */ /* 0x000fe200078ec0ff */
[----:B0-----:R-:W-:Y:S01]  /*20a0*/  HFMA2.MMA R22, R37, R8, R22 ;  /* 0x0000000825167235 */ /* 0x001fe20000000016 */
[----:B------:R-:W-:-:S02]  /*20b0*/  SHF.R.U32.HI R17, RZ, 0x6, R17 ;  /* 0x00000006ff117819 */ /* 0x000fc40000011611 */
[----:B------:R-:W-:Y:S01]  /*20c0*/  SHF.R.U32.HI R19, RZ, 0x6, R19 ;  /* 0x00000006ff137819 */ /* 0x000fe20000011613 */
[----:B------:R-:W-:Y:S01]  /*20d0*/  HFMA2.MMA R21, R36, R8, R21 ;  /* 0x0000000824157235 */ /* 0x000fe20000000015 */
        /* <DEDUP_REMOVED lines=9> */
[-C--:B------:R-:W-:Y:S01]  /*2170*/  HFMA2 R20, R39, R8.reuse, R20 ;  /* 0x0000000827147231 */ /* 0x080fe20000000014 */
[----:B------:R-:W-:Y:S01]  /*2180*/  LOP3.LUT R16, R16, 0x64006400, RZ, 0xfc, !PT ;  /* 0x6400640010107812 */ /* 0x000fe200078efcff */
[----:B------:R-:W-:Y:S01]  /*2190*/  HFMA2 R23, R34, R8, R23 ;  /* 0x0000000822177231 */ /* 0x000fe20000000017 */
[----:B------:R-:W-:-:S02]  /*21a0*/  LOP3.LUT R18, R18, 0x64006400, RZ, 0xfc, !PT ;  /* 0x6400640012127812 */ /* 0x000fc400078efcff */
[----:B------:R-:W-:Y:S02]  /*21b0*/  LOP3.LUT R17, R17, 0x64006400, RZ, 0xfc, !PT ;  /* 0x6400640011117812 */ /* 0x000fe400078efcff */
        /* <DEDUP_REMOVED lines=19> */
[-C--:B------:R-:W-:Y:S01]  /*22f0*/  HFMA2.MMA R22, R9, R10.reuse, R22 ;  /* 0x0000000a09167235 */ /* 0x080fe20000000016 */
[----:B------:R-:W-:Y:S01]  /*2300*/  LOP3.LUT R31, R31, 0x64006400, RZ, 0xfc, !PT ;  /* 0x640064001f1f7812 */ /* 0x000fe200078efcff */
[----:B------:R-:W-:Y:S01]  /*2310*/  HFMA2.MMA R21, R14, R10, R21 ;  /* 0x0000000a0e157235 */ /* 0x000fe20000000015 */
[----:B------:R-:W-:Y:S01]  /*2320*/  HADD2 R30, R30, -1056, -1056 ;  /* 0xe420e4201e1e7430 */ /* 0x000fe20000000000 */
[----:B------:R-:W-:Y:S01]  /*2330*/  LOP3.LUT R33, R33, 0x64006400, RZ, 0xfc, !PT ;  /* 0x6400640021217812 */ /* 0x000fe200078efcff */
[----:B------:R-:W-:-:S02]  /*2340*/  HADD2 R13, R13, -1056, -1056 ;  /* 0xe420e4200d0d7430 */ /* 0x000fc40000000000 */
[----:B------:R-:W-:Y:S01]  /*2350*/  HADD2 R32, R32, -1056, -1056 ;  /* 0xe420e42020207430 */ /* 0x000fe20000000000 */
[-C--:B------:R-:W-:Y:S01]  /*2360*/  HFMA2.MMA R22, R15, R11.reuse, R22 ;  /* 0x0000000b0f167235 */ /* 0x080fe20000000016 */
[-C--:B------:R-:W-:Y:S01]  /*2370*/  HFMA2 R20, R13, R10.reuse, R20 ;  /* 0x0000000a0d147231 */ /* 0x080fe20000000014 */
[----:B------:R-:W-:Y:S01]  /*2380*/  HFMA2.MMA R21, R30, R11, R21 ;  /* 0x0000000b1e157235 */ /* 0x000fe20000000015 */
[----:B------:R-:W-:Y:S02]  /*2390*/  HADD2 R31, R31, -1056, -1056 ;  /* 0xe420e4201f1f7430 */ /* 0x000fe40000000000 */
[----:B------:R-:W-:Y:S02]  /*23a0*/  HFMA2 R23, R32, R10, R23 ;  /* 0x0000000a20177231 */ /* 0x000fe40000000017 */
[----:B------:R-:W-:Y:S02]  /*23b0*/  HADD2 R8, R33, -1056, -1056 ;  /* 0xe420e42021087430 */ /* 0x000fe40000000000 */
[----:B------:R-:W-:-:S02]  /*23c0*/  HFMA2 R20, R31, R11, R20 ;  /* 0x0000000b1f147231 */ /* 0x000fc40000000014 */
[----:B------:R-:W-:Y:S02]  /*23d0*/  HFMA2 R23, R8, R11, R23 ;  /* 0x0000000b08177231 */ /* 0x000fe40000000017 */
[----:B------:R-:W-:Y:S02]  /*23e0*/  HADD2 R22, R22.H0_H0, R22.H1_H1 ;  /* 0x3000001616167230 */ /* 0x000fe40000000800 */
[----:B------:R-:W-:Y:S02]  /*23f0*/  HADD2 R11, R20.H0_H0, R20.H1_H1 ;  /* 0x30000014140b7230 */ /* 0x000fe40000000800 */
[----:B------:R-:W-:Y:S02]  /*2400*/  HADD2 R21, R21.H0_H0, R21.H1_H1 ;  /* 0x3000001515157230 */ /* 0x000fe40000000800 */
[----:B------:R-:W-:Y:S01]  /*2410*/  HADD2 R23, R23.H0_H0, R23.H1_H1 ;  /* 0x3000001717177230 */ /* 0x000fe20000000800 */
[----:B------:R-:W-:-:S04]  /*2420*/  PRMT R22, R22, 0x5410, R11 ;  /* 0x0000541016167816 */ /* 0x000fc8000000000b */
[----:B------:R-:W-:Y:S02]  /*2430*/  PRMT R21, R21, 0x5410, R23 ;  /* 0x0000541015157816 */ /* 0x000fe40000000017 */
[----:B------:R-:W-:-:S03]  /*2440*/  HFMA2.MMA R7, R22, R28, R7 ;  /* 0x0000001c16077235 */ /* 0x000fc60000000007 */
[----:B------:R-:W-:-:S08]  /*2450*/  HFMA2 R6, R21, R29, R6 ;  /* 0x0000001d15067231 */ /* 0x000fd00000000006 */
.L_x_3233:
[----:B------:R-:W-:Y:S01]  /*2460*/  VIADD R24, R24, 0x20 ;  /* 0x0000002018187836 */ /* 0x000fe20000000000 */
[----:B------:R-:W-:Y:S01]  /*2470*/  UIADD3 UR4, UR4, 0x40, URZ ;  /* 0x0000004004047890 */ /* 0x000fe2000fffe03f */
[----:B------:R-:W-:-:S03]  /*2480*/  IMAD.WIDE.U32 R26, R2, 0x18, R26 ;  /* 0x00000018021a7825 */ /* 0x000fc600078e001a */
[----:B------:R-:W-:Y:S01]  /*2490*/  ISETP.GE.AND P0, PT, R24, UR5, PT ;  /* 0x0000000518007c0c */ /* 0x000fe2000bf06270 */
[----:B------:R-:W-:Y:S01]  /*24a0*/  IMAD R9, R4, 0x18, RZ ;  /* 0x0000001804097824 */ /* 0x000fe200078e02ff */
[----:B------:R-:W-:-:S03]  /*24b0*/  ISETP.LT.AND P2, PT, R24, R25, PT ;  /* 0x000000191800720c */ /* 0x000fc60003f41270 */
[----:B------:R-:W-:-:S10]  /*24c0*/  IMAD.IADD R27, R27, 0x1, R9 ;  /* 0x000000011b1b7824 */ /* 0x000fd400078e0209 */
[----:B------:R-:W-:Y:S05]  /*24d0*/  @!P0 BRA P2, `(.L_x_3234) ;  /* 0xffffffe400f48947 */ /* 0x000fea000103ffff */
.L_x_3231:
[----:B------:R-:W-:Y:S05]  /*24e0*/  @P1 EXIT ;  /* 0x000000000000194d */ /* 0x000fea0003800000 */
[----:B------:R-:W1:Y:S01]  /*24f0*/  S2R R0, SR_CTAID.X ;  /* 0x0000000000007919 */ /* 0x000e620000002500 */
[----:B------:R-:W2:Y:S01]  /*2500*/  S2UR UR4, SR_CTAID.Y ;  /* 0x00000000000479c3 */ /* 0x000ea20000002600 */
[----:B------:R-:W1:Y:S07]  /*2510*/  S2R R3, SR_TID.X ;  /* 0x0000000000037919 */ /* 0x000e6e0000002100 */
[----:B------:R-:W3:Y:S01]  /*2520*/  LDC.64 R4, c[0x0][0x230] ;  /* 0x00008c00ff047b82 */ /* 0x000ee20000000a00 */
[----:B-1----:R-:W-:-:S04]  /*2530*/  IMAD R0, R0, 0x40, R3 ;  /* 0x0000004000007824 */ /* 0x002fc800078e0203 */
[----:B------:R-:W-:-:S04]  /*2540*/  IMAD.SHL.U32 R3, R0, 0x4, RZ ;  /* 0x0000000400037824 */ /* 0x000fc800078e00ff */
[----:B--2---:R-:W-:-:S04]  /*2550*/  IMAD R3, R2, UR4, R3 ;  /* 0x0000000402037c24 */ /* 0x004fc8000f8e0203 */
        /* <DEDUP_REMOVED lines=8> */
.L_x_3238:
[----:B------:R-:W1:Y:S02]  /*25e0*/  LDS R2, [R0] ;  /* 0x0000000000027984 */ /* 0x000e640000000800 */
[----:B-1----:R-:W-:-:S10]  /*25f0*/  HFMA2.MMA R3, R2, 1, 1, R7 ;  /* 0x3c003c0002037835 */ /* 0x002fd40000000007 */
[----:B------:R-:W1:Y:S02]  /*2600*/  ATOMS.CAST.SPIN R3, [R0], R2, R3 ;  /* 0x000000020003738d */ /* 0x000e640001800003 */
[----:B-1----:R-:W-:-:S13]  /*2610*/  ISETP.EQ.U32.AND P0, PT, R3, 0x1, PT ;  /* 0x000000010300780c */ /* 0x002fda0003f02070 */
[----:B------:R-:W-:Y:S05]  /*2620*/  @!P0 BRA `(.L_x_3238) ;  /* 0xfffffffc00ec8947 */ /* 0x000fea000383ffff */
[----:B------:R-:W-:Y:S05]  /*2630*/  BRA `(.L_x_3236) ;  /* 0x00000000000c7947 */ /* 0x000fea0003800000 */
.L_x_3237:
[----:B------:R-:W2:Y:S02]  /*2640*/  LD.E R0, desc[UR6][R4.64] ;  /* 0x0000000604007980 */ /* 0x000ea4000c101900 */
[----:B--2---:R-:W-:-:S05]  /*2650*/  IMAD.IADD R3, R7, 0x1, R0 ;  /* 0x0000000107037824 */ /* 0x004fca00078e0200 */
[----:B------:R1:W-:Y:S02]  /*2660*/  ST.E desc[UR6][R4.64], R3 ;  /* 0x0000000304007985 */ /* 0x0003e4000c101906 */
.L_x_3236:
[----:B------:R-:W-:Y:S05]  /*2670*/  BSYNC B0 ;  /* 0x0000000000007941 */ /* 0x000fea0003800000 */
.L_x_3235:
[----:B------:R2:W-:Y:S02]  /*2680*/  ATOM.E.ADD.F16x2.RN.STRONG.GPU P0, RZ, desc[UR6][R4.64+0x4], R6 ;  /* 0x0000040604ff79a2 */ /* 0x0005e4000810e1c6 */
[----:B--2---:R-:W-:Y:S05]  /*2690*/  @P0 EXIT ;  /* 0x000000000000094d */ /* 0x004fea0003800000 */
[----:B------:R-:W2:Y:S02]  /*26a0*/  QSPC.E.S P0, RZ, [R4+0x4] ;  /* 0x0000040004ff73aa */ /* 0x000ea40000000500 */
[----:B--2---:R-:W-:Y:S05]  /*26b0*/  @!P0 BRA `(.L_x_3239) ;  /* 0x0000000000208947 */ /* 0x004fea0003800000 */
[----:B------:R-:W-:-:S05]  /*26c0*/  IMAD.MOV.U32 R2, RZ, RZ, R4 ;  /* 0x000000ffff027224 */ /* 0x000fca00078e0004 */
[----:B------:R-:W-:-:S07]  /*26d0*/  MOV R0, R2 ;  /* 0x0000000200007202 */ /* 0x000fce0000000f00 */
.L_x_3240:
[----:B------:R-:W1:Y:S02]  /*26e0*/  LDS R2, [R0+0x4] ;  /* 0x0000040000027984 */ /* 0x000e640000000800 */
[----:B-1----:R-:W-:-:S06]  /*26f0*/  HADD2 R3, R2, R6 ;  /* 0x0000000602037230 */ /* 0x002fcc0000000000 */
[----:B------:R-:W1:Y:S02]  /*2700*/  ATOMS.CAST.SPIN R3, [R0+0x4], R2, R3 ;  /* 0x000004020003738d */ /* 0x000e640001800003 */
[----:B-1----:R-:W-:-:S13]  /*2710*/  ISETP.EQ.U32.AND P0, PT, R3, 0x1, PT ;  /* 0x000000010300780c */ /* 0x002fda0003f02070 */
[----:B------:R-:W-:Y:S05]  /*2720*/  @!P0 BRA `(.L_x_3240) ;  /* 0xfffffffc00ec8947 */ /* 0x000fea000383ffff */
[----:B------:R-:W-:Y:S05]  /*2730*/  EXIT ;  /* 0x000000000000794d */ /* 0x000fea0003800000 */
.L_x_3239:
[----:B------:R-:W1:Y:S02]  /*2740*/  LD.E R0, desc[UR6][R4.64+0x4] ;  /* 0x0000040604007980 */ /* 0x000e64000c101900 */
[----:B-1----:R-:W-:-:S05]  /*2750*/  IMAD.IADD R3, R6, 0x1, R0 ;  /* 0x0000000106037824 */ /* 0x002fca00078e0200 */
[----:B------:R-:W-:Y:S01]  /*2760*/  ST.E desc[UR6][R4.64+0x4], R3 ;  /* 0x0000040304007985 */ /* 0x000fe2000c101906 */
[----:B------:R-:W-:Y:S05]  /*2770*/  EXIT ;  /* 0x000000000000794d */ /* 0x000fea0003800000 */
.L_x_3241:
        /* <DEDUP_REMOVED lines=16> */
.L_x_3720:


//--------------------- .text._Z23gemm_half_q_half_kernelILi1ELi48ELb1ELb0ELi64EEvPK6__halfPKjS4_S2_PS0_iiiiPKtS7_iiiiiibS2_i --------------------------
	.section	.text._Z23gemm_half_q_half_kernelILi1ELi48ELb1ELb0ELi64EEvPK6__halfPKjS4_S2_PS0_iiiiPKtS7_iiiiiibS2_i,"ax",@progbits
	.align	128
        .global         _Z23gemm_half_q_half_kernelILi1ELi48ELb1ELb0ELi64EEvPK6__halfPKjS4_S2_PS0_iiiiPKtS7_iiiiiibS2_i
        .type           _Z23gemm_half_q_half_kernelILi1ELi48ELb1ELb0ELi64EEvPK6__halfPKjS4_S2_PS0_iiiiPKtS7_iiiiiibS2_i,@function
        .size           _Z23gemm_half_q_half_kernelILi1ELi48ELb1ELb0ELi64EEvPK6__halfPKjS4_S2_PS0_iiiiPKtS7_iiiiiibS2_i,(.L_x_3721 - _Z23gemm_half_q_half_kernelILi1ELi48ELb1ELb0ELi64EEvPK6__halfPKjS4_S2_PS0_iiiiPKtS7_iiiiiibS2_i)
        .other          _Z23gemm_half_q_half_kernelILi1ELi48ELb1ELb0ELi64EEvPK6__halfPKjS4_S2_PS0_iiiiPKtS7_iiiiiibS2_i,@"STO_CUDA_ENTRY STV_DEFAULT"
_Z23gemm_half_q_half_kernelILi1ELi48ELb1ELb0ELi64EEvPK6__halfPKjS4_S2_PS0_iiiiPKtS7_iiiiiibS2_i:
.text._Z23gemm_half_q_half_kernelILi1ELi48ELb1ELb0ELi64EEvPK6__halfPKjS4_S2_PS0_iiiiPKtS7_iiiiiibS2_i:
        /* <DEDUP_REMOVED lines=32> */
[----:B------:R-:W-:Y:S02]  /*0200*/  @!P0 IADD3 R5, P2, R7, R0, RZ ;  /* 0x0000000007058210 */ /* 0x000fe40007f5e0ff */
[----:B--2---:R-:W-:-:S03]  /*0210*/  @P0 IADD3 R10, P3, R0, R3, RZ ;  /* 0x00000003000a0210 */ /* 0x004fc60007f7e0ff */
[--C-:B------:R-:W-:Y:S01]  /*0220*/  @!P0 IMAD.X R0, R6, 0x1, R4.reuse, P2 ;  /* 0x0000000106008824 */ /* 0x100fe200010e0604 */
[C---:B------:R-:W-:Y:S01]  /*0230*/  @!P0 LEA R6, P2, R5.reuse, UR4, 0x1 ;  /* 0x0000000405068c11 */ /* 0x040fe2000f8408ff */
[----:B------:R-:W-:Y:S01]  /*0240*/  @P0 IMAD.X R11, RZ, RZ, R4, P3 ;  /* 0x000000ffff0b0224 */ /* 0x000fe200018e0604 */
[C---:B------:R-:W-:Y:S02]  /*0250*/  @P0 LEA R4, P3, R10.reuse, UR4, 0x1 ;  /* 0x000000040a040c11 */ /* 0x040fe4000f8608ff */
[----:B------:R-:W-:Y:S02]  /*0260*/  @!P0 LEA.HI.X R7, R5, UR5, R0, 0x1, P2 ;  /* 0x0000000505078c11 */ /* 0x000fe400090f0c00 */
[----:B------:R-:W-:-:S04]  /*0270*/  @P0 LEA.HI.X R5, R10, UR5, R11, 0x1, P3 ;  /* 0x000000050a050c11 */ /* 0x000fc800098f0c0b */
[----:B------:R-:W2:Y:S04]  /*0280*/  @!P0 LDG.E.U16.CONSTANT R7, desc[UR6][R6.64] ;  /* 0x0000000606078981 */ /* 0x000ea8000c1e9500 */
[----:B------:R-:W3:Y:S01]  /*0290*/  @P0 LDG.E.U16.CONSTANT R5, desc[UR6][R4.64] ;  /* 0x0000000604050981 */ /* 0x000ee2000c1e9500 */
[----:B------:R-:W0:Y:S01]  /*02a0*/  S2UR UR5, SR_CgaCtaId ;  /* 0x00000000000579c3 */ /* 0x000e220000008800 */
[----:B------:R-:W-:Y:S02]  /*02b0*/  UMOV UR4, 0x400 ;  /* 0x0000040000047882 */ /* 0x000fe40000000000 */
[----:B0-----:R-:W-:-:S06]  /*02c0*/  ULEA UR4, UR5, UR4, 0x18 ;  /* 0x0000000405047291 */ /* 0x001fcc000f8ec03f */
[----:B------:R-:W-:-:S05]  /*02d0*/  LEA R0, R9, UR4, 0x1 ;  /* 0x0000000409007c11 */ /* 0x000fca000f8e08ff */
[----:B---3--:R0:W-:Y:S04]  /*02e0*/  @P0 STS.U16 [R0], R5 ;  /* 0x0000000500000388 */ /* 0x0081e80000000400 */
[----:B--2---:R0:W-:Y:S02]  /*02f0*/  @!P0 STS.U16 [R0], R7 ;  /* 0x0000000700008388 */ /* 0x0041e40000000400 */
.L_x_3243:
[----:B------:R-:W-:Y:S05]  /*0300*/  BSYNC B0 ;  /* 0x0000000000007941 */ /* 0x000fea0003800000 */
.L_x_3242:
[----:B------:R-:W-:Y:S01]  /*0310*/  ULDC UR4, c[0x0][0x23c] ;  /* 0x00008f0000047ab9 */ /* 0x000fe20000000800 */
[----:B------:R-:W-:Y:S02]  /*0320*/  IMAD.SHL.U32 R8, R8, 0x4, RZ ;  /* 0x0000000408087824 */ /* 0x000fe400078e00ff */
[----:B------:R-:W-:-:S05]  /*0330*/  IMAD.U32 R29, RZ, RZ, UR4 ;  /* 0x00000004ff1d7e24 */ /* 0x000fca000f8e00ff */
[----:B------:R-:W-:-:S13]  /*0340*/  ISETP.GE.AND P0, PT, R8, R29, PT ;  /* 0x0000001d0800720c */ /* 0x000fda0003f06270 */
[----:B------:R-:W-:Y:S05]  /*0350*/  @P0 EXIT ;  /* 0x000000000000094d */ /* 0x000fea0003800000 */
[----:B------:R-:W1:Y:S01]  /*0360*/  LDC.64 R2, c[0x0][0x248] ;  /* 0x00009200ff027b82 */ /* 0x000e620000000a00 */
[----:B------:R-:W-:-:S07]  /*0370*/  IMAD.SHL.U32 R11, R12, 0x80, RZ ;  /* 0x000000800c0b7824 */ /* 0x000fce00078e00ff */
[----:B0-----:R-:W0:Y:S01]  /*0380*/  LDC.U8 R0, c[0x0][0x270] ;  /* 0x00009c00ff007b82 */ /* 0x001e220000000000 */
[----:B-1----:R-:W-:-:S05]  /*0390*/  IMAD.WIDE R10, R11, 0x2, R2 ;  /* 0x000000020b0a7825 */ /* 0x002fca00078e0202 */
[----:B------:R1:W5:Y:S01]  /*03a0*/  LDG.E.U16.CONSTANT R9, desc[UR6][R10.64+0x2] ;  /* 0x000002060a097981 */ /* 0x000362000c1e9500 */
[----:B0-----:R-:W-:-:S04]  /*03b0*/  PRMT R0, R0, 0x8880, RZ ;  /* 0x0000888000007816 */ /* 0x001fc800000000ff */
[----:B------:R-:W-:-:S04]  /*03c0*/  ISETP.NE.AND P0, PT, R0, RZ, PT ;  /* 0x000000ff0000720c */ /* 0x000fc80003f05270 */
[----:B------:R-:W-:-:S04]  /*03d0*/  ISETP.NE.OR P0, PT, R12, RZ, !P0 ;  /* 0x000000ff0c00720c */ /* 0x000fc80004705670 */
[----:B------:R-:W-:Y:S02]  /*03e0*/  ISETP.LE.OR P2, PT, R13, UR8, P0 ;  /* 0x000000080d007c0c */ /* 0x000fe40008743670 */
[----:B------:R-:W-:-:S11]  /*03f0*/  ISETP.GE.AND P0, PT, R20, R28, PT ;  /* 0x0000001c1400720c */ /* 0x000fd60003f06270 */
[----:B------:R-:W0:Y:S01]  /*0400*/  @!P2 LDC.64 R4, c[0x0][0x230] ;  /* 0x00008c00ff04ab82 */ /* 0x000e220000000a00 */
[----:B------:R-:W-:-:S04]  /*0410*/  @!P2 IMAD R7, R29, UR8, R8 ;  /* 0x000000081d07ac24 */ /* 0x000fc8000f8e0208 */
[----:B0-----:R-:W-:-:S05]  /*0420*/  @!P2 IMAD.WIDE R4, R7, 0x2, R4 ;  /* 0x000000020704a825 */ /* 0x001fca00078e0204 */
[----:B------:R1:W-:Y:S01]  /*0430*/  @!P2 STG.E.64 desc[UR6][R4.64], RZ ;  /* 0x000000ff0400a986 */ /* 0x0003e2000c101b06 */
[----:B------:R-:W-:Y:S06]  /*0440*/  BAR.SYNC.DEFER_BLOCKING 0x0 ;  /* 0x0000000000007b1d */ /* 0x000fec0000010000 */
[----:B------:R-:W-:Y:S05]  /*0450*/  @P0 BRA `(.L_x_3244) ;  /* 0x0000000000d00947 */ /* 0x000fea0003800000 */
[----:B------:R0:W5:Y:S01]  /*0460*/  LDG.E.U16.CONSTANT R0, desc[UR6][R10.64] ;  /* 0x000000060a007981 */ /* 0x000162000c1e9500 */
[----:B-1----:R-:W1:Y:S01]  /*0470*/  LDC.64 R4, c[0x0][0x220] ;  /* 0x00008800ff047b82 */ /* 0x002e620000000a00 */
[----:B------:R-:W-:Y:S01]  /*0480*/  SHF.R.S32.HI R13, RZ, 0x1f, R8 ;  /* 0x0000001fff0d7819 */ /* 0x000fe20000011408 */
[----:B------:R-:W-:Y:S02]  /*0490*/  IMAD.SHL.U32 R12, R8, 0x4, RZ ;  /* 0x00000004080c7824 */ /* 0x000fe400078e00ff */
[----:B------:R-:W-:Y:S01]  /*04a0*/  IMAD.MOV.U32 R18, RZ, RZ, RZ ;  /* 0x000000ffff127224 */ /* 0x000fe200078e00ff */
[----:B------:R-:W-:Y:S01]  /*04b0*/  LEA.HI R13, R13, R8, RZ, 0x3 ;  /* 0x000000080d0d7211 */ /* 0x000fe200078f18ff */
[----:B------:R-:W-:Y:S01]  /*04c0*/  IMAD.MOV.U32 R19, RZ, RZ, R20 ;  /* 0x000000ffff137224 */ /* 0x000fe200078e0014 */
[----:B------:R-:W-:Y:S01]  /*04d0*/  LOP3.LUT R16, R12, 0x10, RZ, 0xc0, !PT ;  /* 0x000000100c107812 */ /* 0x000fe200078ec0ff */
[----:B------:R-:W2:Y:S01]  /*04e0*/  LDC.64 R6, c[0x0][0x228] ;  /* 0x00008a00ff067b82 */ /* 0x000ea20000000a00 */
[----:B0-----:R-:W-:-:S07]  /*04f0*/  SHF.R.S32.HI R17, RZ, 0x3, R13 ;  /* 0x00000003ff117819 */ /* 0x001fce000001140d */
.L_x_3245:
[----:B0----5:R-:W-:-:S04]  /*0500*/  IMAD.IADD R12, R0, 0x1, R18 ;  /* 0x00000001000c7824 */ /* 0x021fc800078e0212 */
[----:B------:R-:W-:-:S05]  /*0510*/  IMAD R10, R12, R29, RZ ;  /* 0x0000001d0c0a7224 */ /* 0x000fca00078e02ff */
[----:B------:R-:W-:-:S04]  /*0520*/  SHF.R.S32.HI R11, RZ, 0x1f, R10 ;  /* 0x0000001fff0b7819 */ /* 0x000fc8000001140a */
[----:B------:R-:W-:-:S04]  /*0530*/  LEA.HI R10, R11, R10, RZ, 0x3 ;  /* 0x0000000a0b0a7211 */ /* 0x000fc800078f18ff */
[----:B------:R-:W-:-:S05]  /*0540*/  LEA.HI.SX32 R11, R10, R17, 0x1d ;  /* 0x000000110a0b7211 */ /* 0x000fca00078feaff */
[----:B-1----:R-:W-:-:S06]  /*0550*/  IMAD.WIDE R10, R11, 0x4, R4 ;  /* 0x000000040b0a7825 */ /* 0x002fcc00078e0204 */
[----:B------:R-:W3:Y:S01]  /*0560*/  LDG.E.CONSTANT R11, desc[UR6][R10.64] ;  /* 0x000000060a0b7981 */ /* 0x000ee2000c1e9900 */
[----:B--2---:R-:W-:Y:S01]  /*0570*/  IMAD.WIDE R12, R12, 0x2, R6 ;  /* 0x000000020c0c7825 */ /* 0x004fe200078e0206 */
[----:B------:R-:W-:-:S05]  /*0580*/  LEA R15, R19, 0x1, 0x1 ;  /* 0x00000001130f7811 */ /* 0x000fca00078e08ff */
[----:B------:R0:W2:Y:S01]  /*0590*/  LDG.E.U16.CONSTANT R12, desc[UR6][R12.64] ;  /* 0x000000060c0c7981 */ /* 0x0000a2000c1e9500 */
[----:B------:R-:W-:-:S06]  /*05a0*/  IMAD.WIDE R14, R15, 0x2, R2 ;  /* 0x000000020f0e7825 */ /* 0x000fcc00078e0202 */
        /* <DEDUP_REMOVED lines=18> */
[----:B------:R-:W-:Y:S02]  /*06d0*/  IMAD R21, R21, R21, RZ ;  /* 0x0000001515157224 */ /* 0x000fe400078e02ff */
[----:B0-----:R-:W-:Y:S02]  /*06e0*/  IMAD R13, R10, R10, RZ ;  /* 0x0000000a0a0d7224 */ /* 0x001fe400078e02ff */
[----:B------:R-:W0:Y:S08]  /*06f0*/  I2F.F16 R23, R23 ;  /* 0x0000001700177306 */ /* 0x000e300000200c00 */
[----:B------:R-:W-:Y:S01]  /*0700*/  I2F.F16 R10, R13 ;  /* 0x0000000d000a7306 */ /* 0x000fe20000200c00 */
[----:B0-----:R-:W-:-:S07]  /*0710*/  PRMT R23, R22, 0x5410, R23 ;  /* 0x0000541016177816 */ /* 0x001fce0000000017 */
[----:B------:R-:W0:Y:S02]  /*0720*/  I2F.F16 R21, R21 ;  /* 0x0000001500157306 */ /* 0x000e240000200c00 */
[----:B0-----:R-:W-:Y:S01]  /*0730*/  PRMT R11, R21, 0x5410, R10 ;  /* 0x00005410150b7816 */ /* 0x001fe2000000000a */
[----:B--2---:R-:W-:-:S04]  /*0740*/  HMUL2 R10, R23, R12.H0_H0 ;  /* 0x2000000c170a7232 */ /* 0x004fc80000000000 */
[----:B------:R-:W-:Y:S02]  /*0750*/  HMUL2 R11, R11, R12.H0_H0 ;  /* 0x2000000c0b0b7232 */ /* 0x000fe40000000000 */
[C---:B------:R-:W-:Y:S02]  /*0760*/  IMAD R12, R18.reuse, 0x8, R1 ;  /* 0x00000008120c7824 */ /* 0x040fe400078e0201 */
[----:B------:R-:W-:-:S03]  /*0770*/  VIADD R18, R18, 0x1 ;  /* 0x0000000112127836 */ /* 0x000fc60000000000 */
[----:B------:R0:W-:Y:S01]  /*0780*/  STL.64 [R12], R10 ;  /* 0x0000000a0c007387 */ /* 0x0001e20000100a00 */
[----:B------:R-:W-:Y:S05]  /*0790*/  @!P2 BRA `(.L_x_3245) ;  /* 0xfffffffc0058a947 */ /* 0x000fea000383ffff */
.L_x_3244:
[----:B------:R2:W5:Y:S01]  /*07a0*/  LDL.64 R6, [R1] ;  /* 0x0000000001067983 */ /* 0x0005620000100a00 */
[----:B------:R-:W3:Y:S01]  /*07b0*/  LDC R3, c[0x0][0x25c] ;  /* 0x00009700ff037b82 */ /* 0x000ee20000000800 */
[----:B------:R-:W-:Y:S01]  /*07c0*/  ULDC UR4, c[0x0][0x258] ;  /* 0x0000960000047ab9 */ /* 0x000fe20000000800 */
[----:B------:R-:W-:Y:S01]  /*07d0*/  IMAD.MOV.U32 R0, RZ, RZ, RZ ;  /* 0x000000ffff007224 */ /* 0x000fe200078e00ff */
[----:B------:R-:W-:Y:S01]  /*07e0*/  ISETP.GT.AND P2, PT, R20, UR4, PT ;  /* 0x0000000414007c0c */ /* 0x000fe2000bf44270 */
[----:B------:R-:W-:-:S04]  /*07f0*/  IMAD.MOV.U32 R2, RZ, RZ, RZ ;  /* 0x000000ffff027224 */ /* 0x000fc800078e00ff */
[----:B-1----:R-:W1:Y:S01]  /*0800*/  LDC R4, c[0x0][0x264] ;  /* 0x00009900ff047b82 */ /* 0x002e620000000800 */
[----:B---3--:R-:W-:-:S07]  /*0810*/  ISETP.GT.AND P3, PT, R20, R3, PT ;  /* 0x000000031400720c */ /* 0x008fce0003f64270 */
[----:B--2---:R-:W-:Y:S06]  /*0820*/  @!P2 BRA `(.L_x_3246) ;  /* 0x00000000001ca947 */ /* 0x004fec0003800000 */
[----:B------:R-:W2:Y:S02]  /*0830*/  LDC R5, c[0x0][0x25c] ;  /* 0x00009700ff057b82 */ /* 0x000ea40000000800 */
[----:B--2---:R-:W-:-:S05]  /*0840*/  VIMNMX R2, R20, R5, PT ;  /* 0x0000000514027248 */ /* 0x004fca0003fe0100 */
[----:B------:R-:W-:-:S05]  /*0850*/  VIADD R2, R2, -UR4 ;  /* 0x8000000402027c36 */ /* 0x000fca0008000000 */
[----:B------:R-:W-:-:S04]  /*0860*/  SHF.R.S32.HI R5, RZ, 0x1f, R2 ;  /* 0x0000001fff057819 */ /* 0x000fc80000011402 */
[----:B------:R-:W-:-:S04]  /*0870*/  LEA.HI R5, R5, R2, RZ, 0x5 ;  /* 0x0000000205057211 */ /* 0x000fc800078f28ff */
[----:B------:R-:W-:-:S05]  /*0880*/  SHF.R.S32.HI R5, RZ, 0x5, R5 ;  /* 0x00000005ff057819 */ /* 0x000fca0000011405 */
[----:B------:R-:W-:-:S07]  /*0890*/  IMAD R2, R5, 0x6, RZ ;  /* 0x0000000605027824 */ /* 0x000fce00078e02ff */
.L_x_3246:
        /* <DEDUP_REMOVED lines=8> */
.L_x_3247:
[----:B------:R-:W-:Y:S01]  /*0920*/  ULDC UR5, c[0x0][0x260] ;  /* 0x0000980000057ab9 */ /* 0x000fe20000000800 */
[C---:B-1----:R-:W-:Y:S01]  /*0930*/  ISETP.GT.AND P3, PT, R20.reuse, R4, PT ;  /* 0x000000041400720c */ /* 0x042fe20003f64270 */
[----:B------:R-:W-:Y:S01]  /*0940*/  IMAD.MOV.U32 R5, RZ, RZ, RZ ;  /* 0x000000ffff057224 */ /* 0x000fe200078e00ff */
[----:B------:R-:W-:Y:S01]  /*0950*/  ISETP.GT.AND P2, PT, R20, UR5, PT ;  /* 0x0000000514007c0c */ /* 0x000fe2000bf44270 */
[----:B0-----:R-:W-:-:S12]  /*0960*/  IMAD.MOV.U32 R11, RZ, RZ, RZ ;  /* 0x000000ffff0b7224 */ /* 0x001fd800078e00ff */
        /* <DEDUP_REMOVED lines=8> */
.L_x_3248:
        /* <DEDUP_REMOVED lines=8> */
.L_x_3249:
[----:B------:R-:W-:Y:S01]  /*0a70*/  ULDC UR5, c[0x0][0x268] ;  /* 0x00009a0000057ab9 */ /* 0x000fe20000000800 */
[----:B------:R-:W-:Y:S01]  /*0a80*/  IMAD.MOV.U32 R4, RZ, RZ, RZ ;  /* 0x000000ffff047224 */ /* 0x000fe200078e00ff */
[----:B------:R-:W-:-:S13]  /*0a90*/  ISETP.GT.AND P2, PT, R20, UR5, PT ;  /* 0x0000000514007c0c */ /* 0x000fda000bf44270 */
        /* <DEDUP_REMOVED lines=8> */
.L_x_3250:
[C---:B------:R-:W-:Y:S01]  /*0b20*/  VIMNMX R10, R20.reuse, UR4, PT ;  /* 0x00000004140a7c48 */ /* 0x040fe2000bfe0100 */
[----:B------:R-:W0:Y:S01]  /*0b30*/  S2UR UR5, SR_CgaCtaId ;  /* 0x00000000000579c3 */ /* 0x000e220000008800 */
[C---:B------:R-:W-:Y:S01]  /*0b40*/  ISETP.GE.OR P0, PT, R20.reuse, R3, P0 ;  /* 0x000000031400720c */ /* 0x040fe20000706670 */
[----:B------:R-:W-:Y:S01]  /*0b50*/  ULDC.64 UR8, c[0x0][0x218] ;  /* 0x0000860000087ab9 */ /* 0x000fe20000000a00 */
[----:B------:R-:W-:Y:S01]  /*0b60*/  SHF.R.S32.HI R13, RZ, 0x1f, R10 ;  /* 0x0000001fff0d7819 */ /* 0x000fe2000001140a */
[----:B------:R-:W-:Y:S01]  /*0b70*/  UMOV UR4, 0x400 ;  /* 0x0000040000047882 */ /* 0x000fe20000000000 */
[----:B------:R-:W-:Y:S01]  /*0b80*/  IMAD.MOV.U32 R30, RZ, RZ, RZ ;  /* 0x000000ffff1e7224 */ /* 0x000fe200078e00ff */
[----:B------:R-:W-:Y:S01]  /*0b90*/  PRMT R32, RZ, 0x5410, RZ ;  /* 0x00005410ff207816 */ /* 0x000fe200000000ff */
[----:B-----5:R-:W-:Y:S01]  /*0ba0*/  IMAD.IADD R3, R20, 0x1, R9 ;  /* 0x0000000114037824 */ /* 0x020fe200078e0209 */
[----:B------:R-:W-:Y:S02]  /*0bb0*/  LEA.HI R13, R13, R10, RZ, 0x5 ;  /* 0x0000000a0d0d7211 */ /* 0x000fe400078f28ff */
[----:B------:R-:W-:-:S02]  /*0bc0*/  PRMT R31, RZ, 0x5410, RZ ;  /* 0x00005410ff1f7816 */ /* 0x000fc400000000ff */
[----:B------:R-:W-:-:S05]  /*0bd0*/  SHF.R.S32.HI R13, RZ, 0x5, R13 ;  /* 0x00000005ff0d7819 */ /* 0x000fca000001140d */
[----:B------:R-:W-:-:S05]  /*0be0*/  IMAD R2, R13, 0x8, R2 ;  /* 0x000000080d027824 */ /* 0x000fca00078e0202 */
[----:B------:R-:W-:Y:S01]  /*0bf0*/  IADD3 R0, R11, R2, R0 ;  /* 0x000000020b007210 */ /* 0x000fe20007ffe000 */
[----:B0-----:R-:W-:Y:S01]  /*0c00*/  ULEA UR4, UR5, UR4, 0x18 ;  /* 0x0000000405047291 */ /* 0x001fe2000f8ec03f */
[----:B------:R-:W-:Y:S02]  /*0c10*/  PRMT R2, R7, 0x7610, R7 ;  /* 0x0000761007027816 */ /* 0x000fe40000000007 */
[----:B------:R-:W-:-:S05]  /*0c20*/  IADD3 R0, R4, R0, R5 ;  /* 0x0000000004007210 */ /* 0x000fca0007ffe005 */
[----:B------:R-:W-:Y:S01]  /*0c30*/  IMAD R5, R0, R29, RZ ;  /* 0x0000001d00057224 */ /* 0x000fe200078e02ff */
[----:B------:R-:W-:-:S04]  /*0c40*/  SHF.R.S32.HI R0, RZ, 0x1f, R8 ;  /* 0x0000001fff007819 */ /* 0x000fc80000011408 */
[----:B------:R-:W-:-:S04]  /*0c50*/  IADD3 R8, P2, R8, R5, RZ ;  /* 0x0000000508087210 */ /* 0x000fc80007f5e0ff */
[----:B------:R-:W-:Y:S02]  /*0c60*/  LEA.HI.X.SX32 R5, R5, R0, 0x1, P2 ;  /* 0x0000000005057211 */ /* 0x000fe400010f0eff */
[----:B------:R-:W-:Y:S02]  /*0c70*/  LEA R24, P2, R8, UR8, 0x2 ;  /* 0x0000000808187c11 */ /* 0x000fe4000f8410ff */
[----:B------:R-:W-:Y:S02]  /*0c80*/  PRMT R0, R6, 0x7610, R6 ;  /* 0x0000761006007816 */ /* 0x000fe40000000006 */
[----:B------:R-:W-:Y:S01]  /*0c90*/  LEA.HI.X R25, R8, UR9, R5, 0x2, P2 ;  /* 0x0000000908197c11 */ /* 0x000fe200090f1405 */
[----:B------:R-:W-:Y:S08]  /*0ca0*/  @P0 BRA `(.L_x_3251) ;  /* 0x00000018002c0947 */ /* 0x000ff00003800000 */
[----:B------:R-:W-:Y:S01]  /*0cb0*/  SHF.R.S32.HI R21, RZ, 0x1f, R29 ;  /* 0x0000001fff157819 */ /* 0x000fe2000001141d */
[----:B------:R-:W-:Y:S01]  /*0cc0*/  IMAD.MOV.U32 R30, RZ, RZ, RZ ;  /* 0x000000ffff1e7224 */ /* 0x000fe200078e00ff */
[----:B------:R-:W-:Y:S01]  /*0cd0*/  PRMT R31, RZ, 0x5410, RZ ;  /* 0x00005410ff1f7816 */ /* 0x000fe200000000ff */
[----:B------:R-:W-:Y:S01]  /*0ce0*/  ULDC UR5, c[0x0][0x25c] ;  /* 0x0000970000057ab9 */ /* 0x000fe20000000800 */
[----:B------:R-:W-:-:S07]  /*0cf0*/  PRMT R32, RZ, 0x5410, RZ ;  /* 0x00005410ff207816 */ /* 0x000fce00000000ff */
.L_x_3254:
[----:B------:R-:W0:Y:S01]  /*0d00*/  LDC R29, c[0x0][0x23c] ;  /* 0x00008f00ff1d7b82 */ /* 0x000e220000000800 */
[----:B------:R-:W-:Y:S01]  /*0d10*/  ISETP.NE.AND P0, PT, R20, R3, PT ;  /* 0x000000031400720c */ /* 0x000fe20003f05270 */
[----:B------:R-:W-:Y:S02]  /*0d20*/  IMAD.MOV.U32 R22, RZ, RZ, R24 ;  /* 0x000000ffff167224 */ /* 0x000fe400078e0018 */
[----:B------:R-:W-:-:S05]  /*0d30*/  IMAD.MOV.U32 R23, RZ, RZ, R25 ;  /* 0x000000ffff177224 */ /* 0x000fca00078e0019 */
[----:B------:R-:W2:Y:S05]  /*0d40*/  LDG.E.128.CONSTANT R4, desc[UR6][R22.64] ;  /* 0x0000000616047981 */ /* 0x000eaa000c1e9d00 */
[----:B------:R-:W-:Y:S01]  /*0d50*/  @!P0 VIADD R30, R30, 0x1 ;  /* 0x000000011e1e8836 */ /* 0x000fe20000000000 */
[----:B------:R-:W1:Y:S03]  /*0d60*/  @!P0 LDC.64 R16, c[0x0][0x248] ;  /* 0x00009200ff108b82 */ /* 0x000e660000000a00 */
[----:B------:R-:W-:-:S05]  /*0d70*/  @!P0 IMAD R18, R30, 0x8, R1 ;  /* 0x000000081e128824 */ /* 0x000fca00078e0201 */
[----:B------:R3:W4:Y:S01]  /*0d80*/  @!P0 LDL.64 R26, [R18] ;  /* 0x00000000121a8983 */ /* 0x0007220000100a00 */
[----:B0-----:R-:W-:-:S04]  /*0d90*/  IMAD.WIDE R12, R29, 0x4, R22 ;  /* 0x000000041d0c7825 */ /* 0x001fc800078e0216 */
[----:B------:R-:W-:Y:S02]  /*0da0*/  IMAD.WIDE R8, R29, 0x4, R12 ;  /* 0x000000041d087825 */ /* 0x000fe400078e020c */
[----:B------:R-:W4:Y:S04]  /*0db0*/  LDG.E.128.CONSTANT R12, desc[UR6][R12.64] ;  /* 0x000000060c0c7981 */ /* 0x000f28000c1e9d00 */
[----:B------:R-:W4:Y:S01]  /*0dc0*/  LDG.E.128.CONSTANT R8, desc[UR6][R8.64] ;  /* 0x0000000608087981 */ /* 0x000f22000c1e9d00 */
[----:B------:R-:W-:-:S04]  /*0dd0*/  @!P0 IMAD.SHL.U32 R19, R20, 0x2, RZ ;  /* 0x0000000214138824 */ /* 0x000fc800078e00ff */
[----:B-1----:R-:W-:Y:S01]  /*0de0*/  @!P0 IMAD.WIDE R16, R19, 0x2, R16 ;  /* 0x0000000213108825 */ /* 0x002fe200078e0210 */
[----:B---3--:R-:W-:-:S04]  /*0df0*/  PRMT R18, R33, 0x9910, RZ ;  /* 0x0000991021127816 */ /* 0x008fc800000000ff */
[----:B------:R0:W5:Y:S01]  /*0e00*/  @!P0 LDG.E.U16.CONSTANT R25, desc[UR6][R16.64+0x2] ;  /* 0x0000020610198981 */ /* 0x000162000c1e9500 */
[----:B------:R-:W-:Y:S02]  /*0e10*/  ISETP.EQ.OR P2, PT, R18, RZ, P1 ;  /* 0x000000ff1200720c */ /* 0x000fe40000f42670 */
[----:B--2---:R-:W-:Y:S02]  /*0e20*/  SHF.R.U32.HI R19, RZ, 0xc, R5 ;  /* 0x0000000cff137819 */ /* 0x004fe40000011605 */
[----:B0-----:R-:W-:Y:S02]  /*0e30*/  SHF.R.U32.HI R16, RZ, 0xc, R7 ;  /* 0x0000000cff107819 */ /* 0x001fe40000011607 */
[----:B------:R-:W-:Y:S02]  /*0e40*/  SHF.R.U32.HI R18, RZ, 0xc, R4 ;  /* 0x0000000cff127819 */ /* 0x000fe40000011604 */
[----:B------:R-:W-:Y:S02]  /*0e50*/  SHF.R.U32.HI R24, RZ, 0xc, R6 ;  /* 0x0000000cff187819 */ /* 0x000fe40000011606 */
[----:B------:R-:W-:-:S02]  /*0e60*/  LOP3.LUT R19, R19, 0xf000f, RZ, 0xc0, !PT ;  /* 0x000f000f13137812 */ /* 0x000fc400078ec0ff */
[----:B----4-:R-:W-:Y:S02]  /*0e70*/  @!P0 PRMT R2, R27, 0x7610, R2 ;  /* 0x000076101b028816 */ /* 0x010fe40000000002 */
[----:B------:R-:W-:Y:S02]  /*0e80*/  @!P0 PRMT R0, R26, 0x7610, R0 ;  /* 0x000076101a008816 */ /* 0x000fe40000000000 */
[----:B------:R-:W-:Y:S02]  /*0e90*/  @!P0 PRMT R2, R2, 0x7610, R27 ;  /* 0x0000761002028816 */ /* 0x000fe4000000001b */
[----:B------:R-:W-:Y:S02]  /*0ea0*/  LOP3.LUT R27, R16, 0xf000f, RZ, 0xc0, !PT ;  /* 0x000f000f101b7812 */ /* 0x000fe400078ec0ff */
[----:B------:R-:W-:Y:S02]  /*0eb0*/  @!P0 PRMT R0, R0, 0x7610, R26 ;  /* 0x0000761000008816 */ /* 0x000fe4000000001a */
[----:B------:R-:W-:-:S02]  /*0ec0*/  LOP3.LUT R17, R18, 0xf000f, RZ, 0xc0, !PT ;  /* 0x000f000f12117812 */ /* 0x000fc400078ec0ff */
[----:B------:R-:W-:Y:S02]  /*0ed0*/  SHF.R.U32.HI R38, RZ, 0x8, R9 ;  /* 0x00000008ff267819 */ /* 0x000fe40000011609 */
[----:B------:R-:W-:Y:S02]  /*0ee0*/  SHF.R.U32.HI R36, RZ, 0x8, R11 ;  /* 0x00000008ff247819 */ /* 0x000fe4000001160b */
[----:B------:R-:W-:Y:S02]  /*0ef0*/  SHF.R.U32.HI R26, RZ, 0x8, R8 ;  /* 0x00000008ff1a7819 */ /* 0x000fe40000011608 */
[----:B------:R-:W-:Y:S02]  /*0f00*/  LOP3.LUT R24, R24, 0xf000f, RZ, 0xc0, !PT ;  /* 0x000f000f18187812 */ /* 0x000fe400078ec0ff */
[----:B------:R-:W-:Y:S02]  /*0f10*/  SHF.R.U32.HI R37, RZ, 0x8, R10 ;  /* 0x00000008ff257819 */ /* 0x000fe4000001160a */
[----:B------:R-:W-:-:S02]  /*0f20*/  LOP3.LUT R38, R19, 0x300030, R38, 0xf8, !PT ;  /* 0x0030003013267812 */ /* 0x000fc400078ef826 */
[----:B------:R-:W-:Y:S02]  /*0f30*/  LOP3.LUT R36, R27, 0x300030, R36, 0xf8, !PT ;  /* 0x003000301b247812 */ /* 0x000fe400078ef824 */
[----:B------:R-:W-:Y:S02]  /*0f40*/  SHF.R.U32.HI R16, RZ, 0xc, R12 ;  /* 0x0000000cff107819 */ /* 0x000fe4000001160c */
[----:B------:R-:W-:Y:S02]  /*0f50*/  SHF.R.U32.HI R18, RZ, 0xc, R13 ;  /* 0x0000000cff127819 */ /* 0x000fe4000001160d */
[----:B------:R-:W-:Y:S02]  /*0f60*/  SHF.R.U32.HI R19, RZ, 0xc, R14 ;  /* 0x0000000cff137819 */ /* 0x000fe4000001160e */
[----:B------:R-:W-:Y:S02]  /*0f70*/  SHF.R.U32.HI R27, RZ, 0xc, R15 ;  /* 0x0000000cff1b7819 */ /* 0x000fe4000001160f */
[----:B------:R-:W-:-:S02]  /*0f80*/  LOP3.LUT R26, R17, 0x300030, R26, 0xf8, !PT ;  /* 0x00300030111a7812 */ /* 0x000fc400078ef81a */
        /* <DEDUP_REMOVED lines=13> */
[----:B------:R-:W-:Y:S06]  /*1060*/  @P2 BRA `(.L_x_3252) ;  /* 0x0000000800382947 */ /* 0x000fec0003800000 */
[----:B------:R-:W0:Y:S01]  /*1070*/  LDS.128 R16, [UR4] ;  /* 0x00000004ff107984 */ /* 0x000e220008000c00 */
[----:B------:R-:W-:Y:S02]  /*1080*/  LOP3.LUT R47, R4, 0x3f003f, RZ, 0xc0, !PT ;  /* 0x003f003f042f7812 */ /* 0x000fe400078ec0ff */
[----:B------:R-:W-:Y:S02]  /*1090*/  LOP3.LUT R49, R6, 0x3f003f, RZ, 0xc0, !PT ;  /* 0x003f003f06317812 */ /* 0x000fe400078ec0ff */
[----:B------:R-:W-:Y:S02]  /*10a0*/  LOP3.LUT R48, R5, 0x3f003f, RZ, 0xc0, !PT ;  /* 0x003f003f05307812 */ /* 0x000fe400078ec0ff */
[----:B------:R-:W-:Y:S02]  /*10b0*/  LOP3.LUT R50, R7, 0x3f003f, RZ, 0xc0, !PT ;  /* 0x003f003f07327812 */ /* 0x000fe400078ec0ff */
[----:B------:R-:W-:Y:S02]  /*10c0*/  LOP3.LUT R47, R47, 0x64006400, RZ, 0xfc, !PT ;  /* 0x640064002f2f7812 */ /* 0x000fe400078efcff */
[----:B------:R-:W-:-:S02]  /*10d0*/  SHF.R.U32.HI R4, RZ, 0x6, R4 ;  /* 0x00000006ff047819 */ /* 0x000fc40000011604 */
[----:B------:R-:W-:Y:S01]  /*10e0*/  LOP3.LUT R49, R49, 0x64006400, RZ, 0xfc, !PT ;  /* 0x6400640031317812 */ /* 0x000fe200078efcff */
[----:B------:R-:W-:Y:S01]  /*10f0*/  HADD2 R47, R47, -1056, -1056 ;  /* 0xe420e4202f2f7430 */ /* 0x000fe20000000000 */
[----:B------:R-:W-:Y:S02]  /*1100*/  LOP3.LUT R48, R48, 0x64006400, RZ, 0xfc, !PT ;  /* 0x6400640030307812 */ /* 0x000fe400078efcff */
[----:B------:R-:W-:Y:S01]  /*1110*/  LOP3.LUT R50, R50, 0x64006400, RZ, 0xfc, !PT ;  /* 0x6400640032327812 */ /* 0x000fe200078efcff */
[----:B------:R-:W-:Y:S01]  /*1120*/  HADD2 R49, R49, -1056, -1056 ;  /* 0xe420e42031317430 */ /* 0x000fe20000000000 */
[----:B------:R-:W-:Y:S01]  /*1130*/  SHF.R.U32.HI R5, RZ, 0x6, R5 ;  /* 0x00000006ff057819 */ /* 0x000fe20000011605 */
[----:B------:R-:W-:Y:S01]  /*1140*/  HADD2 R51, R48, -1056, -1056 ;  /* 0xe420e42030337430 */ /* 0x000fe20000000000 */
[----:B------:R-:W-:Y:S01]  /*1150*/  SHF.R.U32.HI R6, RZ, 0x6, R6 ;  /* 0x00000006ff067819 */ /* 0x000fe20000011606 */
[----:B------:R-:W-:Y:S01]  /*1160*/  HADD2 R53, R50, -1056, -1056 ;  /* 0xe420e42032357430 */ /* 0x000fe20000000000 */
        /* <DEDUP_REMOVED lines=8> */
[----:B------:R-:W-:Y:S01]  /*11f0*/  SHF.R.U32.HI R40, RZ, 0x6, R12 ;  /* 0x00000006ff287819 */ /* 0x000fe2000001160c */
[-C--:B0-----:R-:W-:Y:S01]  /*1200*/  HFMA2.MMA R52, R47, R16.reuse, RZ ;  /* 0x000000102f347235 */ /* 0x081fe200000000ff */
[-C--:B------:R-:W-:Y:S01]  /*1210*/  HFMA2 R48, R51, R16.reuse, RZ.H0_H0 ;  /* 0x0000001033307231 */ /* 0x080fe200000400ff */
[----:B------:R-:W-:Y:S01]  /*1220*/  HFMA2.MMA R47, R49, R16, RZ ;  /* 0x00000010312f7235 */ /* 0x000fe200000000ff */
[----:B------:R-:W-:Y:S01]  /*1230*/  HFMA2 R16, R53, R16, RZ.H0_H0 ;  /* 0x0000001035107231 */ /* 0x000fe200000400ff */
[----:B------:R-:W-:Y:S01]  /*1240*/  LOP3.LUT R51, R7, 0x3f003f, RZ, 0xc0, !PT ;  /* 0x003f003f07337812 */ /* 0x000fe200078ec0ff */
[----:B------:R-:W-:Y:S01]  /*1250*/  HADD2 R53, R4, -1056, -1056 ;  /* 0xe420e42004357430 */ /* 0x000fe20000000000 */
[----:B------:R-:W-:Y:S01]  /*1260*/  LOP3.LUT R49, R5, 0x64006400, RZ, 0xfc, !PT ;  /* 0x6400640005317812 */ /* 0x000fe200078efcff */
[----:B------:R-:W-:Y:S01]  /*1270*/  HADD2 R50, R50, -1056, -1056 ;  /* 0xe420e42032327430 */ /* 0x000fe20000000000 */
[----:B------:R-:W0:Y:S01]  /*1280*/  LDS.128 R4, [UR4+0x10] ;  /* 0x00001004ff047984 */ /* 0x000e220008000c00 */
[----:B------:R-:W-:-:S02]  /*1290*/  LOP3.LUT R39, R39, 0x64006400, RZ, 0xfc, !PT ;  /* 0x6400640027277812 */ /* 0x000fc400078efcff */
[----:B------:R-:W-:Y:S01]  /*12a0*/  SHF.R.U32.HI R14, RZ, 0x6, R14 ;  /* 0x00000006ff0e7819 */ /* 0x000fe2000001160e */
[-C--:B------:R-:W-:Y:S01]  /*12b0*/  HFMA2.MMA R52, R53, R17.reuse, R52 ;  /* 0x0000001135347235 */ /* 0x080fe20000000034 */
[----:B------:R-:W-:Y:S01]  /*12c0*/  LOP3.LUT R44, R44, 0x64006400, RZ, 0xfc, !PT ;  /* 0x640064002c2c7812 */ /* 0x000fe200078efcff */
[----:B------:R-:W-:Y:S01]  /*12d0*/  HFMA2.MMA R47, R50, R17, R47 ;  /* 0x00000011322f7235 */ /* 0x000fe2000000002f */
[----:B------:R-:W-:Y:S01]  /*12e0*/  LOP3.LUT R12, R13, 0x3f003f, RZ, 0xc0, !PT ;  /* 0x003f003f0d0c7812 */ /* 0x000fe200078ec0ff */
[----:B------:R-:W-:Y:S01]  /*12f0*/  HADD2 R39, R39, -1056, -1056 ;  /* 0xe420e42027277430 */ /* 0x000fe20000000000 */
[----:B------:R-:W-:Y:S01]  /*1300*/  SHF.R.U32.HI R13, RZ, 0x6, R13 ;  /* 0x00000006ff0d7819 */ /* 0x000fe2000001160d */
[----:B------:R-:W-:Y:S01]  /*1310*/  HADD2 R44, R44, -1056, -1056 ;  /* 0xe420e4202c2c7430 */ /* 0x000fe20000000000 */
[----:B------:R-:W-:Y:S01]  /*1320*/  LOP3.LUT R51, R51, 0x64006400, RZ, 0xfc, !PT ;  /* 0x6400640033337812 */ /* 0x000fe200078efcff */
[----:B------:R-:W-:Y:S01]  /*1330*/  HADD2 R49, R49, -1056, -1056 ;  /* 0xe420e42031317430 */ /* 0x000fe20000000000 */
[----:B------:R-:W-:Y:S01]  /*1340*/  LOP3.LUT R40, R40, 0x3f003f, RZ, 0xc0, !PT ;  /* 0x003f003f28287812 */ /* 0x000fe200078ec0ff */
[-C--:B------:R-:W-:Y:S01]  /*1350*/  HFMA2.MMA R52, R39, R18.reuse, R52 ;  /* 0x0000001227347235 */ /* 0x080fe20000000034 */
[----:B------:R-:W-:Y:S01]  /*1360*/  LOP3.LUT R14, R14, 0x3f003f, RZ, 0xc0, !PT ;  /* 0x003f003f0e0e7812 */ /* 0x000fe200078ec0ff */
[----:B------:R-:W-:Y:S01]  /*1370*/  HADD2 R51, R51, -1056, -1056 ;  /* 0xe420e42033337430 */ /* 0x000fe20000000000 */
[----:B------:R-:W-:Y:S01]  /*1380*/  LOP3.LUT R12, R12, 0x64006400, RZ, 0xfc, !PT ;  /* 0x640064000c0c7812 */ /* 0x000fe200078efcff */
[-C--:B------:R-:W-:Y:S01]  /*1390*/  HFMA2 R48, R49, R17.reuse, R48 ;  /* 0x0000001131307231 */ /* 0x080fe20000000030 */
[----:B------:R-:W-:Y:S01]  /*13a0*/  LOP3.LUT R13, R13, 0x3f003f, RZ, 0xc0, !PT ;  /* 0x003f003f0d0d7812 */ /* 0x000fe200078ec0ff */
[----:B------:R-:W-:Y:S01]  /*13b0*/  HFMA2 R16, R51, R17, R16 ;  /* 0x0000001133107231 */ /* 0x000fe20000000010 */
[----:B------:R-:W-:Y:S01]  /*13c0*/  LOP3.LUT R40, R40, 0x64006400, RZ, 0xfc, !PT ;  /* 0x6400640028287812 */ /* 0x000fe200078efcff */
[----:B------:R-:W-:Y:S01]  /*13d0*/  HADD2 R49, R12, -1056, -1056 ;  /* 0xe420e4200c317430 */ /* 0x000fe20000000000 */
[----:B------:R-:W-:Y:S01]  /*13e0*/  LOP3.LUT R14, R14, 0x64006400, RZ, 0xfc, !PT ;  /* 0x640064000e0e7812 */ /* 0x000fe200078efcff */
[----:B------:R-:W-:Y:S01]  /*13f0*/  HFMA2.MMA R47, R44, R18, R47 ;  /* 0x000000122c2f7235 */ /* 0x000fe2000000002f */
[----:B------:R-:W-:Y:S01]  /*1400*/  LOP3.LUT R42, R15, 0x3f003f, RZ, 0xc0, !PT ;  /* 0x003f003f0f2a7812 */ /* 0x000fe200078ec0ff */
        /* <DEDUP_REMOVED lines=8> */
[----:B------:R-:W-:Y:S01]  /*1490*/  HFMA2.MMA R47, R14, R19, R47 ;  /* 0x000000130e2f7235 */ /* 0x000fe2000000002f */
[----:B------:R-:W-:-:S02]  /*14a0*/  LOP3.LUT R8, R9, 0x3f003f, RZ, 0xc0, !PT ;  /* 0x003f003f09087812 */ /* 0x000fc400078ec0ff */
[----:B------:R-:W-:Y:S01]  /*14b0*/  LOP3.LUT R45, R10, 0x3f003f, RZ, 0xc0, !PT ;  /* 0x003f003f0a2d7812 */ /* 0x000fe200078ec0ff */
[----:B------:R-:W-:Y:S01]  /*14c0*/  HADD2 R13, R13, -1056, -1056 ;  /* 0xe420e4200d0d7430 */ /* 0x000fe20000000000 */
[----:B------:R-:W-:Y:S02]  /*14d0*/  LOP3.LUT R42, R42, 0x64006400, RZ, 0xfc, !PT ;  /* 0x640064002a2a7812 */ /* 0x000fe400078efcff */
[----:B------:R-:W-:Y:S01]  /*14e0*/  LOP3.LUT R43, R43, 0x3f003f, RZ, 0xc0, !PT ;  /* 0x003f003f2b2b7812 */ /* 0x000fe200078ec0ff */
[----:B------:R-:W-:Y:S01]  /*14f0*/  HFMA2 R48, R13, R19, R48 ;  /* 0x000000130d307231 */ /* 0x000fe20000000030 */
[----:B------:R-:W-:Y:S01]  /*1500*/  LOP3.LUT R41, R41, 0x64006400, RZ, 0xfc, !PT ;  /* 0x6400640029297812 */ /* 0x000fe200078efcff */
[----:B------:R-:W-:Y:S01]  /*1510*/  HADD2 R39, R42, -1056, -1056 ;  /* 0xe420e4202a277430 */ /* 0x000fe20000000000 */
[----:B------:R-:W-:Y:S02]  /*1520*/  LOP3.LUT R8, R8, 0x64006400, RZ, 0xfc, !PT ;  /* 0x6400640008087812 */ /* 0x000fe400078efcff */
[----:B------:R-:W-:Y:S01]  /*1530*/  SHF.R.U32.HI R10, RZ, 0x6, R10 ;  /* 0x00000006ff0a7819 */ /* 0x000fe2000001160a */
[----:B------:R-:W-:Y:S01]  /*1540*/  HADD2 R41, R41, -1056, -1056 ;  /* 0xe420e42029297430 */ /* 0x000fe20000000000 */
[----:B------:R-:W-:Y:S01]  /*1550*/  LOP3.LUT R45, R45, 0x64006400, RZ, 0xfc, !PT ;  /* 0x640064002d2d7812 */ /* 0x000fe200078efcff */
[----:B------:R-:W-:Y:S01]  /*1560*/  HADD2 R13, R8, -1056, -1056 ;  /* 0xe420e420080d7430 */ /* 0x000fe20000000000 */
[----:B------:R-:W-:Y:S01]  /*1570*/  LOP3.LUT R46, R11, 0x3f003f, RZ, 0xc0, !PT ;  /* 0x003f003f0b2e7812 */ /* 0x000fe200078ec0ff */
[----:B------:R-:W-:Y:S01]  /*1580*/  HFMA2 R16, R39, R18, R16 ;  /* 0x0000001227107231 */ /* 0x000fe20000000010 */
[----:B------:R-:W-:Y:S01]  /*1590*/  SHF.R.U32.HI R9, RZ, 0x6, R9 ;  /* 0x00000006ff097819 */ /* 0x000fe20000011609 */
[----:B------:R-:W-:Y:S01]  /*15a0*/  HADD2 R8, R45, -1056, -1056 ;  /* 0xe420e4202d087430 */ /* 0x000fe20000000000 */
[----:B------:R-:W-:Y:S01]  /*15b0*/  SHF.R.U32.HI R11, RZ, 0x6, R11 ;  /* 0x00000006ff0b7819 */ /* 0x000fe2000001160b */
[-C--:B0-----:R-:W-:Y:S01]  /*15c0*/  HFMA2.MMA R52, R41, R4.reuse, R52 ;  /* 0x0000000429347235 */ /* 0x081fe20000000034 */
[----:B------:R-:W-:Y:S01]  /*15d0*/  LOP3.LUT R43, R43, 0x64006400, RZ, 0xfc, !PT ;  /* 0x640064002b2b7812 */ /* 0x000fe200078efcff */
[----:B------:R-:W-:Y:S01]  /*15e0*/  HFMA2 R48, R13, R4, R48 ;  /* 0x000000040d307231 */ /* 0x000fe20000000030 */
[----:B------:R-:W-:Y:S01]  /*15f0*/  LOP3.LUT R15, R15, 0x3f003f, RZ, 0xc0, !PT ;  /* 0x003f003f0f0f7812 */ /* 0x000fe200078ec0ff */
[----:B------:R-:W-:Y:S01]  /*1600*/  HFMA2.MMA R47, R8, R4, R47 ;  /* 0x00000004082f7235 */ /* 0x000fe2000000002f */
[----:B------:R-:W-:Y:S01]  /*1610*/  LOP3.LUT R10, R10, 0x3f003f, RZ, 0xc0, !PT ;  /* 0x003f003f0a0a7812 */ /* 0x000fe200078ec0ff */
[----:B------:R-:W-:Y:S01]  /*1620*/  HADD2 R43, R43, -1056, -1056 ;  /* 0xe420e4202b2b7430 */ /* 0x000fe20000000000 */
[----:B------:R-:W-:-:S02]  /*1630*/  LOP3.LUT R46, R46, 0x64006400, RZ, 0xfc, !PT ;  /* 0x640064002e2e7812 */ /* 0x000fc400078efcff */
[----:B------:R-:W-:Y:S01]  /*1640*/  LOP3.LUT R9, R9, 0x3f003f, RZ, 0xc0, !PT ;  /* 0x003f003f09097812 */ /* 0x000fe200078ec0ff */
[----:B------:R-:W-:Y:S01]  /*1650*/  HFMA2 R16, R43, R19, R16 ;  /* 0x000000132b107231 */ /* 0x000fe20000000010 */
[----:B------:R-:W-:Y:S01]  /*1660*/  LOP3.LUT R11, R11, 0x3f003f, RZ, 0xc0, !PT ;  /* 0x003f003f0b0b7812 */ /* 0x000fe200078ec0ff */
[----:B------:R-:W-:Y:S01]  /*1670*/  HADD2 R13, R46, -1056, -1056 ;  /* 0xe420e4202e0d7430 */ /* 0x000fe20000000000 */
[----:B------:R-:W-:Y:S02]  /*1680*/  LOP3.LUT R15, R15, 0x64006400, RZ, 0xfc, !PT ;  /* 0x640064000f0f7812 */ /* 0x000fe400078efcff */
        /* <DEDUP_REMOVED lines=18> */
[----:B------:R-:W-:-:S02]  /*17b0*/  LOP3.LUT R34, R34, 0x64006400, RZ, 0xfc, !PT ;  /* 0x6400640022227812 */ /* 0x000fc400078efcff */
[----:B------:R-:W-:Y:S01]  /*17c0*/  LOP3.LUT R38, R38, 0x64006400, RZ, 0xfc, !PT ;  /* 0x6400640026267812 */ /* 0x000fe200078efcff */
[-C--:B------:R-:W-:Y:S01]  /*17d0*/  HFMA2.MMA R52, R5, R6.reuse, R52 ;  /* 0x0000000605347235 */ /* 0x080fe20000000034 */
[----:B------:R-:W-:Y:S01]  /*17e0*/  HADD2 R5, R36, -1056, -1056 ;  /* 0xe420e42024057430 */ /* 0x000fe20000000000 */
[----:B------:R-:W-:Y:S01]  /*17f0*/  HFMA2.MMA R47, R4, R6, R47 ;  /* 0x00000006042f7235 */ /* 0x000fe2000000002f */
[----:B------:R-:W-:Y:S01]  /*1800*/  LOP3.LUT R35, R35, 0x64006400, RZ, 0xfc, !PT ;  /* 0x6400640023237812 */ /* 0x000fe200078efcff */
[----:B------:R-:W-:Y:S01]  /*1810*/  HADD2 R34, R34, -1056, -1056 ;  /* 0xe420e42022227430 */ /* 0x000fe20000000000 */
[----:B------:R-:W-:Y:S01]  /*1820*/  LOP3.LUT R27, R27, 0x64006400, RZ, 0xfc, !PT ;  /* 0x640064001b1b7812 */ /* 0x000fe200078efcff */
[----:B------:R-:W-:Y:S02]  /*1830*/  HFMA2 R16, R5, R6, R16 ;  /* 0x0000000605107231 */ /* 0x000fe40000000010 */
[----:B------:R-:W-:Y:S02]  /*1840*/  HADD2 R5, R24, -1056, -1056 ;  /* 0xe420e42018057430 */ /* 0x000fe40000000000 */
[----:B------:R-:W-:Y:S01]  /*1850*/  HADD2 R9, R38, -1056, -1056 ;  /* 0xe420e42026097430 */ /* 0x000fe20000000000 */
[----:B------:R-:W-:Y:S01]  /*1860*/  HFMA2.MMA R47, R34, R7, R47 ;  /* 0x00000007222f7235 */ /* 0x000fe2000000002f */
[----:B------:R-:W-:-:S02]  /*1870*/  HADD2 R35, R35, -1056, -1056 ;  /* 0xe420e42023237430 */ /* 0x000fc40000000000 */
[----:B------:R-:W-:Y:S01]  /*1880*/  HFMA2.MMA R52, R5, R7, R52 ;  /* 0x0000000705347235 */ /* 0x000fe20000000034 */
[----:B------:R-:W-:Y:S02]  /*1890*/  HFMA2 R48, R9, R6, R48 ;  /* 0x0000000609307231 */ /* 0x000fe40000000030 */
[----:B------:R-:W-:Y:S02]  /*18a0*/  HADD2 R27, R27, -1056, -1056 ;  /* 0xe420e4201b1b7430 */ /* 0x000fe40000000000 */
[-C--:B------:R-:W-:Y:S02]  /*18b0*/  HFMA2 R48, R35, R7.reuse, R48 ;  /* 0x0000000723307231 */ /* 0x080fe40000000030 */
[----:B------:R-:W-:Y:S02]  /*18c0*/  HFMA2 R16, R27, R7, R16 ;  /* 0x000000071b107231 */ /* 0x000fe40000000010 */
[----:B------:R-:W-:Y:S02]  /*18d0*/  HADD2 R26, R48.H0_H0, R48.H1_H1 ;  /* 0x30000030301a7230 */ /* 0x000fe40000000800 */
[----:B------:R-:W-:-:S02]  /*18e0*/  HADD2 R52, R52.H0_H0, R52.H1_H1 ;  /* 0x3000003434347230 */ /* 0x000fc40000000800 */
[----:B------:R-:W-:Y:S02]  /*18f0*/  HADD2 R47, R47.H0_H0, R47.H1_H1 ;  /* 0x3000002f2f2f7230 */ /* 0x000fe40000000800 */
[----:B------:R-:W-:Y:S01]  /*1900*/  HADD2 R16, R16.H0_H0, R16.H1_H1 ;  /* 0x3000001010107230 */ /* 0x000fe20000000800 */
[----:B------:R-:W-:-:S04]  /*1910*/  PRMT R52, R52, 0x5410, R26 ;  /* 0x0000541034347816 */ /* 0x000fc8000000001a */
[----:B------:R-:W-:Y:S02]  /*1920*/  PRMT R47, R47, 0x5410, R16 ;  /* 0x000054102f2f7816 */ /* 0x000fe40000000010 */
[----:B------:R-:W-:-:S03]  /*1930*/  HFMA2.MMA R32, R52, R0, R32 ;  /* 0x0000000034207235 */ /* 0x000fc60000000020 */
[----:B------:R-:W-:-:S08]  /*1940*/  HFMA2 R31, R47, R2, R31 ;  /* 0x000000022f1f7231 */ /* 0x000fd0000000001f */
.L_x_3252:
[----:B-----5:R-:W-:Y:S01]  /*1950*/  @!P0 IMAD.IADD R3, R25, 0x1, R20 ;  /* 0x0000000119038824 */ /* 0x020fe200078e0214 */
[----:B------:R-:W-:Y:S06]  /*1960*/  @P2 BRA `(.L_x_3253) ;  /* 0x0000000800d82947 */ /* 0x000fec0003800000 */
        /* <DEDUP_REMOVED lines=14> */
[----:B------:R-:W-:-:S02]  /*1a50*/  LOP3.LUT R39, R5, 0x3f003f, RZ, 0xc0, !PT ;  /* 0x003f003f05277812 */ /* 0x000fc400078ec0ff */
[--C-:B------:R-:W-:Y:S01]  /*1a60*/  SHF.R.U32.HI R25, RZ, 0xc, R5.reuse ;  /* 0x0000000cff197819 */ /* 0x100fe20000011605 */
[----:B-1----:R-:W-:Y:S01]  /*1a70*/  HADD2 R37, R38, -1056, -1056 ;  /* 0xe420e42026257430 */ /* 0x002fe20000000000 */
[----:B------:R-:W-:Y:S02]  /*1a80*/  LOP3.LUT R4, R4, 0x3f003f, RZ, 0xc0, !PT ;  /* 0x003f003f04047812 */ /* 0x000fe400078ec0ff */
[----:B------:R-:W-:Y:S02]  /*1a90*/  SHF.R.U32.HI R5, RZ, 0x6, R5 ;  /* 0x00000006ff057819 */ /* 0x000fe40000011605 */
[----:B------:R-:W-:Y:S02]  /*1aa0*/  LOP3.LUT R34, R6, 0x3f003f, RZ, 0xc0, !PT ;  /* 0x003f003f06227812 */ /* 0x000fe400078ec0ff */
[----:B------:R-:W-:Y:S02]  /*1ab0*/  LOP3.LUT R35, R35, 0x64006400, RZ, 0xfc, !PT ;  /* 0x6400640023237812 */ /* 0x000fe400078efcff */
[----:B------:R-:W-:-:S02]  /*1ac0*/  LOP3.LUT R4, R4, 0x64006400, RZ, 0xfc, !PT ;  /* 0x6400640004047812 */ /* 0x000fc400078efcff */
[----:B------:R-:W-:Y:S01]  /*1ad0*/  LOP3.LUT R5, R5, 0x3f003f, RZ, 0xc0, !PT ;  /* 0x003f003f05057812 */ /* 0x000fe200078ec0ff */
[----:B------:R-:W-:Y:S01]  /*1ae0*/  HADD2 R43, R35, -1056, -1056 ;  /* 0xe420e420232b7430 */ /* 0x000fe20000000000 */
[----:B------:R-:W-:Y:S01]  /*1af0*/  LOP3.LUT R39, R39, 0x64006400, RZ, 0xfc, !PT ;  /* 0x6400640027277812 */ /* 0x000fe200078efcff */
[----:B------:R-:W-:Y:S01]  /*1b00*/  HADD2 R35, R4, -1056, -1056 ;  /* 0xe420e42004237430 */ /* 0x000fe20000000000 */
[--C-:B------:R-:W-:Y:S01]  /*1b10*/  SHF.R.U32.HI R24, RZ, 0xc, R6.reuse ;  /* 0x0000000cff187819 */ /* 0x100fe20000011606 */
[----:B0-----:R-:W-:Y:S01]  /*1b20*/  HFMA2.MMA R4, R37, R16, RZ ;  /* 0x0000001025047235 */ /* 0x001fe200000000ff */
[----:B------:R-:W-:Y:S01]  /*1b30*/  LOP3.LUT R34, R34, 0x64006400, RZ, 0xfc, !PT ;  /* 0x6400640022227812 */ /* 0x000fe200078efcff */
[----:B------:R-:W-:Y:S01]  /*1b40*/  HADD2 R39, R39, -1056, -1056 ;  /* 0xe420e42027277430 */ /* 0x000fe20000000000 */
[----:B------:R-:W-:Y:S01]  /*1b50*/  SHF.R.U32.HI R6, RZ, 0x6, R6 ;  /* 0x00000006ff067819 */ /* 0x000fe20000011606 */
[-C--:B------:R-:W-:Y:S01]  /*1b60*/  HFMA2 R37, R43, R16.reuse, RZ.H0_H0 ;  /* 0x000000102b257231 */ /* 0x080fe200000400ff */
[----:B------:R-:W-:Y:S01]  /*1b70*/  LOP3.LUT R5, R5, 0x64006400, RZ, 0xfc, !PT ;  /* 0x6400640005057812 */ /* 0x000fe200078efcff */
[----:B------:R-:W-:Y:S01]  /*1b80*/  HADD2 R41, R34, -1056, -1056 ;  /* 0xe420e42022297430 */ /* 0x000fe20000000000 */
[----:B------:R-:W-:Y:S01]  /*1b90*/  LOP3.LUT R6, R6, 0x3f003f, RZ, 0xc0, !PT ;  /* 0x003f003f06067812 */ /* 0x000fe200078ec0ff */
[----:B------:R-:W-:Y:S01]  /*1ba0*/  HFMA2.MMA R34, R35, R17, R4 ;  /* 0x0000001123227235 */ /* 0x000fe20000000004 */
[--C-:B------:R-:W-:Y:S01]  /*1bb0*/  SHF.R.U32.HI R26, RZ, 0xc, R7.reuse ;  /* 0x0000000cff1a7819 */ /* 0x100fe20000011607 */
[----:B------:R-:W-:Y:S01]  /*1bc0*/  HADD2 R38, R5, -1056, -1056 ;  /* 0xe420e42005267430 */ /* 0x000fe20000000000 */
[----:B------:R-:W-:Y:S01]  /*1bd0*/  SHF.R.U32.HI R7, RZ, 0x6, R7 ;  /* 0x00000006ff077819 */ /* 0x000fe20000011607 */
[----:B------:R-:W-:Y:S01]  /*1be0*/  HFMA2 R5, R39, R16, RZ.H0_H0 ;  /* 0x0000001027057231 */ /* 0x000fe200000400ff */
[----:B------:R-:W-:Y:S01]  /*1bf0*/  LOP3.LUT R6, R6, 0x64006400, RZ, 0xfc, !PT ;  /* 0x6400640006067812 */ /* 0x000fe200078efcff */
[----:B------:R-:W-:Y:S01]  /*1c00*/  HFMA2.MMA R36, R41, R16, RZ ;  /* 0x0000001029247235 */ /* 0x000fe200000000ff */
[----:B------:R-:W-:Y:S01]  /*1c10*/  LOP3.LUT R16, R7, 0x3f003f, RZ, 0xc0, !PT ;  /* 0x003f003f07107812 */ /* 0x000fe200078ec0ff */
[----:B------:R-:W-:Y:S01]  /*1c20*/  HFMA2 R35, R38, R17, R5 ;  /* 0x0000001126237231 */ /* 0x000fe20000000005 */
[----:B---3--:R-:W-:Y:S01]  /*1c30*/  LOP3.LUT R4, R8, 0x3f003f, RZ, 0xc0, !PT ;  /* 0x003f003f08047812 */ /* 0x008fe200078ec0ff */
[----:B------:R-:W-:Y:S01]  /*1c40*/  HADD2 R39, R6, -1056, -1056 ;  /* 0xe420e42006277430 */ /* 0x000fe20000000000 */
[----:B------:R-:W-:-:S02]  /*1c50*/  LOP3.LUT R5, R9, 0x3f003f, RZ, 0xc0, !PT ;  /* 0x003f003f09057812 */ /* 0x000fc400078ec0ff */
[----:B------:R-:W-:Y:S02]  /*1c60*/  LOP3.LUT R7, R10, 0x3f003f, RZ, 0xc0, !PT ;  /* 0x003f003f0a077812 */ /* 0x000fe400078ec0ff */
[----:B------:R-:W-:Y:S01]  /*1c70*/  LOP3.LUT R16, R16, 0x64006400, RZ, 0xfc, !PT ;  /* 0x6400640010107812 */ /* 0x000fe200078efcff */
[----:B------:R-:W-:Y:S01]  /*1c80*/  HFMA2.MMA R36, R39, R17, R36 ;  /* 0x0000001127247235 */ /* 0x000fe20000000024 */
[----:B------:R-:W-:Y:S02]  /*1c90*/  LOP3.LUT R4, R4, 0x64006400, RZ, 0xfc, !PT ;  /* 0x6400640004047812 */ /* 0x000fe400078efcff */
[----:B------:R-:W-:Y:S01]  /*1ca0*/  LOP3.LUT R5, R5, 0x64006400, RZ, 0xfc, !PT ;  /* 0x6400640005057812 */ /* 0x000fe200078efcff */
[----:B------:R-:W-:Y:S01]  /*1cb0*/  HADD2 R16, R16, -1056, -1056 ;  /* 0xe420e42010107430 */ /* 0x000fe20000000000 */
[----:B------:R-:W-:Y:S01]  /*1cc0*/  LOP3.LUT R7, R7, 0x64006400, RZ, 0xfc, !PT ;  /* 0x6400640007077812 */ /* 0x000fe200078efcff */
[----:B------:R-:W-:Y:S01]  /*1cd0*/  HADD2 R39, R4, -1056, -1056 ;  /* 0xe420e42004277430 */ /* 0x000fe20000000000 */
[----:B------:R-:W-:Y:S01]  /*1ce0*/  SHF.R.U32.HI R6, RZ, 0x6, R10 ;  /* 0x00000006ff067819 */ /* 0x000fe2000001160a */
[----:B------:R-:W-:Y:S01]  /*1cf0*/  HADD2 R4, R5, -1056, -1056 ;  /* 0xe420e42005047430 */ /* 0x000fe20000000000 */
[----:B------:R-:W-:Y:S01]  /*1d00*/  SHF.R.U32.HI R5, RZ, 0x6, R9 ;  /* 0x00000006ff057819 */ /* 0x000fe20000011609 */
[----:B------:R-:W-:Y:S01]  /*1d10*/  HADD2 R7, R7, -1056, -1056 ;  /* 0xe420e42007077430 */ /* 0x000fe20000000000 */
[----:B------:R-:W-:Y:S01]  /*1d20*/  LOP3.LUT R6, R6, 0x3f003f, RZ, 0xc0, !PT ;  /* 0x003f003f06067812 */ /* 0x000fe200078ec0ff */
[----:B------:R-:W-:Y:S01]  /*1d30*/  HFMA2 R37, R16, R17, R37 ;  /* 0x0000001110257231 */ /* 0x000fe20000000025 */
[----:B------:R-:W-:Y:S01]  /*1d40*/  SHF.R.U32.HI R16, RZ, 0x6, R11 ;  /* 0x00000006ff107819 */ /* 0x000fe2000001160b */
[----:B------:R-:W-:Y:S01]  /*1d50*/  HFMA2 R17, R4, R18, R35 ;  /* 0x0000001204117231 */ /* 0x000fe20000000023 */
[----:B------:R-:W-:Y:S01]  /*1d60*/  SHF.R.U32.HI R4, RZ, 0x6, R8 ;  /* 0x00000006ff047819 */ /* 0x000fe20000011608 */
[-C--:B------:R-:W-:Y:S01]  /*1d70*/  HFMA2.MMA R36, R7, R18.reuse, R36 ;  /* 0x0000001207247235 */ /* 0x080fe20000000024 */
[----:B------:R-:W-:Y:S01]  /*1d80*/  LOP3.LUT R7, R11, 0x3f003f, RZ, 0xc0, !PT ;  /* 0x003f003f0b077812 */ /* 0x000fe200078ec0ff */
[----:B------:R-:W-:Y:S01]  /*1d90*/  HFMA2.MMA R34, R39, R18, R34 ;  /* 0x0000001227227235 */ /* 0x000fe20000000022 */
        /* <DEDUP_REMOVED lines=11> */
[----:B------:R-:W-:Y:S01]  /*1e50*/  SHF.R.U32.HI R40, RZ, 0xc, R10 ;  /* 0x0000000cff287819 */ /* 0x000fe2000001160a */
[----:B------:R-:W-:Y:S01]  /*1e60*/  HADD2 R5, R6, -1056, -1056 ;  /* 0xe420e42006057430 */ /* 0x000fe20000000000 */
[----:B----4-:R-:W-:Y:S01]  /*1e70*/  LOP3.LUT R35, R12, 0x3f003f, RZ, 0xc0, !PT ;  /* 0x003f003f0c237812 */ /* 0x010fe200078ec0ff */
[----:B------:R-:W-:Y:S01]  /*1e80*/  HADD2 R6, R16, -1056, -1056 ;  /* 0xe420e42010067430 */ /* 0x000fe20000000000 */
[----:B------:R-:W-:Y:S01]  /*1e90*/  LOP3.LUT R41, R14, 0x3f003f, RZ, 0xc0, !PT ;  /* 0x003f003f0e297812 */ /* 0x000fe200078ec0ff */
[----:B------:R-:W-:Y:S01]  /*1ea0*/  HFMA2 R37, R38, R18, R37 ;  /* 0x0000001226257231 */ /* 0x000fe20000000025 */
[-C--:B------:R-:W-:Y:S01]  /*1eb0*/  HFMA2.MMA R18, R7, R19.reuse, R34 ;  /* 0x0000001307127235 */ /* 0x080fe20000000022 */
[-C--:B------:R-:W-:Y:S01]  /*1ec0*/  HFMA2 R17, R4, R19.reuse, R17 ;  /* 0x0000001304117231 */ /* 0x080fe20000000011 */
[----:B------:R-:W-:Y:S01]  /*1ed0*/  HFMA2.MMA R16, R5, R19, R36 ;  /* 0x0000001305107235 */ /* 0x000fe20000000024 */
[----:B------:R-:W-:Y:S01]  /*1ee0*/  HFMA2 R19, R6, R19, R37 ;  /* 0x0000001306137231 */ /* 0x000fe20000000025 */
[----:B------:R-:W-:Y:S01]  /*1ef0*/  SHF.R.U32.HI R34, RZ, 0xc, R8 ;  /* 0x0000000cff227819 */ /* 0x000fe20000011608 */
[----:B------:R-:W0:Y:S01]  /*1f00*/  LDS.128 R4, [UR4+0x30] ;  /* 0x00003004ff047984 */ /* 0x000e220008000c00 */
        /* <DEDUP_REMOVED lines=14> */
[----:B------:R-:W-:Y:S01]  /*1ff0*/  SHF.R.U32.HI R12, RZ, 0x6, R12 ;  /* 0x00000006ff0c7819 */ /* 0x000fe2000001160c */
[----:B------:R-:W-:Y:S01]  /*2000*/  HADD2 R35, R35, -1056, -1056 ;  /* 0xe420e42023237430 */ /* 0x000fe20000000000 */
[--C-:B------:R-:W-:Y:S01]  /*2010*/  SHF.R.U32.HI R11, RZ, 0x8, R14.reuse ;  /* 0x00000008ff0b7819 */ /* 0x100fe2000001160e */
[----:B------:R-:W-:Y:S01]  /*2020*/  HADD2 R41, R41, -1056, -1056 ;  /* 0xe420e42029297430 */ /* 0x000fe20000000000 */
[----:B------:R-:W-:Y:S02]  /*2030*/  SHF.R.U32.HI R42, RZ, 0xa, R14 ;  /* 0x0000000aff2a7819 */ /* 0x000fe4000001160e */
[----:B------:R-:W-:Y:S02]  /*2040*/  LOP3.LUT R24, R24, 0xf000f, RZ, 0xc0, !PT ;  /* 0x000f000f18187812 */ /* 0x000fe400078ec0ff */
[----:B------:R-:W-:-:S02]  /*2050*/  LOP3.LUT R9, R25, 0x300030, R10, 0xf8, !PT ;  /* 0x0030003019097812 */ /* 0x000fc400078ef80a */
[----:B------:R-:W-:Y:S01]  /*2060*/  SHF.R.U32.HI R14, RZ, 0x6, R14 ;  /* 0x00000006ff0e7819 */ /* 0x000fe2000001160e */
[-C--:B0-----:R-:W-:Y:S01]  /*2070*/  HFMA2.MMA R18, R35, R4.reuse, R18 ;  /* 0x0000000423127235 */ /* 0x081fe20000000012 */
[----:B------:R-:W-:Y:S01]  /*2080*/  LOP3.LUT R25, R34, 0xf000f, RZ, 0xc0, !PT ;  /* 0x000f000f22197812 */ /* 0x000fe200078ec0ff */
[----:B------:R-:W-:Y:S01]  /*2090*/  HFMA2.MMA R16, R41, R4, R16 ;  /* 0x0000000429107235 */ /* 0x000fe20000000010 */
[----:B------:R-:W-:Y:S02]  /*20a0*/  LOP3.LUT R38, R38, 0x64006400, RZ, 0xfc, !PT ;  /* 0x6400640026267812 */ /* 0x000fe400078efcff */
[----:B------:R-:W-:Y:S02]  /*20b0*/  LOP3.LUT R27, R27, 0x64006400, RZ, 0xfc, !PT ;  /* 0x640064001b1b7812 */ /* 0x000fe400078efcff */
[--C-:B------:R-:W-:Y:S01]  /*20c0*/  SHF.R.U32.HI R44, RZ, 0x8, R15.reuse ;  /* 0x00000008ff2c7819 */ /* 0x100fe2000001160f */
[----:B------:R-:W-:Y:S01]  /*20d0*/  HADD2 R38, R38, -1056, -1056 ;  /* 0xe420e42026267430 */ /* 0x000fe20000000000 */
[----:B------:R-:W-:-:S02]  /*20e0*/  SHF.R.U32.HI R46, RZ, 0xa, R15 ;  /* 0x0000000aff2e7819 */ /* 0x000fc4000001160f */
[----:B------:R-:W-:Y:S01]  /*20f0*/  LOP3.LUT R13, R13, 0x3f003f, RZ, 0xc0, !PT ;  /* 0x003f003f0d0d7812 */ /* 0x000fe200078ec0ff */
[----:B------:R-:W-:Y:S01]  /*2100*/  HFMA2 R17, R38, R4, R17 ;  /* 0x0000000426117231 */ /* 0x000fe20000000011 */
[----:B------:R-:W-:Y:S02]  /*2110*/  SHF.R.U32.HI R15, RZ, 0x6, R15 ;  /* 0x00000006ff0f7819 */ /* 0x000fe4000001160f */
[----:B------:R-:W-:Y:S02]  /*2120*/  LOP3.LUT R10, R24, 0x300030, R11, 0xf8, !PT ;  /* 0x00300030180a7812 */ /* 0x000fe400078ef80b */
[----:B------:R-:W-:Y:S02]  /*2130*/  LOP3.LUT R12, R12, 0x3f003f, RZ, 0xc0, !PT ;  /* 0x003f003f0c0c7812 */ /* 0x000fe400078ec0ff */
[----:B------:R-:W-:Y:S01]  /*2140*/  LOP3.LUT R24, R25, 0x300030, R36, 0xf8, !PT ;  /* 0x0030003019187812 */ /* 0x000fe200078ef824 */
[----:B------:R-:W-:Y:S01]  /*2150*/  HADD2 R36, R27, -1056, -1056 ;  /* 0xe420e4201b247430 */ /* 0x000fe20000000000 */
[----:B------:R-:W-:-:S02]  /*2160*/  LOP3.LUT R14, R14, 0x3f003f, RZ, 0xc0, !PT ;  /* 0x003f003f0e0e7812 */ /* 0x000fc400078ec0ff */
[----:B------:R-:W-:Y:S01]  /*2170*/  LOP3.LUT R13, R13, 0x64006400, RZ, 0xfc, !PT ;  /* 0x640064000d0d7812 */ /* 0x000fe200078efcff */
[----:B------:R-:W-:Y:S01]  /*2180*/  HFMA2 R19, R36, R4, R19 ;  /* 0x0000000424137231 */ /* 0x000fe20000000013 */
        /* <DEDUP_REMOVED lines=11> */
[----:B------:R-:W-:Y:S01]  /*2240*/  HADD2 R4, R15, -1056, -1056 ;  /* 0xe420e4200f047430 */ /* 0x000fe20000000000 */
[----:B------:R-:W-:Y:S01]  /*2250*/  LOP3.LUT R9, R9, 0x64006400, RZ, 0xfc, !PT ;  /* 0x6400640009097812 */ /* 0x000fe200078efcff */
[-C--:B------:R-:W-:Y:S01]  /*2260*/  HFMA2.MMA R18, R27, R5.reuse, R18 ;  /* 0x000000051b127235 */ /* 0x080fe20000000012 */
[----:B------:R-:W-:Y:S01]  /*2270*/  LOP3.LUT R37, R40, 0xf000f, RZ, 0xc0, !PT ;  /* 0x000f000f28257812 */ /* 0x000fe200078ec0ff */
[----:B------:R-:W-:Y:S01]  /*2280*/  HFMA2.MMA R16, R13, R5, R16 ;  /* 0x000000050d107235 */ /* 0x000fe20000000010 */
[----:B------:R-:W-:Y:S01]  /*2290*/  LOP3.LUT R10, R10, 0x64006400, RZ, 0xfc, !PT ;  /* 0x640064000a0a7812 */ /* 0x000fe200078efcff */
[----:B------:R-:W-:Y:S01]  /*22a0*/  HFMA2 R19, R4, R5, R19 ;  /* 0x0000000504137231 */ /* 0x000fe20000000013 */
[----:B------:R-:W-:Y:S01]  /*22b0*/  LOP3.LUT R25, R26, 0x300030, R39, 0xf8, !PT ;  /* 0x003000301a197812 */ /* 0x000fe200078ef827 */
[----:B------:R-:W-:Y:S01]  /*22c0*/  HADD2 R5, R8, -1056, -1056 ;  /* 0xe420e42008057430 */ /* 0x000fe20000000000 */
[----:B------:R-:W-:Y:S01]  /*22d0*/  LOP3.LUT R11, R45, 0x300030, R44, 0xf8, !PT ;  /* 0x003000302d0b7812 */ /* 0x000fe200078ef82c */
[----:B------:R-:W-:Y:S01]  /*22e0*/  HADD2 R4, R9, -1056, -1056 ;  /* 0xe420e42009047430 */ /* 0x000fe20000000000 */
[----:B------:R-:W-:Y:S01]  /*22f0*/  LOP3.LUT R26, R37, 0x300030, R42, 0xf8, !PT ;  /* 0x00300030251a7812 */ /* 0x000fe200078ef82a */
[----:B------:R-:W-:Y:S01]  /*2300*/  HADD2 R9, R10, -1056, -1056 ;  /* 0xe420e4200a097430 */ /* 0x000fe20000000000 */
[----:B------:R-:W-:Y:S01]  /*2310*/  LOP3.LUT R24, R24, 0x64006400, RZ, 0xfc, !PT ;  /* 0x6400640018187812 */ /* 0x000fe200078efcff */
[-C--:B------:R-:W-:Y:S01]  /*2320*/  HFMA2.MMA R18, R5, R6.reuse, R18 ;  /* 0x0000000605127235 */ /* 0x080fe20000000012 */
[----:B------:R-:W-:Y:S01]  /*2330*/  LOP3.LUT R43, R43, 0xf000f, RZ, 0xc0, !PT ;  /* 0x000f000f2b2b7812 */ /* 0x000fe200078ec0ff */
[-C--:B------:R-:W-:Y:S01]  /*2340*/  HFMA2 R17, R4, R6.reuse, R17 ;  /* 0x0000000604117231 */ /* 0x080fe20000000011 */
[----:B------:R-:W-:Y:S01]  /*2350*/  LOP3.LUT R11, R11, 0x64006400, RZ, 0xfc, !PT ;  /* 0x640064000b0b7812 */ /* 0x000fe200078efcff */
[----:B------:R-:W-:Y:S01]  /*2360*/  HADD2 R5, R24, -1056, -1056 ;  /* 0xe420e42018057430 */ /* 0x000fe20000000000 */
[----:B------:R-:W-:Y:S01]  /*2370*/  LOP3.LUT R26, R26, 0x64006400, RZ, 0xfc, !PT ;  /* 0x640064001a1a7812 */ /* 0x000fe200078efcff */
[----:B------:R-:W-:Y:S01]  /*2380*/  HFMA2.MMA R16, R9, R6, R16 ;  /* 0x0000000609107235 */ /* 0x000fe20000000010 */
[----:B------:R-:W-:Y:S01]  /*2390*/  LOP3.LUT R34, R43, 0x300030, R46, 0xf8, !PT ;  /* 0x003000302b227812 */ /* 0x000fe200078ef82e */
[----:B------:R-:W-:Y:S01]  /*23a0*/  HADD2 R4, R11, -1056, -1056 ;  /* 0xe420e4200b047430 */ /* 0x000fe20000000000 */
[----:B------:R-:W-:Y:S01]  /*23b0*/  LOP3.LUT R25, R25, 0x64006400, RZ, 0xfc, !PT ;  /* 0x6400640019197812 */ /* 0x000fe200078efcff */
[----:B------:R-:W-:Y:S01]  /*23c0*/  HADD2 R9, R26, -1056, -1056 ;  /* 0xe420e4201a097430 */ /* 0x000fe20000000000 */
[----:B------:R-:W-:Y:S01]  /*23d0*/  LOP3.LUT R34, R34, 0x64006400, RZ, 0xfc, !PT ;  /* 0x6400640022227812 */ /* 0x000fe200078efcff */
[----:B------:R-:W-:Y:S01]  /*23e0*/  HFMA2.MMA R18, R5, R7, R18 ;  /* 0x0000000705127235 */ /* 0x000fe20000000012 */
[----:B------:R-:W-:-:S02]  /*23f0*/  HFMA2 R19, R4, R6, R19 ;  /* 0x0000000604137231 */ /* 0x000fc40000000013 */
[----:B------:R-:W-:Y:S01]  /*2400*/  HADD2 R4, R25, -1056, -1056 ;  /* 0xe420e42019047430 */ /* 0x000fe20000000000 */
[----:B------:R-:W-:Y:S01]  /*2410*/  HFMA2.MMA R16, R9, R7, R16 ;  /* 0x0000000709107235 */ /* 0x000fe20000000010 */
        /* <DEDUP_REMOVED lines=11> */
.L_x_3253:
[----:B------:R-:W-:Y:S01]  /*24d0*/  VIADD R20, R20, 0x20 ;  /* 0x0000002014147836 */ /* 0x000fe20000000000 */
[----:B------:R-:W-:Y:S01]  /*24e0*/  UIADD3 UR4, UR4, 0x40, URZ ;  /* 0x0000004004047890 */ /* 0x000fe2000fffe03f */
[----:B------:R-:W-:-:S03]  /*24f0*/  IMAD.WIDE.U32 R22, R29, 0x18, R22 ;  /* 0x000000181d167825 */ /* 0x000fc600078e0016 */
[C---:B------:R-:W-:Y:S01]  /*2500*/  ISETP.GE.AND P0, PT, R20.reuse, UR5, PT ;  /* 0x0000000514007c0c */ /* 0x040fe2000bf06270 */
[----:B------:R-:W-:Y:S01]  /*2510*/  IMAD R25, R21, 0x18, RZ ;  /* 0x0000001815197824 */ /* 0x000fe200078e02ff */
[----:B------:R-:W-:Y:S01]  /*2520*/  ISETP.LT.AND P2, PT, R20, R28, PT ;  /* 0x0000001c1400720c */ /* 0x000fe20003f41270 */
[----:B------:R-:W-:Y:S02]  /*2530*/  IMAD.MOV.U32 R24, RZ, RZ, R22 ;  /* 0x000000ffff187224 */ /* 0x000fe400078e0016 */
[----:B------:R-:W-:-:S10]  /*2540*/  IMAD.IADD R25, R23, 0x1, R25 ;  /* 0x0000000117197824 */ /* 0x000fd400078e0219 */
[----:B------:R-:W-:Y:S05]  /*2550*/  @!P0 BRA P2, `(.L_x_3254) ;  /* 0xffffffe400e88947 */ /* 0x000fea000103ffff */
.L_x_3251:
[----:B------:R-:W-:Y:S01]  /*2560*/  ISETP.GE.AND P0, PT, R20, R28, PT ;  /* 0x0000001c1400720c */ /* 0x000fe20003f06270 */
[----:B------:R-:W-:-:S03]  /*2570*/  ULDC UR5, c[0x0][0x260] ;  /* 0x0000980000057ab9 */ /* 0x000fc60000000800 */
[----:B------:R-:W-:Y:S01]  /*2580*/  ISETP.GE.OR P0, PT, R20, UR5, P0 ;  /* 0x0000000514007c0c */ /* 0x000fe20008706670 */
[----:B------:R-:W-:-:S12]  /*2590*/  ULDC UR5, c[0x0][0x260] ;  /* 0x0000980000057ab9 */ /* 0x000fd80000000800 */
[----:B------:R-:W-:Y:S05]  /*25a0*/  @P0 BRA `(.L_x_3255) ;  /* 0x0000001400a00947 */ /* 0x000fea0003800000 */
.L_x_3257:
[----:B------:R-:W-:Y:S01]  /*25b0*/  ISETP.NE.AND P0, PT, R20, R3, PT ;  /* 0x000000031400720c */ /* 0x000fe20003f05270 */
[----:B------:R-:W0:-:S12]  /*25c0*/  LDC R29, c[0x0][0x23c] ;  /* 0x00008f00ff1d7b82 */ /* 0x000e180000000800 */
[----:B------:R-:W1:Y:S01]  /*25d0*/  @!P0 LDC.64 R22, c[0x0][0x248] ;  /* 0x00009200ff168b82 */ /* 0x000e620000000a00 */
[----:B------:R-:W-:Y:S01]  /*25e0*/  @!P0 LEA R5, R20, 0x1, 0x1 ;  /* 0x0000000114058811 */ /* 0x000fe200078e08ff */
[----:B------:R-:W-:-:S04]  /*25f0*/  @!P0 VIADD R30, R30, 0x1 ;  /* 0x000000011e1e8836 */ /* 0x000fc80000000000 */
[----:B------:R-:W-:Y:S02]  /*2600*/  @!P0 IMAD R42, R30, 0x8, R1 ;  /* 0x000000081e2a8824 */ /* 0x000fe400078e0201 */
[----:B0-----:R-:W-:-:S04]  /*2610*/  IMAD.WIDE R36, R29, 0x4, R24 ;  /* 0x000000041d247825 */ /* 0x001fc800078e0218 */
[----:B------:R-:W2:Y:S04]  /*2620*/  @!P0 LDL.64 R42, [R42] ;  /* 0x000000002a2a8983 */ /* 0x000ea80000100a00 */
[----:B------:R-:W3:Y:S01]  /*2630*/  LDG.E.128.CONSTANT R24, desc[UR6][R24.64] ;  /* 0x0000000618187981 */ /* 0x000ee2000c1e9d00 */
[----:B------:R-:W-:-:S05]  /*2640*/  IMAD.WIDE R38, R29, 0x4, R36 ;  /* 0x000000041d267825 */ /* 0x000fca00078e0224 */
[----:B------:R-:W4:Y:S01]  /*2650*/  LDG.E.128.CONSTANT R8, desc[UR6][R38.64] ;  /* 0x0000000626087981 */ /* 0x000f22000c1e9d00 */
[----:B-1----:R-:W-:-:S03]  /*2660*/  @!P0 IMAD.WIDE R22, R5, 0x2, R22 ;  /* 0x0000000205168825 */ /* 0x002fc600078e0216 */
[----:B------:R-:W5:Y:S04]  /*2670*/  LDG.E.128.CONSTANT R4, desc[UR6][R36.64] ;  /* 0x0000000624047981 */ /* 0x000f68000c1e9d00 */
[----:B------:R-:W2:Y:S01]  /*2680*/  @!P0 LDG.E.U16.CONSTANT R23, desc[UR6][R22.64] ;  /* 0x0000000616178981 */ /* 0x000ea2000c1e9500 */
[----:B------:R-:W-:-:S05]  /*2690*/  IMAD.WIDE R40, R29, 0x4, R38 ;  /* 0x000000041d287825 */ /* 0x000fca00078e0226 */
[----:B------:R0:W4:Y:S01]  /*26a0*/  LDG.E.128.CONSTANT R12, desc[UR6][R40.64] ;  /* 0x00000006280c7981 */ /* 0x000122000c1e9d00 */
[----:B------:R-:W-:-:S05]  /*26b0*/  IMAD.WIDE R34, R29, 0x4, R40 ;  /* 0x000000041d227825 */ /* 0x000fca00078e0228 */
[----:B------:R-:W4:Y:S01]  /*26c0*/  LDG.E.128.CONSTANT R16, desc[UR6][R34.64] ;  /* 0x0000000622107981 */ /* 0x000f22000c1e9d00 */
[----:B------:R-:W-:-:S04]  /*26d0*/  PRMT R21, R33, 0x9910, RZ ;  /* 0x0000991021157816 */ /* 0x000fc800000000ff */
[----:B------:R-:W-:Y:S01]  /*26e0*/  ISETP.EQ.OR P2, PT, R21, RZ, P1 ;  /* 0x000000ff1500720c */ /* 0x000fe20000f42670 */
[----:B0-----:R-:W-:Y:S02]  /*26f0*/  VIADD R41, R20, 0x20 ;  /* 0x0000002014297836 */ /* 0x001fe40000000000 */
[----:B------:R-:W-:Y:S01]  /*2700*/  IMAD.MOV.U32 R48, RZ, RZ, 0x2800 ;  /* 0x00002800ff307424 */ /* 0x000fe200078e00ff */
[----:B---3--:R-:W-:Y:S02]  /*2710*/  SHF.R.U32.HI R21, RZ, 0xf, R24 ;  /* 0x0000000fff157819 */ /* 0x008fe40000011618 */
[----:B------:R-:W-:Y:S02]  /*2720*/  SHF.R.U32.HI R38, RZ, 0xf, R27 ;  /* 0x0000000fff267819 */ /* 0x000fe4000001161b */
[----:B------:R-:W-:Y:S02]  /*2730*/  SHF.R.U32.HI R36, RZ, 0xf, R26 ;  /* 0x0000000fff247819 */ /* 0x000fe4000001161a */
[----:B------:R-:W-:-:S02]  /*2740*/  LOP3.LUT R21, R21, 0x10001, RZ, 0xc0, !PT ;  /* 0x0001000115157812 */ /* 0x000fc400078ec0ff */
[----:B------:R-:W-:Y:S02]  /*2750*/  LOP3.LUT R39, R38, 0x10001, RZ, 0xc0, !PT ;  /* 0x0001000126277812 */ /* 0x000fe400078ec0ff */
[----:B-----5:R-:W-:Y:S01]  /*2760*/  SHF.R.U32.HI R22, RZ, 0xe, R4 ;  /* 0x0000000eff167819 */ /* 0x020fe20000011604 */
[----:B--2---:R-:W-:Y:S01]  /*2770*/  @!P0 IMAD.IADD R3, R23, 0x1, R20 ;  /* 0x0000000117038824 */ /* 0x004fe200078e0214 */
[----:B------:R-:W-:Y:S02]  /*2780*/  SHF.R.U32.HI R23, RZ, 0xf, R25 ;  /* 0x0000000fff177819 */ /* 0x000fe40000011619 */
[----:B------:R-:W-:Y:S02]  /*2790*/  LOP3.LUT R37, R36, 0x10001, RZ, 0xc0, !PT ;  /* 0x0001000124257812 */ /* 0x000fe400078ec0ff */
[----:B------:R-:W-:Y:S02]  /*27a0*/  SHF.R.U32.HI R38, RZ, 0xe, R6 ;  /* 0x0000000eff267819 */ /* 0x000fe40000011606 */
[----:B------:R-:W-:-:S02]  /*27b0*/  LOP3.LUT R22, R21, 0x20002, R22, 0xf8, !PT ;  /* 0x0002000215167812 */ /* 0x000fc400078ef816 */
[----:B------:R-:W-:Y:S02]  /*27c0*/  LOP3.LUT R23, R23, 0x10001, RZ, 0xc0, !PT ;  /* 0x0001000117177812 */ /* 0x000fe400078ec0ff */
[----:B------:R-:W-:Y:S02]  /*27d0*/  SHF.R.U32.HI R36, RZ, 0xe, R5 ;  /* 0x0000000eff247819 */ /* 0x000fe40000011605 */
[----:B------:R-:W-:Y:S02]  /*27e0*/  SHF.R.U32.HI R40, RZ, 0xe, R7 ;  /* 0x0000000eff287819 */ /* 0x000fe40000011607 */
[----:B----4-:R-:W-:Y:S02]  /*27f0*/  SHF.R.U32.HI R21, RZ, 0xd, R8 ;  /* 0x0000000dff157819 */ /* 0x010fe40000011608 */
[----:B------:R-:W-:Y:S02]  /*2800*/  LOP3.LUT R38, R37, 0x20002, R38, 0xf8, !PT ;  /* 0x0002000225267812 */ /* 0x000fe400078ef826 */
[----:B------:R-:W-:-:S02]  /*2810*/  LOP3.LUT R36, R23, 0x20002, R36, 0xf8, !PT ;  /* 0x0002000217247812 */ /* 0x000fc400078ef824 */
[----:B------:R-:W-:Y:S02]  /*2820*/  SHF.R.U32.HI R37, RZ, 0xd, R10 ;  /* 0x0000000dff257819 */ /* 0x000fe4000001160a */
[----:B------:R-:W-:Y:S02]  /*2830*/  LOP3.LUT R40, R39, 0x20002, R40, 0xf8, !PT ;  /* 0x0002000227287812 */ /* 0x000fe400078ef828 */
[----:B------:R-:W-:Y:S02]  /*2840*/  LOP3.LUT R22, R22, 0x40004, R21, 0xf8, !PT ;  /* 0x0004000416167812 */ /* 0x000fe400078ef815 */
[----:B------:R-:W-:Y:S02]  /*2850*/  SHF.R.U32.HI R23, RZ, 0xd, R9 ;  /* 0x0000000dff177819 */ /* 0x000fe40000011609 */
[----:B------:R-:W-:Y:S02]  /*2860*/  SHF.R.U32.HI R39, RZ, 0xd, R11 ;  /* 0x0000000dff277819 */ /* 0x000fe4000001160b */
[----:B------:R-:W-:-:S02]  /*2870*/  SHF.R.U32.HI R21, RZ, 0xc, R12 ;  /* 0x0000000cff157819 */ /* 0x000fc4000001160c */
[----:B------:R-:W-:Y:S02]  /*2880*/  LOP3.LUT R38, R38, 0x40004, R37, 0xf8, !PT ;  /* 0x0004000426267812 */ /* 0x000fe400078ef825 */
[----:B------:R-:W-:Y:S02]  /*2890*/  LOP3.LUT R23, R36, 0x40004, R23, 0xf8, !PT ;  /* 0x0004000424177812 */ /* 0x000fe400078ef817 */
[----:B------:R-:W-:Y:S02]  /*28a0*/  SHF.R.U32.HI R37, RZ, 0xc, R14 ;  /* 0x0000000cff257819 */ /* 0x000fe4000001160e */
[----:B------:R-:W-:Y:S02]  /*28b0*/  LOP3.LUT R40, R40, 0x40004, R39, 0xf8, !PT ;  /* 0x0004000428287812 */ /* 0x000fe400078ef827 */
[----:B------:R-:W-:Y:S02]  /*28c0*/  LOP3.LUT R21, R22, 0x80008, R21, 0xf8, !PT ;  /* 0x0008000816157812 */ /* 0x000fe400078ef815 */
[----:B------:R-:W-:-:S02]  /*28d0*/  SHF.R.U32.HI R36, RZ, 0xb, R16 ;  /* 0x0000000bff247819 */ /* 0x000fc40000011610 */
[----:B------:R-:W-:Y:S02]  /*28e0*/  SHF.R.U32.HI R39, RZ, 0xc, R15 ;  /* 0x0000000cff277819 */ /* 0x000fe4000001160f */
[----:B------:R-:W-:Y:S02]  /*28f0*/  LOP3.LUT R37, R38, 0x80008, R37, 0xf8, !PT ;  /* 0x0008000826257812 */ /* 0x000fe400078ef825 */
[----:B------:R-:W-:Y:S02]  /*2900*/  LOP3.LUT R36, R21, 0x100010, R36, 0xf8, !PT ;  /* 0x0010001015247812 */ /* 0x000fe400078ef824 */
[----:B------:R-:W-:Y:S02]  /*2910*/  SHF.R.U32.HI R38, RZ, 0xb, R18 ;  /* 0x0000000bff267819 */ /* 0x000fe40000011612 */
[----:B------:R-:W-:Y:S02]  /*2920*/  SHF.R.U32.HI R22, RZ, 0xc, R13 ;  /* 0x0000000cff167819 */ /* 0x000fe4000001160d */
[----:B------:R-:W-:-:S02]  /*2930*/  LOP3.LUT R40, R40, 0x80008, R39, 0xf8, !PT ;  /* 0x0008000828287812 */ /* 0x000fc400078ef827 */
[----:B------:R-:W-:Y:S02]  /*2940*/  SHF.R.U32.HI R21, RZ, 0xb, R19 ;  /* 0x0000000bff157819 */ /* 0x000fe40000011613 */
[----:B------:R-:W-:Y:S02]  /*2950*/  LOP3.LUT R20, R24, 0x3e003e0, RZ, 0xc0, !PT ;  /* 0x03e003e018147812 */ /* 0x000fe400078ec0ff */
[----:B------:R-:W-:Y:S02]  /*2960*/  LOP3.LUT R38, R37, 0x100010, R38, 0xf8, !PT ;  /* 0x0010001025267812 */ /* 0x000fe400078ef826 */
[----:B------:R-:W-:Y:S02]  /*2970*/  LOP3.LUT R22, R23, 0x80008, R22, 0xf8, !PT ;  /* 0x0008000817167812 */ /* 0x000fe400078ef816 */
[----:B------:R-:W-:Y:S02]  /*2980*/  LOP3.LUT R37, R40, 0x100010, R21, 0xf8, !PT ;  /* 0x0010001028257812 */ /* 0x000fe400078ef815 */
[----:B------:R-:W-:-:S02]  /*2990*/  @!P0 PRMT R2, R43, 0x7610, R2 ;  /* 0x000076102b028816 */ /* 0x000fc40000000002 */
[----:B------:R-:W-:Y:S02]  /*29a0*/  LOP3.LUT R23, R26, 0x3e003e0, RZ, 0xc0, !PT ;  /* 0x03e003e01a177812 */ /* 0x000fe400078ec0ff */
[----:B------:R-:W-:Y:S02]  /*29b0*/  LOP3.LUT R21, R20, 0x64006400, RZ, 0xfc, !PT ;  /* 0x6400640014157812 */ /* 0x000fe400078efcff */
[----:B------:R-:W-:Y:S02]  /*29c0*/  SHF.R.U32.HI R39, RZ, 0xb, R17 ;  /* 0x0000000bff277819 */ /* 0x000fe40000011611 */
[----:B------:R-:W-:Y:S02]  /*29d0*/  LOP3.LUT R20, R4, 0x3e003e0, RZ, 0xc0, !PT ;  /* 0x03e003e004147812 */ /* 0x000fe400078ec0ff */
[----:B------:R-:W-:Y:S02]  /*29e0*/  @!P0 PRMT R2, R2, 0x7610, R43 ;  /* 0x0000761002028816 */ /* 0x000fe4000000002b */
[----:B------:R-:W-:-:S02]  /*29f0*/  LOP3.LUT R45, R23, 0x64006400, RZ, 0xfc, !PT ;  /* 0x64006400172d7812 */ /* 0x000fc400078efcff */
[----:B------:R-:W-:Y:S02]  /*2a00*/  LOP3.LUT R39, R22, 0x100010, R39, 0xf8, !PT ;  /* 0x0010001016277812 */ /* 0x000fe400078ef827 */
        /* <DEDUP_REMOVED lines=14> */
[----:B------:R-:W-:Y:S01]  /*2af0*/  @!P0 PRMT R0, R42, 0x7610, R0 ;  /* 0x000076102a008816 */ /* 0x000fe20000000000 */
        /* <DEDUP_REMOVED lines=8> */
[----:B------:R-:W-:Y:S02]  /*2b80*/  @!P0 PRMT R0, R0, 0x7610, R42 ;  /* 0x0000761000008816 */ /* 0x000fe4000000002a */
        /* <DEDUP_REMOVED lines=20> */
[----:B------:R-:W-:-:S02]  /*2cd0*/  HFMA2 R40, R43, R48.H0_H0, -48, -48 ;  /* 0xd200d2002b287431 */ /* 0x000fc40000040030 */
[-C--:B------:R-:W-:Y:S02]  /*2ce0*/  HFMA2 R42, R47, R48.reuse.H0_H0, -48, -48 ;  /* 0xd200d2002f2a7431 */ /* 0x080fe40000040030 */
[-C--:B------:R-:W-:Y:S01]  /*2cf0*/  HFMA2 R44, R45, R48.reuse.H0_H0, -48, -48 ;  /* 0xd200d2002d2c7431 */ /* 0x080fe20000040030 */
[----:B------:R-:W-:Y:S01]  /*2d00*/  ISETP.GE.AND P0, PT, R41, UR5, PT ;  /* 0x0000000529007c0c */ /* 0x000fe2000bf06270 */
[-C--:B------:R-:W-:Y:S02]  /*2d10*/  HFMA2 R59, R59, R48.reuse.H0_H0, -48, -48 ;  /* 0xd200d2003b3b7431 */ /* 0x080fe40000040030 */
[-C--:B------:R-:W-:Y:S02]  /*2d20*/  HFMA2 R57, R57, R48.reuse.H0_H0, -48, -48 ;  /* 0xd200d20039397431 */ /* 0x080fe40000040030 */
[-C--:B------:R-:W-:Y:S02]  /*2d30*/  HFMA2 R55, R55, R48.reuse.H0_H0, -48, -48 ;  /* 0xd200d20037377431 */ /* 0x080fe40000040030 */
[----:B------:R-:W-:-:S02]  /*2d40*/  HFMA2 R49, R49, R48.H0_H0, -48, -48 ;  /* 0xd200d20031317431 */ /* 0x000fc40000040030 */
[-C--:B------:R-:W-:Y:S02]  /*2d50*/  HFMA2 R51, R51, R48.reuse.H0_H0, -48, -48 ;  /* 0xd200d20033337431 */ /* 0x080fe40000040030 */
[-C--:B------:R-:W-:Y:S02]  /*2d60*/  HFMA2 R43, R61, R48.reuse.H0_H0, -48, -48 ;  /* 0xd200d2003d2b7431 */ /* 0x080fe40000040030 */
[-C--:B------:R-:W-:Y:S02]  /*2d70*/  HFMA2 R45, R21, R48.reuse.H0_H0, -48, -48 ;  /* 0xd200d200152d7431 */ /* 0x080fe40000040030 */
[-C--:B------:R-:W-:Y:S02]  /*2d80*/  HFMA2 R46, R23, R48.reuse.H0_H0, -48, -48 ;  /* 0xd200d200172e7431 */ /* 0x080fe40000040030 */
[-C--:B------:R-:W-:Y:S02]  /*2d90*/  HFMA2 R47, R63, R48.reuse.H0_H0, -48, -48 ;  /* 0xd200d2003f2f7431 */ /* 0x080fe40000040030 */
[----:B------:R-:W-:Y:S01]  /*2da0*/  HFMA2 R48, R65, R48.H0_H0, -48, -48 ;  /* 0xd200d20041307431 */ /* 0x000fe20000040030 */
[----:B------:R-:W-:Y:S06]  /*2db0*/  @P2 BRA `(.L_x_3256) ;  /* 0x0000000c00802947 */ /* 0x000fec0003800000 */
[----:B------:R-:W0:Y:S01]  /*2dc0*/  LDS.128 R20, [UR4] ;  /* 0x00000004ff147984 */ /* 0x000e220008000c00 */
        /* <DEDUP_REMOVED lines=10> */
[----:B------:R-:W-:Y:S01]  /*2e70*/  SHF.R.U32.HI R24, RZ, 0xa, R24 ;  /* 0x0000000aff187819 */ /* 0x000fe20000011618 */
[----:B------:R-:W-:Y:S01]  /*2e80*/  HADD2 R67, R67, -1040, -1040 ;  /* 0xe410e41043437430 */ /* 0x000fe20000000000 */
[----:B------:R-:W-:Y:S01]  /*2e90*/  SHF.R.U32.HI R26, RZ, 0xa, R26 ;  /* 0x0000000aff1a7819 */ /* 0x000fe2000001161a */
[----:B------:R-:W-:Y:S01]  /*2ea0*/  HADD2 R63, R63, -1040, -1040 ;  /* 0xe410e4103f3f7430 */ /* 0x000fe20000000000 */
        /* <DEDUP_REMOVED lines=9> */
[----:B------:R-:W-:Y:S01]  /*2f40*/  LOP3.LUT R36, R36, 0x64006400, RZ, 0xfc, !PT ;  /* 0x6400640024247812 */ /* 0x000fe200078efcff */
[-C--:B0-----:R-:W-:Y:S01]  /*2f50*/  HFMA2.MMA R62, R65, R20.reuse, RZ ;  /* 0x00000014413e7235 */ /* 0x081fe200000000ff */
[-C--:B------:R-:W-:Y:S01]  /*2f60*/  HFMA2 R64, R67, R20.reuse, RZ.H0_H0 ;  /* 0x0000001443407231 */ /* 0x080fe200000400ff */
[----:B------:R-:W-:Y:S01]  /*2f70*/  HFMA2.MMA R61, R61, R20, RZ ;  /* 0x000000143d3d7235 */ /* 0x000fe200000000ff */
[----:B------:R-:W-:Y:S01]  /*2f80*/  HFMA2 R20, R63, R20, RZ.H0_H0 ;  /* 0x000000143f147231 */ /* 0x000fe200000400ff */
[----:B------:R-:W-:Y:S01]  /*2f90*/  LOP3.LUT R38, R38, 0x64006400, RZ, 0xfc, !PT ;  /* 0x6400640026267812 */ /* 0x000fe200078efcff */
[-C--:B------:R-:W-:Y:S01]  /*2fa0*/  HFMA2 R64, R59, R21.reuse, R64 ;  /* 0x000000153b407231 */ /* 0x080fe20000000040 */
[----:B------:R-:W-:Y:S01]  /*2fb0*/  LOP3.LUT R39, R39, 0x64006400, RZ, 0xfc, !PT ;  /* 0x6400640027277812 */ /* 0x000fe200078efcff */
[----:B------:R-:W-:Y:S01]  /*2fc0*/  HFMA2 R20, R57, R21, R20 ;  /* 0x0000001539147231 */ /* 0x000fe20000000014 */
[-C--:B------:R-:W-:Y:S01]  /*2fd0*/  HFMA2.MMA R62, R60, R21.reuse, R62 ;  /* 0x000000153c3e7235 */ /* 0x080fe2000000003e */
[----:B------:R-:W-:Y:S01]  /*2fe0*/  LOP3.LUT R57, R27, 0x64006400, RZ, 0xfc, !PT ;  /* 0x640064001b397812 */ /* 0x000fe200078efcff */
[----:B------:R-:W-:Y:S01]  /*2ff0*/  HFMA2.MMA R61, R58, R21, R61 ;  /* 0x000000153a3d7235 */ /* 0x000fe2000000003d */
[----:B------:R-:W-:Y:S01]  /*3000*/  HADD2 R21, R24, -1040, -1040 ;  /* 0xe410e41018157430 */ /* 0x000fe20000000000 */
[----:B------:R-:W-:Y:S01]  /*3010*/  LOP3.LUT R37, R37, 0x64006400, RZ, 0xfc, !PT ;  /* 0x6400640025257812 */ /* 0x000fe200078efcff */
[----:B------:R-:W-:-:S02]  /*3020*/  HADD2 R58, R26, -1040, -1040 ;  /* 0xe410e4101a3a7430 */ /* 0x000fc40000000000 */
[----:B------:R-:W-:Y:S02]  /*3030*/  HADD2 R36, R36, -1040, -1040 ;  /* 0xe410e41024247430 */ /* 0x000fe40000000000 */
[-C--:B------:R-:W-:Y:S01]  /*3040*/  HFMA2.MMA R62, R21, R22.reuse, R62 ;  /* 0x00000016153e7235 */ /* 0x080fe2000000003e */
[----:B------:R-:W-:Y:S01]  /*3050*/  HADD2 R21, R25, -1040, -1040 ;  /* 0xe410e41019157430 */ /* 0x000fe20000000000 */
[----:B------:R-:W-:Y:S01]  /*3060*/  HFMA2.MMA R59, R58, R22, R61 ;  /* 0x000000163a3b7235 */ /* 0x000fe2000000003d */
[----:B------:R-:W0:Y:S01]  /*3070*/  LDS.128 R24, [UR4+0x10] ;  /* 0x00001004ff187984 */ /* 0x000e220008000c00 */
[----:B------:R-:W-:Y:S01]  /*3080*/  HADD2 R61, R57, -1040, -1040 ;  /* 0xe410e410393d7430 */ /* 0x000fe20000000000 */
[----:B------:R-:W-:Y:S01]  /*3090*/  LOP3.LUT R57, R4, 0x1f001f, RZ, 0xc0, !PT ;  /* 0x001f001f04397812 */ /* 0x000fe200078ec0ff */
[-C--:B------:R-:W-:Y:S02]  /*30a0*/  HFMA2 R21, R21, R22.reuse, R64 ;  /* 0x0000001615157231 */ /* 0x080fe40000000040 */
[----:B------:R-:W-:Y:S01]  /*30b0*/  HFMA2 R20, R61, R22, R20 ;  /* 0x000000163d147231 */ /* 0x000fe20000000014 */
[----:B------:R-:W-:Y:S01]  /*30c0*/  LOP3.LUT R22, R5, 0x1f001f, RZ, 0xc0, !PT ;  /* 0x001f001f05167812 */ /* 0x000fe200078ec0ff */
[----:B------:R-:W-:Y:S01]  /*30d0*/  HADD2 R38, R38, -1040, -1040 ;  /* 0xe410e41026267430 */ /* 0x000fe20000000000 */
[----:B------:R-:W-:Y:S01]  /*30e0*/  LOP3.LUT R57, R57, 0x64006400, RZ, 0xfc, !PT ;  /* 0x6400640039397812 */ /* 0x000fe200078efcff */
[----:B------:R-:W-:Y:S01]  /*30f0*/  HADD2 R39, R39, -1040, -1040 ;  /* 0xe410e41027277430 */ /* 0x000fe20000000000 */
[----:B------:R-:W-:-:S03]  /*3100*/  LOP3.LUT R22, R22, 0x64006400, RZ, 0xfc, !PT ;  /* 0x6400640016167812 */ /* 0x000fc600078efcff */
[----:B------:R-:W-:Y:S02]  /*3110*/  HADD2 R57, R57, -1040, -1040 ;  /* 0xe410e41039397430 */ /* 0x000fe40000000000 */
[----:B------:R-:W-:Y:S01]  /*3120*/  HADD2 R58, R22, -1040, -1040 ;  /* 0xe410e410163a7430 */ /* 0x000fe20000000000 */
[----:B------:R-:W-:-:S03]  /*3130*/  LOP3.LUT R22, R6, 0x1f001f, RZ, 0xc0, !PT ;  /* 0x001f001f06167812 */ /* 0x000fc600078ec0ff */
[----:B------:R-:W-:Y:S01]  /*3140*/  HFMA2 R21, R58, R23, R21 ;  /* 0x000000173a157231 */ /* 0x000fe20000000015 */
[----:B------:R-:W-:Y:S01]  /*3150*/  LOP3.LUT R58, R22, 0x64006400, RZ, 0xfc, !PT ;  /* 0x64006400163a7812 */ /* 0x000fe200078efcff */
[-C--:B------:R-:W-:Y:S01]  /*3160*/  HFMA2.MMA R62, R57, R23.reuse, R62 ;  /* 0x00000017393e7235 */ /* 0x080fe2000000003e */
[----:B------:R-:W-:Y:S02]  /*3170*/  SHF.R.U32.HI R22, RZ, 0xa, R4 ;  /* 0x0000000aff167819 */ /* 0x000fe40000011604 */
[----:B------:R-:W-:Y:S01]  /*3180*/  LOP3.LUT R57, R7, 0x1f001f, RZ, 0xc0, !PT ;  /* 0x001f001f07397812 */ /* 0x000fe200078ec0ff */
[----:B------:R-:W-:Y:S01]  /*3190*/  HADD2 R4, R58, -1040, -1040 ;  /* 0xe410e4103a047430 */ /* 0x000fe20000000000 */
[----:B------:R-:W-:Y:S02]  /*31a0*/  SHF.R.U32.HI R58, RZ, 0xa, R6 ;  /* 0x0000000aff3a7819 */ /* 0x000fe40000011606 */
[----:B------:R-:W-:Y:S02]  /*31b0*/  LOP3.LUT R60, R57, 0x64006400, RZ, 0xfc, !PT ;  /* 0x64006400393c7812 */ /* 0x000fe400078efcff */
[----:B------:R-:W-:Y:S01]  /*31c0*/  LOP3.LUT R58, R58, 0x1f001f, RZ, 0xc0, !PT ;  /* 0x001f001f3a3a7812 */ /* 0x000fe200078ec0ff */
[----:B------:R-:W-:Y:S01]  /*31d0*/  HFMA2.MMA R59, R4, R23, R59 ;  /* 0x00000017043b7235 */ /* 0x000fe2000000003b */
[----:B------:R-:W-:Y:S01]  /*31e0*/  SHF.R.U32.HI R57, RZ, 0xa, R5 ;  /* 0x0000000aff397819 */ /* 0x000fe20000011605 */
[----:B------:R-:W-:Y:S01]  /*31f0*/  HADD2 R5, R60, -1040, -1040 ;  /* 0xe410e4103c057430 */ /* 0x000fe20000000000 */
[----:B------:R-:W-:-:S02]  /*3200*/  SHF.R.U32.HI R7, RZ, 0xa, R7 ;  /* 0x0000000aff077819 */ /* 0x000fc40000011607 */
[----:B------:R-:W-:Y:S01]  /*3210*/  LOP3.LUT R58, R58, 0x64006400, RZ, 0xfc, !PT ;  /* 0x640064003a3a7812 */ /* 0x000fe200078efcff */
[----:B------:R-:W-:Y:S01]  /*3220*/  HFMA2 R23, R5, R23, R20 ;  /* 0x0000001705177231 */ /* 0x000fe20000000014 */
[----:B------:R-:W-:Y:S02]  /*3230*/  LOP3.LUT R22, R22, 0x1f001f, RZ, 0xc0, !PT ;  /* 0x001f001f16167812 */ /* 0x000fe400078ec0ff */
[----:B------:R-:W-:Y:S01]  /*3240*/  LOP3.LUT R57, R57, 0x1f001f, RZ, 0xc0, !PT ;  /* 0x001f001f39397812 */ /* 0x000fe200078ec0ff */
[-C--:B0-----:R-:W-:Y:S01]  /*3250*/  HFMA2.MMA R54, R54, R24.reuse, R59 ;  /* 0x0000001836367235 */ /* 0x081fe2000000003b */
[----:B------:R-:W-:Y:S01]  /*3260*/  LOP3.LUT R7, R7, 0x1f001f, RZ, 0xc0, !PT ;  /* 0x001f001f07077812 */ /* 0x000fe200078ec0ff */
[-C--:B------:R-:W-:Y:S01]  /*3270*/  HFMA2 R21, R55, R24.reuse, R21 ;  /* 0x0000001837157231 */ /* 0x080fe20000000015 */
[----:B------:R-:W-:Y:S01]  /*3280*/  LOP3.LUT R22, R22, 0x64006400, RZ, 0xfc, !PT ;  /* 0x6400640016167812 */ /* 0x000fe200078efcff */
[----:B------:R-:W-:Y:S01]  /*3290*/  HADD2 R55, R58, -1040, -1040 ;  /* 0xe410e4103a377430 */ /* 0x000fe20000000000 */
        /* <DEDUP_REMOVED lines=8> */
[----:B------:R-:W-:Y:S01]  /*3320*/  LOP3.LUT R7, R7, 0x64006400, RZ, 0xfc, !PT ;  /* 0x6400640007077812 */ /* 0x000fe200078efcff */
[----:B------:R-:W-:Y:S01]  /*3330*/  HFMA2.MMA R54, R55, R25, R54 ;  /* 0x0000001937367235 */ /* 0x000fe20000000036 */
[----:B------:R-:W-:-:S02]  /*3340*/  LOP3.LUT R55, R4, 0x64006400, RZ, 0xfc, !PT ;  /* 0x6400640004377812 */ /* 0x000fc400078efcff */
[----:B------:R-:W-:Y:S01]  /*3350*/  LOP3.LUT R57, R5, 0x64006400, RZ, 0xfc, !PT ;  /* 0x6400640005397812 */ /* 0x000fe200078efcff */
[----:B------:R-:W-:Y:S01]  /*3360*/  HADD2 R24, R7, -1040, -1040 ;  /* 0xe410e41007187430 */ /* 0x000fe20000000000 */
[----:B------:R-:W-:Y:S01]  /*3370*/  LOP3.LUT R58, R6, 0x64006400, RZ, 0xfc, !PT ;  /* 0x64006400063a7812 */ /* 0x000fe200078efcff */
[----:B------:R-:W-:Y:S01]  /*3380*/  HFMA2.MMA R56, R53, R25, R56 ;  /* 0x0000001935387235 */ /* 0x000fe20000000038 */
[----:B------:R-:W0:Y:S01]  /*3390*/  LDS.128 R4, [UR4+0x20] ;  /* 0x00002004ff047984 */ /* 0x000e220008000c00 */
[----:B------:R-:W-:Y:S01]  /*33a0*/  SHF.R.U32.HI R20, RZ, 0xa, R10 ;  /* 0x0000000aff147819 */ /* 0x000fe2000001160a */
[----:B------:R-:W-:Y:S01]  /*33b0*/  HADD2 R55, R55, -1040, -1040 ;  /* 0xe410e41037377430 */ /* 0x000fe20000000000 */
[----:B------:R-:W-:Y:S01]  /*33c0*/  LOP3.LUT R10, R11, 0x1f001f, RZ, 0xc0, !PT ;  /* 0x001f001f0b0a7812 */ /* 0x000fe200078ec0ff */
[-C--:B------:R-:W-:Y:S01]  /*33d0*/  HFMA2 R53, R22, R25.reuse, R21 ;  /* 0x0000001916357231 */ /* 0x080fe20000000015 */
[----:B------:R-:W-:Y:S01]  /*33e0*/  SHF.R.U32.HI R8, RZ, 0xa, R8 ;  /* 0x0000000aff087819 */ /* 0x000fe20000011608 */
[----:B------:R-:W-:Y:S01]  /*33f0*/  HADD2 R60, R57, -1040, -1040 ;  /* 0xe410e410393c7430 */ /* 0x000fe20000000000 */
[----:B------:R-:W-:Y:S01]  /*3400*/  SHF.R.U32.HI R9, RZ, 0xa, R9 ;  /* 0x0000000aff097819 */ /* 0x000fe20000011609 */
[----:B------:R-:W-:Y:S01]  /*3410*/  HFMA2.MMA R59, R55, R26, R56 ;  /* 0x0000001a373b7235 */ /* 0x000fe20000000038 */
[----:B------:R-:W-:Y:S01]  /*3420*/  SHF.R.U32.HI R11, RZ, 0xa, R11 ;  /* 0x0000000aff0b7819 */ /* 0x000fe2000001160b */
[----:B------:R-:W-:Y:S01]  /*3430*/  HFMA2 R25, R24, R25, R23 ;  /* 0x0000001918197231 */ /* 0x000fe20000000017 */
[----:B------:R-:W-:Y:S01]  /*3440*/  LOP3.LUT R10, R10, 0x64006400, RZ, 0xfc, !PT ;  /* 0x640064000a0a7812 */ /* 0x000fe200078efcff */
[----:B------:R-:W-:Y:S01]  /*3450*/  HADD2 R57, R58, -1040, -1040 ;  /* 0xe410e4103a397430 */ /* 0x000fe20000000000 */
[----:B------:R-:W-:Y:S01]  /*3460*/  LOP3.LUT R8, R8, 0x1f001f, RZ, 0xc0, !PT ;  /* 0x001f001f08087812 */ /* 0x000fe200078ec0ff */
[-C--:B------:R-:W-:Y:S01]  /*3470*/  HFMA2 R58, R60, R26.reuse, R53 ;  /* 0x0000001a3c3a7231 */ /* 0x080fe20000000035 */
[----:B------:R-:W-:Y:S01]  /*3480*/  LOP3.LUT R9, R9, 0x1f001f, RZ, 0xc0, !PT ;  /* 0x001f001f09097812 */ /* 0x000fe200078ec0ff */
[----:B------:R-:W-:Y:S01]  /*3490*/  HADD2 R10, R10, -1040, -1040 ;  /* 0xe410e4100a0a7430 */ /* 0x000fe20000000000 */
[----:B------:R-:W-:Y:S01]  /*34a0*/  LOP3.LUT R11, R11, 0x1f001f, RZ, 0xc0, !PT ;  /* 0x001f001f0b0b7812 */ /* 0x000fe200078ec0ff */
[----:B------:R-:W-:Y:S01]  /*34b0*/  HFMA2.MMA R59, R49, R27, R59 ;  /* 0x0000001b313b7235 */ /* 0x000fe2000000003b */
[----:B------:R-:W-:Y:S01]  /*34c0*/  LOP3.LUT R8, R8, 0x64006400, RZ, 0xfc, !PT ;  /* 0x6400640008087812 */ /* 0x000fe200078efcff */
[----:B------:R-:W-:Y:S01]  /*34d0*/  HFMA2 R25, R10, R26, R25 ;  /* 0x0000001a0a197231 */ /* 0x000fe20000000019 */
[----:B------:R-:W-:Y:S01]  /*34e0*/  LOP3.LUT R9, R9, 0x64006400, RZ, 0xfc, !PT ;  /* 0x6400640009097812 */ /* 0x000fe200078efcff */
[----:B------:R-:W-:Y:S01]  /*34f0*/  HFMA2.MMA R57, R57, R26, R54 ;  /* 0x0000001a39397235 */ /* 0x000fe20000000036 */
[----:B------:R-:W-:Y:S01]  /*3500*/  LOP3.LUT R11, R11, 0x64006400, RZ, 0xfc, !PT ;  /* 0x640064000b0b7812 */ /* 0x000fe200078efcff */
[----:B------:R-:W-:Y:S01]  /*3510*/  HADD2 R8, R8, -1040, -1040 ;  /* 0xe410e41008087430 */ /* 0x000fe20000000000 */
[----:B------:R-:W-:Y:S01]  /*3520*/  LOP3.LUT R20, R20, 0x1f001f, RZ, 0xc0, !PT ;  /* 0x001f001f14147812 */ /* 0x000fe200078ec0ff */
[----:B------:R-:W-:Y:S01]  /*3530*/  HADD2 R9, R9, -1040, -1040 ;  /* 0xe410e41009097430 */ /* 0x000fe20000000000 */
[----:B------:R-:W-:Y:S01]  /*3540*/  LOP3.LUT R21, R12, 0x1f001f, RZ, 0xc0, !PT ;  /* 0x001f001f0c157812 */ /* 0x000fe200078ec0ff */
[----:B------:R-:W-:Y:S01]  /*3550*/  HADD2 R10, R11, -1040, -1040 ;  /* 0xe410e4100b0a7430 */ /* 0x000fe20000000000 */
[----:B------:R-:W-:Y:S01]  /*3560*/  LOP3.LUT R20, R20, 0x64006400, RZ, 0xfc, !PT ;  /* 0x6400640014147812 */ /* 0x000fe200078efcff */
[-C--:B------:R-:W-:Y:S01]  /*3570*/  HFMA2 R58, R50, R27.reuse, R58 ;  /* 0x0000001b323a7231 */ /* 0x080fe2000000003a */
[----:B------:R-:W-:Y:S01]  /*3580*/  HFMA2.MMA R57, R51, R27, R57 ;  /* 0x0000001b33397235 */ /* 0x000fe20000000039 */
[----:B------:R-:W-:Y:S01]  /*3590*/  HFMA2 R25, R52, R27, R25 ;  /* 0x0000001b34197231 */ /* 0x000fe20000000019 */
[----:B------:R-:W-:Y:S01]  /*35a0*/  LOP3.LUT R23, R14, 0x1f001f, RZ, 0xc0, !PT ;  /* 0x001f001f0e177812 */ /* 0x000fe200078ec0ff */
[----:B------:R-:W-:Y:S01]  /*35b0*/  HADD2 R20, R20, -1040, -1040 ;  /* 0xe410e41014147430 */ /* 0x000fe20000000000 */
[----:B------:R-:W-:-:S02]  /*35c0*/  LOP3.LUT R21, R21, 0x64006400, RZ, 0xfc, !PT ;  /* 0x6400640015157812 */ /* 0x000fc400078efcff */
[----:B------:R-:W-:Y:S02]  /*35d0*/  LOP3.LUT R23, R23, 0x64006400, RZ, 0xfc, !PT ;  /* 0x6400640017177812 */ /* 0x000fe400078efcff */
[----:B------:R-:W-:Y:S01]  /*35e0*/  SHF.R.U32.HI R12, RZ, 0xa, R12 ;  /* 0x0000000aff0c7819 */ /* 0x000fe2000001160c */
[-C--:B0-----:R-:W-:Y:S01]  /*35f0*/  HFMA2.MMA R59, R8, R4.reuse, R59 ;  /* 0x00000004083b7235 */ /* 0x081fe2000000003b */
[-C--:B------:R-:W-:Y:S01]  /*3600*/  HFMA2 R58, R9, R4.reuse, R58 ;  /* 0x00000004093a7231 */ /* 0x080fe2000000003a */
[----:B------:R-:W-:Y:S01]  /*3610*/  HFMA2.MMA R57, R20, R4, R57 ;  /* 0x0000000414397235 */ /* 0x000fe20000000039 */
[----:B------:R-:W-:Y:S01]  /*3620*/  HFMA2 R25, R10, R4, R25 ;  /* 0x000000040a197231 */ /* 0x000fe20000000019 */
[----:B------:R-:W-:Y:S01]  /*3630*/  LOP3.LUT R22, R13, 0x1f001f, RZ, 0xc0, !PT ;  /* 0x001f001f0d167812 */ /* 0x000fe200078ec0ff */
[----:B------:R-:W0:Y:S01]  /*3640*/  LDS.128 R8, [UR4+0x30] ;  /* 0x00003004ff087984 */ /* 0x000e220008000c00 */
[----:B------:R-:W-:Y:S01]  /*3650*/  HADD2 R4, R21, -1040, -1040 ;  /* 0xe410e41015047430 */ /* 0x000fe20000000000 */
[----:B------:R-:W-:Y:S01]  /*3660*/  LOP3.LUT R24, R15, 0x1f001f, RZ, 0xc0, !PT ;  /* 0x001f001f0f187812 */ /* 0x000fe200078ec0ff */
[----:B------:R-:W-:Y:S01]  /*3670*/  HADD2 R20, R23, -1040, -1040 ;  /* 0xe410e41017147430 */ /* 0x000fe20000000000 */
[----:B------:R-:W-:-:S02]  /*3680*/  SHF.R.U32.HI R14, RZ, 0xa, R14 ;  /* 0x0000000aff0e7819 */ /* 0x000fc4000001160e */
[----:B------:R-:W-:Y:S01]  /*3690*/  LOP3.LUT R12, R12, 0x1f001f, RZ, 0xc0, !PT ;  /* 0x001f001f0c0c7812 */ /* 0x000fe200078ec0ff */
[-C--:B------:R-:W-:Y:S01]  /*36a0*/  HFMA2.MMA R59, R4, R5.reuse, R59 ;  /* 0x00000005043b7235 */ /* 0x080fe2000000003b */
[----:B------:R-:W-:Y:S01]  /*36b0*/  LOP3.LUT R22, R22, 0x64006400, RZ, 0xfc, !PT ;  /* 0x6400640016167812 */ /* 0x000fe200078efcff */
[----:B------:R-:W-:Y:S01]  /*36c0*/  HFMA2.MMA R57, R20, R5, R57 ;  /* 0x0000000514397235 */ /* 0x000fe20000000039 */
[----:B------:R-:W-:Y:S02]  /*36d0*/  LOP3.LUT R24, R24, 0x64006400, RZ, 0xfc, !PT ;  /* 0x6400640018187812 */ /* 0x000fe400078efcff */
[----:B------:R-:W-:Y:S01]  /*36e0*/  SHF.R.U32.HI R15, RZ, 0xa, R15 ;  /* 0x0000000aff0f7819 */ /* 0x000fe2000001160f */
[----:B------:R-:W-:Y:S01]  /*36f0*/  HADD2 R21, R22, -1040, -1040 ;  /* 0xe410e41016157430 */ /* 0x000fe20000000000 */
[----:B------:R-:W-:Y:S01]  /*3700*/  LOP3.LUT R14, R14, 0x1f001f, RZ, 0xc0, !PT ;  /* 0x001f001f0e0e7812 */ /* 0x000fe200078ec0ff */
        /* <DEDUP_REMOVED lines=8> */
[----:B------:R-:W-:Y:S01]  /*3790*/  HFMA2 R25, R24, R5, R25 ;  /* 0x0000000518197231 */ /* 0x000fe20000000019 */
[----:B------:R-:W-:Y:S01]  /*37a0*/  SHF.R.U32.HI R13, RZ, 0xa, R13 ;  /* 0x0000000aff0d7819 */ /* 0x000fe2000001160d */
[----:B------:R-:W-:Y:S01]  /*37b0*/  HFMA2.MMA R57, R43, R6, R57 ;  /* 0x000000062b397235 */ /* 0x000fe20000000039 */
[----:B------:R-:W-:Y:S01]  /*37c0*/  LOP3.LUT R15, R15, 0x64006400, RZ, 0xfc, !PT ;  /* 0x640064000f0f7812 */ /* 0x000fe200078efcff */
[----:B------:R-:W-:Y:S01]  /*37d0*/  HADD2 R14, R14, -1040, -1040 ;  /* 0xe410e4100e0e7430 */ /* 0x000fe20000000000 */
[----:B------:R-:W-:Y:S01]  /*37e0*/  LOP3.LUT R55, R18, 0x1f001f, RZ, 0xc0, !PT ;  /* 0x001f001f12377812 */ /* 0x000fe200078ec0ff */
[-C--:B------:R-:W-:Y:S01]  /*37f0*/  HFMA2 R58, R42, R6.reuse, R58 ;  /* 0x000000062a3a7231 */ /* 0x080fe2000000003a */
[----:B------:R-:W-:Y:S01]  /*3800*/  LOP3.LUT R53, R53, 0x64006400, RZ, 0xfc, !PT ;  /* 0x6400640035357812 */ /* 0x000fe200078efcff */
[----:B------:R-:W-:Y:S01]  /*3810*/  HFMA2 R25, R44, R6, R25 ;  /* 0x000000062c197231 */ /* 0x000fe20000000019 */
[----:B------:R-:W-:Y:S01]  /*3820*/  LOP3.LUT R13, R13, 0x1f001f, RZ, 0xc0, !PT ;  /* 0x001f001f0d0d7812 */ /* 0x000fe200078ec0ff */
[-C--:B------:R-:W-:Y:S01]  /*3830*/  HFMA2.MMA R4, R4, R7.reuse, R59 ;  /* 0x0000000704047235 */ /* 0x080fe2000000003b */
[----:B------:R-:W-:Y:S01]  /*3840*/  HADD2 R6, R15, -1040, -1040 ;  /* 0xe410e4100f067430 */ /* 0x000fe20000000000 */
[----:B------:R-:W-:Y:S01]  /*3850*/  LOP3.LUT R55, R55, 0x64006400, RZ, 0xfc, !PT ;  /* 0x6400640037377812 */ /* 0x000fe200078efcff */
[----:B------:R-:W-:Y:S01]  /*3860*/  HADD2 R53, R53, -1040, -1040 ;  /* 0xe410e41035357430 */ /* 0x000fe20000000000 */
[----:B------:R-:W-:Y:S01]  /*3870*/  LOP3.LUT R54, R17, 0x1f001f, RZ, 0xc0, !PT ;  /* 0x001f001f11367812 */ /* 0x000fe200078ec0ff */
[----:B------:R-:W-:Y:S01]  /*3880*/  HFMA2.MMA R57, R14, R7, R57 ;  /* 0x000000070e397235 */ /* 0x000fe20000000039 */
[----:B------:R-:W-:Y:S01]  /*3890*/  LOP3.LUT R13, R13, 0x64006400, RZ, 0xfc, !PT ;  /* 0x640064000d0d7812 */ /* 0x000fe200078efcff */
[-C--:B------:R-:W-:Y:S01]  /*38a0*/  HFMA2 R25, R6, R7.reuse, R25 ;  /* 0x0000000706197231 */ /* 0x080fe20000000019 */
[----:B------:R-:W-:Y:S01]  /*38b0*/  SHF.R.U32.HI R16, RZ, 0xa, R16 ;  /* 0x0000000aff107819 */ /* 0x000fe20000011610 */
[----:B------:R-:W-:Y:S01]  /*38c0*/  HADD2 R6, R55, -1040, -1040 ;  /* 0xe410e41037067430 */ /* 0x000fe20000000000 */
[----:B------:R-:W-:Y:S01]  /*38d0*/  LOP3.LUT R54, R54, 0x64006400, RZ, 0xfc, !PT ;  /* 0x6400640036367812 */ /* 0x000fe200078efcff */
[----:B------:R-:W-:Y:S01]  /*38e0*/  HADD2 R13, R13, -1040, -1040 ;  /* 0xe410e4100d0d7430 */ /* 0x000fe20000000000 */
[----:B------:R-:W-:Y:S01]  /*38f0*/  SHF.R.U32.HI R18, RZ, 0xa, R18 ;  /* 0x0000000aff127819 */ /* 0x000fe20000011612 */
[-C--:B0-----:R-:W-:Y:S01]  /*3900*/  HFMA2.MMA R4, R53, R8.reuse, R4 ;  /* 0x0000000835047235 */ /* 0x081fe20000000004 */
[----:B------:R-:W-:Y:S01]  /*3910*/  LOP3.LUT R16, R16, 0x1f001f, RZ, 0xc0, !PT ;  /* 0x001f001f10107812 */ /* 0x000fe200078ec0ff */
[----:B------:R-:W-:Y:S01]  /*3920*/  HFMA2 R58, R13, R7, R58 ;  /* 0x000000070d3a7231 */ /* 0x000fe2000000003a */
[----:B------:R-:W-:Y:S01]  /*3930*/  HFMA2.MMA R57, R6, R8, R57 ;  /* 0x0000000806397235 */ /* 0x000fe20000000039 */
[----:B------:R-:W-:Y:S01]  /*3940*/  HADD2 R5, R54, -1040, -1040 ;  /* 0xe410e41036057430 */ /* 0x000fe20000000000 */
[----:B------:R-:W-:-:S02]  /*3950*/  LOP3.LUT R18, R18, 0x1f001f, RZ, 0xc0, !PT ;  /* 0x001f001f12127812 */ /* 0x000fc400078ec0ff */
[----:B------:R-:W-:Y:S01]  /*3960*/  LOP3.LUT R16, R16, 0x64006400, RZ, 0xfc, !PT ;  /* 0x6400640010107812 */ /* 0x000fe200078efcff */
[-C--:B------:R-:W-:Y:S01]  /*3970*/  HFMA2 R58, R5, R8.reuse, R58 ;  /* 0x00000008053a7231 */ /* 0x080fe2000000003a */
[----:B------:R-:W-:Y:S01]  /*3980*/  LOP3.LUT R56, R19, 0x1f001f, RZ, 0xc0, !PT ;  /* 0x001f001f13387812 */ /* 0x000fe200078ec0ff */
[-C--:B------:R-:W-:Y:S01]  /*3990*/  HFMA2.MMA R5, R45, R9.reuse, R4 ;  /* 0x000000092d057235 */ /* 0x080fe20000000004 */
[----:B------:R-:W-:Y:S01]  /*39a0*/  LOP3.LUT R18, R18, 0x64006400, RZ, 0xfc, !PT ;  /* 0x6400640012127812 */ /* 0x000fe200078efcff */
[----:B------:R-:W-:Y:S01]  /*39b0*/  HADD2 R16, R16, -1040, -1040 ;  /* 0xe410e41010107430 */ /* 0x000fe20000000000 */
[----:B------:R-:W-:Y:S01]  /*39c0*/  SHF.R.U32.HI R17, RZ, 0xa, R17 ;  /* 0x0000000aff117819 */ /* 0x000fe20000011611 */
[----:B------:R-:W-:Y:S01]  /*39d0*/  HFMA2.MMA R57, R47, R9, R57 ;  /* 0x000000092f397235 */ /* 0x000fe20000000039 */
[----:B------:R-:W-:Y:S01]  /*39e0*/  SHF.R.U32.HI R19, RZ, 0xa, R19 ;  /* 0x0000000aff137819 */ /* 0x000fe20000011613 */
[----:B------:R-:W-:Y:S01]  /*39f0*/  HADD2 R18, R18, -1040, -1040 ;  /* 0xe410e41012127430 */ /* 0x000fe20000000000 */
[----:B------:R-:W-:Y:S01]  /*3a00*/  LOP3.LUT R56, R56, 0x64006400, RZ, 0xfc, !PT ;  /* 0x6400640038387812 */ /* 0x000fe200078efcff */
[-C--:B------:R-:W-:Y:S01]  /*3a10*/  HFMA2.MMA R5, R16, R10.reuse, R5 ;  /* 0x0000000a10057235 */ /* 0x080fe20000000005 */
[----:B------:R-:W-:Y:S01]  /*3a20*/  LOP3.LUT R17, R17, 0x1f001f, RZ, 0xc0, !PT ;  /* 0x001f001f11117812 */ /* 0x000fe200078ec0ff */
[----:B------:R-:W-:Y:S01]  /*3a30*/  HFMA2 R58, R46, R9, R58 ;  /* 0x000000092e3a7231 */ /* 0x000fe2000000003a */
[----:B------:R-:W-:Y:S01]  /*3a40*/  LOP3.LUT R19, R19, 0x1f001f, RZ, 0xc0, !PT ;  /* 0x001f001f13137812 */ /* 0x000fe200078ec0ff */
[----:B------:R-:W-:Y:S01]  /*3a50*/  HADD2 R56, R56, -1040, -1040 ;  /* 0xe410e41038387430 */ /* 0x000fe20000000000 */
[----:B------:R-:W-:Y:S01]  /*3a60*/  LOP3.LUT R17, R17, 0x64006400, RZ, 0xfc, !PT ;  /* 0x6400640011117812 */ /* 0x000fe200078efcff */
[----:B------:R-:W-:Y:S01]  /*3a70*/  HFMA2.MMA R57, R18, R10, R57 ;  /* 0x0000000a12397235 */ /* 0x000fe20000000039 */
[----:B------:R-:W-:Y:S01]  /*3a80*/  LOP3.LUT R19, R19, 0x64006400, RZ, 0xfc, !PT ;  /* 0x6400640013137812 */ /* 0x000fe200078efcff */
[----:B------:R-:W-:Y:S01]  /*3a90*/  HFMA2 R25, R56, R8, R25 ;  /* 0x0000000838197231 */ /* 0x000fe20000000019 */
[----:B------:R-:W-:Y:S01]  /*3aa0*/  HFMA2.MMA R5, R36, R11, R5 ;  /* 0x0000000b24057235 */ /* 0x000fe20000000005 */
[----:B------:R-:W-:-:S02]  /*3ab0*/  HADD2 R17, R17, -1040, -1040 ;  /* 0xe410e41011117430 */ /* 0x000fc40000000000 */
[----:B------:R-:W-:Y:S02]  /*3ac0*/  HFMA2 R25, R48, R9, R25 ;  /* 0x0000000930197231 */ /* 0x000fe40000000019 */
[----:B------:R-:W-:Y:S01]  /*3ad0*/  HADD2 R4, R19, -1040, -1040 ;  /* 0xe410e41013047430 */ /* 0x000fe20000000000 */
[----:B------:R-:W-:Y:S01]  /*3ae0*/  HFMA2.MMA R57, R38, R11, R57 ;  /* 0x0000000b26397235 */ /* 0x000fe20000000039 */
[-C--:B------:R-:W-:Y:S02]  /*3af0*/  HFMA2 R58, R17, R10.reuse, R58 ;  /* 0x0000000a113a7231 */ /* 0x080fe4000000003a */
        /* <DEDUP_REMOVED lines=12> */
.L_x_3256:
[----:B------:R-:W-:Y:S01]  /*3bc0*/  ISETP.LT.AND P2, PT, R41, R28, PT ;  /* 0x0000001c2900720c */ /* 0x000fe20003f41270 */
[----:B------:R-:W-:Y:S01]  /*3bd0*/  IMAD.WIDE R34, R29, 0x4, R34 ;  /* 0x000000041d227825 */ /* 0x000fe200078e0222 */
[----:B------:R-:W-:-:S03]  /*3be0*/  UIADD3 UR4, UR4, 0x40, URZ ;  /* 0x0000004004047890 */ /* 0x000fc6000fffe03f */
[----:B------:R-:W-:Y:S02]  /*3bf0*/  IMAD.MOV.U32 R24, RZ, RZ, R34 ;  /* 0x000000ffff187224 */ /* 0x000fe400078e0022 */
[----:B------:R-:W-:Y:S02]  /*3c00*/  IMAD.MOV.U32 R25, RZ, RZ, R35 ;  /* 0x000000ffff197224 */ /* 0x000fe400078e0023 */
[----:B------:R-:W-:-:S04]  /*3c10*/  IMAD.MOV.U32 R20, RZ, RZ, R41 ;  /* 0x000000ffff147224 */ /* 0x000fc800078e0029 */
[----:B------:R-:W-:Y:S05]  /*3c20*/  @!P0 BRA P2, `(.L_x_3257) ;  /* 0xffffffe800608947 */ /* 0x000fea000103ffff */
.L_x_3255:
[----:B------:R-:W-:Y:S05]  /*3c30*/  @P1 EXIT ;  /* 0x000000000000194d */ /* 0x000fea0003800000 */
[----:B------:R-:W0:Y:S01]  /*3c40*/  S2R R0, SR_CTAID.X ;  /* 0x0000000000007919 */ /* 0x000e220000002500 */
[----:B------:R-:W1:Y:S01]  /*3c50*/  S2UR UR4, SR_CTAID.Y ;  /* 0x00000000000479c3 */ /* 0x000e620000002600 */
[----:B------:R-:W0:Y:S07]  /*3c60*/  S2R R5, SR_TID.X ;  /* 0x0000000000057919 */ /* 0x000e2e0000002100 */
[----:B------:R-:W2:Y:S01]  /*3c70*/  LDC.64 R2, c[0x0][0x230] ;  /* 0x00008c00ff027b82 */ /* 0x000ea20000000a00 */
[----:B0-----:R-:W-:-:S04]  /*3c80*/  IMAD R0, R0, 0x40, R5 ;  /* 0x0000004000007824 */ /* 0x001fc800078e0205 */
[----:B------:R-:W-:-:S04]  /*3c90*/  IMAD.SHL.U32 R0, R0, 0x4, RZ ;  /* 0x0000000400007824 */ /* 0x000fc800078e00ff */
[----:B-1----:R-:W-:-:S04]  /*3ca0*/  IMAD R5, R29, UR4, R0 ;  /* 0x000000041d057c24 */ /* 0x002fc8000f8e0200 */
        /* <DEDUP_REMOVED lines=8> */
.L_x_3261:
[----:B------:R-:W0:Y:S02]  /*3d30*/  LDS R2, [R0] ;  /* 0x0000000000027984 */ /* 0x000e240000000800 */
[----:B0-----:R-:W-:-:S06]  /*3d40*/  HADD2 R3, R2, R32 ;  /* 0x0000002002037230 */ /* 0x001fcc0000000000 */
[----:B------:R-:W0:Y:S02]  /*3d50*/  ATOMS.CAST.SPIN R3, [R0], R2, R3 ;  /* 0x000000020003738d */ /* 0x000e240001800003 */
[----:B0-----:R-:W-:-:S13]  /*3d60*/  ISETP.EQ.U32.AND P0, PT, R3, 0x1, PT ;  /* 0x000000010300780c */ /* 0x001fda0003f02070 */
[----:B------:R-:W-:Y:S05]  /*3d70*/  @!P0 BRA `(.L_x_3261) ;  /* 0xfffffffc00ec8947 */ /* 0x000fea000383ffff */
[----:B------:R-:W-:Y:S05]  /*3d80*/  BRA `(.L_x_3259) ;  /* 0x00000000000c7947 */ /* 0x000fea0003800000 */
.L_x_3260:
[----:B------:R-:W2:Y:S02]  /*3d90*/  LD.E R0, desc[UR6][R4.64] ;  /* 0x0000000604007980 */ /* 0x000ea4000c101900 */
[----:B--2---:R-:W-:-:S05]  /*3da0*/  IMAD.IADD R3, R32, 0x1, R0 ;  /* 0x0000000120037824 */ /* 0x004fca00078e0200 */
[----:B------:R0:W-:Y:S02]  /*3db0*/  ST.E desc[UR6][R4.64], R3 ;  /* 0x0000000304007985 */ /* 0x0001e4000c101906 */
.L_x_3259:
[----:B------:R-:W-:Y:S05]  /*3dc0*/  BSYNC B0 ;  /* 0x0000000000007941 */ /* 0x000fea0003800000 */
.L_x_3258:
[----:B------:R1:W-:Y:S02]  /*3dd0*/  ATOM.E.ADD.F16x2.RN.STRONG.GPU P0, RZ, desc[UR6][R4.64+0x4], R31 ;  /* 0x0000041f04ff79a2 */ /* 0x0003e4000810e1c6 */
[----:B-1----:R-:W-:Y:S05]  /*3de0*/  @P0 EXIT ;  /* 0x000000000000094d */ /* 0x002fea0003800000 */
[----:B------:R-:W1:Y:S02]  /*3df0*/  QSPC.E.S P0, RZ, [R4+0x4] ;  /* 0x0000040004ff73aa */ /* 0x000e640000000500 */
[----:B-1----:R-:W-:Y:S05]  /*3e00*/  @!P0 BRA `(.L_x_3262) ;  /* 0x0000000000208947 */ /* 0x002fea0003800000 */
[----:B------:R-:W-:-:S05]  /*3e10*/  IMAD.MOV.U32 R2, RZ, RZ, R4 ;  /* 0x000000ffff027224 */ /* 0x000fca00078e0004 */
[----:B------:R-:W-:-:S07]  /*3e20*/  MOV R0, R2 ;  /* 0x0000000200007202 */ /* 0x000fce0000000f00 */
.L_x_3263:
[----:B------:R-:W0:Y:S02]  /*3e30*/  LDS R2, [R0+0x4] ;  /* 0x0000040000027984 */ /* 0x000e240000000800 */
[----:B0-----:R-:W-:-:S10]  /*3e40*/  HFMA2.MMA R3, R2, 1, 1, R31 ;  /* 0x3c003c0002037835 */ /* 0x001fd4000000001f */
[----:B------:R-:W0:Y:S02]  /*3e50*/  ATOMS.CAST.SPIN R3, [R0+0x4], R2, R3 ;  /* 0x000004020003738d */ /* 0x000e240001800003 */
[----:B0-----:R-:W-:-:S13]  /*3e60*/  ISETP.EQ.U32.AND P0, PT, R3, 0x1, PT ;  /* 0x000000010300780c */ /* 0x001fda0003f02070 */
[----:B------:R-:W-:Y:S05]  /*3e70*/  @!P0 BRA `(.L_x_3263) ;  /* 0xfffffffc00ec8947 */ /* 0x000fea000383ffff */
[----:B------:R-:W-:Y:S05]  /*3e80*/  EXIT ;  /* 0x000000000000794d */ /* 0x000fea0003800000 */
.L_x_3262:
[----:B------:R-:W0:Y:S02]  /*3e90*/  LD.E R0, desc[UR6][R4.64+0x4] ;  /* 0x0000040604007980 */ /* 0x000e24000c101900 */
[----:B0-----:R-:W-:-:S05]  /*3ea0*/  IMAD.IADD R3, R31, 0x1, R0 ;  /* 0x000000011f037824 */ /* 0x001fca00078e0200 */
[----:B------:R-:W-:Y:S01]  /*3eb0*/  ST.E desc[UR6][R4.64+0x4], R3 ;  /* 0x0000040304007985 */ /* 0x000fe2000c101906 */
[----:B------:R-:W-:Y:S05]  /*3ec0*/  EXIT ;  /* 0x000000000000794d */ /* 0x000fea0003800000 */
.L_x_3264:
        /* <DEDUP_REMOVED lines=11> */
.L_x_3721:


//--------------------- .text._Z23gemm_half_q_half_kernelILi1ELi16ELb1ELb0ELi64EEvPK6__halfPKjS4_S2_PS0_iiiiPKtS7_iiiiiibS2_i --------------------------
	.section	.text._Z23gemm_half_q_half_kernelILi1ELi16ELb1ELb0ELi64EEvPK6__halfPKjS4_S2_PS0_iiiiPKtS7_iiiiiibS2_i,"ax",@progbits
	.align	128
        .global         _Z23gemm_half_q_half_kernelILi1ELi16ELb1ELb0ELi64EEvPK6__halfPKjS4_S2_PS0_iiiiPKtS7_iiiiiibS2_i
        .type           _Z23gemm_half_q_half_kernelILi1ELi16ELb1ELb0ELi64EEvPK6__halfPKjS4_S2_PS0_iiiiPKtS7_iiiiiibS2_i,@function
        .size           _Z23gemm_half_q_half_kernelILi1ELi16ELb1ELb0ELi64EEvPK6__halfPKjS4_S2_PS0_iiiiPKtS7_iiiiiibS2_i,(.L_x_3722 - _Z23gemm_half_q_half_kernelILi1ELi16ELb1ELb0ELi64EEvPK6__halfPKjS4_S2_PS0_iiiiPKtS7_iiiiiibS2_i)
        .other          _Z23gemm_half_q_half_kernelILi1ELi16ELb1ELb0ELi64EEvPK6__halfPKjS4_S2_PS0_iiiiPKtS7_iiiiiibS2_i,@"STO_CUDA_ENTRY STV_DEFAULT"
_Z23gemm_half_q_half_kernelILi1ELi16ELb1ELb0ELi64EEvPK6__halfPKjS4_S2_PS0_iiiiPKtS7_iiiiiibS2_i:
.text._Z23gemm_half_q_half_kernelILi1ELi16ELb1ELb0ELi64EEvPK6__halfPKjS4_S2_PS0_iiiiPKtS7_iiiiiibS2_i:
        /* <DEDUP_REMOVED lines=48> */
.L_x_3266:
[----:B------:R-:W-:Y:S05]  /*0300*/  BSYNC B0 ;  /* 0x0000000000007941 */ /* 0x000fea0003800000 */
.L_x_3265:
[----:B------:R-:W-:Y:S01]  /*0310*/  ULDC UR4, c[0x0][0x23c] ;  /* 0x00008f0000047ab9 */ /* 0x000fe20000000800 */
[----:B------:R-:W-:Y:S02]  /*0320*/  IMAD.SHL.U32 R8, R8, 0x4, RZ ;  /* 0x0000000408087824 */ /* 0x000fe400078e00ff */
[----:B------:R-:W-:-:S05]  /*0330*/  IMAD.U32 R35, RZ, RZ, UR4 ;  /* 0x00000004ff237e24 */ /* 0x000fca000f8e00ff */
[----:B------:R-:W-:-:S13]  /*0340*/  ISETP.GE.AND P0, PT, R8, R35, PT ;  /* 0x000000230800720c */ /* 0x000fda0003f06270 */
[----:B------:R-:W-:Y:S05]  /*0350*/  @P0 EXIT ;  /* 0x000000000000094d */ /* 0x000fea0003800000 */
[----:B0-----:R-:W0:Y:S08]  /*0360*/  LDC.U8 R2, c[0x0][0x270] ;  /* 0x00009c00ff027b82 */ /* 0x001e300000000000 */
[----:B------:R-:W1:Y:S08]  /*0370*/  LDC R11, c[0x0][0x25c] ;  /* 0x00009700ff0b7b82 */ /* 0x000e700000000800 */
[----:B------:R-:W2:Y:S01]  /*0380*/  LDC R9, c[0x0][0x264] ;  /* 0x00009900ff097b82 */ /* 0x000ea20000000800 */
[----:B0-----:R-:W-:-:S04]  /*0390*/  PRMT R2, R2, 0x8880, RZ ;  /* 0x0000888002027816 */ /* 0x001fc800000000ff */
[----:B------:R-:W-:-:S03]  /*03a0*/  ISETP.NE.AND P0, PT, R2, RZ, PT ;  /* 0x000000ff0200720c */ /* 0x000fc60003f05270 */
[----:B------:R-:W0:Y:S01]  /*03b0*/  LDC.64 R2, c[0x0][0x248] ;  /* 0x00009200ff027b82 */ /* 0x000e220000000a00 */
        /* <DEDUP_REMOVED lines=8> */
[----:B0-----:R-:W-:Y:S01]  /*0440*/  IMAD.WIDE R6, R7, 0x2, R2 ;  /* 0x0000000207067825 */ /* 0x001fe200078e0202 */
[----:B------:R-:W-:Y:S06]  /*0450*/  BAR.SYNC.DEFER_BLOCKING 0x0 ;  /* 0x0000000000007b1d */ /* 0x000fec0000010000 */
[----:B-12---:R-:W-:Y:S05]  /*0460*/  @P0 BRA `(.L_x_3267) ;  /* 0x0000000000d00947 */ /* 0x006fea0003800000 */
[----:B------:R0:W5:Y:S01]  /*0470*/  LDG.E.U16.CONSTANT R10, desc[UR6][R6.64] ;  /* 0x00000006060a7981 */ /* 0x000162000c1e9500 */
[----:B---3--:R-:W1:Y:S01]  /*0480*/  LDC.64 R4, c[0x0][0x220] ;  /* 0x00008800ff047b82 */ /* 0x008e620000000a00 */
[----:B------:R-:W-:Y:S01]  /*0490*/  SHF.R.S32.HI R13, RZ, 0x1f, R8 ;  /* 0x0000001fff0d7819 */ /* 0x000fe20000011408 */
[----:B------:R-:W-:Y:S02]  /*04a0*/  IMAD.SHL.U32 R12, R8, 0x4, RZ ;  /* 0x00000004080c7824 */ /* 0x000fe400078e00ff */
[----:B------:R-:W-:Y:S01]  /*04b0*/  IMAD.MOV.U32 R20, RZ, RZ, RZ ;  /* 0x000000ffff147224 */ /* 0x000fe200078e00ff */
[----:B------:R-:W-:Y:S01]  /*04c0*/  LEA.HI R13, R13, R8, RZ, 0x3 ;  /* 0x000000080d0d7211 */ /* 0x000fe200078f18ff */
[----:B------:R-:W-:Y:S01]  /*04d0*/  IMAD.MOV.U32 R22, RZ, RZ, R34 ;  /* 0x000000ffff167224 */ /* 0x000fe200078e0022 */
[----:B------:R-:W-:Y:S02]  /*04e0*/  LOP3.LUT R18, R12, 0x10, RZ, 0xc0, !PT ;  /* 0x000000100c127812 */ /* 0x000fe400078ec0ff */
[----:B0-----:R-:W-:-:S07]  /*04f0*/  SHF.R.S32.HI R19, RZ, 0x3, R13 ;  /* 0x00000003ff137819 */ /* 0x001fce000001140d */
.L_x_3268:
[----:B-----5:R-:W-:Y:S01]  /*0500*/  IMAD.IADD R16, R10, 0x1, R20 ;  /* 0x000000010a107824 */ /* 0x020fe200078e0214 */
[----:B0-----:R-:W0:Y:S03]  /*0510*/  LDC.64 R14, c[0x0][0x228] ;  /* 0x00008a00ff0e7b82 */ /* 0x001e260000000a00 */
[----:B------:R-:W-:-:S05]  /*0520*/  IMAD R12, R16, R35, RZ ;  /* 0x00000023100c7224 */ /* 0x000fca00078e02ff */
[----:B------:R-:W-:-:S04]  /*0530*/  SHF.R.S32.HI R13, RZ, 0x1f, R12 ;  /* 0x0000001fff0d7819 */ /* 0x000fc8000001140c */
[----:B------:R-:W-:-:S04]  /*0540*/  LEA.HI R12, R13, R12, RZ, 0x3 ;  /* 0x0000000c0d0c7211 */ /* 0x000fc800078f18ff */
[----:B------:R-:W-:-:S05]  /*0550*/  LEA.HI.SX32 R13, R12, R19, 0x1d ;  /* 0x000000130c0d7211 */ /* 0x000fca00078feaff */
[----:B-1----:R-:W-:-:S06]  /*0560*/  IMAD.WIDE R12, R13, 0x4, R4 ;  /* 0x000000040d0c7825 */ /* 0x002fcc00078e0204 */
[----:B------:R-:W2:Y:S01]  /*0570*/  LDG.E.CONSTANT R13, desc[UR6][R12.64] ;  /* 0x000000060c0d7981 */ /* 0x000ea2000c1e9900 */
[----:B0-----:R-:W-:Y:S01]  /*0580*/  IMAD.WIDE R14, R16, 0x2, R14 ;  /* 0x00000002100e7825 */ /* 0x001fe200078e020e */
[----:B------:R-:W-:-:S05]  /*0590*/  LEA R17, R22, 0x1, 0x1 ;  /* 0x0000000116117811 */ /* 0x000fca00078e08ff */
[----:B------:R0:W3:Y:S01]  /*05a0*/  LDG.E.U16.CONSTANT R14, desc[UR6][R14.64] ;  /* 0x000000060e0e7981 */ /* 0x0000e2000c1e9500 */
[----:B------:R-:W-:-:S06]  /*05b0*/  IMAD.WIDE R16, R17, 0x2, R2 ;  /* 0x0000000211107825 */ /* 0x000fcc00078e0202 */
        /* <DEDUP_REMOVED lines=25> */
[----:B---3--:R-:W-:-:S04]  /*0750*/  HMUL2 R12, R23, R14.H0_H0 ;  /* 0x2000000e170c7232 */ /* 0x008fc80000000000 */
[----:B------:R-:W-:Y:S02]  /*0760*/  HMUL2 R13, R13, R14.H0_H0 ;  /* 0x2000000e0d0d7232 */ /* 0x000fe40000000000 */
[C---:B------:R-:W-:Y:S02]  /*0770*/  IMAD R14, R20.reuse, 0x8, R1 ;  /* 0x00000008140e7824 */ /* 0x040fe400078e0201 */
[----:B------:R-:W-:-:S03]  /*0780*/  VIADD R20, R20, 0x1 ;  /* 0x0000000114147836 */ /* 0x000fc60000000000 */
[----:B------:R0:W-:Y:S01]  /*0790*/  STL.64 [R14], R12 ;  /* 0x0000000c0e007387 */ /* 0x0001e20000100a00 */
[----:B------:R-:W-:Y:S05]  /*07a0*/  @!P2 BRA `(.L_x_3268) ;  /* 0xfffffffc0054a947 */ /* 0x000fea000383ffff */
.L_x_3267:
        /* <DEDUP_REMOVED lines=12> */
.L_x_3269:
        /* <DEDUP_REMOVED lines=8> */
.L_x_3270:
        /* <DEDUP_REMOVED lines=12> */
.L_x_3271:
        /* <DEDUP_REMOVED lines=8> */
.L_x_3272:
        /* <DEDUP_REMOVED lines=11> */
.L_x_3273:
[C---:B------:R-:W-:Y:S02]  /*0ae0*/  VIMNMX R10, R34.reuse, UR4, PT ;  /* 0x00000004220a7c48 */ /* 0x040fe4000bfe0100 */
[----:B------:R-:W-:Y:S02]  /*0af0*/  ISETP.GE.OR P0, PT, R34, UR5, P0 ;  /* 0x0000000522007c0c */ /* 0x000fe40008706670 */
[----:B------:R-:W-:Y:S02]  /*0b00*/  SHF.R.S32.HI R11, RZ, 0x1f, R10 ;  /* 0x0000001fff0b7819 */ /* 0x000fe4000001140a */
[----:B------:R-:W-:Y:S02]  /*0b10*/  PRMT R32, RZ, 0x5410, RZ ;  /* 0x00005410ff207816 */ /* 0x000fe400000000ff */
[----:B------:R-:W-:Y:S02]  /*0b20*/  LEA.HI R11, R11, R10, RZ, 0x5 ;  /* 0x0000000a0b0b7211 */ /* 0x000fe400078f28ff */
[----:B------:R-:W-:-:S02]  /*0b30*/  PRMT R31, RZ, 0x5410, RZ ;  /* 0x00005410ff1f7816 */ /* 0x000fc400000000ff */
[----:B------:R-:W-:-:S05]  /*0b40*/  SHF.R.S32.HI R10, RZ, 0x5, R11 ;  /* 0x00000005ff0a7819 */ /* 0x000fca000001140b */
[----:B------:R-:W-:-:S05]  /*0b50*/  IMAD R3, R10, 0x8, R3 ;  /* 0x000000080a037824 */ /* 0x000fca00078e0203 */
[----:B------:R-:W-:-:S04]  /*0b60*/  IADD3 R2, R5, R3, R2 ;  /* 0x0000000305027210 */ /* 0x000fc80007ffe002 */
[----:B------:R-:W-:-:S05]  /*0b70*/  IADD3 R2, R9, R2, R4 ;  /* 0x0000000209027210 */ /* 0x000fca0007ffe004 */
[----:B------:R-:W-:Y:S01]  /*0b80*/  IMAD R3, R2, R35, RZ ;  /* 0x0000002302037224 */ /* 0x000fe200078e02ff */
[----:B------:R-:W-:-:S04]  /*0b90*/  SHF.R.S32.HI R2, RZ, 0x1f, R8 ;  /* 0x0000001fff027819 */ /* 0x000fc80000011408 */
[----:B------:R-:W-:-:S04]  /*0ba0*/  IADD3 R5, P2, R8, R3, RZ ;  /* 0x0000000308057210 */ /* 0x000fc80007f5e0ff */
[----:B------:R-:W-:Y:S01]  /*0bb0*/  LEA.HI.X.SX32 R10, R3, R2, 0x1, P2 ;  /* 0x00000002030a7211 */ /* 0x000fe200010f0eff */
[----:B------:R-:W-:Y:S08]  /*0bc0*/  @P0 BRA `(.L_x_3274) ;  /* 0x0000001400d40947 */ /* 0x000ff00003800000 */
[----:B------:R-:W2:Y:S04]  /*0bd0*/  LDL.64 R8, [R1] ;  /* 0x0000000001087983 */ /* 0x000ea80000100a00 */
[----:B------:R-:W3:Y:S01]  /*0be0*/  LDG.E.U16.CONSTANT R2, desc[UR6][R6.64+0x2] ;  /* 0x0000020606027981 */ /* 0x000ee2000c1e9500 */
[----:B------:R-:W1:Y:S01]  /*0bf0*/  S2UR UR5, SR_CgaCtaId ;  /* 0x00000000000579c3 */ /* 0x000e620000008800 */
[----:B------:R-:W-:Y:S01]  /*0c00*/  ULDC.64 UR10, c[0x0][0x218] ;  /* 0x00008600000a7ab9 */ /* 0x000fe20000000a00 */
[----:B------:R-:W-:Y:S01]  /*0c10*/  PRMT R0, R0, 0x9910, RZ ;  /* 0x0000991000007816 */ /* 0x000fe200000000ff */
[----:B------:R-:W-:Y:S01]  /*0c20*/  UMOV UR4, 0x400 ;  /* 0x0000040000047882 */ /* 0x000fe20000000000 */
[----:B------:R-:W-:Y:S01]  /*0c30*/  LEA R4, P2, R5, UR10, 0x2 ;  /* 0x0000000a05047c11 */ /* 0x000fe2000f8410ff */
[----:B------:R-:W-:Y:S01]  /*0c40*/  IMAD.MOV.U32 R30, RZ, RZ, RZ ;  /* 0x000000ffff1e7224 */ /* 0x000fe200078e00ff */
[----:B------:R-:W-:-:S02]  /*0c50*/  ISETP.NE.AND P0, PT, R0, RZ, PT ;  /* 0x000000ff0000720c */ /* 0x000fc40003f05270 */
[----:B------:R-:W-:Y:S02]  /*0c60*/  LEA.HI.X R5, R5, UR11, R10, 0x2, P2 ;  /* 0x0000000b05057c11 */ /* 0x000fe400090f140a */
[----:B------:R-:W-:Y:S02]  /*0c70*/  PRMT R31, RZ, 0x5410, RZ ;  /* 0x00005410ff1f7816 */ /* 0x000fe400000000ff */
[----:B------:R-:W-:Y:S01]  /*0c80*/  PRMT R32, RZ, 0x5410, RZ ;  /* 0x00005410ff207816 */ /* 0x000fe200000000ff */
[----:B-1----:R-:W-:-:S03]  /*0c90*/  ULEA UR4, UR5, UR4, 0x18 ;  /* 0x0000000405047291 */ /* 0x002fc6000f8ec03f */
[----:B------:R-:W-:Y:S01]  /*0ca0*/  ULDC UR5, c[0x0][0x260] ;  /* 0x0000980000057ab9 */ /* 0x000fe20000000800 */
[----:B--2---:R-:W-:Y:S02]  /*0cb0*/  PRMT R0, R8, 0x7610, R8 ;  /* 0x0000761008007816 */ /* 0x004fe40000000008 */
[----:B------:R-:W-:Y:S01]  /*0cc0*/  PRMT R28, R9, 0x7610, R9 ;  /* 0x00007610091c7816 */ /* 0x000fe20000000009 */
[----:B---3--:R-:W-:-:S07]  /*0cd0*/  IMAD.IADD R33, R34, 0x1, R2 ;  /* 0x0000000122217824 */ /* 0x008fce00078e0202 */
.L_x_3276:
[C---:B------:R-:W-:Y:S01]  /*0ce0*/  ISETP.NE.AND P2, PT, R34.reuse, R33, PT ;  /* 0x000000212200720c */ /* 0x040fe20003f45270 */
[----:B------:R-:W1:Y:S01]  /*0cf0*/  LDC R35, c[0x0][0x23c] ;  /* 0x00008f00ff237b82 */ /* 0x000e620000000800 */
[----:B------:R-:W2:Y:S11]  /*0d00*/  LDG.E.128.CONSTANT R24, desc[UR6][R4.64] ;  /* 0x0000000604187981 */ /* 0x000eb6000c1e9d00 */
[----:B------:R-:W3:Y:S01]  /*0d10*/  @!P2 LDC.64 R20, c[0x0][0x248] ;  /* 0x00009200ff14ab82 */ /* 0x000ee20000000a00 */
[----:B------:R-:W-:-:S02]  /*0d20*/  @!P2 IMAD.SHL.U32 R3, R34, 0x2, RZ ;  /* 0x000000022203a824 */ /* 0x000fc400078e00ff */
[----:B------:R-:W-:-:S04]  /*0d30*/  @!P2 VIADD R30, R30, 0x1 ;  /* 0x000000011e1ea836 */ /* 0x000fc80000000000 */
[----:B------:R-:W-:Y:S02]  /*0d40*/  @!P2 IMAD R40, R30, 0x8, R1 ;  /* 0x000000081e28a824 */ /* 0x000fe400078e0201 */
[----:B-1----:R-:W-:-:S04]  /*0d50*/  IMAD.WIDE R22, R35, 0x4, R4 ;  /* 0x0000000423167825 */ /* 0x002fc800078e0204 */
[----:B------:R-:W4:Y:S04]  /*0d60*/  @!P2 LDL.64 R40, [R40] ;  /* 0x000000002828a983 */ /* 0x000f280000100a00 */
[----:B0-----:R-:W5:Y:S01]  /*0d70*/  LDG.E.128.CONSTANT R12, desc[UR6][R22.64] ;  /* 0x00000006160c7981 */ /* 0x001f62000c1e9d00 */
[----:B---3--:R-:W-:-:S06]  /*0d80*/  @!P2 IMAD.WIDE R20, R3, 0x2, R20 ;  /* 0x000000020314a825 */ /* 0x008fcc00078e0214 */
[----:B------:R2:W3:Y:S01]  /*0d90*/  @!P2 LDG.E.U16.CONSTANT R21, desc[UR6][R20.64+0x2] ;  /* 0x000002061415a981 */ /* 0x0004e2000c1e9500 */
[----:B------:R-:W-:-:S05]  /*0da0*/  IMAD.WIDE R36, R35, 0x4, R22 ;  /* 0x0000000423247825 */ /* 0x000fca00078e0216 */
[----:B------:R0:W4:Y:S01]  /*0db0*/  LDG.E.128.CONSTANT R16, desc[UR6][R36.64] ;  /* 0x0000000624107981 */ /* 0x000122000c1e9d00 */
[----:B------:R-:W-:-:S05]  /*0dc0*/  IMAD.WIDE R38, R35, 0x4, R36 ;  /* 0x0000000423267825 */ /* 0x000fca00078e0224 */
[----:B------:R1:W4:Y:S01]  /*0dd0*/  LDG.E.128.CONSTANT R4, desc[UR6][R38.64] ;  /* 0x0000000626047981 */ /* 0x000322000c1e9d00 */
[----:B------:R-:W-:-:S05]  /*0de0*/  IMAD.WIDE R2, R35, 0x4, R38 ;  /* 0x0000000423027825 */ /* 0x000fca00078e0226 */
[----:B------:R-:W4:Y:S01]  /*0df0*/  LDG.E.128.CONSTANT R8, desc[UR6][R2.64] ;  /* 0x0000000602087981 */ /* 0x000f22000c1e9d00 */
[----:B------:R-:W-:Y:S01]  /*0e00*/  IMAD.MOV.U32 R47, RZ, RZ, 0x2800 ;  /* 0x00002800ff2f7424 */ /* 0x000fe200078e00ff */
[----:B------:R-:W-:Y:S02]  /*0e10*/  ISETP.LE.OR P3, PT, R48, UR8, !P0 ;  /* 0x0000000830007c0c */ /* 0x000fe4000c763670 */
[----:B--2---:R-:W-:-:S04]  /*0e20*/  SHF.R.U32.HI R20, RZ, 0xf, R24 ;  /* 0x0000000fff147819 */ /* 0x004fc80000011618 */
[----:B------:R-:W-:Y:S02]  /*0e30*/  LOP3.LUT R20, R20, 0x10001, RZ, 0xc0, !PT ;  /* 0x0001000114147812 */ /* 0x000fe400078ec0ff */
[----:B------:R-:W-:-:S04]  /*0e40*/  SHF.R.U32.HI R23, RZ, 0xf, R26 ;  /* 0x0000000fff177819 */ /* 0x000fc8000001161a */
[----:B0-----:R-:W-:Y:S02]  /*0e50*/  LOP3.LUT R36, R23, 0x10001, RZ, 0xc0, !PT ;  /* 0x0001000117247812 */ /* 0x001fe400078ec0ff */
[----:B------:R-:W-:-:S04]  /*0e60*/  SHF.R.U32.HI R22, RZ, 0xf, R25 ;  /* 0x0000000fff167819 */ /* 0x000fc80000011619 */
[----:B------:R-:W-:Y:S02]  /*0e70*/  LOP3.LUT R22, R22, 0x10001, RZ, 0xc0, !PT ;  /* 0x0001000116167812 */ /* 0x000fe400078ec0ff */
[----:B-----5:R-:W-:Y:S01]  /*0e80*/  SHF.R.U32.HI R37, RZ, 0xe, R14 ;  /* 0x0000000eff257819 */ /* 0x020fe2000001160e */
[----:B---3--:R-:W-:Y:S01]  /*0e90*/  @!P2 IMAD.IADD R33, R21, 0x1, R34 ;  /* 0x000000011521a824 */ /* 0x008fe200078e0222 */
[----:B------:R-:W-:-:S04]  /*0ea0*/  SHF.R.U32.HI R21, RZ, 0xe, R12 ;  /* 0x0000000eff157819 */ /* 0x000fc8000001160c */
[----:B------:R-:W-:Y:S02]  /*0eb0*/  LOP3.LUT R21, R20, 0x20002, R21, 0xf8, !PT ;  /* 0x0002000214157812 */ /* 0x000fe400078ef815 */
[----:B------:R-:W-:-:S04]  /*0ec0*/  SHF.R.U32.HI R20, RZ, 0xf, R27 ;  /* 0x0000000fff147819 */ /* 0x000fc8000001161b */
[----:B-1----:R-:W-:Y:S02]  /*0ed0*/  LOP3.LUT R38, R20, 0x10001, RZ, 0xc0, !PT ;  /* 0x0001000114267812 */ /* 0x002fe400078ec0ff */
[----:B----4-:R-:W-:Y:S02]  /*0ee0*/  SHF.R.U32.HI R20, RZ, 0xd, R16 ;  /* 0x0000000dff147819 */ /* 0x010fe40000011610 */
[----:B------:R-:W-:Y:S02]  /*0ef0*/  SHF.R.U32.HI R39, RZ, 0xe, R15 ;  /* 0x0000000eff277819 */ /* 0x000fe4000001160f */
[----:B------:R-:W-:Y:S02]  /*0f00*/  LOP3.LUT R21, R21, 0x40004, R20, 0xf8, !PT ;  /* 0x0004000415157812 */ /* 0x000fe400078ef814 */
[----:B------:R-:W-:Y:S02]  /*0f10*/  LOP3.LUT R37, R36, 0x20002, R37, 0xf8, !PT ;  /* 0x0002000224257812 */ /* 0x000fe400078ef825 */
[----:B------:R-:W-:-:S02]  /*0f20*/  SHF.R.U32.HI R20, RZ, 0xc, R4 ;  /* 0x0000000cff147819 */ /* 0x000fc40000011604 */
[----:B------:R-:W-:Y:S02]  /*0f30*/  LOP3.LUT R39, R38, 0x20002, R39, 0xf8, !PT ;  /* 0x0002000226277812 */ /* 0x000fe400078ef827 */
[----:B------:R-:W-:Y:S02]  /*0f40*/  SHF.R.U32.HI R36, RZ, 0xd, R18 ;  /* 0x0000000dff247819 */ /* 0x000fe40000011612 */
[----:B------:R-:W-:Y:S02]  /*0f50*/  SHF.R.U32.HI R38, RZ, 0xd, R19 ;  /* 0x0000000dff267819 */ /* 0x000fe40000011613 */
[----:B------:R-:W-:Y:S02]  /*0f60*/  LOP3.LUT R20, R21, 0x80008, R20, 0xf8, !PT ;  /* 0x0008000815147812 */ /* 0x000fe400078ef814 */
[----:B------:R-:W-:Y:S02]  /*0f70*/  LOP3.LUT R36, R37, 0x40004, R36, 0xf8, !PT ;  /* 0x0004000425247812 */ /* 0x000fe400078ef824 */
[----:B------:R-:W-:-:S02]  /*0f80*/  SHF.R.U32.HI R21, RZ, 0xc, R6 ;  /* 0x0000000cff157819 */ /* 0x000fc40000011606 */
[----:B------:R-:W-:Y:S02]  /*0f90*/  SHF.R.U32.HI R23, RZ, 0xe, R13 ;  /* 0x0000000eff177819 */ /* 0x000fe4000001160d */
[----:B------:R-:W-:Y:S02]  /*0fa0*/  LOP3.LUT R38, R39, 0x40004, R38, 0xf8, !PT ;  /* 0x0004000427267812 */ /* 0x000fe400078ef826 */
[----:B------:R-:W-:Y:S02]  /*0fb0*/  SHF.R.U32.HI R37, RZ, 0xc, R7 ;  /* 0x0000000cff257819 */ /* 0x000fe40000011607 */
[----:B------:R-:W-:Y:S02]  /*0fc0*/  SHF.R.U32.HI R39, RZ, 0xb, R8 ;  /* 0x0000000bff277819 */ /* 0x000fe40000011608 */
[----:B------:R-:W-:Y:S02]  /*0fd0*/  LOP3.LUT R36, R36, 0x80008, R21, 0xf8, !PT ;  /* 0x0008000824247812 */ /* 0x000fe400078ef815 */
[----:B------:R-:W-:-:S02]  /*0fe0*/  LOP3.LUT R23, R22, 0x20002, R23, 0xf8, !PT ;  /* 0x0002000216177812 */ /* 0x000fc400078ef817 */
[----:B------:R-:W-:Y:S02]  /*0ff0*/  LOP3.LUT R21, R38, 0x80008, R37, 0xf8, !PT ;  /* 0x0008000826157812 */ /* 0x000fe400078ef825 */
[----:B------:R-:W-:Y:S02]  /*1000*/  SHF.R.U32.HI R22, RZ, 0xd, R17 ;  /* 0x0000000dff167819 */ /* 0x000fe40000011611 */
[----:B------:R-:W-:Y:S02]  /*1010*/  LOP3.LUT R39, R20, 0x100010, R39, 0xf8, !PT ;  /* 0x0010001014277812 */ /* 0x000fe400078ef827 */
[----:B------:R-:W-:Y:S02]  /*1020*/  SHF.R.U32.HI R37, RZ, 0xb, R10 ;  /* 0x0000000bff257819 */ /* 0x000fe4000001160a */
[----:B------:R-:W-:Y:S02]  /*1030*/  SHF.R.U32.HI R20, RZ, 0xb, R11 ;  /* 0x0000000bff147819 */ /* 0x000fe4000001160b */
[----:B------:R-:W-:-:S02]  /*1040*/  LOP3.LUT R23, R23, 0x40004, R22, 0xf8, !PT ;  /* 0x0004000417177812 */ /* 0x000fc400078ef816 */
[----:B------:R-:W-:Y:S02]  /*1050*/  LOP3.LUT R37, R36, 0x100010, R37, 0xf8, !PT ;  /* 0x0010001024257812 */ /* 0x000fe400078ef825 */
[----:B------:R-:W-:Y:S02]  /*1060*/  @!P2 PRMT R0, R40, 0x7610, R0 ;  /* 0x000076102800a816 */ /* 0x000fe40000000000 */
[----:B------:R-:W-:Y:S02]  /*1070*/  SHF.R.U32.HI R22, RZ, 0xc, R5 ;  /* 0x0000000cff167819 */ /* 0x000fe40000011605 */
[----:B------:R-:W-:Y:S02]  /*1080*/  LOP3.LUT R36, R21, 0x100010, R20, 0xf8, !PT ;  /* 0x0010001015247812 */ /* 0x000fe400078ef814 */
[----:B------:R-:W-:Y:S02]  /*1090*/  LOP3.LUT R21, R25, 0x3e003e0, RZ, 0xc0, !PT ;  /* 0x03e003e019157812 */ /* 0x000fe400078ec0ff */
[----:B------:R-:W-:-:S02]  /*10a0*/  @!P2 PRMT R0, R0, 0x7610, R40 ;  /* 0x000076100000a816 */ /* 0x000fc40000000028 */
[----:B------:R-:W-:Y:S02]  /*10b0*/  LOP3.LUT R23, R23, 0x80008, R22, 0xf8, !PT ;  /* 0x0008000817177812 */ /* 0x000fe400078ef816 */
[----:B------:R-:W-:Y:S02]  /*10c0*/  SHF.R.U32.HI R38, RZ, 0xb, R9 ;  /* 0x0000000bff267819 */ /* 0x000fe40000011609 */
[----:B------:R-:W-:Y:S02]  /*10d0*/  LOP3.LUT R20, R24, 0x3e003e0, RZ, 0xc0, !PT ;  /* 0x03e003e018147812 */ /* 0x000fe400078ec0ff */
[----:B------:R-:W-:Y:S02]  /*10e0*/  LOP3.LUT R22, R26, 0x3e003e0, RZ, 0xc0, !PT ;  /* 0x03e003e01a167812 */ /* 0x000fe400078ec0ff */
[----:B------:R-:W-:Y:S02]  /*10f0*/  LOP3.LUT R40, R21, 0x64006400, RZ, 0xfc, !PT ;  /* 0x6400640015287812 */ /* 0x000fe400078efcff */
[----:B------:R-:W-:-:S02]  /*1100*/  LOP3.LUT R21, R12, 0x3e003e0, RZ, 0xc0, !PT ;  /* 0x03e003e00c157812 */ /* 0x000fc400078ec0ff */
[----:B------:R-:W-:Y:S02]  /*1110*/  LOP3.LUT R38, R23, 0x100010, R38, 0xf8, !PT ;  /* 0x0010001017267812 */ /* 0x000fe400078ef826 */
[----:B------:R-:W-:Y:S02]  /*1120*/  LOP3.LUT R20, R20, 0x64006400, RZ, 0xfc, !PT ;  /* 0x6400640014147812 */ /* 0x000fe400078efcff */
[----:B------:R-:W-:Y:S02]  /*1130*/  LOP3.LUT R58, R22, 0x64006400, RZ, 0xfc, !PT ;  /* 0x64006400163a7812 */ /* 0x000fe400078efcff */
[----:B------:R-:W-:Y:S02]  /*1140*/  @!P2 PRMT R28, R41, 0x7610, R28 ;  /* 0x00007610291ca816 */ /* 0x000fe4000000001c */
[----:B------:R-:W-:Y:S02]  /*1150*/  LOP3.LUT R23, R27, 0x3e003e0, RZ, 0xc0, !PT ;  /* 0x03e003e01b177812 */ /* 0x000fe400078ec0ff */
[----:B------:R-:W-:-:S02]  /*1160*/  LOP3.LUT R22, R13, 0x3e003e0, RZ, 0xc0, !PT ;  /* 0x03e003e00d167812 */ /* 0x000fc400078ec0ff */
[----:B------:R-:W-:Y:S02]  /*1170*/  LOP3.LUT R56, R21, 0x64006400, RZ, 0xfc, !PT ;  /* 0x6400640015387812 */ /* 0x000fe400078efcff */
[----:B------:R-:W-:Y:S01]  /*1180*/  LOP3.LUT R21, R18, 0x3e003e0, RZ, 0xc0, !PT ;  /* 0x03e003e012157812 */ /* 0x000fe200078ec0ff */
[----:B------:R-:W-:Y:S01]  /*1190*/  HFMA2 R60, R20, R47.H0_H0, -48, -48 ;  /* 0xd200d200143c7431 */ /* 0x000fe2000004002f */
[----:B------:R-:W-:Y:S02]  /*11a0*/  @!P2 PRMT R28, R28, 0x7610, R41 ;  /* 0x000076101c1ca816 */ /* 0x000fe40000000029 */
        /* <DEDUP_REMOVED lines=29> */
[----:B------:R-:W-:Y:S01]  /*1380*/  VIADD R34, R34, 0x20 ;  /* 0x0000002022227836 */ /* 0x000fe20000000000 */
[----:B------:R-:W-:-:S02]  /*1390*/  LOP3.LUT R52, R52, 0x64006400, RZ, 0xfc, !PT ;  /* 0x6400640034347812 */ /* 0x000fc400078efcff */
[----:B------:R-:W-:Y:S02]  /*13a0*/  LOP3.LUT R40, R40, 0x64006400, RZ, 0xfc, !PT ;  /* 0x6400640028287812 */ /* 0x000fe400078efcff */
[----:B------:R-:W-:Y:S02]  /*13b0*/  LOP3.LUT R20, R21, 0x64006400, RZ, 0xfc, !PT ;  /* 0x6400640015147812 */ /* 0x000fe400078efcff */
[----:B------:R-:W-:Y:S02]  /*13c0*/  LOP3.LUT R22, R23, 0x64006400, RZ, 0xfc, !PT ;  /* 0x6400640017167812 */ /* 0x000fe400078efcff */
[----:B------:R-:W-:Y:S02]  /*13d0*/  LOP3.LUT R62, R41, 0x64006400, RZ, 0xfc, !PT ;  /* 0x64006400293e7812 */ /* 0x000fe400078efcff */
[----:B------:R-:W-:Y:S01]  /*13e0*/  LOP3.LUT R64, R43, 0x64006400, RZ, 0xfc, !PT ;  /* 0x640064002b407812 */ /* 0x000fe200078efcff */
[-C--:B------:R-:W-:Y:S02]  /*13f0*/  HFMA2 R41, R42, R47.reuse.H0_H0, -48, -48 ;  /* 0xd200d2002a297431 */ /* 0x080fe4000004002f */
[----:B------:R-:W-:-:S02]  /*1400*/  HFMA2 R42, R46, R47.H0_H0, -48, -48 ;  /* 0xd200d2002e2a7431 */ /* 0x000fc4000004002f */
[-C--:B------:R-:W-:Y:S01]  /*1410*/  HFMA2 R43, R44, R47.reuse.H0_H0, -48, -48 ;  /* 0xd200d2002c2b7431 */ /* 0x080fe2000004002f */
[----:B------:R-:W-:Y:S01]  /*1420*/  ISETP.GE.AND P2, PT, R34, UR5, PT ;  /* 0x0000000522007c0c */ /* 0x000fe2000bf46270 */
[-C--:B------:R-:W-:Y:S02]  /*1430*/  HFMA2 R58, R58, R47.reuse.H0_H0, -48, -48 ;  /* 0xd200d2003a3a7431 */ /* 0x080fe4000004002f */
        /* <DEDUP_REMOVED lines=69> */
[----:B------:R-:W-:Y:S02]  /*1890*/  LOP3.LUT R57, R15, 0x1f001f, RZ, 0xc0, !PT ;  /* 0x001f001f0f397812 */ /* 0x000fe400078ec0ff */
[----:B------:R-:W-:Y:S01]  /*18a0*/  SHF.R.U32.HI R22, RZ, 0xa, R12 ;  /* 0x0000000aff167819 */ /* 0x000fe2000001160c */
[----:B------:R-:W-:Y:S01]  /*18b0*/  HADD2 R12, R58, -1040, -1040 ;  /* 0xe410e4103a0c7430 */ /* 0x000fe20000000000 */
[----:B------:R-:W-:Y:S02]  /*18c0*/  LOP3.LUT R60, R57, 0x64006400, RZ, 0xfc, !PT ;  /* 0x64006400393c7812 */ /* 0x000fe400078efcff */
[----:B------:R-:W-:Y:S02]  /*18d0*/  SHF.R.U32.HI R58, RZ, 0xa, R14 ;  /* 0x0000000aff3a7819 */ /* 0x000fe4000001160e */
[----:B------:R-:W-:Y:S01]  /*18e0*/  SHF.R.U32.HI R57, RZ, 0xa, R13 ;  /* 0x0000000aff397819 */ /* 0x000fe2000001160d */
[----:B------:R-:W-:Y:S01]  /*18f0*/  HFMA2.MMA R59, R12, R23, R59 ;  /* 0x000000170c3b7235 */ /* 0x000fe2000000003b */
[----:B------:R-:W-:Y:S01]  /*1900*/  HADD2 R13, R60, -1040, -1040 ;  /* 0xe410e4103c0d7430 */ /* 0x000fe20000000000 */
[----:B------:R-:W-:-:S02]  /*1910*/  LOP3.LUT R22, R22, 0x1f001f, RZ, 0xc0, !PT ;  /* 0x001f001f16167812 */ /* 0x000fc400078ec0ff */
[----:B------:R-:W-:Y:S01]  /*1920*/  LOP3.LUT R58, R58, 0x1f001f, RZ, 0xc0, !PT ;  /* 0x001f001f3a3a7812 */ /* 0x000fe200078ec0ff */
[----:B------:R-:W-:Y:S01]  /*1930*/  HFMA2 R23, R13, R23, R20 ;  /* 0x000000170d177231 */ /* 0x000fe20000000014 */
[----:B------:R-:W-:Y:S02]  /*1940*/  SHF.R.U32.HI R15, RZ, 0xa, R15 ;  /* 0x0000000aff0f7819 */ /* 0x000fe4000001160f */
[----:B------:R-:W-:Y:S01]  /*1950*/  LOP3.LUT R22, R22, 0x64006400, RZ, 0xfc, !PT ;  /* 0x6400640016167812 */ /* 0x000fe200078efcff */
[-C--:B0-----:R-:W-:Y:S01]  /*1960*/  HFMA2 R21, R55, R24.reuse, R21 ;  /* 0x0000001837157231 */ /* 0x081fe20000000015 */
[----:B------:R-:W-:Y:S01]  /*1970*/  LOP3.LUT R58, R58, 0x64006400, RZ, 0xfc, !PT ;  /* 0x640064003a3a7812 */ /* 0x000fe200078efcff */
[-C--:B------:R-:W-:Y:S01]  /*1980*/  HFMA2.MMA R56, R56, R24.reuse, R62 ;  /* 0x0000001838387235 */ /* 0x080fe2000000003e */
        /* <DEDUP_REMOVED lines=14> */
[----:B------:R-:W-:Y:S01]  /*1a70*/  LOP3.LUT R53, R12, 0x64006400, RZ, 0xfc, !PT ;  /* 0x640064000c357812 */ /* 0x000fe200078efcff */
[-C--:B------:R-:W-:Y:S01]  /*1a80*/  HFMA2 R54, R54, R25.reuse, R21 ;  /* 0x0000001936367231 */ /* 0x080fe20000000015 */
[----:B------:R-:W-:Y:S01]  /*1a90*/  LOP3.LUT R57, R13, 0x64006400, RZ, 0xfc, !PT ;  /* 0x640064000d397812 */ /* 0x000fe200078efcff */
[----:B------:R-:W-:Y:S01]  /*1aa0*/  HADD2 R22, R15, -1040, -1040 ;  /* 0xe410e4100f167430 */ /* 0x000fe20000000000 */
[----:B------:R-:W-:Y:S01]  /*1ab0*/  LOP3.LUT R58, R14, 0x64006400, RZ, 0xfc, !PT ;  /* 0x640064000e3a7812 */ /* 0x000fe200078efcff */
[----:B------:R-:W-:Y:S01]  /*1ac0*/  HADD2 R59, R53, -1040, -1040 ;  /* 0xe410e410353b7430 */ /* 0x000fe20000000000 */
[----:B------:R-:W0:Y:S01]  /*1ad0*/  LDS.128 R12, [UR4+0x20] ;  /* 0x00002004ff0c7984 */ /* 0x000e220008000c00 */
[----:B------:R-:W-:Y:S01]  /*1ae0*/  SHF.R.U32.HI R20, RZ, 0xa, R18 ;  /* 0x0000000aff147819 */ /* 0x000fe20000011612 */
[----:B------:R-:W-:Y:S01]  /*1af0*/  HFMA2 R25, R22, R25, R23 ;  /* 0x0000001916197231 */ /* 0x000fe20000000017 */
[----:B------:R-:W-:Y:S01]  /*1b00*/  LOP3.LUT R18, R19, 0x1f001f, RZ, 0xc0, !PT ;  /* 0x001f001f13127812 */ /* 0x000fe200078ec0ff */
[----:B------:R-:W-:Y:S01]  /*1b10*/  HADD2 R60, R58, -1040, -1040 ;  /* 0xe410e4103a3c7430 */ /* 0x000fe20000000000 */
[----:B------:R-:W-:Y:S01]  /*1b20*/  HFMA2.MMA R58, R59, R26, R56 ;  /* 0x0000001a3b3a7235 */ /* 0x000fe20000000038 */
[----:B------:R-:W-:Y:S01]  /*1b30*/  LOP3.LUT R24, R4, 0x1f001f, RZ, 0xc0, !PT ;  /* 0x001f001f04187812 */ /* 0x000fe200078ec0ff */
[----:B------:R-:W-:Y:S01]  /*1b40*/  HADD2 R57, R57, -1040, -1040 ;  /* 0xe410e41039397430 */ /* 0x000fe20000000000 */
[----:B------:R-:W-:-:S02]  /*1b50*/  SHF.R.U32.HI R21, RZ, 0xa, R4 ;  /* 0x0000000aff157819 */ /* 0x000fc40000011604 */
[----:B------:R-:W-:Y:S01]  /*1b60*/  LOP3.LUT R56, R18, 0x64006400, RZ, 0xfc, !PT ;  /* 0x6400640012387812 */ /* 0x000fe200078efcff */
[----:B------:R-:W-:Y:S01]  /*1b70*/  HFMA2 R57, R57, R26, R54 ;  /* 0x0000001a39397231 */ /* 0x000fe20000000036 */
[----:B------:R-:W-:Y:S01]  /*1b80*/  SHF.R.U32.HI R16, RZ, 0xa, R16 ;  /* 0x0000000aff107819 */ /* 0x000fe20000011610 */
[----:B------:R-:W-:Y:S01]  /*1b90*/  HFMA2.MMA R58, R49, R27, R58 ;  /* 0x0000001b313a7235 */ /* 0x000fe2000000003a */
[----:B------:R-:W-:Y:S01]  /*1ba0*/  LOP3.LUT R4, R5, 0x1f001f, RZ, 0xc0, !PT ;  /* 0x001f001f05047812 */ /* 0x000fe200078ec0ff */
[----:B------:R-:W-:Y:S01]  /*1bb0*/  HFMA2 R57, R50, R27, R57 ;  /* 0x0000001b32397231 */ /* 0x000fe20000000039 */
[----:B------:R-:W-:Y:S02]  /*1bc0*/  SHF.R.U32.HI R22, RZ, 0xa, R5 ;  /* 0x0000000aff167819 */ /* 0x000fe40000011605 */
[----:B------:R-:W-:Y:S02]  /*1bd0*/  LOP3.LUT R5, R6, 0x1f001f, RZ, 0xc0, !PT ;  /* 0x001f001f06057812 */ /* 0x000fe400078ec0ff */
[----:B------:R-:W-:-:S02]  /*1be0*/  SHF.R.U32.HI R23, RZ, 0xa, R6 ;  /* 0x0000000aff177819 */ /* 0x000fc40000011606 */
[----:B------:R-:W-:Y:S02]  /*1bf0*/  SHF.R.U32.HI R17, RZ, 0xa, R17 ;  /* 0x0000000aff117819 */ /* 0x000fe40000011611 */
[----:B------:R-:W-:Y:S02]  /*1c00*/  SHF.R.U32.HI R19, RZ, 0xa, R19 ;  /* 0x0000000aff137819 */ /* 0x000fe40000011613 */
[----:B------:R-:W-:Y:S02]  /*1c10*/  LOP3.LUT R6, R7, 0x1f001f, RZ, 0xc0, !PT ;  /* 0x001f001f07067812 */ /* 0x000fe400078ec0ff */
[----:B------:R-:W-:Y:S01]  /*1c20*/  SHF.R.U32.HI R53, RZ, 0xa, R7 ;  /* 0x0000000aff357819 */ /* 0x000fe20000011607 */
[----:B------:R-:W-:Y:S01]  /*1c30*/  HFMA2.MMA R7, R60, R26, R55 ;  /* 0x0000001a3c077235 */ /* 0x000fe20000000037 */
[----:B------:R-:W-:Y:S01]  /*1c40*/  HADD2 R60, R56, -1040, -1040 ;  /* 0xe410e410383c7430 */ /* 0x000fe20000000000 */
[----:B------:R-:W-:Y:S02]  /*1c50*/  LOP3.LUT R16, R16, 0x1f001f, RZ, 0xc0, !PT ;  /* 0x001f001f10107812 */ /* 0x000fe400078ec0ff */
[----:B------:R-:W-:Y:S01]  /*1c60*/  LOP3.LUT R20, R20, 0x1f001f, RZ, 0xc0, !PT ;  /* 0x001f001f14147812 */ /* 0x000fe200078ec0ff */
[----:B------:R-:W-:Y:S01]  /*1c70*/  HFMA2 R25, R60, R26, R25 ;  /* 0x0000001a3c197231 */ /* 0x000fe20000000019 */
[----:B------:R-:W-:-:S02]  /*1c80*/  LOP3.LUT R17, R17, 0x1f001f, RZ, 0xc0, !PT ;  /* 0x001f001f11117812 */ /* 0x000fc400078ec0ff */
[----:B------:R-:W-:Y:S01]  /*1c90*/  LOP3.LUT R19, R19, 0x1f001f, RZ, 0xc0, !PT ;  /* 0x001f001f13137812 */ /* 0x000fe200078ec0ff */
[----:B------:R-:W-:Y:S01]  /*1ca0*/  HFMA2.MMA R7, R51, R27, R7 ;  /* 0x0000001b33077235 */ /* 0x000fe20000000007 */
[----:B------:R-:W-:Y:S01]  /*1cb0*/  LOP3.LUT R16, R16, 0x64006400, RZ, 0xfc, !PT ;  /* 0x6400640010107812 */ /* 0x000fe200078efcff */
[----:B------:R-:W-:Y:S01]  /*1cc0*/  HFMA2 R25, R52, R27, R25 ;  /* 0x0000001b34197231 */ /* 0x000fe20000000019 */
        /* <DEDUP_REMOVED lines=9> */
[-C--:B0-----:R-:W-:Y:S01]  /*1d60*/  HFMA2.MMA R58, R27, R12.reuse, R58 ;  /* 0x0000000c1b3a7235 */ /* 0x081fe2000000003a */
[-C--:B------:R-:W-:Y:S01]  /*1d70*/  HFMA2 R57, R16, R12.reuse, R57 ;  /* 0x0000000c10397231 */ /* 0x080fe20000000039 */
[----:B------:R-:W-:Y:S01]  /*1d80*/  HFMA2.MMA R19, R20, R12, R7 ;  /* 0x0000000c14137235 */ /* 0x000fe20000000007 */
[----:B------:R-:W-:Y:S01]  /*1d90*/  HFMA2 R25, R26, R12, R25 ;  /* 0x0000000c1a197231 */ /* 0x000fe20000000019 */
[----:B------:R-:W-:Y:S01]  /*1da0*/  LOP3.LUT R12, R4, 0x64006400, RZ, 0xfc, !PT ;  /* 0x64006400040c7812 */ /* 0x000fe200078efcff */
[----:B------:R-:W-:Y:S01]  /*1db0*/  HADD2 R27, R24, -1040, -1040 ;  /* 0xe410e410181b7430 */ /* 0x000fe20000000000 */
[----:B------:R-:W-:Y:S01]  /*1dc0*/  LOP3.LUT R16, R5, 0x64006400, RZ, 0xfc, !PT ;  /* 0x6400640005107812 */ /* 0x000fe200078efcff */
[----:B------:R-:W-:Y:S01]  /*1dd0*/  HADD2 R20, R17, -1040, -1040 ;  /* 0xe410e41011147430 */ /* 0x000fe20000000000 */
[----:B------:R-:W0:Y:S01]  /*1de0*/  LDS.128 R4, [UR4+0x30] ;  /* 0x00003004ff047984 */ /* 0x000e220008000c00 */
[----:B------:R-:W-:Y:S01]  /*1df0*/  LOP3.LUT R23, R23, 0x1f001f, RZ, 0xc0, !PT ;  /* 0x001f001f17177812 */ /* 0x000fe200078ec0ff */
[----:B------:R-:W-:Y:S01]  /*1e00*/  HADD2 R12, R12, -1040, -1040 ;  /* 0xe410e4100c0c7430 */ /* 0x000fe20000000000 */
[-C--:B------:R-:W-:Y:S01]  /*1e10*/  HFMA2.MMA R58, R27, R13.reuse, R58 ;  /* 0x0000000d1b3a7235 */ /* 0x080fe2000000003a */
[----:B------:R-:W-:Y:S01]  /*1e20*/  HADD2 R16, R16, -1040, -1040 ;  /* 0xe410e41010107430 */ /* 0x000fe20000000000 */
[----:B------:R-:W-:Y:S01]  /*1e30*/  LOP3.LUT R21, R21, 0x1f001f, RZ, 0xc0, !PT ;  /* 0x001f001f15157812 */ /* 0x000fe200078ec0ff */
[-C--:B------:R-:W-:Y:S01]  /*1e40*/  HFMA2 R57, R12, R13.reuse, R57 ;  /* 0x0000000d0c397231 */ /* 0x080fe20000000039 */
[----:B------:R-:W-:Y:S01]  /*1e50*/  LOP3.LUT R23, R23, 0x64006400, RZ, 0xfc, !PT ;  /* 0x6400640017177812 */ /* 0x000fe200078efcff */
[----:B------:R-:W-:Y:S01]  /*1e60*/  HFMA2 R25, R20, R13, R25 ;  /* 0x0000000d14197231 */ /* 0x000fe20000000019 */
[----:B------:R-:W-:Y:S01]  /*1e70*/  LOP3.LUT R21, R21, 0x64006400, RZ, 0xfc, !PT ;  /* 0x6400640015157812 */ /* 0x000fe200078efcff */
[----:B------:R-:W-:Y:S01]  /*1e80*/  HFMA2.MMA R19, R16, R13, R19 ;  /* 0x0000000d10137235 */ /* 0x000fe20000000013 */
[----:B------:R-:W-:Y:S01]  /*1e90*/  LOP3.LUT R53, R53, 0x1f001f, RZ, 0xc0, !PT ;  /* 0x001f001f35357812 */ /* 0x000fe200078ec0ff */
[----:B------:R-:W-:Y:S01]  /*1ea0*/  HADD2 R12, R23, -1040, -1040 ;  /* 0xe410e410170c7430 */ /* 0x000fe20000000000 */
[-C--:B------:R-:W-:Y:S01]  /*1eb0*/  HFMA2.MMA R58, R40, R14.reuse, R58 ;  /* 0x0000000e283a7235 */ /* 0x080fe2000000003a */
[----:B------:R-:W-:Y:S01]  /*1ec0*/  LOP3.LUT R54, R8, 0x1f001f, RZ, 0xc0, !PT ;  /* 0x001f001f08367812 */ /* 0x000fe200078ec0ff */
[----:B------:R-:W-:Y:S01]  /*1ed0*/  HADD2 R21, R21, -1040, -1040 ;  /* 0xe410e41015157430 */ /* 0x000fe20000000000 */
[----:B------:R-:W-:Y:S01]  /*1ee0*/  LOP3.LUT R53, R53, 0x64006400, RZ, 0xfc, !PT ;  /* 0x6400640035357812 */ /* 0x000fe200078efcff */
[-C--:B------:R-:W-:Y:S01]  /*1ef0*/  HFMA2 R25, R43, R14.reuse, R25 ;  /* 0x0000000e2b197231 */ /* 0x080fe20000000019 */
[----:B------:R-:W-:Y:S01]  /*1f00*/  HFMA2.MMA R19, R42, R14, R19 ;  /* 0x0000000e2a137235 */ /* 0x000fe20000000013 */
[----:B------:R-:W-:Y:S01]  /*1f10*/  LOP3.LUT R55, R10, 0x1f001f, RZ, 0xc0, !PT ;  /* 0x001f001f0a377812 */ /* 0x000fe200078ec0ff */
[----:B------:R-:W-:Y:S01]  /*1f20*/  HFMA2 R57, R41, R14, R57 ;  /* 0x0000000e29397231 */ /* 0x000fe20000000039 */
[----:B------:R-:W-:Y:S01]  /*1f30*/  LOP3.LUT R22, R22, 0x1f001f, RZ, 0xc0, !PT ;  /* 0x001f001f16167812 */ /* 0x000fe200078ec0ff */
[----:B------:R-:W-:Y:S01]  /*1f40*/  HFMA2.MMA R58, R21, R15, R58 ;  /* 0x0000000f153a7235 */ /* 0x000fe2000000003a */
[----:B------:R-:W-:-:S02]  /*1f50*/  LOP3.LUT R54, R54, 0x64006400, RZ, 0xfc, !PT ;  /* 0x6400640036367812 */ /* 0x000fc400078efcff */
[----:B------:R-:W-:Y:S01]  /*1f60*/  LOP3.LUT R55, R55, 0x64006400, RZ, 0xfc, !PT ;  /* 0x6400640037377812 */ /* 0x000fe200078efcff */
[----:B------:R-:W-:Y:S01]  /*1f70*/  HFMA2.MMA R19, R12, R15, R19 ;  /* 0x0000000f0c137235 */ /* 0x000fe20000000013 */
[----:B------:R-:W-:Y:S01]  /*1f80*/  HADD2 R12, R53, -1040, -1040 ;  /* 0xe410e410350c7430 */ /* 0x000fe20000000000 */
[----:B------:R-:W-:Y:S01]  /*1f90*/  LOP3.LUT R18, R9, 0x1f001f, RZ, 0xc0, !PT ;  /* 0x001f001f09127812 */ /* 0x000fe200078ec0ff */
[----:B------:R-:W-:Y:S01]  /*1fa0*/  HADD2 R13, R54, -1040, -1040 ;  /* 0xe410e410360d7430 */ /* 0x000fe20000000000 */
[----:B------:R-:W-:Y:S01]  /*1fb0*/  LOP3.LUT R56, R11, 0x1f001f, RZ, 0xc0, !PT ;  /* 0x001f001f0b387812 */ /* 0x000fe200078ec0ff */
[-C--:B------:R-:W-:Y:S01]  /*1fc0*/  HFMA2 R25, R12, R15.reuse, R25 ;  /* 0x0000000f0c197231 */ /* 0x080fe20000000019 */
        /* <DEDUP_REMOVED lines=8> */
[-C--:B0-----:R-:W-:Y:S01]  /*2050*/  HFMA2.MMA R58, R13, R4.reuse, R58 ;  /* 0x000000040d3a7235 */ /* 0x081fe2000000003a */
[----:B------:R-:W-:Y:S01]  /*2060*/  SHF.R.U32.HI R10, RZ, 0xa, R10 ;  /* 0x0000000aff0a7819 */ /* 0x000fe2000001160a */
[----:B------:R-:W-:Y:S01]  /*2070*/  HFMA2 R57, R22, R15, R57 ;  /* 0x0000000f16397231 */ /* 0x000fe20000000039 */
[----:B------:R-:W-:Y:S01]  /*2080*/  HFMA2.MMA R19, R12, R4, R19 ;  /* 0x000000040c137235 */ /* 0x000fe20000000013 */
[----:B------:R-:W-:Y:S01]  /*2090*/  HADD2 R56, R56, -1040, -1040 ;  /* 0xe410e41038387430 */ /* 0x000fe20000000000 */
[----:B------:R-:W-:Y:S01]  /*20a0*/  LOP3.LUT R8, R8, 0x1f001f, RZ, 0xc0, !PT ;  /* 0x001f001f08087812 */ /* 0x000fe200078ec0ff */
[-C--:B------:R-:W-:Y:S01]  /*20b0*/  HFMA2 R57, R18, R4.reuse, R57 ;  /* 0x0000000412397231 */ /* 0x080fe20000000039 */
[----:B------:R-:W-:Y:S01]  /*20c0*/  LOP3.LUT R9, R9, 0x1f001f, RZ, 0xc0, !PT ;  /* 0x001f001f09097812 */ /* 0x000fe200078ec0ff */
[----:B------:R-:W-:Y:S01]  /*20d0*/  HFMA2 R25, R56, R4, R25 ;  /* 0x0000000438197231 */ /* 0x000fe20000000019 */
[----:B------:R-:W-:Y:S01]  /*20e0*/  SHF.R.U32.HI R11, RZ, 0xa, R11 ;  /* 0x0000000aff0b7819 */ /* 0x000fe2000001160b */
[-C--:B------:R-:W-:Y:S01]  /*20f0*/  HFMA2.MMA R58, R44, R5.reuse, R58 ;  /* 0x000000052c3a7235 */ /* 0x080fe2000000003a */
[----:B------:R-:W-:Y:S01]  /*2100*/  LOP3.LUT R10, R10, 0x1f001f, RZ, 0xc0, !PT ;  /* 0x001f001f0a0a7812 */ /* 0x000fe200078ec0ff */
[-C--:B------:R-:W-:Y:S01]  /*2110*/  HFMA2 R57, R45, R5.reuse, R57 ;  /* 0x000000052d397231 */ /* 0x080fe20000000039 */
        /* <DEDUP_REMOVED lines=8> */
[----:B------:R-:W-:-:S03]  /*21a0*/  LOP3.LUT R11, R11, 0x64006400, RZ, 0xfc, !PT ;  /* 0x640064000b0b7812 */ /* 0x000fc600078efcff */
[----:B------:R-:W-:Y:S01]  /*21b0*/  HADD2 R10, R10, -1040, -1040 ;  /* 0xe410e4100a0a7430 */ /* 0x000fe20000000000 */
[-C--:B------:R-:W-:Y:S01]  /*21c0*/  HFMA2.MMA R58, R5, R6.reuse, R58 ;  /* 0x00000006053a7235 */ /* 0x080fe2000000003a */
[-C--:B------:R-:W-:Y:S02]  /*21d0*/  HFMA2 R57, R4, R6.reuse, R57 ;  /* 0x0000000604397231 */ /* 0x080fe40000000039 */
[----:B------:R-:W-:Y:S02]  /*21e0*/  HADD2 R4, R11, -1040, -1040 ;  /* 0xe410e4100b047430 */ /* 0x000fe40000000000 */
[----:B------:R-:W-:Y:S01]  /*21f0*/  HFMA2.MMA R19, R10, R6, R19 ;  /* 0x000000060a137235 */ /* 0x000fe20000000013 */
[----:B------:R-:W-:Y:S02]  /*2200*/  HFMA2 R57, R38, R7, R57 ;  /* 0x0000000726397231 */ /* 0x000fe40000000039 */
[----:B------:R-:W-:Y:S01]  /*2210*/  HFMA2 R25, R4, R6, R25 ;  /* 0x0000000604197231 */ /* 0x000fe20000000019 */
[----:B------:R-:W-:Y:S01]  /*2220*/  HFMA2.MMA R58, R39, R7, R58 ;  /* 0x00000007273a7235 */ /* 0x000fe2000000003a */
[----:B------:R-:W-:-:S02]  /*2230*/  HADD2 R4, R37, -1040, -1040 ;  /* 0xe410e41025047430 */ /* 0x000fc40000000000 */
[----:B------:R-:W-:Y:S02]  /*2240*/  HFMA2 R25, R36, R7, R25 ;  /* 0x0000000724197231 */ /* 0x000fe40000000019 */
[----:B------:R-:W-:Y:S02]  /*2250*/  HADD2 R57, R57.H0_H0, R57.H1_H1 ;  /* 0x3000003939397230 */ /* 0x000fe40000000800 */
[----:B------:R-:W-:Y:S01]  /*2260*/  HFMA2.MMA R19, R4, R7, R19 ;  /* 0x0000000704137235 */ /* 0x000fe20000000013 */
[----:B------:R-:W-:Y:S02]  /*2270*/  HADD2 R25, R25.H0_H0, R25.H1_H1 ;  /* 0x3000001919197230 */ /* 0x000fe40000000800 */
[----:B------:R-:W-:-:S05]  /*2280*/  HADD2 R58, R58.H0_H0, R58.H1_H1 ;  /* 0x3000003a3a3a7230 */ /* 0x000fca0000000800 */
[----:B------:R-:W-:Y:S02]  /*2290*/  PRMT R58, R58, 0x5410, R57 ;  /* 0x000054103a3a7816 */ /* 0x000fe40000000039 */
[----:B------:R-:W-:-:S04]  /*22a0*/  HADD2 R19, R19.H0_H0, R19.H1_H1 ;  /* 0x3000001313137230 */ /* 0x000fc80000000800 */
[----:B------:R-:W-:Y:S01]  /*22b0*/  HFMA2.MMA R32, R58, R0, R32 ;  /* 0x000000003a207235 */ /* 0x000fe20000000020 */
[----:B------:R-:W-:-:S05]  /*22c0*/  PRMT R19, R19, 0x5410, R25 ;  /* 0x0000541013137816 */ /* 0x000fca0000000019 */
[----:B------:R-:W-:-:S07]  /*22d0*/  HFMA2 R31, R19, R28, R31 ;  /* 0x0000001c131f7231 */ /* 0x000fce000000001f */
.L_x_3275:
[----:B------:R-:W-:Y:S01]  /*22e0*/  ISETP.LT.AND P3, PT, R34, R29, PT ;  /* 0x0000001d2200720c */ /* 0x000fe20003f61270 */
[----:B------:R-:W-:Y:S01]  /*22f0*/  UIADD3 UR4, UR4, 0x40, URZ ;  /* 0x0000004004047890 */ /* 0x000fe2000fffe03f */
[----:B------:R-:W-:-:S11]  /*2300*/  IMAD.WIDE R4, R35, 0x4, R2 ;  /* 0x0000000423047825 */ /* 0x000fd600078e0202 */
[----:B------:R-:W-:Y:S05]  /*2310*/  @!P2 BRA P3, `(.L_x_3276) ;  /* 0xffffffe80070a947 */ /* 0x000fea000183ffff */
.L_x_3274:
        /* <DEDUP_REMOVED lines=16> */
.L_x_3280:
[----:B------:R-:W1:Y:S02]  /*2420*/  LDS R2, [R0] ;  /* 0x0000000000027984 */ /* 0x000e640000000800 */
[----:B-1----:R-:W-:-:S06]  /*2430*/  HADD2 R3, R2, R32 ;  /* 0x0000002002037230 */ /* 0x002fcc0000000000 */
[----:B------:R-:W1:Y:S02]  /*2440*/  ATOMS.CAST.SPIN R3, [R0], R2, R3 ;  /* 0x000000020003738d */ /* 0x000e640001800003 */
[----:B-1----:R-:W-:-:S13]  /*2450*/  ISETP.EQ.U32.AND P0, PT, R3, 0x1, PT ;  /* 0x000000010300780c */ /* 0x002fda0003f02070 */
[----:B------:R-:W-:Y:S05]  /*2460*/  @!P0 BRA `(.L_x_3280) ;  /* 0xfffffffc00ec8947 */ /* 0x000fea000383ffff */
[----:B------:R-:W-:Y:S05]  /*2470*/  BRA `(.L_x_3278) ;  /* 0x00000000000c7947 */ /* 0x000fea0003800000 */
.L_x_3279:
[----:B------:R-:W2:Y:S02]  /*2480*/  LD.E R0, desc[UR6][R4.64] ;  /* 0x0000000604007980 */ /* 0x000ea4000c101900 */
[----:B--2---:R-:W-:-:S05]  /*2490*/  IMAD.IADD R3, R32, 0x1, R0 ;  /* 0x0000000120037824 */ /* 0x004fca00078e0200 */
[----:B------:R1:W-:Y:S02]  /*24a0*/  ST.E desc[UR6][R4.64], R3 ;  /* 0x0000000304007985 */ /* 0x0003e4000c101906 */
.L_x_3278:
[----:B------:R-:W-:Y:S05]  /*24b0*/  BSYNC B0 ;  /* 0x0000000000007941 */ /* 0x000fea0003800000 */
.L_x_3277:
[----:B------:R2:W-:Y:S02]  /*24c0*/  ATOM.E.ADD.F16x2.RN.STRONG.GPU P0, RZ, desc[UR6][R4.64+0x4], R31 ;  /* 0x0000041f04ff79a2 */ /* 0x0005e4000810e1c6 */
[----:B--2---:R-:W-:Y:S05]  /*24d0*/  @P0 EXIT ;  /* 0x000000000000094d */ /* 0x004fea0003800000 */
[----:B------:R-:W2:Y:S02]  /*24e0*/  QSPC.E.S P0, RZ, [R4+0x4] ;  /* 0x0000040004ff73aa */ /* 0x000ea40000000500 */
[----:B--2---:R-:W-:Y:S05]  /*24f0*/  @!P0 BRA `(.L_x_3281) ;  /* 0x0000000000208947 */ /* 0x004fea0003800000 */
[----:B------:R-:W-:-:S05]  /*2500*/  IMAD.MOV.U32 R2, RZ, RZ, R4 ;  /* 0x000000ffff027224 */ /* 0x000fca00078e0004 */
[----:B------:R-:W-:-:S07]  /*2510*/  MOV R0, R2 ;  /* 0x0000000200007202 */ /* 0x000fce0000000f00 */
.L_x_3282:
[----:B------:R-:W1:Y:S02]  /*2520*/  LDS R2, [R0+0x4] ;  /* 0x0000040000027984 */ /* 0x000e640000000800 */
[----:B-1----:R-:W-:-:S10]  /*2530*/  HFMA2.MMA R3, R2, 1, 1, R31 ;  /* 0x3c003c0002037835 */ /* 0x002fd4000000001f */
[----:B------:R-:W1:Y:S02]  /*2540*/  ATOMS.CAST.SPIN R3, [R0+0x4], R2, R3 ;  /* 0x000004020003738d */ /* 0x000e640001800003 */
[----:B-1----:R-:W-:-:S13]  /*2550*/  ISETP.EQ.U32.AND P0, PT, R3, 0x1, PT ;  /* 0x000000010300780c */ /* 0x002fda0003f02070 */
[----:B------:R-:W-:Y:S05]  /*2560*/  @!P0 BRA `(.L_x_3282) ;  /* 0xfffffffc00ec8947 */ /* 0x000fea000383ffff */
[----:B------:R-:W-:Y:S05]  /*2570*/  EXIT ;  /* 0x000000000000794d */ /* 0x000fea0003800000 */
.L_x_3281:
[----:B------:R-:W1:Y:S02]  /*2580*/  LD.E R0, desc[UR6][R4.64+0x4] ;  /* 0x0000040604007980 */ /* 0x000e64000c101900 */
[----:B-1----:R-:W-:-:S05]  /*2590*/  IMAD.IADD R3, R31, 0x1, R0 ;  /* 0x000000011f037824 */ /* 0x002fca00078e0200 */
[----:B------:R-:W-:Y:S01]  /*25a0*/  ST.E desc[UR6][R4.64+0x4], R3 ;  /* 0x0000040304007985 */ /* 0x000fe2000c101906 */
[----:B------:R-:W-:Y:S05]  /*25b0*/  EXIT ;  /* 0x000000000000794d */ /* 0x000fea0003800000 */
.L_x_3283:
        /* <DEDUP_REMOVED lines=12> */
.L_x_3722:


//--------------------- .text._Z23gemm_half_q_half_kernelILi1ELi24ELb1ELb0ELi64EEvPK6__halfPKjS4_S2_PS0_iiiiPKtS7_iiiiiibS2_i --------------------------
	.section	.text._Z23gemm_half_q_half_kernelILi1ELi24ELb1ELb0ELi64EEvPK6__halfPKjS4_S2_PS0_iiiiPKtS7_iiiiiibS2_i,"ax",@progbits
	.align	128
        .global         _Z23gemm_half_q_half_kernelILi1ELi24ELb1ELb0ELi64EEvPK6__halfPKjS4_S2_PS0_iiiiPKtS7_iiiiiibS2_i
        .type           _Z23gemm_half_q_half_kernelILi1ELi24ELb1ELb0ELi64EEvPK6__halfPKjS4_S2_PS0_iiiiPKtS7_iiiiiibS2_i,@function
        .size           _Z23gemm_half_q_half_kernelILi1ELi24ELb1ELb0ELi64EEvPK6__halfPKjS4_S2_PS0_iiiiPKtS7_iiiiiibS2_i,(.L_x_3723 - _Z23gemm_half_q_half_kernelILi1ELi24ELb1ELb0ELi64EEvPK6__halfPKjS4_S2_PS0_iiiiPKtS7_iiiiiibS2_i)
        .other          _Z23gemm_half_q_half_kernelILi1ELi24ELb1ELb0ELi64EEvPK6__halfPKjS4_S2_PS0_iiiiPKtS7_iiiiiibS2_i,@"STO_CUDA_ENTRY STV_DEFAULT"
_Z23gemm_half_q_half_kernelILi1ELi24ELb1ELb0ELi64EEvPK6__halfPKjS4_S2_PS0_iiiiPKtS7_iiiiiibS2_i:
.text._Z23gemm_half_q_half_kernelILi1ELi24ELb1ELb0ELi64EEvPK6__halfPKjS4_S2_PS0_iiiiPKtS7_iiiiiibS2_i:
[----:B------:R-:W0:Y:S08]  /*0000*/  LDC R1, c[0x0][0x28] ;  /* 0x00000a00ff017b82 */ /* 0x000e300000000800 */
[----:B------:R-:W1:Y:S01]  /*0010*/  S2UR UR8, SR_CTAID.Y ;  /* 0x00000000000879c3 */ /* 0x000e620000002600 */
[----:B------:R-:W-:Y:S01]  /*0020*/  PRMT R35, RZ, 0x7610, R35 ;  /* 0x00007610ff237816 */ /* 0x000fe20000000023 */
[----:B------:R-:W-:Y:S01]  /*0030*/  ULDC.64 UR6, c[0x0][0x208] ;  /* 0x0000820000067ab9 */ /* 0x000fe20000000a00 */
[----:B0-----:R-:W-:-:S05]  /*0040*/  IADD3 R1, R1, -0x10, RZ ;  /* 0xfffffff001017810 */ /* 0x001fca0007ffe0ff */
        /* <DEDUP_REMOVED lines=11> */
[----:B0-----:R-:W-:-:S04]  /*0100*/  SHF.L.U32 R20, R49, 0x6, RZ ;  /* 0x0000000631147819 */ /* 0x001fc800000006ff */
[CC--:B--2---:R-:W-:Y:S02]  /*0110*/  IADD3 R7, R20.reuse, R9.reuse, RZ ;  /* 0x0000000914077210 */ /* 0x0c4fe40007ffe0ff */
[----:B-1----:R-:W-:Y:S02]  /*0120*/  VIADDMNMX R28, R20, 0x40, R5, PT ;  /* 0x00000040141c7846 */ /* 0x002fe40003800105 */
[----:B---3--:R-:W-:Y:S02]  /*0130*/  LEA R8, R0, R9, 0x6 ;  /* 0x0000000900087211 */ /* 0x008fe400078e30ff */
        /* <DEDUP_REMOVED lines=13> */
[----:B--2---:R-:W-:Y:S02]  /*0210*/  @P0 IADD3 R10, P3, R0, R3, RZ ;  /* 0x00000003000a0210 */ /* 0x004fe40007f7e0ff */
[-C--:B------:R-:W-:Y:S02]  /*0220*/  @!P0 IADD3.X R0, R6, R4.reuse, RZ, P2, !PT ;  /* 0x0000000406008210 */ /* 0x080fe400017fe4ff */
[----:B------:R-:W-:Y:S02]  /*0230*/  @!P0 LEA R6, P2, R5, UR4, 0x1 ;  /* 0x0000000405068c11 */ /* 0x000fe4000f8408ff */
[----:B------:R-:W-:-:S02]  /*0240*/  @P0 IADD3.X R11, RZ, R4, RZ, P3, !PT ;  /* 0x00000004ff0b0210 */ /* 0x000fc40001ffe4ff */
        /* <DEDUP_REMOVED lines=11> */
.L_x_3285:
[----:B------:R-:W-:Y:S05]  /*0300*/  BSYNC B0 ;  /* 0x0000000000007941 */ /* 0x000fea0003800000 */
.L_x_3284:
[----:B------:R-:W-:Y:S01]  /*0310*/  ULDC UR4, c[0x0][0x23c] ;  /* 0x00008f0000047ab9 */ /* 0x000fe20000000800 */
[----:B------:R-:W-:Y:S02]  /*0320*/  SHF.L.U32 R6, R8, 0x2, RZ ;  /* 0x0000000208067819 */ /* 0x000fe400000006ff */
[----:B------:R-:W-:-:S04]  /*0330*/  MOV R37, UR4 ;  /* 0x0000000400257c02 */ /* 0x000fc80008000f00 */
[----:B------:R-:W-:-:S13]  /*0340*/  ISETP.GE.AND P0, PT, R6, R37, PT ;  /* 0x000000250600720c */ /* 0x000fda0003f06270 */
[----:B------:R-:W-:Y:S05]  /*0350*/  @P0 EXIT ;  /* 0x000000000000094d */ /* 0x000fea0003800000 */
[----:B------:R-:W1:Y:S01]  /*0360*/  LDC.64 R2, c[0x0][0x248] ;  /* 0x00009200ff027b82 */ /* 0x000e620000000a00 */
[----:B------:R-:W-:-:S07]  /*0370*/  SHF.L.U32 R9, R49, 0x7, RZ ;  /* 0x0000000731097819 */ /* 0x000fce00000006ff */
        /* <DEDUP_REMOVED lines=17> */
[----:B------:R-:W-:Y:S01]  /*0490*/  HFMA2.MMA R15, -RZ, RZ, 0, 0 ;  /* 0x00000000ff0f7435 */ /* 0x000fe200000001ff */
[----:B------:R-:W-:Y:S02]  /*04a0*/  SHF.L.U32 R7, R6, 0x2, RZ ;  /* 0x0000000206077819 */ /* 0x000fe400000006ff */
[----:B------:R-:W-:Y:S02]  /*04b0*/  LEA.HI R11, R11, R6, RZ, 0x3 ;  /* 0x000000060b0b7211 */ /* 0x000fe400078f18ff */
[----:B------:R-:W-:Y:S02]  /*04c0*/  MOV R17, R20 ;  /* 0x0000001400117202 */ /* 0x000fe40000000f00 */
[----:B------:R-:W-:-:S02]  /*04d0*/  LOP3.LUT R7, R7, 0x10, RZ, 0xc0, !PT ;  /* 0x0000001007077812 */ /* 0x000fc400078ec0ff */
[----:B0-----:R-:W-:-:S07]  /*04e0*/  SHF.R.S32.HI R14, RZ, 0x3, R11 ;  /* 0x00000003ff0e7819 */ /* 0x001fce000001140b */
.L_x_3287:
[----:B-----5:R-:W-:Y:S01]  /*04f0*/  IADD3 R12, R0, R15, RZ ;  /* 0x0000000f000c7210 */ /* 0x020fe20007ffe0ff */
[----:B0-----:R-:W0:Y:S04]  /*0500*/  LDC.64 R10, c[0x0][0x228] ;  /* 0x00008a00ff0a7b82 */ /* 0x001e280000000a00 */
        /* <DEDUP_REMOVED lines=41> */
.L_x_3286:
[----:B01----:R0:W5:Y:S01]  /*07a0*/  LDL.64 R8, [R1] ;  /* 0x0000000001087983 */ /* 0x0031620000100a00 */
[----:B------:R-:W1:Y:S01]  /*07b0*/  LDC R3, c[0x0][0x25c] ;  /* 0x00009700ff037b82 */ /* 0x000e620000000800 */
[----:B------:R-:W-:Y:S01]  /*07c0*/  ULDC UR4, c[0x0][0x258] ;  /* 0x0000960000047ab9 */ /* 0x000fe20000000800 */
[----:B------:R-:W-:Y:S01]  /*07d0*/  HFMA2.MMA R0, -RZ, RZ, 0, 0 ;  /* 0x00000000ff007435 */ /* 0x000fe200000001ff */
[----:B------:R-:W-:Y:S02]  /*07e0*/  ISETP.GT.AND P2, PT, R20, UR4, PT ;  /* 0x0000000414007c0c */ /* 0x000fe4000bf44270 */
[----:B------:R-:W-:-:S03]  /*07f0*/  MOV R2, RZ ;  /* 0x000000ff00027202 */ /* 0x000fc60000000f00 */
[----:B------:R-:W2:Y:S01]  /*0800*/  LDC R4, c[0x0][0x264] ;  /* 0x00009900ff047b82 */ /* 0x000ea20000000800 */
[----:B-1----:R-:W-:-:S07]  /*0810*/  ISETP.GT.AND P3, PT, R20, R3, PT ;  /* 0x000000031400720c */ /* 0x002fce0003f64270 */
[----:B0-----:R-:W-:Y:S06]  /*0820*/  @!P2 BRA `(.L_x_3288) ;  /* 0x00000000001ca947 */ /* 0x001fec0003800000 */
[----:B------:R-:W0:Y:S02]  /*0830*/  LDC R5, c[0x0][0x25c] ;  /* 0x00009700ff057b82 */ /* 0x000e240000000800 */
[----:B0-----:R-:W-:-:S04]  /*0840*/  VIMNMX R2, R20, R5, PT ;  /* 0x0000000514027248 */ /* 0x001fc80003fe0100 */
[----:B------:R-:W-:-:S04]  /*0850*/  IADD3 R2, R2, -UR4, RZ ;  /* 0x8000000402027c10 */ /* 0x000fc8000fffe0ff */
[----:B------:R-:W-:-:S04]  /*0860*/  SHF.R.S32.HI R5, RZ, 0x1f, R2 ;  /* 0x0000001fff057819 */ /* 0x000fc80000011402 */
[----:B------:R-:W-:-:S04]  /*0870*/  LEA.HI R5, R5, R2, RZ, 0x5 ;  /* 0x0000000205057211 */ /* 0x000fc800078f28ff */
[----:B------:R-:W-:-:S05]  /*0880*/  SHF.R.S32.HI R5, RZ, 0x5, R5 ;  /* 0x00000005ff057819 */ /* 0x000fca0000011405 */
[----:B------:R-:W-:-:S07]  /*0890*/  IMAD R2, R5, 0x6, RZ ;  /* 0x0000000605027824 */ /* 0x000fce00078e02ff */
.L_x_3288:
        /* <DEDUP_REMOVED lines=8> */
.L_x_3289:
[----:B------:R-:W-:Y:S01]  /*0920*/  ULDC UR10, c[0x0][0x260] ;  /* 0x00009800000a7ab9 */ /* 0x000fe20000000800 */
[----:B------:R-:W-:Y:S01]  /*0930*/  HFMA2.MMA R3, -RZ, RZ, 0, 0 ;  /* 0x00000000ff037435 */ /* 0x000fe200000001ff */
[C---:B------:R-:W-:Y:S02]  /*0940*/  ISETP.GT.AND P2, PT, R20.reuse, UR10, PT ;  /* 0x0000000a14007c0c */ /* 0x040fe4000bf44270 */
[----:B--2---:R-:W-:Y:S02]  /*0950*/  ISETP.GT.AND P3, PT, R20, R4, PT ;  /* 0x000000041400720c */ /* 0x004fe40003f64270 */
[----:B------:R-:W-:-:S09]  /*0960*/  MOV R5, RZ ;  /* 0x000000ff00057202 */ /* 0x000fd20000000f00 */
        /* <DEDUP_REMOVED lines=8> */
.L_x_3290:
        /* <DEDUP_REMOVED lines=8> */
.L_x_3291:
[----:B------:R-:W-:Y:S01]  /*0a70*/  ULDC UR5, c[0x0][0x268] ;  /* 0x00009a0000057ab9 */ /* 0x000fe20000000800 */
[----:B------:R-:W-:Y:S01]  /*0a80*/  HFMA2.MMA R4, -RZ, RZ, 0, 0 ;  /* 0x00000000ff047435 */ /* 0x000fe200000001ff */
[----:B------:R-:W-:-:S13]  /*0a90*/  ISETP.GT.AND P2, PT, R20, UR5, PT ;  /* 0x0000000514007c0c */ /* 0x000fda000bf44270 */
        /* <DEDUP_REMOVED lines=8> */
.L_x_3292:
[C---:B------:R-:W-:Y:S01]  /*0b20*/  VIMNMX R7, R20.reuse, UR4, PT ;  /* 0x0000000414077c48 */ /* 0x040fe2000bfe0100 */
[----:B------:R-:W0:Y:S01]  /*0b30*/  S2UR UR5, SR_CgaCtaId ;  /* 0x00000000000579c3 */ /* 0x000e220000008800 */
[----:B------:R-:W-:Y:S01]  /*0b40*/  ISETP.GE.OR P0, PT, R20, UR10, P0 ;  /* 0x0000000a14007c0c */ /* 0x000fe20008706670 */
[----:B------:R-:W-:Y:S01]  /*0b50*/  ULDC.64 UR8, c[0x0][0x218] ;  /* 0x0000860000087ab9 */ /* 0x000fe20000000a00 */
[----:B------:R-:W-:Y:S01]  /*0b60*/  SHF.R.S32.HI R10, RZ, 0x1f, R7 ;  /* 0x0000001fff0a7819 */ /* 0x000fe20000011407 */
[----:B------:R-:W-:Y:S01]  /*0b70*/  UMOV UR4, 0x400 ;  /* 0x0000040000047882 */ /* 0x000fe20000000000 */
[----:B-----5:R-:W-:Y:S02]  /*0b80*/  PRMT R30, R8, 0x7610, R8 ;  /* 0x00007610081e7816 */ /* 0x020fe40000000008 */
[----:B------:R-:W-:Y:S02]  /*0b90*/  LEA.HI R10, R10, R7, RZ, 0x5 ;  /* 0x000000070a0a7211 */ /* 0x000fe400078f28ff */
[----:B------:R-:W-:-:S02]  /*0ba0*/  PRMT R29, R9, 0x7610, R9 ;  /* 0x00007610091d7816 */ /* 0x000fc40000000009 */
[----:B------:R-:W-:Y:S02]  /*0bb0*/  SHF.R.S32.HI R7, RZ, 0x5, R10 ;  /* 0x00000005ff077819 */ /* 0x000fe4000001140a */
[----:B------:R-:W-:Y:S02]  /*0bc0*/  MOV R34, RZ ;  /* 0x000000ff00227202 */ /* 0x000fe40000000f00 */
[----:B------:R-:W-:Y:S02]  /*0bd0*/  LEA R2, R7, R2, 0x3 ;  /* 0x0000000207027211 */ /* 0x000fe400078e18ff */
[----:B------:R-:W-:Y:S02]  /*0be0*/  PRMT R33, RZ, 0x5410, RZ ;  /* 0x00005410ff217816 */ /* 0x000fe400000000ff */
[----:B------:R-:W-:Y:S02]  /*0bf0*/  IADD3 R0, R5, R2, R0 ;  /* 0x0000000205007210 */ /* 0x000fe40007ffe000 */
[----:B------:R-:W-:-:S02]  /*0c00*/  PRMT R32, RZ, 0x5410, RZ ;  /* 0x00005410ff207816 */ /* 0x000fc400000000ff */
[----:B------:R-:W-:Y:S01]  /*0c10*/  IADD3 R0, R4, R0, R3 ;  /* 0x0000000004007210 */ /* 0x000fe20007ffe003 */
[----:B0-----:R-:W-:Y:S01]  /*0c20*/  ULEA UR4, UR5, UR4, 0x18 ;  /* 0x0000000405047291 */ /* 0x001fe2000f8ec03f */
[----:B------:R-:W-:-:S03]  /*0c30*/  IADD3 R31, R20, R31, RZ ;  /* 0x0000001f141f7210 */ /* 0x000fc60007ffe0ff */
[----:B------:R-:W-:Y:S01]  /*0c40*/  IMAD R3, R0, R37, RZ ;  /* 0x0000002500037224 */ /* 0x000fe200078e02ff */
[----:B------:R-:W-:-:S04]  /*0c50*/  SHF.R.S32.HI R0, RZ, 0x1f, R6 ;  /* 0x0000001fff007819 */ /* 0x000fc80000011406 */
[----:B------:R-:W-:-:S04]  /*0c60*/  IADD3 R7, P2, R6, R3, RZ ;  /* 0x0000000306077210 */ /* 0x000fc80007f5e0ff */
[----:B------:R-:W-:Y:S02]  /*0c70*/  LEA.HI.X.SX32 R0, R3, R0, 0x1, P2 ;  /* 0x0000000003007211 */ /* 0x000fe400010f0eff */
[----:B------:R-:W-:-:S04]  /*0c80*/  LEA R6, P2, R7, UR8, 0x2 ;  /* 0x0000000807067c11 */ /* 0x000fc8000f8410ff */
[----:B------:R-:W-:Y:S01]  /*0c90*/  LEA.HI.X R7, R7, UR9, R0, 0x2, P2 ;  /* 0x0000000907077c11 */ /* 0x000fe200090f1400 */
[----:B------:R-:W-:Y:S08]  /*0ca0*/  @P0 BRA `(.L_x_3293) ;  /* 0x0000001400c40947 */ /* 0x000ff00003800000 */
[----:B------:R-:W-:Y:S01]  /*0cb0*/  MOV R34, RZ ;  /* 0x000000ff00227202 */ /* 0x000fe20000000f00 */
[----:B------:R-:W-:Y:S01]  /*0cc0*/  ULDC UR5, c[0x0][0x260] ;  /* 0x0000980000057ab9 */ /* 0x000fe20000000800 */
[----:B------:R-:W-:Y:S01]  /*0cd0*/  PRMT R32, RZ, 0x5410, RZ ;  /* 0x00005410ff207816 */ /* 0x000fe200000000ff */
[----:B------:R-:W-:Y:S01]  /*0ce0*/  ULDC UR8, c[0x0][0x240] ;  /* 0x0000900000087ab9 */ /* 0x000fe20000000800 */
[----:B------:R-:W-:-:S07]  /*0cf0*/  PRMT R33, RZ, 0x5410, RZ ;  /* 0x00005410ff217816 */ /* 0x000fce00000000ff */
.L_x_3295:
[----:B------:R-:W-:Y:S01]  /*0d00*/  ISETP.NE.AND P2, PT, R20, R31, PT ;  /* 0x0000001f1400720c */ /* 0x000fe20003f45270 */
[----:B------:R-:W0:-:S12]  /*0d10*/  LDC R37, c[0x0][0x23c] ;  /* 0x00008f00ff257b82 */ /* 0x000e180000000800 */
[----:B------:R-:W1:Y:S01]  /*0d20*/  @!P2 LDC.64 R8, c[0x0][0x248] ;  /* 0x00009200ff08ab82 */ /* 0x000e620000000a00 */
[----:B------:R-:W-:Y:S02]  /*0d30*/  @!P2 IADD3 R34, R34, 0x1, RZ ;  /* 0x000000012222a810 */ /* 0x000fe40007ffe0ff */
[----:B------:R-:W-:Y:S02]  /*0d40*/  @!P2 SHF.L.U32 R3, R20, 0x1, RZ ;  /* 0x000000011403a819 */ /* 0x000fe400000006ff */
[----:B------:R-:W-:Y:S02]  /*0d50*/  @!P2 LEA R22, R34, R1, 0x3 ;  /* 0x000000012216a211 */ /* 0x000fe400078e18ff */
[----:B------:R-:W-:Y:S02]  /*0d60*/  MOV R40, R6 ;  /* 0x0000000600287202 */ /* 0x000fe40000000f00 */
[----:B------:R-:W-:Y:S02]  /*0d70*/  MOV R41, R7 ;  /* 0x0000000700297202 */ /* 0x000fe40000000f00 */
[----:B------:R-:W2:Y:S01]  /*0d80*/  @!P2 LDL.64 R22, [R22] ;  /* 0x000000001616a983 */ /* 0x000ea20000100a00 */
[----:B0-----:R-:W-:-:S03]  /*0d90*/  IMAD.WIDE R38, R37, 0x4, R40 ;  /* 0x0000000425267825 */ /* 0x001fc600078e0228 */
[----:B------:R-:W3:Y:S04]  /*0da0*/  LDG.E.128.CONSTANT R24, desc[UR6][R40.64] ;  /* 0x0000000628187981 */ /* 0x000ee8000c1e9d00 */
[----:B------:R0:W4:Y:S01]  /*0db0*/  LDG.E.128.CONSTANT R12, desc[UR6][R38.64] ;  /* 0x00000006260c7981 */ /* 0x000122000c1e9d00 */
[----:B-1----:R-:W-:-:S05]  /*0dc0*/  @!P2 IMAD.WIDE R8, R3, 0x2, R8 ;  /* 0x000000020308a825 */ /* 0x002fca00078e0208 */
[----:B------:R-:W5:Y:S01]  /*0dd0*/  @!P2 LDG.E.U16.CONSTANT R21, desc[UR6][R8.64+0x2] ;  /* 0x000002060815a981 */ /* 0x000f62000c1e9500 */
[----:B------:R-:W-:-:S05]  /*0de0*/  IMAD.WIDE R42, R37, 0x4, R38 ;  /* 0x00000004252a7825 */ /* 0x000fca00078e0226 */
[----:B------:R-:W4:Y:S01]  /*0df0*/  LDG.E.128.CONSTANT R16, desc[UR6][R42.64] ;  /* 0x000000062a107981 */ /* 0x000f22000c1e9d00 */
[----:B------:R-:W-:-:S05]  /*0e00*/  IMAD.WIDE R44, R37, 0x4, R42 ;  /* 0x00000004252c7825 */ /* 0x000fca00078e022a */
[----:B------:R-:W4:Y:S01]  /*0e10*/  LDG.E.128.CONSTANT R4, desc[UR6][R44.64] ;  /* 0x000000062c047981 */ /* 0x000f22000c1e9d00 */
[----:B------:R-:W-:-:S05]  /*0e20*/  IMAD.WIDE R2, R37, 0x4, R44 ;  /* 0x0000000425027825 */ /* 0x000fca00078e022c */
[----:B------:R-:W4:Y:S01]  /*0e30*/  LDG.E.128.CONSTANT R8, desc[UR6][R2.64] ;  /* 0x0000000602087981 */ /* 0x000f22000c1e9d00 */
[----:B------:R-:W-:Y:S02]  /*0e40*/  LEA R0, R49, 0x40, 0x6 ;  /* 0x0000004031007811 */ /* 0x000fe400078e30ff */
[----:B------:R-:W-:Y:S02]  /*0e50*/  PRMT R36, R35, 0x9910, RZ ;  /* 0x0000991023247816 */ /* 0x000fe400000000ff */
[----:B0-----:R-:W-:Y:S02]  /*0e60*/  VIMNMX R39, R0, UR8, PT ;  /* 0x0000000800277c48 */ /* 0x001fe4000bfe0100 */
[----:B------:R-:W-:Y:S02]  /*0e70*/  IADD3 R40, R20, 0x20, RZ ;  /* 0x0000002014287810 */ /* 0x000fe40007ffe0ff */
[----:B------:R-:W-:Y:S02]  /*0e80*/  ISETP.EQ.OR P3, PT, R36, RZ, P1 ;  /* 0x000000ff2400720c */ /* 0x000fe40000f62670 */
[----:B------:R-:W-:Y:S01]  /*0e90*/  ISETP.LT.AND P0, PT, R40, R39, PT ;  /* 0x000000272800720c */ /* 0x000fe20003f01270 */
[----:B------:R-:W-:Y:S01]  /*0ea0*/  HFMA2.MMA R48, -RZ, RZ, 0, 0.03125 ;  /* 0x00002800ff307435 */ /* 0x000fe200000001ff */
[----:B--2---:R-:W-:-:S02]  /*0eb0*/  @!P2 PRMT R29, R23, 0x7610, R29 ;  /* 0x00007610171da816 */ /* 0x004fc4000000001d */
[----:B------:R-:W-:Y:S02]  /*0ec0*/  @!P2 PRMT R30, R22, 0x7610, R30 ;  /* 0x00007610161ea816 */ /* 0x000fe4000000001e */
[----:B------:R-:W-:Y:S02]  /*0ed0*/  @!P2 PRMT R29, R29, 0x7610, R23 ;  /* 0x000076101d1da816 */ /* 0x000fe40000000017 */
[----:B---3--:R-:W-:Y:S02]  /*0ee0*/  SHF.R.U32.HI R0, RZ, 0xf, R24 ;  /* 0x0000000fff007819 */ /* 0x008fe40000011618 */
[----:B------:R-:W-:Y:S02]  /*0ef0*/  SHF.R.U32.HI R23, RZ, 0xf, R27 ;  /* 0x0000000fff177819 */ /* 0x000fe4000001161b */
[----:B------:R-:W-:Y:S02]  /*0f00*/  @!P2 PRMT R30, R30, 0x7610, R22 ;  /* 0x000076101e1ea816 */ /* 0x000fe40000000016 */
[----:B------:R-:W-:-:S02]  /*0f10*/  LOP3.LUT R0, R0, 0x10001, RZ, 0xc0, !PT ;  /* 0x0001000100007812 */ /* 0x000fc400078ec0ff */
[----:B-----5:R-:W-:Y:S02]  /*0f20*/  @!P2 IADD3 R31, R21, R20, RZ ;  /* 0x00000014151fa210 */ /* 0x020fe40007ffe0ff */
[----:B------:R-:W-:Y:S02]  /*0f30*/  SHF.R.U32.HI R21, RZ, 0xf, R26 ;  /* 0x0000000fff157819 */ /* 0x000fe4000001161a */
[----:B------:R-:W-:Y:S02]  /*0f40*/  SHF.R.U32.HI R20, RZ, 0xf, R25 ;  /* 0x0000000fff147819 */ /* 0x000fe40000011619 */
[----:B------:R-:W-:Y:S02]  /*0f50*/  LOP3.LUT R22, R21, 0x10001, RZ, 0xc0, !PT ;  /* 0x0001000115167812 */ /* 0x000fe400078ec0ff */
[----:B----4-:R-:W-:Y:S02]  /*0f60*/  SHF.R.U32.HI R21, RZ, 0xe, R12 ;  /* 0x0000000eff157819 */ /* 0x010fe4000001160c */
[----:B------:R-:W-:-:S02]  /*0f70*/  LOP3.LUT R36, R23, 0x10001, RZ, 0xc0, !PT ;  /* 0x0001000117247812 */ /* 0x000fc400078ec0ff */
[----:B------:R-:W-:Y:S02]  /*0f80*/  SHF.R.U32.HI R39, RZ, 0xe, R14 ;  /* 0x0000000eff277819 */ /* 0x000fe4000001160e */
[----:B------:R-:W-:Y:S02]  /*0f90*/  LOP3.LUT R20, R20, 0x10001, RZ, 0xc0, !PT ;  /* 0x0001000114147812 */ /* 0x000fe400078ec0ff */
[----:B------:R-:W-:Y:S02]  /*0fa0*/  SHF.R.U32.HI R23, RZ, 0xe, R13 ;  /* 0x0000000eff177819 */ /* 0x000fe4000001160d */
[----:B------:R-:W-:Y:S02]  /*0fb0*/  SHF.R.U32.HI R41, RZ, 0xe, R15 ;  /* 0x0000000eff297819 */ /* 0x000fe4000001160f */
[----:B------:R-:W-:Y:S02]  /*0fc0*/  LOP3.LUT R21, R0, 0x20002, R21, 0xf8, !PT ;  /* 0x0002000200157812 */ /* 0x000fe400078ef815 */
[----:B------:R-:W-:-:S02]  /*0fd0*/  LOP3.LUT R39, R22, 0x20002, R39, 0xf8, !PT ;  /* 0x0002000216277812 */ /* 0x000fc400078ef827 */
[----:B------:R-:W-:Y:S02]  /*0fe0*/  SHF.R.U32.HI R0, RZ, 0xd, R16 ;  /* 0x0000000dff007819 */ /* 0x000fe40000011610 */
[----:B------:R-:W-:Y:S02]  /*0ff0*/  LOP3.LUT R23, R20, 0x20002, R23, 0xf8, !PT ;  /* 0x0002000214177812 */ /* 0x000fe400078ef817 */
[----:B------:R-:W-:Y:S02]  /*1000*/  SHF.R.U32.HI R22, RZ, 0xd, R18 ;  /* 0x0000000dff167819 */ /* 0x000fe40000011612 */
[----:B------:R-:W-:Y:S02]  /*1010*/  LOP3.LUT R41, R36, 0x20002, R41, 0xf8, !PT ;  /* 0x0002000224297812 */ /* 0x000fe400078ef829 */
[----:B------:R-:W-:Y:S02]  /*1020*/  SHF.R.U32.HI R20, RZ, 0xd, R17 ;  /* 0x0000000dff147819 */ /* 0x000fe40000011611 */
[----:B------:R-:W-:-:S02]  /*1030*/  SHF.R.U32.HI R36, RZ, 0xd, R19 ;  /* 0x0000000dff247819 */ /* 0x000fc40000011613 */
[----:B------:R-:W-:Y:S02]  /*1040*/  LOP3.LUT R21, R21, 0x40004, R0, 0xf8, !PT ;  /* 0x0004000415157812 */ /* 0x000fe400078ef800 */
[----:B------:R-:W-:Y:S02]  /*1050*/  LOP3.LUT R39, R39, 0x40004, R22, 0xf8, !PT ;  /* 0x0004000427277812 */ /* 0x000fe400078ef816 */
[----:B------:R-:W-:Y:S02]  /*1060*/  SHF.R.U32.HI R0, RZ, 0xc, R4 ;  /* 0x0000000cff007819 */ /* 0x000fe40000011604 */
[----:B------:R-:W-:Y:S02]  /*1070*/  LOP3.LUT R23, R23, 0x40004, R20, 0xf8, !PT ;  /* 0x0004000417177812 */ /* 0x000fe400078ef814 */
[----:B------:R-:W-:Y:S02]  /*1080*/  SHF.R.U32.HI R22, RZ, 0xc, R6 ;  /* 0x0000000cff167819 */ /* 0x000fe40000011606 */
[----:B------:R-:W-:-:S02]  /*1090*/  LOP3.LUT R41, R41, 0x40004, R36, 0xf8, !PT ;  /* 0x0004000429297812 */ /* 0x000fc400078ef824 */
[----:B------:R-:W-:Y:S02]  /*10a0*/  SHF.R.U32.HI R20, RZ, 0xc, R5 ;  /* 0x0000000cff147819 */ /* 0x000fe40000011605 */
[----:B------:R-:W-:Y:S02]  /*10b0*/  SHF.R.U32.HI R36, RZ, 0xc, R7 ;  /* 0x0000000cff247819 */ /* 0x000fe40000011607 */
[----:B------:R-:W-:Y:S02]  /*10c0*/  LOP3.LUT R0, R21, 0x80008, R0, 0xf8, !PT ;  /* 0x0008000815007812 */ /* 0x000fe400078ef800 */
[----:B------:R-:W-:Y:S02]  /*10d0*/  LOP3.LUT R21, R39, 0x80008, R22, 0xf8, !PT ;  /* 0x0008000827157812 */ /* 0x000fe400078ef816 */
[----:B------:R-:W-:Y:S02]  /*10e0*/  LOP3.LUT R23, R23, 0x80008, R20, 0xf8, !PT ;  /* 0x0008000817177812 */ /* 0x000fe400078ef814 */
[----:B------:R-:W-:-:S02]  /*10f0*/  SHF.R.U32.HI R39, RZ, 0xb, R8 ;  /* 0x0000000bff277819 */ /* 0x000fc40000011608 */
[----:B------:R-:W-:Y:S02]  /*1100*/  SHF.R.U32.HI R38, RZ, 0xb, R9 ;  /* 0x0000000bff267819 */ /* 0x000fe40000011609 */
[----:B------:R-:W-:Y:S02]  /*1110*/  LOP3.LUT R41, R41, 0x80008, R36, 0xf8, !PT ;  /* 0x0008000829297812 */ /* 0x000fe400078ef824 */
[----:B------:R-:W-:Y:S02]  /*1120*/  SHF.R.U32.HI R20, RZ, 0xb, R11 ;  /* 0x0000000bff147819 */ /* 0x000fe4000001160b */
[----:B------:R-:W-:Y:S02]  /*1130*/  LOP3.LUT R39, R0, 0x100010, R39, 0xf8, !PT ;  /* 0x0010001000277812 */ /* 0x000fe400078ef827 */
[----:B------:R-:W-:Y:S02]  /*1140*/  LOP3.LUT R38, R23, 0x100010, R38, 0xf8, !PT ;  /* 0x0010001017267812 */ /* 0x000fe400078ef826 */
[----:B------:R-:W-:-:S02]  /*1150*/  LOP3.LUT R0, R41, 0x100010, R20, 0xf8, !PT ;  /* 0x0010001029007812 */ /* 0x000fc400078ef814 */
[----:B------:R-:W-:Y:S02]  /*1160*/  LOP3.LUT R22, R26, 0x3e003e0, RZ, 0xc0, !PT ;  /* 0x03e003e01a167812 */ /* 0x000fe400078ec0ff */
[----:B------:R-:W-:Y:S02]  /*1170*/  LOP3.LUT R23, R27, 0x3e003e0, RZ, 0xc0, !PT ;  /* 0x03e003e01b177812 */ /* 0x000fe400078ec0ff */
[----:B------:R-:W-:Y:S02]  /*1180*/  SHF.R.U32.HI R36, RZ, 0xb, R10 ;  /* 0x0000000bff247819 */ /* 0x000fe4000001160a */
[----:B------:R-:W-:Y:S02]  /*1190*/  LOP3.LUT R20, R24, 0x3e003e0, RZ, 0xc0, !PT ;  /* 0x03e003e018147812 */ /* 0x000fe400078ec0ff */
[----:B------:R-:W-:Y:S02]  /*11a0*/  LOP3.LUT R59, R22, 0x64006400, RZ, 0xfc, !PT ;  /* 0x64006400163b7812 */ /* 0x000fe400078efcff */
[----:B------:R-:W-:-:S02]  /*11b0*/  LOP3.LUT R43, R23, 0x64006400, RZ, 0xfc, !PT ;  /* 0x64006400172b7812 */ /* 0x000fc400078efcff */
        /* <DEDUP_REMOVED lines=42> */
[----:B------:R-:W-:-:S02]  /*1460*/  HFMA2 R41, R43, R48.H0_H0, -48, -48 ;  /* 0xd200d2002b297431 */ /* 0x000fc40000040030 */
[-C--:B------:R-:W-:Y:S02]  /*1470*/  HFMA2 R42, R45, R48.reuse.H0_H0, -48, -48 ;  /* 0xd200d2002d2a7431 */ /* 0x080fe40000040030 */
        /* <DEDUP_REMOVED lines=10> */
[----:B------:R-:W-:-:S02]  /*1520*/  HFMA2 R47, R65, R48.H0_H0, -48, -48 ;  /* 0xd200d200412f7431 */ /* 0x000fc40000040030 */
        /* <DEDUP_REMOVED lines=17> */
[----:B------:R-:W-:Y:S02]  /*1640*/  SHF.R.U32.HI R25, RZ, 0xa, R25 ;  /* 0x0000000aff197819 */ /* 0x000fe40000011619 */
[----:B------:R-:W-:Y:S02]  /*1650*/  LOP3.LUT R24, R24, 0x1f001f, RZ, 0xc0, !PT ;  /* 0x001f001f18187812 */ /* 0x000fe400078ec0ff */
[----:B------:R-:W-:-:S02]  /*1660*/  LOP3.LUT R26, R26, 0x1f001f, RZ, 0xc0, !PT ;  /* 0x001f001f1a1a7812 */ /* 0x000fc400078ec0ff */
[----:B------:R-:W-:Y:S02]  /*1670*/  LOP3.LUT R25, R25, 0x1f001f, RZ, 0xc0, !PT ;  /* 0x001f001f19197812 */ /* 0x000fe400078ec0ff */
[----:B------:R-:W-:Y:S02]  /*1680*/  SHF.R.U32.HI R27, RZ, 0xa, R27 ;  /* 0x0000000aff1b7819 */ /* 0x000fe4000001161b */
[----:B------:R-:W-:Y:S02]  /*1690*/  LOP3.LUT R24, R24, 0x64006400, RZ, 0xfc, !PT ;  /* 0x6400640018187812 */ /* 0x000fe400078efcff */
[----:B------:R-:W-:Y:S02]  /*16a0*/  LOP3.LUT R26, R26, 0x64006400, RZ, 0xfc, !PT ;  /* 0x640064001a1a7812 */ /* 0x000fe400078efcff */
[----:B------:R-:W-:Y:S02]  /*16b0*/  LOP3.LUT R25, R25, 0x64006400, RZ, 0xfc, !PT ;  /* 0x6400640019197812 */ /* 0x000fe400078efcff */
[----:B------:R-:W-:Y:S01]  /*16c0*/  LOP3.LUT R27, R27, 0x1f001f, RZ, 0xc0, !PT ;  /* 0x001f001f1b1b7812 */ /* 0x000fe200078ec0ff */
[----:B------:R-:W-:Y:S01]  /*16d0*/  HADD2 R26, R26, -1040, -1040 ;  /* 0xe410e4101a1a7430 */ /* 0x000fe20000000000 */
        /* <DEDUP_REMOVED lines=10> */
[----:B------:R-:W-:Y:S01]  /*1780*/  HADD2 R59, R27, -1040, -1040 ;  /* 0xe410e4101b3b7430 */ /* 0x000fe20000000000 */
[----:B------:R-:W-:Y:S01]  /*1790*/  HFMA2.MMA R62, R61, R21, R62 ;  /* 0x000000153d3e7235 */ /* 0x000fe2000000003e */
[----:B------:R-:W-:Y:S01]  /*17a0*/  HADD2 R21, R24, -1040, -1040 ;  /* 0xe410e41018157430 */ /* 0x000fe20000000000 */
[----:B------:R-:W-:Y:S01]  /*17b0*/  LOP3.LUT R38, R38, 0x64006400, RZ, 0xfc, !PT ;  /* 0x6400640026267812 */ /* 0x000fe200078efcff */
[----:B------:R-:W-:Y:S01]  /*17c0*/  HADD2 R24, R25, -1040, -1040 ;  /* 0xe410e41019187430 */ /* 0x000fe20000000000 */
[----:B------:R-:W-:Y:S01]  /*17d0*/  LOP3.LUT R0, R0, 0x64006400, RZ, 0xfc, !PT ;  /* 0x6400640000007812 */ /* 0x000fe200078efcff */
[-C--:B------:R-:W-:Y:S01]  /*17e0*/  HFMA2 R58, R59, R22.reuse, R20 ;  /* 0x000000163b3a7231 */ /* 0x080fe20000000014 */
[-C--:B------:R-:W-:Y:S01]  /*17f0*/  HFMA2.MMA R63, R26, R22.reuse, R63 ;  /* 0x000000161a3f7235 */ /* 0x080fe2000000003f */
[----:B------:R-:W-:Y:S01]  /*1800*/  HFMA2 R67, R24, R22, R67 ;  /* 0x0000001618437231 */ /* 0x000fe20000000043 */
[----:B------:R-:W-:Y:S01]  /*1810*/  LOP3.LUT R20, R12, 0x1f001f, RZ, 0xc0, !PT ;  /* 0x001f001f0c147812 */ /* 0x000fe200078ec0ff */
[----:B------:R-:W0:Y:S01]  /*1820*/  LDS.128 R24, [UR4+0x10] ;  /* 0x00001004ff187984 */ /* 0x000e220008000c00 */
[----:B------:R-:W-:Y:S01]  /*1830*/  HFMA2.MMA R21, R21, R22, R62 ;  /* 0x0000001615157235 */ /* 0x000fe2000000003e */
[----:B------:R-:W-:Y:S01]  /*1840*/  LOP3.LUT R22, R13, 0x1f001f, RZ, 0xc0, !PT ;  /* 0x001f001f0d167812 */ /* 0x000fe200078ec0ff */
[----:B------:R-:W-:Y:S01]  /*1850*/  HADD2 R36, R36, -1040, -1040 ;  /* 0xe410e41024247430 */ /* 0x000fe20000000000 */
[----:B------:R-:W-:Y:S01]  /*1860*/  LOP3.LUT R20, R20, 0x64006400, RZ, 0xfc, !PT ;  /* 0x6400640014147812 */ /* 0x000fe200078efcff */
[----:B------:R-:W-:Y:S01]  /*1870*/  HADD2 R0, R0, -1040, -1040 ;  /* 0xe410e41000007430 */ /* 0x000fe20000000000 */
[----:B------:R-:W-:-:S02]  /*1880*/  LOP3.LUT R22, R22, 0x64006400, RZ, 0xfc, !PT ;  /* 0x6400640016167812 */ /* 0x000fc400078efcff */
[----:B------:R-:W-:Y:S01]  /*1890*/  SHF.R.U32.HI R12, RZ, 0xa, R12 ;  /* 0x0000000aff0c7819 */ /* 0x000fe2000001160c */
[----:B------:R-:W-:Y:S01]  /*18a0*/  HADD2 R20, R20, -1040, -1040 ;  /* 0xe410e41014147430 */ /* 0x000fe20000000000 */
[----:B------:R-:W-:Y:S01]  /*18b0*/  SHF.R.U32.HI R13, RZ, 0xa, R13 ;  /* 0x0000000aff0d7819 */ /* 0x000fe2000001160d */
[----:B------:R-:W-:Y:S01]  /*18c0*/  HADD2 R22, R22, -1040, -1040 ;  /* 0xe410e41016167430 */ /* 0x000fe20000000000 */
[----:B------:R-:W-:Y:S02]  /*18d0*/  LOP3.LUT R12, R12, 0x1f001f, RZ, 0xc0, !PT ;  /* 0x001f001f0c0c7812 */ /* 0x000fe400078ec0ff */
[----:B------:R-:W-:Y:S01]  /*18e0*/  LOP3.LUT R13, R13, 0x1f001f, RZ, 0xc0, !PT ;  /* 0x001f001f0d0d7812 */ /* 0x000fe200078ec0ff */
[----:B------:R-:W-:Y:S01]  /*18f0*/  HFMA2.MMA R21, R20, R23, R21 ;  /* 0x0000001714157235 */ /* 0x000fe20000000015 */
[----:B------:R-:W-:Y:S01]  /*1900*/  LOP3.LUT R20, R14, 0x1f001f, RZ, 0xc0, !PT ;  /* 0x001f001f0e147812 */ /* 0x000fe200078ec0ff */
[----:B------:R-:W-:Y:S01]  /*1910*/  HFMA2 R59, R22, R23, R67 ;  /* 0x00000017163b7231 */ /* 0x000fe20000000043 */
[----:B------:R-:W-:-:S02]  /*1920*/  LOP3.LUT R22, R15, 0x1f001f, RZ, 0xc0, !PT ;  /* 0x001f001f0f167812 */ /* 0x000fc400078ec0ff */
[----:B------:R-:W-:Y:S02]  /*1930*/  LOP3.LUT R20, R20, 0x64006400, RZ, 0xfc, !PT ;  /* 0x6400640014147812 */ /* 0x000fe400078efcff */
[----:B------:R-:W-:Y:S02]  /*1940*/  SHF.R.U32.HI R15, RZ, 0xa, R15 ;  /* 0x0000000aff0f7819 */ /* 0x000fe4000001160f */
[----:B------:R-:W-:Y:S01]  /*1950*/  LOP3.LUT R22, R22, 0x64006400, RZ, 0xfc, !PT ;  /* 0x6400640016167812 */ /* 0x000fe200078efcff */
[----:B------:R-:W-:Y:S01]  /*1960*/  HADD2 R20, R20, -1040, -1040 ;  /* 0xe410e41014147430 */ /* 0x000fe20000000000 */
[----:B------:R-:W-:Y:S02]  /*1970*/  LOP3.LUT R15, R15, 0x1f001f, RZ, 0xc0, !PT ;  /* 0x001f001f0f0f7812 */ /* 0x000fe400078ec0ff */
[----:B------:R-:W-:Y:S01]  /*1980*/  SHF.R.U32.HI R14, RZ, 0xa, R14 ;  /* 0x0000000aff0e7819 */ /* 0x000fe2000001160e */
        /* <DEDUP_REMOVED lines=10> */
[-C--:B0-----:R-:W-:Y:S01]  /*1a30*/  HFMA2.MMA R57, R57, R24.reuse, R21 ;  /* 0x0000001839397235 */ /* 0x081fe20000000015 */
[-C--:B------:R-:W-:Y:S01]  /*1a40*/  HFMA2 R59, R56, R24.reuse, R59 ;  /* 0x00000018383b7231 */ /* 0x080fe2000000003b */
[----:B------:R-:W-:Y:S01]  /*1a50*/  HFMA2.MMA R20, R55, R24, R20 ;  /* 0x0000001837147235 */ /* 0x000fe20000000014 */
[----:B------:R-:W-:Y:S01]  /*1a60*/  HFMA2 R24, R54, R24, R58 ;  /* 0x0000001836187231 */ /* 0x000fe2000000003a */
[----:B------:R-:W-:Y:S01]  /*1a70*/  LOP3.LUT R21, R16, 0x1f001f, RZ, 0xc0, !PT ;  /* 0x001f001f10157812 */ /* 0x000fe200078ec0ff */
[----:B------:R-:W-:Y:S01]  /*1a80*/  HADD2 R54, R13, -1040, -1040 ;  /* 0xe410e4100d367430 */ /* 0x000fe20000000000 */
[----:B------:R-:W-:Y:S01]  /*1a90*/  SHF.R.U32.HI R22, RZ, 0xa, R16 ;  /* 0x0000000aff167819 */ /* 0x000fe20000011610 */
[----:B------:R-:W-:Y:S01]  /*1aa0*/  HADD2 R55, R14, -1040, -1040 ;  /* 0xe410e4100e377430 */ /* 0x000fe20000000000 */
[-C--:B------:R-:W-:Y:S01]  /*1ab0*/  HFMA2.MMA R58, R12, R25.reuse, R57 ;  /* 0x000000190c3a7235 */ /* 0x080fe20000000039 */
[-C--:B------:R-:W-:Y:S01]  /*1ac0*/  HFMA2 R57, R15, R25.reuse, R24 ;  /* 0x000000190f397231 */ /* 0x080fe20000000018 */
[----:B------:R-:W-:Y:S01]  /*1ad0*/  LOP3.LUT R16, R17, 0x1f001f, RZ, 0xc0, !PT ;  /* 0x001f001f11107812 */ /* 0x000fe200078ec0ff */
[----:B------:R-:W0:Y:S01]  /*1ae0*/  LDS.128 R12, [UR4+0x20] ;  /* 0x00002004ff0c7984 */ /* 0x000e220008000c00 */
[----:B------:R-:W-:Y:S01]  /*1af0*/  SHF.R.U32.HI R23, RZ, 0xa, R17 ;  /* 0x0000000aff177819 */ /* 0x000fe20000011611 */
[----:B------:R-:W-:Y:S01]  /*1b00*/  HFMA2 R59, R54, R25, R59 ;  /* 0x00000019363b7231 */ /* 0x000fe2000000003b */
[----:B------:R-:W-:Y:S01]  /*1b10*/  LOP3.LUT R17, R18, 0x1f001f, RZ, 0xc0, !PT ;  /* 0x001f001f12117812 */ /* 0x000fe200078ec0ff */
[----:B------:R-:W-:Y:S01]  /*1b20*/  HFMA2.MMA R55, R55, R25, R20 ;  /* 0x0000001937377235 */ /* 0x000fe20000000014 */
[----:B------:R-:W-:-:S02]  /*1b30*/  LOP3.LUT R21, R21, 0x64006400, RZ, 0xfc, !PT ;  /* 0x6400640015157812 */ /* 0x000fc400078efcff */
[----:B------:R-:W-:Y:S02]  /*1b40*/  LOP3.LUT R17, R17, 0x64006400, RZ, 0xfc, !PT ;  /* 0x6400640011117812 */ /* 0x000fe400078efcff */
[----:B------:R-:W-:Y:S02]  /*1b50*/  LOP3.LUT R54, R4, 0x1f001f, RZ, 0xc0, !PT ;  /* 0x001f001f04367812 */ /* 0x000fe400078ec0ff */
[----:B------:R-:W-:Y:S01]  /*1b60*/  SHF.R.U32.HI R20, RZ, 0xa, R4 ;  /* 0x0000000aff147819 */ /* 0x000fe20000011604 */
[----:B------:R-:W-:Y:S01]  /*1b70*/  HADD2 R62, R17, -1040, -1040 ;  /* 0xe410e410113e7430 */ /* 0x000fe20000000000 */
[----:B------:R-:W-:Y:S02]  /*1b80*/  LOP3.LUT R4, R5, 0x1f001f, RZ, 0xc0, !PT ;  /* 0x001f001f05047812 */ /* 0x000fe400078ec0ff */
[----:B------:R-:W-:Y:S02]  /*1b90*/  SHF.R.U32.HI R24, RZ, 0xa, R5 ;  /* 0x0000000aff187819 */ /* 0x000fe40000011605 */
[----:B------:R-:W-:Y:S01]  /*1ba0*/  LOP3.LUT R5, R6, 0x1f001f, RZ, 0xc0, !PT ;  /* 0x001f001f06057812 */ /* 0x000fe200078ec0ff */
[----:B------:R-:W-:Y:S01]  /*1bb0*/  HFMA2.MMA R55, R62, R26, R55 ;  /* 0x0000001a3e377235 */ /* 0x000fe20000000037 */
[----:B------:R-:W-:-:S02]  /*1bc0*/  SHF.R.U32.HI R25, RZ, 0xa, R6 ;  /* 0x0000000aff197819 */ /* 0x000fc40000011606 */
[----:B------:R-:W-:Y:S02]  /*1bd0*/  LOP3.LUT R60, R16, 0x64006400, RZ, 0xfc, !PT ;  /* 0x64006400103c7812 */ /* 0x000fe400078efcff */
[----:B------:R-:W-:Y:S02]  /*1be0*/  LOP3.LUT R6, R7, 0x1f001f, RZ, 0xc0, !PT ;  /* 0x001f001f07067812 */ /* 0x000fe400078ec0ff */
[----:B------:R-:W-:Y:S01]  /*1bf0*/  SHF.R.U32.HI R16, RZ, 0xa, R7 ;  /* 0x0000000aff107819 */ /* 0x000fe20000011607 */
[----:B------:R-:W-:Y:S01]  /*1c00*/  HADD2 R7, R21, -1040, -1040 ;  /* 0xe410e41015077430 */ /* 0x000fe20000000000 */
[----:B------:R-:W-:Y:S01]  /*1c10*/  SHF.R.U32.HI R56, RZ, 0xa, R18 ;  /* 0x0000000aff387819 */ /* 0x000fe20000011612 */
[----:B------:R-:W-:Y:S01]  /*1c20*/  HADD2 R60, R60, -1040, -1040 ;  /* 0xe410e4103c3c7430 */ /* 0x000fe20000000000 */
[----:B------:R-:W-:Y:S01]  /*1c30*/  LOP3.LUT R18, R19, 0x1f001f, RZ, 0xc0, !PT ;  /* 0x001f001f13127812 */ /* 0x000fe200078ec0ff */
[----:B------:R-:W-:Y:S01]  /*1c40*/  HFMA2.MMA R55, R52, R27, R55 ;  /* 0x0000001b34377235 */ /* 0x000fe20000000037 */
[----:B------:R-:W-:Y:S01]  /*1c50*/  SHF.R.U32.HI R19, RZ, 0xa, R19 ;  /* 0x0000000aff137819 */ /* 0x000fe20000011613 */
[----:B------:R-:W-:Y:S01]  /*1c60*/  HFMA2.MMA R7, R7, R26, R58 ;  /* 0x0000001a07077235 */ /* 0x000fe2000000003a */
[----:B------:R-:W-:Y:S01]  /*1c70*/  LOP3.LUT R18, R18, 0x64006400, RZ, 0xfc, !PT ;  /* 0x6400640012127812 */ /* 0x000fe200078efcff */
[----:B------:R-:W-:Y:S01]  /*1c80*/  HFMA2 R59, R60, R26, R59 ;  /* 0x0000001a3c3b7231 */ /* 0x000fe2000000003b */
[----:B------:R-:W-:-:S02]  /*1c90*/  LOP3.LUT R22, R22, 0x1f001f, RZ, 0xc0, !PT ;  /* 0x001f001f16167812 */ /* 0x000fc400078ec0ff */
[----:B------:R-:W-:Y:S01]  /*1ca0*/  LOP3.LUT R56, R56, 0x1f001f, RZ, 0xc0, !PT ;  /* 0x001f001f38387812 */ /* 0x000fe200078ec0ff */
[----:B------:R-:W-:Y:S01]  /*1cb0*/  HADD2 R18, R18, -1040, -1040 ;  /* 0xe410e41012127430 */ /* 0x000fe20000000000 */
[----:B------:R-:W-:Y:S01]  /*1cc0*/  LOP3.LUT R23, R23, 0x1f001f, RZ, 0xc0, !PT ;  /* 0x001f001f17177812 */ /* 0x000fe200078ec0ff */
[----:B------:R-:W-:Y:S01]  /*1cd0*/  HFMA2.MMA R7, R50, R27, R7 ;  /* 0x0000001b32077235 */ /* 0x000fe20000000007 */
[----:B------:R-:W-:Y:S01]  /*1ce0*/  LOP3.LUT R19, R19, 0x1f001f, RZ, 0xc0, !PT ;  /* 0x001f001f13137812 */ /* 0x000fe200078ec0ff */
[----:B------:R-:W-:Y:S01]  /*1cf0*/  HFMA2 R57, R18, R26, R57 ;  /* 0x0000001a12397231 */ /* 0x000fe20000000039 */
[----:B------:R-:W-:Y:S01]  /*1d00*/  LOP3.LUT R22, R22, 0x64006400, RZ, 0xfc, !PT ;  /* 0x6400640016167812 */ /* 0x000fe200078efcff */
[-C--:B------:R-:W-:Y:S01]  /*1d10*/  HFMA2 R50, R51, R27.reuse, R59 ;  /* 0x0000001b33327231 */ /* 0x080fe2000000003b */
        /* <DEDUP_REMOVED lines=16> */
[----:B------:R-:W-:-:S02]  /*1e20*/  LOP3.LUT R22, R5, 0x64006400, RZ, 0xfc, !PT ;  /* 0x6400640005167812 */ /* 0x000fc400078efcff */
[----:B------:R-:W-:Y:S01]  /*1e30*/  LOP3.LUT R23, R6, 0x64006400, RZ, 0xfc, !PT ;  /* 0x6400640006177812 */ /* 0x000fe200078efcff */
[----:B------:R-:W-:Y:S01]  /*1e40*/  HADD2 R27, R12, -1040, -1040 ;  /* 0xe410e4100c1b7430 */ /* 0x000fe20000000000 */
[----:B------:R-:W0:Y:S01]  /*1e50*/  LDS.128 R4, [UR4+0x30] ;  /* 0x00003004ff047984 */ /* 0x000e220008000c00 */
        /* <DEDUP_REMOVED lines=9> */
[-C--:B------:R-:W-:Y:S01]  /*1ef0*/  HFMA2.MMA R19, R41, R14.reuse, R19 ;  /* 0x0000000e29137235 */ /* 0x080fe20000000013 */
[----:B------:R-:W-:Y:S01]  /*1f00*/  LOP3.LUT R17, R8, 0x1f001f, RZ, 0xc0, !PT ;  /* 0x001f001f08117812 */ /* 0x000fe200078ec0ff */
[----:B------:R-:W-:Y:S01]  /*1f10*/  HADD2 R20, R20, -1040, -1040 ;  /* 0xe410e41014147430 */ /* 0x000fe20000000000 */
[----:B------:R-:W-:Y:S01]  /*1f20*/  LOP3.LUT R21, R10, 0x1f001f, RZ, 0xc0, !PT ;  /* 0x001f001f0a157812 */ /* 0x000fe200078ec0ff */
[----:B------:R-:W-:Y:S01]  /*1f30*/  HADD2 R12, R25, -1040, -1040 ;  /* 0xe410e410190c7430 */ /* 0x000fe20000000000 */
[----:B------:R-:W-:Y:S01]  /*1f40*/  HFMA2.MMA R55, R43, R14, R55 ;  /* 0x0000000e2b377235 */ /* 0x000fe20000000037 */
[----:B------:R-:W-:Y:S01]  /*1f50*/  LOP3.LUT R17, R17, 0x64006400, RZ, 0xfc, !PT ;  /* 0x6400640011117812 */ /* 0x000fe200078efcff */
[-C--:B------:R-:W-:Y:S01]  /*1f60*/  HFMA2 R50, R42, R14.reuse, R50 ;  /* 0x0000000e2a327231 */ /* 0x080fe20000000032 */
[----:B------:R-:W-:Y:S01]  /*1f70*/  LOP3.LUT R16, R16, 0x1f001f, RZ, 0xc0, !PT ;  /* 0x001f001f10107812 */ /* 0x000fe200078ec0ff */
[-C--:B------:R-:W-:Y:S01]  /*1f80*/  HFMA2.MMA R19, R20, R15.reuse, R19 ;  /* 0x0000000f14137235 */ /* 0x080fe20000000013 */
[----:B------:R-:W-:Y:S01]  /*1f90*/  LOP3.LUT R21, R21, 0x64006400, RZ, 0xfc, !PT ;  /* 0x6400640015157812 */ /* 0x000fe200078efcff */
[----:B------:R-:W-:Y:S01]  /*1fa0*/  HFMA2 R57, R44, R14, R57 ;  /* 0x0000000e2c397231 */ /* 0x000fe20000000039 */
[----:B------:R-:W-:Y:S01]  /*1fb0*/  LOP3.LUT R24, R24, 0x1f001f, RZ, 0xc0, !PT ;  /* 0x001f001f18187812 */ /* 0x000fe200078ec0ff */
[----:B------:R-:W-:Y:S01]  /*1fc0*/  HFMA2.MMA R55, R12, R15, R55 ;  /* 0x0000000f0c377235 */ /* 0x000fe20000000037 */
[----:B------:R-:W-:Y:S01]  /*1fd0*/  HADD2 R12, R17, -1040, -1040 ;  /* 0xe410e410110c7430 */ /* 0x000fe20000000000 */
[----:B------:R-:W-:Y:S01]  /*1fe0*/  LOP3.LUT R26, R11, 0x1f001f, RZ, 0xc0, !PT ;  /* 0x001f001f0b1a7812 */ /* 0x000fe200078ec0ff */
[----:B------:R-:W-:Y:S01]  /*1ff0*/  HADD2 R14, R21, -1040, -1040 ;  /* 0xe410e410150e7430 */ /* 0x000fe20000000000 */
[----:B------:R-:W-:-:S02]  /*2000*/  LOP3.LUT R16, R16, 0x64006400, RZ, 0xfc, !PT ;  /* 0x6400640010107812 */ /* 0x000fc400078efcff */
[----:B------:R-:W-:Y:S02]  /*2010*/  SHF.R.U32.HI R8, RZ, 0xa, R8 ;  /* 0x0000000aff087819 */ /* 0x000fe40000011608 */
[----:B------:R-:W-:Y:S01]  /*2020*/  LOP3.LUT R24, R24, 0x64006400, RZ, 0xfc, !PT ;  /* 0x6400640018187812 */ /* 0x000fe200078efcff */
[----:B------:R-:W-:Y:S01]  /*2030*/  HADD2 R16, R16, -1040, -1040 ;  /* 0xe410e41010107430 */ /* 0x000fe20000000000 */
[----:B------:R-:W-:Y:S02]  /*2040*/  LOP3.LUT R18, R9, 0x1f001f, RZ, 0xc0, !PT ;  /* 0x001f001f09127812 */ /* 0x000fe400078ec0ff */
[----:B------:R-:W-:Y:S01]  /*2050*/  SHF.R.U32.HI R10, RZ, 0xa, R10 ;  /* 0x0000000aff0a7819 */ /* 0x000fe2000001160a */
[----:B------:R-:W-:Y:S01]  /*2060*/  HADD2 R13, R24, -1040, -1040 ;  /* 0xe410e410180d7430 */ /* 0x000fe20000000000 */
[----:B------:R-:W-:Y:S01]  /*2070*/  SHF.R.U32.HI R11, RZ, 0xa, R11 ;  /* 0x0000000aff0b7819 */ /* 0x000fe2000001160b */
[-C--:B------:R-:W-:Y:S01]  /*2080*/  HFMA2 R57, R16, R15.reuse, R57 ;  /* 0x0000000f10397231 */ /* 0x080fe20000000039 */
[----:B------:R-:W-:Y:S01]  /*2090*/  LOP3.LUT R26, R26, 0x64006400, RZ, 0xfc, !PT ;  /* 0x640064001a1a7812 */ /* 0x000fe200078efcff */
[-C--:B0-----:R-:W-:Y:S01]  /*20a0*/  HFMA2.MMA R19, R12, R4.reuse, R19 ;  /* 0x000000040c137235 */ /* 0x081fe20000000013 */
[----:B------:R-:W-:Y:S01]  /*20b0*/  LOP3.LUT R8, R8, 0x1f001f, RZ, 0xc0, !PT ;  /* 0x001f001f08087812 */ /* 0x000fe200078ec0ff */
[----:B------:R-:W-:Y:S01]  /*20c0*/  HFMA2.MMA R55, R14, R4, R55 ;  /* 0x000000040e377235 */ /* 0x000fe20000000037 */
[----:B------:R-:W-:Y:S01]  /*20d0*/  LOP3.LUT R18, R18, 0x64006400, RZ, 0xfc, !PT ;  /* 0x6400640012127812 */ /* 0x000fe200078efcff */
[----:B------:R-:W-:Y:S01]  /*20e0*/  HADD2 R26, R26, -1040, -1040 ;  /* 0xe410e4101a1a7430 */ /* 0x000fe20000000000 */
[----:B------:R-:W-:Y:S01]  /*20f0*/  LOP3.LUT R10, R10, 0x1f001f, RZ, 0xc0, !PT ;  /* 0x001f001f0a0a7812 */ /* 0x000fe200078ec0ff */
[----:B------:R-:W-:Y:S01]  /*2100*/  HFMA2 R50, R13, R15, R50 ;  /* 0x0000000f0d327231 */ /* 0x000fe20000000032 */
        /* <DEDUP_REMOVED lines=8> */
[----:B------:R-:W-:Y:S01]  /*2190*/  SHF.R.U32.HI R9, RZ, 0xa, R9 ;  /* 0x0000000aff097819 */ /* 0x000fe20000011609 */
[----:B------:R-:W-:Y:S01]  /*21a0*/  HFMA2.MMA R55, R47, R5, R55 ;  /* 0x000000052f377235 */ /* 0x000fe20000000037 */
[----:B------:R-:W-:-:S02]  /*21b0*/  HFMA2 R50, R13, R4, R50 ;  /* 0x000000040d327231 */ /* 0x000fc40000000032 */
[----:B------:R-:W-:Y:S01]  /*21c0*/  LOP3.LUT R9, R9, 0x1f001f, RZ, 0xc0, !PT ;  /* 0x001f001f09097812 */ /* 0x000fe200078ec0ff */
[-C--:B------:R-:W-:Y:S01]  /*21d0*/  HFMA2 R57, R48, R5.reuse, R57 ;  /* 0x0000000530397231 */ /* 0x080fe20000000039 */
[-C--:B------:R-:W-:Y:S01]  /*21e0*/  HFMA2.MMA R19, R8, R6.reuse, R19 ;  /* 0x0000000608137235 */ /* 0x080fe20000000013 */
[----:B------:R-:W-:Y:S01]  /*21f0*/  HADD2 R10, R10, -1040, -1040 ;  /* 0xe410e4100a0a7430 */ /* 0x000fe20000000000 */
[----:B------:R-:W-:Y:S01]  /*2200*/  LOP3.LUT R9, R9, 0x64006400, RZ, 0xfc, !PT ;  /* 0x6400640009097812 */ /* 0x000fe200078efcff */
[----:B------:R-:W-:Y:S02]  /*2210*/  HADD2 R4, R11, -1040, -1040 ;  /* 0xe410e4100b047430 */ /* 0x000fe40000000000 */
[----:B------:R-:W-:Y:S02]  /*2220*/  HFMA2 R50, R46, R5, R50 ;  /* 0x000000052e327231 */ /* 0x000fe40000000032 */
[----:B------:R-:W-:Y:S01]  /*2230*/  HFMA2 R57, R4, R6, R57 ;  /* 0x0000000604397231 */ /* 0x000fe20000000039 */
[----:B------:R-:W-:Y:S01]  /*2240*/  HFMA2.MMA R55, R10, R6, R55 ;  /* 0x000000060a377235 */ /* 0x000fe20000000037 */
[----:B------:R-:W-:-:S02]  /*2250*/  HADD2 R4, R39, -1040, -1040 ;  /* 0xe410e41027047430 */ /* 0x000fc40000000000 */
[----:B------:R-:W-:Y:S02]  /*2260*/  HADD2 R9, R9, -1040, -1040 ;  /* 0xe410e41009097430 */ /* 0x000fe40000000000 */
[----:B------:R-:W-:Y:S02]  /*2270*/  HADD2 R5, R38, -1040, -1040 ;  /* 0xe410e41026057430 */ /* 0x000fe40000000000 */
[-C--:B------:R-:W-:Y:S01]  /*2280*/  HFMA2.MMA R19, R4, R7.reuse, R19 ;  /* 0x0000000704137235 */ /* 0x080fe20000000013 */
[----:B------:R-:W-:Y:S01]  /*2290*/  HFMA2 R50, R9, R6, R50 ;  /* 0x0000000609327231 */ /* 0x000fe20000000032 */
[----:B------:R-:W-:Y:S01]  /*22a0*/  HFMA2.MMA R55, R36, R7, R55 ;  /* 0x0000000724377235 */ /* 0x000fe20000000037 */
[-C--:B------:R-:W-:Y:S02]  /*22b0*/  HFMA2 R57, R0, R7.reuse, R57 ;  /* 0x0000000700397231 */ /* 0x080fe40000000039 */
[----:B------:R-:W-:Y:S02]  /*22c0*/  HFMA2 R50, R5, R7, R50 ;  /* 0x0000000705327231 */ /* 0x000fe40000000032 */
[----:B------:R-:W-:-:S02]  /*22d0*/  HADD2 R57, R57.H0_H0, R57.H1_H1 ;  /* 0x3000003939397230 */ /* 0x000fc40000000800 */
[----:B------:R-:W-:Y:S02]  /*22e0*/  HADD2 R50, R50.H0_H0, R50.H1_H1 ;  /* 0x3000003232327230 */ /* 0x000fe40000000800 */
[----:B------:R-:W-:Y:S02]  /*22f0*/  HADD2 R19, R19.H0_H0, R19.H1_H1 ;  /* 0x3000001313137230 */ /* 0x000fe40000000800 */
[----:B------:R-:W-:-:S03]  /*2300*/  HADD2 R55, R55.H0_H0, R55.H1_H1 ;  /* 0x3000003737377230 */ /* 0x000fc60000000800 */
[----:B------:R-:W-:Y:S02]  /*2310*/  PRMT R19, R19, 0x5410, R50 ;  /* 0x0000541013137816 */ /* 0x000fe40000000032 */
[----:B------:R-:W-:-:S04]  /*2320*/  PRMT R55, R55, 0x5410, R57 ;  /* 0x0000541037377816 */ /* 0x000fc80000000039 */
[----:B------:R-:W-:Y:S01]  /*2330*/  HFMA2.MMA R33, R19, R30, R33 ;  /* 0x0000001e13217235 */ /* 0x000fe20000000021 */
[----:B------:R-:W-:-:S10]  /*2340*/  HFMA2 R32, R55, R29, R32 ;  /* 0x0000001d37207231 */ /* 0x000fd40000000020 */
.L_x_3294:
[----:B------:R-:W-:Y:S01]  /*2350*/  ISETP.GE.AND P2, PT, R40, UR5, PT ;  /* 0x0000000528007c0c */ /* 0x000fe2000bf46270 */
[----:B------:R-:W-:Y:S01]  /*2360*/  IMAD.WIDE R2, R37, 0x4, R2 ;  /* 0x0000000425027825 */ /* 0x000fe200078e0202 */
[----:B------:R-:W-:Y:S01]  /*2370*/  UIADD3 UR4, UR4, 0x40, URZ ;  /* 0x0000004004047890 */ /* 0x000fe2000fffe03f */
[----:B------:R-:W-:Y:S02]  /*2380*/  MOV R20, R40 ;  /* 0x0000002800147202 */ /* 0x000fe40000000f00 */
[----:B------:R-:W-:Y:S02]  /*2390*/  MOV R6, R2 ;  /* 0x0000000200067202 */ /* 0x000fe40000000f00 */
[----:B------:R-:W-:-:S06]  /*23a0*/  MOV R7, R3 ;  /* 0x0000000300077202 */ /* 0x000fcc0000000f00 */
[----:B------:R-:W-:Y:S05]  /*23b0*/  @!P2 BRA P0, `(.L_x_3295) ;  /* 0xffffffe80050a947 */ /* 0x000fea000003ffff */
.L_x_3293:
[----:B------:R-:W-:Y:S01]  /*23c0*/  ISETP.GE.AND P0, PT, R20, R28, PT ;  /* 0x0000001c1400720c */ /* 0x000fe20003f06270 */
[----:B------:R-:W-:-:S03]  /*23d0*/  ULDC UR5, c[0x0][0x264] ;  /* 0x0000990000057ab9 */ /* 0x000fc60000000800 */
[----:B------:R-:W-:-:S13]  /*23e0*/  ISETP.GE.OR P0, PT, R20, UR5, P0 ;  /* 0x0000000514007c0c */ /* 0x000fda0008706670 */
[----:B------:R-:W-:Y:S05]  /*23f0*/  @P0 BRA `(.L_x_3296) ;  /* 0x0000002400800947 */ /* 0x000fea0003800000 */
[----:B------:R-:W-:Y:S01]  /*2400*/  SHF.R.S32.HI R0, RZ, 0x1f, R37 ;  /* 0x0000001fff007819 */ /* 0x000fe20000011425 */
[----:B------:R-:W-:Y:S01]  /*2410*/  ULDC UR5, c[0x0][0x264] ;  /* 0x0000990000057ab9 */ /* 0x000fe20000000800 */
[C---:B------:R-:W-:Y:S02]  /*2420*/  SHF.L.U32 R15, R37.reuse, 0x4, RZ ;  /* 0x00000004250f7819 */ /* 0x040fe400000006ff */
[----:B------:R-:W-:-:S07]  /*2430*/  SHF.L.U64.HI R37, R37, 0x4, R0 ;  /* 0x0000000425257819 */ /* 0x000fce0000010200 */
.L_x_3301:
        /* <DEDUP_REMOVED lines=13> */
[----:B------:R-:W-:Y:S06]  /*2510*/  @P1 BRA `(.L_x_3297) ;  /* 0x00000024001c1947 */ /* 0x000fec0003800000 */
[----:B------:R-:W0:Y:S01]  /*2520*/  LDC R17, c[0x0][0x23c] ;  /* 0x00008f00ff117b82 */ /* 0x000e220000000800 */
[----:B------:R-:W-:Y:S02]  /*2530*/  PRMT R0, R35, 0x9910, RZ ;  /* 0x0000991023007816 */ /* 0x000fe400000000ff */
[----:B------:R-:W-:Y:S02]  /*2540*/  MOV R5, 0x2c00 ;  /* 0x00002c0000057802 */ /* 0x000fe40000000f00 */
[----:B------:R-:W-:Y:S01]  /*2550*/  ISETP.NE.AND P0, PT, R0, RZ, PT ;  /* 0x000000ff0000720c */ /* 0x000fe20003f05270 */
[----:B0-----:R-:W-:-:S04]  /*2560*/  IMAD.WIDE R18, R17, 0x4, R6 ;  /* 0x0000000411127825 */ /* 0x001fc800078e0206 */
[----:B------:R-:W-:-:S08]  /*2570*/  IMAD.WIDE R12, R17, 0x4, R18 ;  /* 0x00000004110c7825 */ /* 0x000fd000078e0212 */
[----:B------:R-:W-:Y:S05]  /*2580*/  @!P0 BRA `(.L_x_3298) ;  /* 0x00000008003c8947 */ /* 0x000fea0003800000 */
[----:B------:R-:W2:Y:S04]  /*2590*/  LDG.E.128.CONSTANT R8, desc[UR6][R6.64] ;  /* 0x0000000606087981 */ /* 0x000ea8000c1e9d00 */
[----:B------:R-:W0:Y:S02]  /*25a0*/  LDS.64 R22, [UR4] ;  /* 0x00000004ff167984 */ /* 0x000e240008000a00 */
[--C-:B0-----:R-:W-:Y:S02]  /*25b0*/  HADD2.F32 R3, -RZ, R22.reuse.H0_H0 ;  /* 0x20000016ff037230 */ /* 0x101fe40000004100 */
[----:B------:R-:W-:Y:S02]  /*25c0*/  HADD2.F32 R22, -RZ, R22.H1_H1 ;  /* 0x30000016ff167230 */ /* 0x000fe40000004100 */
[----:B------:R-:W-:-:S02]  /*25d0*/  HADD2.F32 R21, -RZ, R23.H0_H0 ;  /* 0x20000017ff157230 */ /* 0x000fc40000004100 */
[----:B------:R-:W-:Y:S01]  /*25e0*/  HADD2.F32 R23, -RZ, R23.H1_H1 ;  /* 0x30000017ff177230 */ /* 0x000fe20000004100 */
[C---:B--2---:R-:W-:Y:S02]  /*25f0*/  LOP3.LUT R0, R8.reuse, 0xf000f, RZ, 0xc0, !PT ;  /* 0x000f000f08007812 */ /* 0x044fe400078ec0ff */
[----:B------:R-:W-:Y:S02]  /*2600*/  LOP3.LUT R25, R8, 0xf000f0, RZ, 0xc0, !PT ;  /* 0x00f000f008197812 */ /* 0x000fe400078ec0ff */
[----:B------:R-:W-:Y:S02]  /*2610*/  SHF.R.U32.HI R16, RZ, 0x8, R8 ;  /* 0x00000008ff107819 */ /* 0x000fe40000011608 */
[----:B------:R-:W-:Y:S02]  /*2620*/  LOP3.LUT R8, R11, 0xf000f, RZ, 0xc0, !PT ;  /* 0x000f000f0b087812 */ /* 0x000fe400078ec0ff */
[----:B------:R-:W-:Y:S02]  /*2630*/  LOP3.LUT R0, R0, 0x64006400, RZ, 0xfc, !PT ;  /* 0x6400640000007812 */ /* 0x000fe400078efcff */
[----:B------:R-:W-:-:S02]  /*2640*/  LOP3.LUT R4, R10, 0xf000f, RZ, 0xc0, !PT ;  /* 0x000f000f0a047812 */ /* 0x000fc400078ec0ff */
[C---:B------:R-:W-:Y:S01]  /*2650*/  LOP3.LUT R2, R9.reuse, 0xf000f, RZ, 0xc0, !PT ;  /* 0x000f000f09027812 */ /* 0x040fe200078ec0ff */
[----:B------:R-:W-:Y:S01]  /*2660*/  HADD2 R38, R0, -1032, -1032 ;  /* 0xe408e40800267430 */ /* 0x000fe20000000000 */
[----:B------:R-:W-:Y:S02]  /*2670*/  LOP3.LUT R8, R8, 0x64006400, RZ, 0xfc, !PT ;  /* 0x6400640008087812 */ /* 0x000fe400078efcff */
[----:B------:R-:W-:Y:S02]  /*2680*/  LOP3.LUT R4, R4, 0x64006400, RZ, 0xfc, !PT ;  /* 0x6400640004047812 */ /* 0x000fe400078efcff */
[----:B------:R-:W-:Y:S01]  /*2690*/  LOP3.LUT R2, R2, 0x64006400, RZ, 0xfc, !PT ;  /* 0x6400640002027812 */ /* 0x000fe200078efcff */
[----:B------:R-:W-:Y:S02]  /*26a0*/  HADD2 R44, R8, -1032, -1032 ;  /* 0xe408e408082c7430 */ /* 0x000fe40000000000 */
[----:B------:R-:W-:Y:S02]  /*26b0*/  HADD2.F32 R0, -RZ, R38.H0_H0 ;  /* 0x20000026ff007230 */ /* 0x000fe40000004100 */
[----:B------:R-:W-:Y:S01]  /*26c0*/  HADD2 R42, R4, -1032, -1032 ;  /* 0xe408e408042a7430 */ /* 0x000fe20000000000 */
[----:B------:R-:W-:Y:S01]  /*26d0*/  LOP3.LUT R26, R9, 0xf000f0, RZ, 0xc0, !PT ;  /* 0x00f000f0091a7812 */ /* 0x000fe200078ec0ff */
[----:B------:R-:W-:Y:S01]  /*26e0*/  HADD2 R40, R2, -1032, -1032 ;  /* 0xe408e40802287430 */ /* 0x000fe20000000000 */
[----:B------:R-:W-:Y:S01]  /*26f0*/  SHF.R.U32.HI R14, RZ, 0x8, R9 ;  /* 0x00000008ff0e7819 */ /* 0x000fe20000011609 */
[----:B------:R-:W-:Y:S01]  /*2700*/  HADD2.F32 R4, -RZ, R44.H0_H0 ;  /* 0x2000002cff047230 */ /* 0x000fe20000004100 */
[----:B------:R-:W0:Y:S01]  /*2710*/  LDS.64 R8, [UR4+0x8] ;  /* 0x00000804ff087984 */ /* 0x000e220008000a00 */
[----:B------:R-:W-:-:S02]  /*2720*/  HADD2.F32 R39, -RZ, R38.H1_H1 ;  /* 0x30000026ff277230 */ /* 0x000fc40000004100 */
[----:B------:R-:W-:Y:S01]  /*2730*/  FFMA.FTZ R0, R0, R3, RZ ;  /* 0x0000000300007223 */ /* 0x000fe200000100ff */
[----:B------:R-:W-:Y:S01]  /*2740*/  HADD2.F32 R2, -RZ, R42.H0_H0 ;  /* 0x2000002aff027230 */ /* 0x000fe20000004100 */
[----:B------:R-:W-:Y:S01]  /*2750*/  LOP3.LUT R27, R10, 0xf000f0, RZ, 0xc0, !PT ;  /* 0x00f000f00a1b7812 */ /* 0x000fe200078ec0ff */
[----:B------:R-:W-:Y:S02]  /*2760*/  HADD2.F32 R36, -RZ, R40.H0_H0 ;  /* 0x20000028ff247230 */ /* 0x000fe40000004100 */
[----:B------:R-:W-:Y:S01]  /*2770*/  FFMA.FTZ R43, R3, R4, RZ ;  /* 0x00000004032b7223 */ /* 0x000fe200000100ff */
[----:B------:R-:W-:Y:S01]  /*2780*/  FFMA.FTZ R4, R39, R22, R0 ;  /* 0x0000001627047223 */ /* 0x000fe20000010000 */
[----:B------:R-:W-:Y:S01]  /*2790*/  LOP3.LUT R26, R26, 0x64006400, RZ, 0xfc, !PT ;  /* 0x640064001a1a7812 */ /* 0x000fe200078efcff */
[----:B------:R-:W-:Y:S01]  /*27a0*/  HADD2.F32 R39, -RZ, R42.H1_H1 ;  /* 0x3000002aff277230 */ /* 0x000fe20000004100 */
[----:B------:R-:W-:Y:S01]  /*27b0*/  LOP3.LUT R24, R11, 0xf000f0, RZ, 0xc0, !PT ;  /* 0x00f000f00b187812 */ /* 0x000fe200078ec0ff */
[----:B------:R-:W-:Y:S01]  /*27c0*/  FFMA.FTZ R38, R3, R2, RZ ;  /* 0x0000000203267223 */ /* 0x000fe200000100ff */
[----:B------:R-:W-:Y:S01]  /*27d0*/  LOP3.LUT R0, R25, 0x64006400, RZ, 0xfc, !PT ;  /* 0x6400640019007812 */ /* 0x000fe200078efcff */
[----:B------:R-:W-:Y:S01]  /*27e0*/  FFMA.FTZ R41, R3, R36, RZ ;  /* 0x0000002403297223 */ /* 0x000fe200000100ff */
[----:B------:R-:W-:Y:S01]  /*27f0*/  LOP3.LUT R2, R27, 0x64006400, RZ, 0xfc, !PT ;  /* 0x640064001b027812 */ /* 0x000fe200078efcff */
[----:B------:R-:W-:-:S02]  /*2800*/  HADD2.F32 R3, -RZ, R40.H1_H1 ;  /* 0x30000028ff037230 */ /* 0x000fc40000004100 */
[-C--:B------:R-:W-:Y:S01]  /*2810*/  HFMA2 R26, R26, R5.reuse.H0_H0, -72, -72 ;  /* 0xd480d4801a1a7431 */ /* 0x080fe20000040005 */
[----:B------:R-:W-:Y:S01]  /*2820*/  LOP3.LUT R24, R24, 0x64006400, RZ, 0xfc, !PT ;  /* 0x6400640018187812 */ /* 0x000fe200078efcff */
[C---:B------:R-:W-:Y:S01]  /*2830*/  FFMA.FTZ R38, R22.reuse, R39, R38 ;  /* 0x0000002716267223 */ /* 0x040fe20000010026 */
[-C--:B------:R-:W-:Y:S02]  /*2840*/  HFMA2 R39, R0, R5.reuse.H0_H0, -72, -72 ;  /* 0xd480d48000277431 */ /* 0x080fe40000040005 */
[----:B------:R-:W-:Y:S01]  /*2850*/  FFMA.FTZ R36, R22, R3, R41 ;  /* 0x0000000316247223 */ /* 0x000fe20000010029 */
[-C--:B------:R-:W-:Y:S02]  /*2860*/  HFMA2 R40, R2, R5.reuse.H0_H0, -72, -72 ;  /* 0xd480d48002287431 */ /* 0x080fe40000040005 */
[----:B------:R-:W-:Y:S02]  /*2870*/  HADD2.F32 R0, -RZ, R26.H0_H0 ;  /* 0x2000001aff007230 */ /* 0x000fe40000004100 */
[----:B------:R-:W-:-:S02]  /*2880*/  HFMA2 R41, R24, R5.H0_H0, -72, -72 ;  /* 0xd480d48018297431 */ /* 0x000fc40000040005 */
[----:B------:R-:W-:Y:S01]  /*2890*/  HADD2.F32 R27, -RZ, R44.H1_H1 ;  /* 0x3000002cff1b7230 */ /* 0x000fe20000004100 */
[----:B------:R-:W-:Y:S01]  /*28a0*/  SHF.R.U32.HI R10, RZ, 0x8, R10 ;  /* 0x00000008ff0a7819 */ /* 0x000fe2000001160a */
[----:B------:R-:W-:Y:S02]  /*28b0*/  HADD2.F32 R3, -RZ, R39.H0_H0 ;  /* 0x20000027ff037230 */ /* 0x000fe40000004100 */
        /* <DEDUP_REMOVED lines=9> */
[----:B------:R-:W-:Y:S01]  /*2950*/  LOP3.LUT R2, R14, 0xf000f, RZ, 0xc0, !PT ;  /* 0x000f000f0e027812 */ /* 0x000fe200078ec0ff */
[----:B------:R-:W-:Y:S01]  /*2960*/  FFMA.FTZ R39, R21, R24, R22 ;  /* 0x0000001815277223 */ /* 0x000fe20000010016 */
[----:B------:R-:W-:Y:S02]  /*2970*/  HADD2.F32 R4, -RZ, R40.H1_H1 ;  /* 0x30000028ff047230 */ /* 0x000fe40000004100 */
[----:B------:R-:W-:Y:S01]  /*2980*/  FFMA.FTZ R21, R0, R23, R3 ;  /* 0x0000001700157223 */ /* 0x000fe20000010003 */
[----:B------:R-:W-:Y:S01]  /*2990*/  LOP3.LUT R0, R16, 0xf000f, RZ, 0xc0, !PT ;  /* 0x000f000f10007812 */ /* 0x000fe200078ec0ff */
[----:B------:R-:W-:Y:S01]  /*29a0*/  HADD2.F32 R26, -RZ, R41.H1_H1 ;  /* 0x30000029ff1a7230 */ /* 0x000fe20000004100 */
[----:B------:R-:W-:Y:S01]  /*29b0*/  SHF.R.U32.HI R11, RZ, 0x8, R11 ;  /* 0x00000008ff0b7819 */ /* 0x000fe2000001160b */
[C---:B------:R-:W-:Y:S01]  /*29c0*/  FFMA.FTZ R27, R23.reuse, R4, R27 ;  /* 0x00000004171b7223 */ /* 0x040fe2000001001b */
[----:B------:R-:W-:Y:S01]  /*29d0*/  LOP3.LUT R3, R10, 0xf000f, RZ, 0xc0, !PT ;  /* 0x000f000f0a037812 */ /* 0x000fe200078ec0ff */
[--C-:B0-----:R-:W-:Y:S01]  /*29e0*/  HADD2.F32 R22, -RZ, R8.reuse.H0_H0 ;  /* 0x20000008ff167230 */ /* 0x101fe20000004100 */
[----:B------:R-:W-:Y:S01]  /*29f0*/  LOP3.LUT R2, R2, 0x64006400, RZ, 0xfc, !PT ;  /* 0x6400640002027812 */ /* 0x000fe200078efcff */
[----:B------:R-:W-:Y:S01]  /*2a00*/  FFMA.FTZ R39, R23, R26, R39 ;  /* 0x0000001a17277223 */ /* 0x000fe20000010027 */
[----:B------:R-:W-:Y:S01]  /*2a10*/  LOP3.LUT R0, R0, 0x64006400, RZ, 0xfc, !PT ;  /* 0x6400640000007812 */ /* 0x000fe200078efcff */
[----:B------:R-:W-:Y:S01]  /*2a20*/  HADD2.F32 R8, -RZ, R8.H1_H1 ;  /* 0x30000008ff087230 */ /* 0x000fe20000004100 */
[----:B------:R-:W-:Y:S01]  /*2a30*/  LOP3.LUT R4, R11, 0xf000f, RZ, 0xc0, !PT ;  /* 0x000f000f0b047812 */ /* 0x000fe200078ec0ff */
[----:B------:R-:W-:Y:S01]  /*2a40*/  HADD2 R26, R2, -1032, -1032 ;  /* 0xe408e408021a7430 */ /* 0x000fe20000000000 */
[----:B------:R-:W-:Y:S01]  /*2a50*/  LOP3.LUT R3, R3, 0x64006400, RZ, 0xfc, !PT ;  /* 0x6400640003037812 */ /* 0x000fe200078efcff */
[----:B------:R-:W-:Y:S01]  /*2a60*/  HADD2 R23, R0, -1032, -1032 ;  /* 0xe408e40800177430 */ /* 0x000fe20000000000 */
[----:B------:R-:W-:Y:S01]  /*2a70*/  LOP3.LUT R4, R4, 0x64006400, RZ, 0xfc, !PT ;  /* 0x6400640004047812 */ /* 0x000fe200078efcff */
[----:B------:R-:W-:Y:S01]  /*2a80*/  HADD2.F32 R0, -RZ, R9.H0_H0 ;  /* 0x20000009ff007230 */ /* 0x000fe20000004100 */
[----:B------:R-:W-:Y:S01]  /*2a90*/  LOP3.LUT R16, R16, 0xf000f0, RZ, 0xc0, !PT ;  /* 0x00f000f010107812 */ /* 0x000fe200078ec0ff */
[----:B------:R-:W-:-:S02]  /*2aa0*/  HADD2 R36, R3, -1032, -1032 ;  /* 0xe408e40803247430 */ /* 0x000fc40000000000 */
[----:B------:R-:W-:Y:S02]  /*2ab0*/  HADD2.F32 R3, -RZ, R26.H0_H0 ;  /* 0x2000001aff037230 */ /* 0x000fe40000004100 */
[----:B------:R-:W-:Y:S02]  /*2ac0*/  HADD2 R38, R4, -1032, -1032 ;  /* 0xe408e40804267430 */ /* 0x000fe40000000000 */
[--C-:B------:R-:W-:Y:S01]  /*2ad0*/  HADD2.F32 R2, -RZ, R23.reuse.H0_H0 ;  /* 0x20000017ff027230 */ /* 0x100fe20000004100 */
[----:B------:R-:W-:Y:S01]  /*2ae0*/  LOP3.LUT R14, R14, 0xf000f0, RZ, 0xc0, !PT ;  /* 0x00f000f00e0e7812 */ /* 0x000fe200078ec0ff */
[----:B------:R-:W-:Y:S02]  /*2af0*/  HADD2.F32 R4, -RZ, R36.H0_H0 ;  /* 0x20000024ff047230 */ /* 0x000fe40000004100 */
[----:B------:R-:W-:Y:S01]  /*2b00*/  FFMA.FTZ R25, R22, R3, R25 ;  /* 0x0000000316197223 */ /* 0x000fe20000010019 */
[----:B------:R-:W-:Y:S02]  /*2b10*/  HADD2.F32 R3, -RZ, R23.H1_H1 ;  /* 0x30000017ff037230 */ /* 0x000fe40000004100 */
[----:B------:R-:W-:Y:S01]  /*2b20*/  FFMA.FTZ R2, R2, R22, R21 ;  /* 0x0000001602027223 */ /* 0x000fe20000010015 */
[----:B------:R-:W-:Y:S01]  /*2b30*/  HADD2.F32 R24, -RZ, R38.H0_H0 ;  /* 0x20000026ff187230 */ /* 0x000fe20000004100 */
[----:B------:R-:W-:Y:S01]  /*2b40*/  LOP3.LUT R10, R10, 0xf000f0, RZ, 0xc0, !PT ;  /* 0x00f000f00a0a7812 */ /* 0x000fe200078ec0ff */
[----:B------:R-:W-:Y:S01]  /*2b50*/  HADD2.F32 R21, -RZ, R26.H1_H1 ;  /* 0x3000001aff157230 */ /* 0x000fe20000004100 */
[----:B------:R-:W-:Y:S01]  /*2b60*/  LOP3.LUT R11, R11, 0xf000f0, RZ, 0xc0, !PT ;  /* 0x00f000f00b0b7812 */ /* 0x000fe200078ec0ff */
[----:B------:R-:W-:Y:S01]  /*2b70*/  FFMA.FTZ R3, R3, R8, R2 ;  /* 0x0000000803037223 */ /* 0x000fe20000010002 */
[----:B------:R-:W-:Y:S01]  /*2b80*/  LOP3.LUT R16, R16, 0x64006400, RZ, 0xfc, !PT ;  /* 0x6400640010107812 */ /* 0x000fe200078efcff */
[----:B------:R-:W-:Y:S01]  /*2b90*/  FFMA.FTZ R4, R22, R4, R27 ;  /* 0x0000000416047223 */ /* 0x000fe2000001001b */
[----:B------:R-:W-:Y:S01]  /*2ba0*/  LOP3.LUT R14, R14, 0x64006400, RZ, 0xfc, !PT ;  /* 0x640064000e0e7812 */ /* 0x000fe200078efcff */
[----:B------:R-:W-:Y:S01]  /*2bb0*/  FFMA.FTZ R39, R22, R24, R39 ;  /* 0x0000001816277223 */ /* 0x000fe20000010027 */
[----:B------:R-:W-:Y:S01]  /*2bc0*/  LOP3.LUT R10, R10, 0x64006400, RZ, 0xfc, !PT ;  /* 0x640064000a0a7812 */ /* 0x000fe200078efcff */
[----:B------:R-:W-:Y:S01]  /*2bd0*/  HADD2.F32 R23, -RZ, R36.H1_H1 ;  /* 0x30000024ff177230 */ /* 0x000fe20000004100 */
[----:B------:R-:W-:Y:S01]  /*2be0*/  LOP3.LUT R2, R11, 0x64006400, RZ, 0xfc, !PT ;  /* 0x640064000b027812 */ /* 0x000fe200078efcff */
[----:B------:R-:W-:-:S02]  /*2bf0*/  HFMA2 R22, R16, R5.H0_H0, -72, -72 ;  /* 0xd480d48010167431 */ /* 0x000fc40000040005 */
[C---:B------:R-:W-:Y:S01]  /*2c00*/  FFMA.FTZ R21, R8.reuse, R21, R25 ;  /* 0x0000001508157223 */ /* 0x040fe20000010019 */
[-C--:B------:R-:W-:Y:S02]  /*2c10*/  HFMA2 R14, R14, R5.reuse.H0_H0, -72, -72 ;  /* 0xd480d4800e0e7431 */ /* 0x080fe40000040005 */
[----:B------:R-:W-:Y:S01]  /*2c20*/  FFMA.FTZ R23, R8, R23, R4 ;  /* 0x0000001708177223 */ /* 0x000fe20000010004 */
[-C--:B------:R-:W-:Y:S02]  /*2c30*/  HFMA2 R24, R10, R5.reuse.H0_H0, -72, -72 ;  /* 0xd480d4800a187431 */ /* 0x080fe40000040005 */
[----:B------:R-:W-:Y:S02]  /*2c40*/  HADD2.F32 R25, -RZ, R38.H1_H1 ;  /* 0x30000026ff197230 */ /* 0x000fe40000004100 */
[----:B------:R-:W-:Y:S02]  /*2c50*/  HFMA2 R26, R2, R5.H0_H0, -72, -72 ;  /* 0xd480d480021a7431 */ /* 0x000fe40000040005 */
[----:B------:R-:W-:-:S02]  /*2c60*/  HADD2.F32 R4, -RZ, R22.H0_H0 ;  /* 0x20000016ff047230 */ /* 0x000fc40000004100 */
[----:B------:R-:W-:Y:S02]  /*2c70*/  HADD2.F32 R11, -RZ, R14.H0_H0 ;  /* 0x2000000eff0b7230 */ /* 0x000fe40000004100 */
[----:B------:R-:W-:Y:S01]  /*2c80*/  FFMA.FTZ R25, R8, R25, R39 ;  /* 0x0000001908197223 */ /* 0x000fe20000010027 */
        /* <DEDUP_REMOVED lines=31> */
.L_x_3298:
[----:B------:R-:W-:Y:S05]  /*2e80*/  @!P0 BRA `(.L_x_3299) ;  /* 0x00000008003c8947 */ /* 0x000fea0003800000 */
[----:B------:R0:W2:Y:S04]  /*2e90*/  LDG.E.128.CONSTANT R8, desc[UR6][R18.64] ;  /* 0x0000000612087981 */ /* 0x0000a8000c1e9d00 */
[----:B------:R-:W1:Y:S02]  /*2ea0*/  LDS.64 R22, [UR4+0x10] ;  /* 0x00001004ff167984 */ /* 0x000e640008000a00 */
[--C-:B-1----:R-:W-:Y:S02]  /*2eb0*/  HADD2.F32 R3, -RZ, R22.reuse.H0_H0 ;  /* 0x20000016ff037230 */ /* 0x102fe40000004100 */
[----:B------:R-:W-:Y:S02]  /*2ec0*/  HADD2.F32 R22, -RZ, R22.H1_H1 ;  /* 0x30000016ff167230 */ /* 0x000fe40000004100 */
[----:B0-----:R-:W-:-:S02]  /*2ed0*/  HADD2.F32 R18, -RZ, R23.H0_H0 ;  /* 0x20000017ff127230 */ /* 0x001fc40000004100 */
[----:B------:R-:W-:Y:S01]  /*2ee0*/  HADD2.F32 R23, -RZ, R23.H1_H1 ;  /* 0x30000017ff177230 */ /* 0x000fe20000004100 */
[----:B--2---:R-:W-:Y:S02]  /*2ef0*/  LOP3.LUT R0, R8, 0xf000f, RZ, 0xc0, !PT ;  /* 0x000f000f08007812 */ /* 0x004fe400078ec0ff */
[----:B------:R-:W-:Y:S02]  /*2f00*/  LOP3.LUT R2, R9, 0xf000f, RZ, 0xc0, !PT ;  /* 0x000f000f09027812 */ /* 0x000fe400078ec0ff */
[----:B------:R-:W-:Y:S02]  /*2f10*/  LOP3.LUT R0, R0, 0x64006400, RZ, 0xfc, !PT ;  /* 0x6400640000007812 */ /* 0x000fe400078efcff */
[----:B------:R-:W-:Y:S02]  /*2f20*/  LOP3.LUT R4, R10, 0xf000f, RZ, 0xc0, !PT ;  /* 0x000f000f0a047812 */ /* 0x000fe400078ec0ff */
[----:B------:R-:W-:Y:S01]  /*2f30*/  LOP3.LUT R21, R8, 0xf000f0, RZ, 0xc0, !PT ;  /* 0x00f000f008157812 */ /* 0x000fe200078ec0ff */
[----:B------:R-:W-:Y:S01]  /*2f40*/  HADD2 R27, R0, -1032, -1032 ;  /* 0xe408e408001b7430 */ /* 0x000fe20000000000 */
[----:B------:R-:W-:-:S02]  /*2f50*/  SHF.R.U32.HI R16, RZ, 0x8, R8 ;  /* 0x00000008ff107819 */ /* 0x000fc40000011608 */
[----:B------:R-:W-:Y:S02]  /*2f60*/  LOP3.LUT R8, R11, 0xf000f, RZ, 0xc0, !PT ;  /* 0x000f000f0b087812 */ /* 0x000fe400078ec0ff */
[----:B------:R-:W-:Y:S01]  /*2f70*/  LOP3.LUT R2, R2, 0x64006400, RZ, 0xfc, !PT ;  /* 0x6400640002027812 */ /* 0x000fe200078efcff */
[--C-:B------:R-:W-:Y:S01]  /*2f80*/  HADD2.F32 R0, -RZ, R27.reuse.H0_H0 ;  /* 0x2000001bff007230 */ /* 0x100fe20000004100 */
[----:B------:R-:W-:Y:S01]  /*2f90*/  LOP3.LUT R4, R4, 0x64006400, RZ, 0xfc, !PT ;  /* 0x6400640004047812 */ /* 0x000fe200078efcff */
[----:B------:R-:W-:Y:S01]  /*2fa0*/  HADD2.F32 R27, -RZ, R27.H1_H1 ;  /* 0x3000001bff1b7230 */ /* 0x000fe20000004100 */
[----:B------:R-:W-:Y:S01]  /*2fb0*/  LOP3.LUT R8, R8, 0x64006400, RZ, 0xfc, !PT ;  /* 0x6400640008087812 */ /* 0x000fe200078efcff */
[----:B------:R-:W-:Y:S02]  /*2fc0*/  HADD2 R36, R2, -1032, -1032 ;  /* 0xe408e40802247430 */ /* 0x000fe40000000000 */
[----:B------:R-:W-:Y:S01]  /*2fd0*/  FFMA.FTZ R0, R0, R3, RZ ;  /* 0x0000000300007223 */ /* 0x000fe200000100ff */
[----:B------:R-:W-:Y:S01]  /*2fe0*/  HADD2 R38, R4, -1032, -1032 ;  /* 0xe408e40804267430 */ /* 0x000fe20000000000 */
[----:B------:R-:W-:Y:S01]  /*2ff0*/  LOP3.LUT R24, R9, 0xf000f0, RZ, 0xc0, !PT ;  /* 0x00f000f009187812 */ /* 0x000fe200078ec0ff */
[----:B------:R-:W-:Y:S01]  /*3000*/  HADD2 R40, R8, -1032, -1032 ;  /* 0xe408e40808287430 */ /* 0x000fe20000000000 */
[----:B------:R-:W-:Y:S01]  /*3010*/  SHF.R.U32.HI R14, RZ, 0x8, R9 ;  /* 0x00000008ff0e7819 */ /* 0x000fe20000011609 */
[----:B------:R-:W-:Y:S01]  /*3020*/  HADD2.F32 R26, -RZ, R36.H0_H0 ;  /* 0x20000024ff1a7230 */ /* 0x000fe20000004100 */
[----:B------:R-:W0:Y:S01]  /*3030*/  LDS.64 R8, [UR4+0x18] ;  /* 0x00001804ff087984 */ /* 0x000e220008000a00 */
[----:B------:R-:W-:-:S02]  /*3040*/  HADD2.F32 R2, -RZ, R38.H0_H0 ;  /* 0x20000026ff027230 */ /* 0x000fc40000004100 */
[----:B------:R-:W-:Y:S01]  /*3050*/  FFMA.FTZ R27, R27, R22, R0 ;  /* 0x000000161b1b7223 */ /* 0x000fe20000010000 */
[----:B------:R-:W-:Y:S01]  /*3060*/  LOP3.LUT R25, R10, 0xf000f0, RZ, 0xc0, !PT ;  /* 0x00f000f00a197812 */ /* 0x000fe200078ec0ff */
[----:B------:R-:W-:Y:S01]  /*3070*/  HADD2.F32 R4, -RZ, R40.H0_H0 ;  /* 0x20000028ff047230 */ /* 0x000fe20000004100 */
[----:B------:R-:W-:Y:S01]  /*3080*/  LOP3.LUT R0, R21, 0x64006400, RZ, 0xfc, !PT ;  /* 0x6400640015007812 */ /* 0x000fe200078efcff */
[C---:B------:R-:W-:Y:S01]  /*3090*/  FFMA.FTZ R39, R3.reuse, R26, RZ ;  /* 0x0000001a03277223 */ /* 0x040fe200000100ff */
[----:B------:R-:W-:Y:S01]  /*30a0*/  LOP3.LUT R24, R24, 0x64006400, RZ, 0xfc, !PT ;  /* 0x6400640018187812 */ /* 0x000fe200078efcff */
[----:B------:R-:W-:Y:S01]  /*30b0*/  FFMA.FTZ R26, R3, R2, RZ ;  /* 0x00000002031a7223 */ /* 0x000fe200000100ff */
[----:B------:R-:W-:Y:S01]  /*30c0*/  LOP3.LUT R19, R11, 0xf000f0, RZ, 0xc0, !PT ;  /* 0x00f000f00b137812 */ /* 0x000fe200078ec0ff */
[----:B------:R-:W-:Y:S01]  /*30d0*/  HADD2.F32 R41, -RZ, R38.H1_H1 ;  /* 0x30000026ff297230 */ /* 0x000fe20000004100 */
[----:B------:R-:W-:Y:S01]  /*30e0*/  LOP3.LUT R2, R25, 0x64006400, RZ, 0xfc, !PT ;  /* 0x6400640019027812 */ /* 0x000fe200078efcff */
[----:B------:R-:W-:Y:S01]  /*30f0*/  FFMA.FTZ R43, R3, R4, RZ ;  /* 0x00000004032b7223 */ /* 0x000fe200000100ff */
[----:B------:R-:W-:-:S02]  /*3100*/  HFMA2 R21, R0, R5.H0_H0, -72, -72 ;  /* 0xd480d48000157431 */ /* 0x000fc40000040005 */
[----:B------:R-:W-:Y:S02]  /*3110*/  HADD2.F32 R3, -RZ, R36.H1_H1 ;  /* 0x30000024ff037230 */ /* 0x000fe40000004100 */
[-C--:B------:R-:W-:Y:S01]  /*3120*/  HFMA2 R25, R24, R5.reuse.H0_H0, -72, -72 ;  /* 0xd480d48018197431 */ /* 0x080fe20000040005 */
[----:B------:R-:W-:Y:S01]  /*3130*/  LOP3.LUT R0, R19, 0x64006400, RZ, 0xfc, !PT ;  /* 0x6400640013007812 */ /* 0x000fe200078efcff */
[C---:B------:R-:W-:Y:S01]  /*3140*/  FFMA.FTZ R41, R22.reuse, R41, R26 ;  /* 0x0000002916297223 */ /* 0x040fe2000001001a */
[-C--:B------:R-:W-:Y:S02]  /*3150*/  HFMA2 R26, R2, R5.reuse.H0_H0, -72, -72 ;  /* 0xd480d480021a7431 */ /* 0x080fe40000040005 */
[----:B------:R-:W-:Y:S01]  /*3160*/  FFMA.FTZ R3, R22, R3, R39 ;  /* 0x0000000316037223 */ /* 0x000fe20000010027 */
[----:B------:R-:W-:Y:S02]  /*3170*/  HADD2.F32 R4, -RZ, R25.H0_H0 ;  /* 0x20000019ff047230 */ /* 0x000fe40000004100 */
[----:B------:R-:W-:-:S02]  /*3180*/  HFMA2 R36, R0, R5.H0_H0, -72, -72 ;  /* 0xd480d48000247431 */ /* 0x000fc40000040005 */
[----:B------:R-:W-:Y:S01]  /*3190*/  HADD2.F32 R2, -RZ, R21.H0_H0 ;  /* 0x20000015ff027230 */ /* 0x000fe20000004100 */
[----:B------:R-:W-:Y:S01]  /*31a0*/  SHF.R.U32.HI R10, RZ, 0x8, R10 ;  /* 0x00000008ff0a7819 */ /* 0x000fe2000001160a */
[----:B------:R-:W-:Y:S02]  /*31b0*/  HADD2.F32 R19, -RZ, R40.H1_H1 ;  /* 0x30000028ff137230 */ /* 0x000fe40000004100 */
        /* <DEDUP_REMOVED lines=10> */
[C---:B------:R-:W-:Y:S01]  /*3260*/  FFMA.FTZ R19, R23.reuse, R2, R4 ;  /* 0x0000000217137223 */ /* 0x040fe20000010004 */
[----:B------:R-:W-:Y:S01]  /*3270*/  HADD2.F32 R24, -RZ, R36.H1_H1 ;  /* 0x30000024ff187230 */ /* 0x000fe20000004100 */
[----:B------:R-:W-:Y:S01]  /*3280*/  LOP3.LUT R2, R14, 0xf000f, RZ, 0xc0, !PT ;  /* 0x000f000f0e027812 */ /* 0x000fe200078ec0ff */
[----:B------:R-:W-:Y:S01]  /*3290*/  FFMA.FTZ R27, R0, R23, R27 ;  /* 0x00000017001b7223 */ /* 0x000fe2000001001b */
[C---:B------:R-:W-:Y:S01]  /*32a0*/  FFMA.FTZ R41, R23.reuse, R22, R41 ;  /* 0x0000001617297223 */ /* 0x040fe20000010029 */
[----:B------:R-:W-:Y:S01]  /*32b0*/  LOP3.LUT R0, R16, 0xf000f, RZ, 0xc0, !PT ;  /* 0x000f000f10007812 */ /* 0x000fe200078ec0ff */
[----:B------:R-:W-:Y:S01]  /*32c0*/  FFMA.FTZ R23, R23, R24, R3 ;  /* 0x0000001817177223 */ /* 0x000fe20000010003 */
[----:B------:R-:W-:Y:S01]  /*32d0*/  SHF.R.U32.HI R11, RZ, 0x8, R11 ;  /* 0x00000008ff0b7819 */ /* 0x000fe2000001160b */
[--C-:B0-----:R-:W-:Y:S01]  /*32e0*/  HADD2.F32 R18, -RZ, R8.reuse.H0_H0 ;  /* 0x20000008ff127230 */ /* 0x101fe20000004100 */
[----:B------:R-:W-:Y:S01]  /*32f0*/  LOP3.LUT R3, R10, 0xf000f, RZ, 0xc0, !PT ;  /* 0x000f000f0a037812 */ /* 0x000fe200078ec0ff */
[----:B------:R-:W-:Y:S01]  /*3300*/  HADD2.F32 R8, -RZ, R8.H1_H1 ;  /* 0x30000008ff087230 */ /* 0x000fe20000004100 */
[----:B------:R-:W-:-:S02]  /*3310*/  LOP3.LUT R2, R2, 0x64006400, RZ, 0xfc, !PT ;  /* 0x6400640002027812 */ /* 0x000fc400078efcff */
[----:B------:R-:W-:Y:S02]  /*3320*/  LOP3.LUT R0, R0, 0x64006400, RZ, 0xfc, !PT ;  /* 0x6400640000007812 */ /* 0x000fe400078efcff */
[----:B------:R-:W-:Y:S01]  /*3330*/  LOP3.LUT R4, R11, 0xf000f, RZ, 0xc0, !PT ;  /* 0x000f000f0b047812 */ /* 0x000fe200078ec0ff */
[----:B------:R-:W-:Y:S01]  /*3340*/  HADD2 R26, R2, -1032, -1032 ;  /* 0xe408e408021a7430 */ /* 0x000fe20000000000 */
[----:B------:R-:W-:Y:S01]  /*3350*/  LOP3.LUT R3, R3, 0x64006400, RZ, 0xfc, !PT ;  /* 0x6400640003037812 */ /* 0x000fe200078efcff */
[----:B------:R-:W-:Y:S01]  /*3360*/  HADD2 R24, R0, -1032, -1032 ;  /* 0xe408e40800187430 */ /* 0x000fe20000000000 */
[----:B------:R-:W-:Y:S01]  /*3370*/  LOP3.LUT R4, R4, 0x64006400, RZ, 0xfc, !PT ;  /* 0x6400640004047812 */ /* 0x000fe200078efcff */
[----:B------:R-:W-:Y:S01]  /*3380*/  HADD2.F32 R0, -RZ, R9.H0_H0 ;  /* 0x20000009ff007230 */ /* 0x000fe20000004100 */
[----:B------:R-:W-:Y:S01]  /*3390*/  LOP3.LUT R16, R16, 0xf000f0, RZ, 0xc0, !PT ;  /* 0x00f000f010107812 */ /* 0x000fe200078ec0ff */
[----:B------:R-:W-:Y:S02]  /*33a0*/  HADD2 R36, R3, -1032, -1032 ;  /* 0xe408e40803247430 */ /* 0x000fe40000000000 */
[----:B------:R-:W-:-:S02]  /*33b0*/  HADD2.F32 R3, -RZ, R26.H0_H0 ;  /* 0x2000001aff037230 */ /* 0x000fc40000004100 */
[----:B------:R-:W-:Y:S02]  /*33c0*/  HADD2 R38, R4, -1032, -1032 ;  /* 0xe408e40804267430 */ /* 0x000fe40000000000 */
[----:B------:R-:W-:Y:S01]  /*33d0*/  HADD2.F32 R2, -RZ, R24.H0_H0 ;  /* 0x20000018ff027230 */ /* 0x000fe20000004100 */
        /* <DEDUP_REMOVED lines=58> */
.L_x_3299:
[----:B------:R-:W-:Y:S05]  /*3780*/  @!P0 BRA `(.L_x_3300) ;  /* 0x00000008003c8947 */ /* 0x000fea0003800000 */
[----:B------:R-:W2:Y:S04]  /*3790*/  LDG.E.128.CONSTANT R8, desc[UR6][R12.64] ;  /* 0x000000060c087981 */ /* 0x000ea8000c1e9d00 */
[----:B------:R-:W0:Y:S02]  /*37a0*/  LDS.64 R18, [UR4+0x20] ;  /* 0x00002004ff127984 */ /* 0x000e240008000a00 */
        /* <DEDUP_REMOVED lines=10> */
[C---:B------:R-:W-:Y:S02]  /*3850*/  LOP3.LUT R2, R9.reuse, 0xf000f, RZ, 0xc0, !PT ;  /* 0x000f000f09027812 */ /* 0x040fe400078ec0ff */
[----:B------:R-:W-:Y:S01]  /*3860*/  LOP3.LUT R4, R4, 0x64006400, RZ, 0xfc, !PT ;  /* 0x6400640004047812 */ /* 0x000fe200078efcff */
[----:B------:R-:W-:Y:S01]  /*3870*/  HADD2 R26, R0, -1032, -1032 ;  /* 0xe408e408001a7430 */ /* 0x000fe20000000000 */
        /* <DEDUP_REMOVED lines=10> */
[----:B------:R-:W-:-:S02]  /*3920*/  HADD2.F32 R4, -RZ, R42.H0_H0 ;  /* 0x2000002aff047230 */ /* 0x000fc40000004100 */
[----:B------:R-:W-:Y:S01]  /*3930*/  FFMA.FTZ R27, R0, R3, RZ ;  /* 0x00000003001b7223 */ /* 0x000fe200000100ff */
[----:B------:R-:W-:Y:S01]  /*3940*/  HADD2.F32 R36, -RZ, R40.H0_H0 ;  /* 0x20000028ff247230 */ /* 0x000fe20000004100 */
[----:B------:R-:W-:Y:S01]  /*3950*/  LOP3.LUT R24, R10, 0xf000f0, RZ, 0xc0, !PT ;  /* 0x00f000f00a187812 */ /* 0x000fe200078ec0ff */
[----:B------:R-:W-:Y:S01]  /*3960*/  HADD2.F32 R26, -RZ, R26.H1_H1 ;  /* 0x3000001aff1a7230 */ /* 0x000fe20000004100 */
[----:B------:R-:W-:Y:S01]  /*3970*/  LOP3.LUT R0, R23, 0x64006400, RZ, 0xfc, !PT ;  /* 0x6400640017007812 */ /* 0x000fe200078efcff */
[C---:B------:R-:W-:Y:S01]  /*3980*/  FFMA.FTZ R39, R3.reuse, R2, RZ ;  /* 0x0000000203277223 */ /* 0x040fe200000100ff */
[----:B------:R-:W-:Y:S01]  /*3990*/  LOP3.LUT R22, R22, 0x64006400, RZ, 0xfc, !PT ;  /* 0x6400640016167812 */ /* 0x000fe200078efcff */
[----:B------:R-:W-:Y:S01]  /*39a0*/  FFMA.FTZ R38, R3, R4, RZ ;  /* 0x0000000403267223 */ /* 0x000fe200000100ff */
[----:B------:R-:W-:Y:S01]  /*39b0*/  LOP3.LUT R25, R11, 0xf000f0, RZ, 0xc0, !PT ;  /* 0x00f000f00b197812 */ /* 0x000fe200078ec0ff */
[----:B------:R-:W-:Y:S02]  /*39c0*/  HADD2.F32 R2, -RZ, R40.H1_H1 ;  /* 0x30000028ff027230 */ /* 0x000fe40000004100 */
[----:B------:R-:W-:Y:S01]  /*39d0*/  FFMA.FTZ R36, R3, R36, RZ ;  /* 0x0000002403247223 */ /* 0x000fe200000100ff */
[----:B------:R-:W-:Y:S01]  /*39e0*/  FFMA.FTZ R27, R26, R21, R27 ;  /* 0x000000151a1b7223 */ /* 0x000fe2000001001b */
[----:B------:R-:W-:Y:S01]  /*39f0*/  HADD2.F32 R4, -RZ, R41.H1_H1 ;  /* 0x30000029ff047230 */ /* 0x000fe20000004100 */
[----:B------:R-:W-:Y:S01]  /*3a00*/  LOP3.LUT R24, R24, 0x64006400, RZ, 0xfc, !PT ;  /* 0x6400640018187812 */ /* 0x000fe200078efcff */
[-C--:B------:R-:W-:Y:S01]  /*3a10*/  HFMA2 R26, R0, R5.reuse.H0_H0, -72, -72 ;  /* 0xd480d480001a7431 */ /* 0x080fe20000040005 */
[----:B------:R-:W-:Y:S01]  /*3a20*/  LOP3.LUT R0, R25, 0x64006400, RZ, 0xfc, !PT ;  /* 0x6400640019007812 */ /* 0x000fe200078efcff */
[----:B------:R-:W-:-:S02]  /*3a30*/  HFMA2 R23, R22, R5.H0_H0, -72, -72 ;  /* 0xd480d48016177431 */ /* 0x000fc40000040005 */
[C---:B------:R-:W-:Y:S01]  /*3a40*/  FFMA.FTZ R3, R21.reuse, R2, R36 ;  /* 0x0000000215037223 */ /* 0x040fe20000010024 */
[----:B------:R-:W-:Y:S01]  /*3a50*/  FFMA.FTZ R39, R21, R4, R39 ;  /* 0x0000000415277223 */ /* 0x000fe20000010027 */
[-C--:B------:R-:W-:Y:S02]  /*3a60*/  HFMA2 R36, R24, R5.reuse.H0_H0, -72, -72 ;  /* 0xd480d48018247431 */ /* 0x080fe40000040005 */
[----:B------:R-:W-:Y:S02]  /*3a70*/  HADD2.F32 R4, -RZ, R26.H0_H0 ;  /* 0x2000001aff047230 */ /* 0x000fe40000004100 */
[----:B------:R-:W-:Y:S02]  /*3a80*/  HFMA2 R25, R0, R5.H0_H0, -72, -72 ;  /* 0xd480d48000197431 */ /* 0x000fe40000040005 */
[----:B------:R-:W-:Y:S01]  /*3a90*/  HADD2.F32 R2, -RZ, R23.H0_H0 ;  /* 0x20000017ff027230 */ /* 0x000fe20000004100 */
[----:B------:R-:W-:Y:S01]  /*3aa0*/  SHF.R.U32.HI R10, RZ, 0x8, R10 ;  /* 0x00000008ff0a7819 */ /* 0x000fe2000001160a */
        /* <DEDUP_REMOVED lines=11> */
[C---:B------:R-:W-:Y:S01]  /*3b60*/  FFMA.FTZ R21, R19.reuse, R2, R4 ;  /* 0x0000000213157223 */ /* 0x040fe20000010004 */
[----:B------:R-:W-:Y:S01]  /*3b70*/  HADD2.F32 R24, -RZ, R25.H1_H1 ;  /* 0x30000019ff187230 */ /* 0x000fe20000004100 */
[----:B------:R-:W-:Y:S01]  /*3b80*/  LOP3.LUT R2, R14, 0xf000f, RZ, 0xc0, !PT ;  /* 0x000f000f0e027812 */ /* 0x000fe200078ec0ff */
[----:B------:R-:W-:Y:S01]  /*3b90*/  FFMA.FTZ R27, R0, R19, R27 ;  /* 0x00000013001b7223 */ /* 0x000fe2000001001b */
[----:B------:R-:W-:Y:S01]  /*3ba0*/  SHF.R.U32.HI R11, RZ, 0x8, R11 ;  /* 0x00000008ff0b7819 */ /* 0x000fe2000001160b */
[C---:B------:R-:W-:Y:S01]  /*3bb0*/  FFMA.FTZ R39, R19.reuse, R22, R39 ;  /* 0x0000001613277223 */ /* 0x040fe20000010027 */
[----:B------:R-:W-:Y:S01]  /*3bc0*/  LOP3.LUT R0, R16, 0xf000f, RZ, 0xc0, !PT ;  /* 0x000f000f10007812 */ /* 0x000fe200078ec0ff */
[----:B------:R-:W-:Y:S01]  /*3bd0*/  FFMA.FTZ R19, R19, R24, R3 ;  /* 0x0000001813137223 */ /* 0x000fe20000010003 */
[----:B------:R-:W-:Y:S01]  /*3be0*/  LOP3.LUT R3, R10, 0xf000f, RZ, 0xc0, !PT ;  /* 0x000f000f0a037812 */ /* 0x000fe200078ec0ff */
[--C-:B0-----:R-:W-:Y:S01]  /*3bf0*/  HADD2.F32 R18, -RZ, R8.reuse.H0_H0 ;  /* 0x20000008ff127230 */ /* 0x101fe20000004100 */
[----:B------:R-:W-:Y:S01]  /*3c00*/  LOP3.LUT R2, R2, 0x64006400, RZ, 0xfc, !PT ;  /* 0x6400640002027812 */ /* 0x000fe200078efcff */
[----:B------:R-:W-:Y:S01]  /*3c10*/  HADD2.F32 R8, -RZ, R8.H1_H1 ;  /* 0x30000008ff087230 */ /* 0x000fe20000004100 */
[----:B------:R-:W-:-:S02]  /*3c20*/  LOP3.LUT R4, R11, 0xf000f, RZ, 0xc0, !PT ;  /* 0x000f000f0b047812 */ /* 0x000fc400078ec0ff */
[----:B------:R-:W-:Y:S01]  /*3c30*/  LOP3.LUT R0, R0, 0x64006400, RZ, 0xfc, !PT ;  /* 0x6400640000007812 */ /* 0x000fe200078efcff */
[----:B------:R-:W-:Y:S01]  /*3c40*/  HADD2 R24, R2, -1032, -1032 ;  /* 0xe408e40802187430 */ /* 0x000fe20000000000 */
[----:B------:R-:W-:Y:S02]  /*3c50*/  LOP3.LUT R3, R3, 0x64006400, RZ, 0xfc, !PT ;  /* 0x6400640003037812 */ /* 0x000fe400078efcff */
[----:B------:R-:W-:Y:S01]  /*3c60*/  LOP3.LUT R4, R4, 0x64006400, RZ, 0xfc, !PT ;  /* 0x6400640004047812 */ /* 0x000fe200078efcff */
[----:B------:R-:W-:Y:S01]  /*3c70*/  HADD2 R23, R0, -1032, -1032 ;  /* 0xe408e40800177430 */ /* 0x000fe20000000000 */
[----:B------:R-:W-:Y:S01]  /*3c80*/  LOP3.LUT R16, R16, 0xf000f0, RZ, 0xc0, !PT ;  /* 0x00f000f010107812 */ /* 0x000fe200078ec0ff */
[----:B------:R-:W-:Y:S02]  /*3c90*/  HADD2 R26, R3, -1032, -1032 ;  /* 0xe408e408031a7430 */ /* 0x000fe40000000000 */
[----:B------:R-:W-:Y:S02]  /*3ca0*/  HADD2.F32 R3, -RZ, R24.H0_H0 ;  /* 0x20000018ff037230 */ /* 0x000fe40000004100 */
[----:B------:R-:W-:-:S02]  /*3cb0*/  HADD2 R36, R4, -1032, -1032 ;  /* 0xe408e40804247430 */ /* 0x000fc40000000000 */
[--C-:B------:R-:W-:Y:S01]  /*3cc0*/  HADD2.F32 R2, -RZ, R23.reuse.H0_H0 ;  /* 0x20000017ff027230 */ /* 0x100fe20000004100 */
[----:B------:R-:W-:Y:S01]  /*3cd0*/  LOP3.LUT R14, R14, 0xf000f0, RZ, 0xc0, !PT ;  /* 0x00f000f00e0e7812 */ /* 0x000fe200078ec0ff */
[----:B------:R-:W-:Y:S02]  /*3ce0*/  HADD2.F32 R4, -RZ, R26.H0_H0 ;  /* 0x2000001aff047230 */ /* 0x000fe40000004100 */
[----:B------:R-:W-:Y:S01]  /*3cf0*/  FFMA.FTZ R21, R18, R3, R21 ;  /* 0x0000000312157223 */ /* 0x000fe20000010015 */
[----:B------:R-:W-:Y:S02]  /*3d00*/  HADD2.F32 R22, -RZ, R36.H0_H0 ;  /* 0x20000024ff167230 */ /* 0x000fe40000004100 */
[----:B------:R-:W-:Y:S01]  /*3d10*/  FFMA.FTZ R2, R2, R18, R27 ;  /* 0x0000001202027223 */ /* 0x000fe2000001001b */
[----:B------:R-:W-:Y:S01]  /*3d20*/  HADD2.F32 R3, -RZ, R23.H1_H1 ;  /* 0x30000017ff037230 */ /* 0x000fe20000004100 */
[----:B------:R-:W-:Y:S01]  /*3d30*/  LOP3.LUT R10, R10, 0xf000f0, RZ, 0xc0, !PT ;  /* 0x00f000f00a0a7812 */ /* 0x000fe200078ec0ff */
[C---:B------:R-:W-:Y:S01]  /*3d40*/  FFMA.FTZ R4, R18.reuse, R4, R39 ;  /* 0x0000000412047223 */ /* 0x040fe20000010027 */
[----:B------:R-:W-:Y:S01]  /*3d50*/  LOP3.LUT R11, R11, 0xf000f0, RZ, 0xc0, !PT ;  /* 0x00f000f00b0b7812 */ /* 0x000fe200078ec0ff */
[----:B------:R-:W-:Y:S01]  /*3d60*/  FFMA.FTZ R25, R18, R22, R19 ;  /* 0x0000001612197223 */ /* 0x000fe20000010013 */
[----:B------:R-:W-:Y:S01]  /*3d70*/  LOP3.LUT R16, R16, 0x64006400, RZ, 0xfc, !PT ;  /* 0x6400640010107812 */ /* 0x000fe200078efcff */
[----:B------:R-:W-:Y:S01]  /*3d80*/  FFMA.FTZ R3, R3, R8, R2 ;  /* 0x0000000803037223 */ /* 0x000fe20000010002 */
[----:B------:R-:W-:Y:S01]  /*3d90*/  LOP3.LUT R14, R14, 0x64006400, RZ, 0xfc, !PT ;  /* 0x640064000e0e7812 */ /* 0x000fe200078efcff */
[----:B------:R-:W-:Y:S01]  /*3da0*/  HADD2.F32 R19, -RZ, R24.H1_H1 ;  /* 0x30000018ff137230 */ /* 0x000fe20000004100 */
        /* <DEDUP_REMOVED lines=45> */
.L_x_3300:
[----:B------:R-:W-:Y:S05]  /*4080*/  @!P0 BRA `(.L_x_3297) ;  /* 0x0000000800408947 */ /* 0x000fea0003800000 */
[----:B------:R-:W-:Y:S02]  /*4090*/  IMAD.WIDE R8, R17, 0x4, R12 ;  /* 0x0000000411087825 */ /* 0x000fe400078e020c */
[----:B------:R-:W0:Y:S04]  /*40a0*/  LDS.64 R12, [UR4+0x30] ;  /* 0x00003004ff0c7984 */ /* 0x000e280008000a00 */
[----:B------:R-:W2:Y:S01]  /*40b0*/  LDG.E.128.CONSTANT R8, desc[UR6][R8.64] ;  /* 0x0000000608087981 */ /* 0x000ea2000c1e9d00 */
[--C-:B0-----:R-:W-:Y:S02]  /*40c0*/  HADD2.F32 R3, -RZ, R12.reuse.H0_H0 ;  /* 0x2000000cff037230 */ /* 0x101fe40000004100 */
[----:B------:R-:W-:Y:S01]  /*40d0*/  HADD2.F32 R12, -RZ, R12.H1_H1 ;  /* 0x3000000cff0c7230 */ /* 0x000fe20000004100 */
[----:B--2---:R-:W-:-:S02]  /*40e0*/  LOP3.LUT R2, R9, 0xf000f, RZ, 0xc0, !PT ;  /* 0x000f000f09027812 */ /* 0x004fc400078ec0ff */
[C---:B------:R-:W-:Y:S02]  /*40f0*/  LOP3.LUT R18, R8.reuse, 0xf000f0, RZ, 0xc0, !PT ;  /* 0x00f000f008127812 */ /* 0x040fe400078ec0ff */
[----:B------:R-:W-:Y:S02]  /*4100*/  SHF.R.U32.HI R17, RZ, 0x8, R8 ;  /* 0x00000008ff117819 */ /* 0x000fe40000011608 */
        /* <DEDUP_REMOVED lines=8> */
[----:B------:R-:W-:Y:S02]  /*4190*/  HADD2 R38, R8, -1032, -1032 ;  /* 0xe408e40808267430 */ /* 0x000fe40000000000 */
[--C-:B------:R-:W-:Y:S02]  /*41a0*/  HADD2.F32 R24, -RZ, R23.reuse.H0_H0 ;  /* 0x20000017ff187230 */ /* 0x100fe40000004100 */
[----:B------:R-:W-:Y:S02]  /*41b0*/  HADD2 R36, R4, -1032, -1032 ;  /* 0xe408e40804247430 */ /* 0x000fe40000000000 */
[----:B------:R-:W-:-:S02]  /*41c0*/  HADD2.F32 R23, -RZ, R23.H1_H1 ;  /* 0x30000017ff177230 */ /* 0x000fc40000004100 */
[----:B------:R-:W-:Y:S02]  /*41d0*/  HADD2 R26, R0, -1032, -1032 ;  /* 0xe408e408001a7430 */ /* 0x000fe40000000000 */
[----:B------:R-:W-:Y:S02]  /*41e0*/  HADD2.F32 R4, -RZ, R38.H0_H0 ;  /* 0x20000026ff047230 */ /* 0x000fe40000004100 */
[----:B------:R-:W-:Y:S01]  /*41f0*/  FFMA.FTZ R25, R3, R24, RZ ;  /* 0x0000001803197223 */ /* 0x000fe200000100ff */
[----:B------:R-:W-:Y:S01]  /*4200*/  HADD2.F32 R2, -RZ, R36.H0_H0 ;  /* 0x20000024ff027230 */ /* 0x000fe20000004100 */
[----:B------:R-:W-:Y:S01]  /*4210*/  LOP3.LUT R19, R9, 0xf000f0, RZ, 0xc0, !PT ;  /* 0x00f000f009137812 */ /* 0x000fe200078ec0ff */
[----:B------:R-:W-:Y:S01]  /*4220*/  HADD2.F32 R0, -RZ, R26.H0_H0 ;  /* 0x2000001aff007230 */ /* 0x000fe20000004100 */
[----:B------:R-:W-:Y:S01]  /*4230*/  SHF.R.U32.HI R16, RZ, 0x8, R9 ;  /* 0x00000008ff107819 */ /* 0x000fe20000011609 */
[C---:B------:R-:W-:Y:S01]  /*4240*/  FFMA.FTZ R39, R3.reuse, R4, RZ ;  /* 0x0000000403277223 */ /* 0x040fe200000100ff */
[----:B------:R-:W-:Y:S01]  /*4250*/  LOP3.LUT R21, R10, 0xf000f0, RZ, 0xc0, !PT ;  /* 0x00f000f00a157812 */ /* 0x000fe200078ec0ff */
[----:B------:R-:W0:Y:S01]  /*4260*/  LDS.64 R8, [UR4+0x38] ;  /* 0x00003804ff087984 */ /* 0x000e220008000a00 */
[----:B------:R-:W-:Y:S01]  /*4270*/  FFMA.FTZ R4, R12, R23, R25 ;  /* 0x000000170c047223 */ /* 0x000fe20000010019 */
[----:B------:R-:W-:Y:S01]  /*4280*/  FFMA.FTZ R27, R3, R2, RZ ;  /* 0x00000002031b7223 */ /* 0x000fe200000100ff */
[----:B------:R-:W-:-:S02]  /*4290*/  HADD2.F32 R23, -RZ, R36.H1_H1 ;  /* 0x30000024ff177230 */ /* 0x000fc40000004100 */
[----:B------:R-:W-:Y:S01]  /*42a0*/  FFMA.FTZ R24, R0, R3, RZ ;  /* 0x0000000300187223 */ /* 0x000fe200000100ff */
[----:B------:R-:W-:Y:S01]  /*42b0*/  LOP3.LUT R2, R21, 0x64006400, RZ, 0xfc, !PT ;  /* 0x6400640015027812 */ /* 0x000fe200078efcff */
[----:B------:R-:W-:Y:S01]  /*42c0*/  HADD2.F32 R3, -RZ, R26.H1_H1 ;  /* 0x3000001aff037230 */ /* 0x000fe20000004100 */
[----:B------:R-:W-:Y:S01]  /*42d0*/  LOP3.LUT R0, R19, 0x64006400, RZ, 0xfc, !PT ;  /* 0x6400640013007812 */ /* 0x000fe200078efcff */
[----:B------:R-:W-:Y:S01]  /*42e0*/  FFMA.FTZ R26, R12, R23, R27 ;  /* 0x000000170c1a7223 */ /* 0x000fe2000001001b */
[----:B------:R-:W-:Y:S01]  /*42f0*/  LOP3.LUT R22, R11, 0xf000f0, RZ, 0xc0, !PT ;  /* 0x00f000f00b167812 */ /* 0x000fe200078ec0ff */
[-C--:B------:R-:W-:Y:S01]  /*4300*/  HFMA2 R27, R2, R5.reuse.H0_H0, -72, -72 ;  /* 0xd480d480021b7431 */ /* 0x080fe20000040005 */
[----:B------:R-:W-:Y:S01]  /*4310*/  LOP3.LUT R18, R18, 0x64006400, RZ, 0xfc, !PT ;  /* 0x6400640012127812 */ /* 0x000fe200078efcff */
[-C--:B------:R-:W-:Y:S01]  /*4320*/  HFMA2 R25, R0, R5.reuse.H0_H0, -72, -72 ;  /* 0xd480d48000197431 */ /* 0x080fe20000040005 */
[----:B------:R-:W-:Y:S01]  /*4330*/  LOP3.LUT R22, R22, 0x64006400, RZ, 0xfc, !PT ;  /* 0x6400640016167812 */ /* 0x000fe200078efcff */
[----:B------:R-:W-:Y:S01]  /*4340*/  HADD2.F32 R21, -RZ, R38.H1_H1 ;  /* 0x30000026ff157230 */ /* 0x000fe20000004100 */
[----:B------:R-:W-:Y:S01]  /*4350*/  SHF.R.U32.HI R14, RZ, 0x8, R10 ;  /* 0x00000008ff0e7819 */ /* 0x000fe2000001160a */
[----:B------:R-:W-:Y:S01]  /*4360*/  HFMA2 R23, R18, R5.H0_H0, -72, -72 ;  /* 0xd480d48012177431 */ /* 0x000fe20000040005 */
[----:B------:R-:W-:Y:S01]  /*4370*/  SHF.R.U32.HI R10, RZ, 0x8, R11 ;  /* 0x00000008ff0a7819 */ /* 0x000fe2000001160b */
[----:B------:R-:W-:-:S02]  /*4380*/  HADD2.F32 R11, -RZ, R13.H0_H0 ;  /* 0x2000000dff0b7230 */ /* 0x000fc40000004100 */
[----:B------:R-:W-:Y:S02]  /*4390*/  HFMA2 R22, R22, R5.H0_H0, -72, -72 ;  /* 0xd480d48016167431 */ /* 0x000fe40000040005 */
[----:B------:R-:W-:Y:S02]  /*43a0*/  HADD2.F32 R19, -RZ, R27.H0_H0 ;  /* 0x2000001bff137230 */ /* 0x000fe40000004100 */
[----:B------:R-:W-:Y:S01]  /*43b0*/  FFMA.FTZ R24, R3, R12, R24 ;  /* 0x0000000c03187223 */ /* 0x000fe20000010018 */
[----:B------:R-:W-:Y:S02]  /*43c0*/  HADD2.F32 R0, -RZ, R25.H0_H0 ;  /* 0x20000019ff007230 */ /* 0x000fe40000004100 */
[----:B------:R-:W-:Y:S01]  /*43d0*/  FFMA.FTZ R18, R12, R21, R39 ;  /* 0x000000150c127223 */ /* 0x000fe20000010027 */
[----:B------:R-:W-:Y:S02]  /*43e0*/  HADD2.F32 R3, -RZ, R23.H0_H0 ;  /* 0x20000017ff037230 */ /* 0x000fe40000004100 */
[----:B------:R-:W-:Y:S01]  /*43f0*/  FFMA.FTZ R21, R11, R19, R26 ;  /* 0x000000130b157223 */ /* 0x000fe2000001001a */
[----:B------:R-:W-:-:S02]  /*4400*/  HADD2.F32 R19, -RZ, R22.H0_H0 ;  /* 0x20000016ff137230 */ /* 0x000fc40000004100 */
[----:B------:R-:W-:Y:S01]  /*4410*/  FFMA.FTZ R4, R11, R0, R4 ;  /* 0x000000000b047223 */ /* 0x000fe20000010004 */
[----:B------:R-:W-:Y:S02]  /*4420*/  HADD2.F32 R13, -RZ, R13.H1_H1 ;  /* 0x3000000dff0d7230 */ /* 0x000fe40000004100 */
[----:B------:R-:W-:Y:S01]  /*4430*/  FFMA.FTZ R3, R3, R11, R24 ;  /* 0x0000000b03037223 */ /* 0x000fe20000010018 */
[----:B------:R-:W-:Y:S02]  /*4440*/  HADD2.F32 R0, -RZ, R23.H1_H1 ;  /* 0x30000017ff007230 */ /* 0x000fe40000004100 */
[----:B------:R-:W-:Y:S01]  /*4450*/  FFMA.FTZ R23, R11, R19, R18 ;  /* 0x000000130b177223 */ /* 0x000fe20000010012 */
[----:B------:R-:W-:Y:S02]  /*4460*/  HADD2.F32 R2, -RZ, R25.H1_H1 ;  /* 0x30000019ff027230 */ /* 0x000fe40000004100 */
[----:B------:R-:W-:Y:S02]  /*4470*/  HADD2.F32 R22, -RZ, R22.H1_H1 ;  /* 0x30000016ff167230 */ /* 0x000fe40000004100 */
[----:B------:R-:W-:Y:S01]  /*4480*/  FFMA.FTZ R11, R0, R13, R3 ;  /* 0x0000000d000b7223 */ /* 0x000fe20000010003 */
[----:B------:R-:W-:Y:S01]  /*4490*/  LOP3.LUT R0, R17, 0xf000f, RZ, 0xc0, !PT ;  /* 0x000f000f11007812 */ /* 0x000fe200078ec0ff */
[C---:B------:R-:W-:Y:S01]  /*44a0*/  FFMA.FTZ R19, R13.reuse, R2, R4 ;  /* 0x000000020d137223 */ /* 0x040fe20000010004 */
[----:B------:R-:W-:Y:S01]  /*44b0*/  LOP3.LUT R2, R16, 0xf000f, RZ, 0xc0, !PT ;  /* 0x000f000f10027812 */ /* 0x000fe200078ec0ff */
[----:B------:R-:W-:Y:S01]  /*44c0*/  HADD2.F32 R12, -RZ, R27.H1_H1 ;  /* 0x3000001bff0c7230 */ /* 0x000fe20000004100 */
[----:B------:R-:W-:Y:S01]  /*44d0*/  LOP3.LUT R0, R0, 0x64006400, RZ, 0xfc, !PT ;  /* 0x6400640000007812 */ /* 0x000fe200078efcff */
[----:B------:R-:W-:Y:S01]  /*44e0*/  FFMA.FTZ R23, R13, R22, R23 ;  /* 0x000000160d177223 */ /* 0x000fe20000010017 */
[----:B------:R-:W-:-:S02]  /*44f0*/  LOP3.LUT R3, R14, 0xf000f, RZ, 0xc0, !PT ;  /* 0x000f000f0e037812 */ /* 0x000fc400078ec0ff */
[----:B------:R-:W-:Y:S01]  /*4500*/  LOP3.LUT R2, R2, 0x64006400, RZ, 0xfc, !PT ;  /* 0x6400640002027812 */ /* 0x000fe200078efcff */
[----:B------:R-:W-:Y:S01]  /*4510*/  HADD2 R22, R0, -1032, -1032 ;  /* 0xe408e40800167430 */ /* 0x000fe20000000000 */
[----:B------:R-:W-:Y:S01]  /*4520*/  LOP3.LUT R4, R10, 0xf000f, RZ, 0xc0, !PT ;  /* 0x000f000f0a047812 */ /* 0x000fe200078ec0ff */
[----:B------:R-:W-:Y:S01]  /*4530*/  FFMA.FTZ R21, R13, R12, R21 ;  /* 0x0000000c0d157223 */ /* 0x000fe20000010015 */
[----:B------:R-:W-:Y:S01]  /*4540*/  LOP3.LUT R3, R3, 0x64006400, RZ, 0xfc, !PT ;  /* 0x6400640003037812 */ /* 0x000fe200078efcff */
[----:B------:R-:W-:Y:S02]  /*4550*/  HADD2 R24, R2, -1032, -1032 ;  /* 0xe408e40802187430 */ /* 0x000fe40000000000 */
[----:B0-----:R-:W-:Y:S01]  /*4560*/  HADD2.F32 R12, -RZ, R8.H0_H0 ;  /* 0x20000008ff0c7230 */ /* 0x001fe20000004100 */
[----:B------:R-:W-:Y:S01]  /*4570*/  LOP3.LUT R4, R4, 0x64006400, RZ, 0xfc, !PT ;  /* 0x6400640004047812 */ /* 0x000fe200078efcff */
[----:B------:R-:W-:Y:S02]  /*4580*/  HADD2.F32 R2, -RZ, R22.H0_H0 ;  /* 0x20000016ff027230 */ /* 0x000fe40000004100 */
[----:B------:R-:W-:-:S02]  /*4590*/  HADD2 R25, R3, -1032, -1032 ;  /* 0xe408e40803197430 */ /* 0x000fc40000000000 */
[----:B------:R-:W-:Y:S01]  /*45a0*/  HADD2.F32 R13, -RZ, R8.H1_H1 ;  /* 0x30000008ff0d7230 */ /* 0x000fe20000004100 */
[----:B------:R-:W-:Y:S01]  /*45b0*/  LOP3.LUT R16, R16, 0xf000f0, RZ, 0xc0, !PT ;  /* 0x00f000f010107812 */ /* 0x000fe200078ec0ff */
[----:B------:R-:W-:Y:S02]  /*45c0*/  HADD2 R26, R4, -1032, -1032 ;  /* 0xe408e408041a7430 */ /* 0x000fe40000000000 */
[----:B------:R-:W-:Y:S01]  /*45d0*/  FFMA.FTZ R11, R2, R12, R11 ;  /* 0x0000000c020b7223 */ /* 0x000fe2000001000b */
[----:B------:R-:W-:Y:S01]  /*45e0*/  HADD2.F32 R2, -RZ, R22.H1_H1 ;  /* 0x30000016ff027230 */ /* 0x000fe20000004100 */
[----:B------:R-:W-:Y:S01]  /*45f0*/  LOP3.LUT R17, R17, 0xf000f0, RZ, 0xc0, !PT ;  /* 0x00f000f011117812 */ /* 0x000fe200078ec0ff */
[----:B------:R-:W-:Y:S01]  /*4600*/  HADD2.F32 R4, -RZ, R25.H0_H0 ;  /* 0x20000019ff047230 */ /* 0x000fe20000004100 */
[----:B------:R-:W-:Y:S01]  /*4610*/  LOP3.LUT R16, R16, 0x64006400, RZ, 0xfc, !PT ;  /* 0x6400640010107812 */ /* 0x000fe200078efcff */
[----:B------:R-:W-:Y:S02]  /*4620*/  HADD2.F32 R3, -RZ, R24.H0_H0 ;  /* 0x20000018ff037230 */ /* 0x000fe40000004100 */
[----:B------:R-:W-:Y:S01]  /*4630*/  FFMA.FTZ R11, R2, R13, R11 ;  /* 0x0000000d020b7223 */ /* 0x000fe2000001000b */
[----:B------:R-:W-:Y:S01]  /*4640*/  LOP3.LUT R2, R17, 0x64006400, RZ, 0xfc, !PT ;  /* 0x6400640011027812 */ /* 0x000fe200078efcff */
[----:B------:R-:W-:Y:S01]  /*4650*/  HADD2.F32 R18, -RZ, R26.H0_H0 ;  /* 0x2000001aff127230 */ /* 0x000fe20000004100 */
[----:B------:R-:W-:Y:S01]  /*4660*/  LOP3.LUT R14, R14, 0xf000f0, RZ, 0xc0, !PT ;  /* 0x00f000f00e0e7812 */ /* 0x000fe200078ec0ff */
[----:B------:R-:W-:Y:S01]  /*4670*/  FFMA.FTZ R21, R12, R4, R21 ;  /* 0x000000040c157223 */ /* 0x000fe20000010015 */
[----:B------:R-:W-:Y:S01]  /*4680*/  LOP3.LUT R10, R10, 0xf000f0, RZ, 0xc0, !PT ;  /* 0x00f000f00a0a7812 */ /* 0x000fe200078ec0ff */
[----:B------:R-:W-:-:S02]  /*4690*/  HADD2.F32 R4, -RZ, R24.H1_H1 ;  /* 0x30000018ff047230 */ /* 0x000fc40000004100 */
[----:B------:R-:W-:Y:S01]  /*46a0*/  FFMA.FTZ R8, R12, R3, R19 ;  /* 0x000000030c087223 */ /* 0x000fe20000010013 */
[-C--:B------:R-:W-:Y:S01]  /*46b0*/  HFMA2 R16, R16, R5.reuse.H0_H0, -72, -72 ;  /* 0xd480d48010107431 */ /* 0x080fe20000040005 */
[----:B------:R-:W-:Y:S01]  /*46c0*/  LOP3.LUT R14, R14, 0x64006400, RZ, 0xfc, !PT ;  /* 0x640064000e0e7812 */ /* 0x000fe200078efcff */
[-C--:B------:R-:W-:Y:S01]  /*46d0*/  HFMA2 R17, R2, R5.reuse.H0_H0, -72, -72 ;  /* 0xd480d48002117431 */ /* 0x080fe20000040005 */
[----:B------:R-:W-:Y:S01]  /*46e0*/  LOP3.LUT R10, R10, 0x64006400, RZ, 0xfc, !PT ;  /* 0x640064000a0a7812 */ /* 0x000fe200078efcff */
[----:B------:R-:W-:Y:S01]  /*46f0*/  FFMA.FTZ R18, R12, R18, R23 ;  /* 0x000000120c127223 */ /* 0x000fe20000010017 */
[----:B------:R-:W-:Y:S02]  /*4700*/  HADD2.F32 R12, -RZ, R25.H1_H1 ;  /* 0x30000019ff0c7230 */ /* 0x000fe40000004100 */
[----:B------:R-:W-:Y:S01]  /*4710*/  FFMA.FTZ R3, R13, R4, R8 ;  /* 0x000000040d037223 */ /* 0x000fe20000010008 */
[----:B------:R-:W-:Y:S02]  /*4720*/  HADD2.F32 R8, -RZ, R26.H1_H1 ;  /* 0x3000001aff087230 */ /* 0x000fe40000004100 */
[----:B------:R-:W-:-:S02]  /*4730*/  HFMA2 R14, R14, R5.H0_H0, -72, -72 ;  /* 0xd480d4800e0e7431 */ /* 0x000fc40000040005 */
[----:B------:R-:W-:Y:S02]  /*4740*/  HADD2.F32 R0, -RZ, R9.H0_H0 ;  /* 0x20000009ff007230 */ /* 0x000fe40000004100 */
[----:B------:R-:W-:Y:S02]  /*4750*/  HFMA2 R5, R10, R5.H0_H0, -72, -72 ;  /* 0xd480d4800a057431 */ /* 0x000fe40000040005 */
[----:B------:R-:W-:Y:S02]  /*4760*/  HADD2.F32 R4, -RZ, R16.H0_H0 ;  /* 0x20000010ff047230 */ /* 0x000fe40000004100 */
        /* <DEDUP_REMOVED lines=16> */
[--C-:B------:R-:W-:Y:S02]  /*4870*/  HADD2.F32 R5, -RZ, R30.reuse.H0_H0 ;  /* 0x2000001eff057230 */ /* 0x100fe40000004100 */
[C---:B------:R-:W-:Y:S01]  /*4880*/  FFMA.FTZ R3, R9.reuse, R10, R3 ;  /* 0x0000000a09037223 */ /* 0x040fe20000010003 */
        /* <DEDUP_REMOVED lines=16> */
.L_x_3297:
[----:B------:R-:W-:Y:S01]  /*4990*/  IADD3 R20, R20, 0x20, RZ ;  /* 0x0000002014147810 */ /* 0x000fe20007ffe0ff */
[----:B------:R-:W-:Y:S01]  /*49a0*/  UIADD3 UR4, UR4, 0x40, URZ ;  /* 0x0000004004047890 */ /* 0x000fe2000fffe03f */
[----:B------:R-:W-:Y:S02]  /*49b0*/  IADD3 R6, P2, R6, R15, RZ ;  /* 0x0000000f06067210 */ /* 0x000fe40007f5e0ff */
[C---:B------:R-:W-:Y:S02]  /*49c0*/  ISETP.GE.AND P0, PT, R20.reuse, UR5, PT ;  /* 0x0000000514007c0c */ /* 0x040fe4000bf06270 */
[----:B------:R-:W-:Y:S02]  /*49d0*/  ISETP.LT.AND P3, PT, R20, R28, PT ;  /* 0x0000001c1400720c */ /* 0x000fe40003f61270 */
[----:B------:R-:W-:-:S11]  /*49e0*/  IADD3.X R7, R7, R37, RZ, P2, !PT ;  /* 0x0000002507077210 */ /* 0x000fd600017fe4ff */
[----:B------:R-:W-:Y:S05]  /*49f0*/  @!P0 BRA P3, `(.L_x_3301) ;  /* 0xffffffd800908947 */ /* 0x000fea000183ffff */
.L_x_3296:
[----:B------:R-:W-:Y:S05]  /*4a00*/  @P1 EXIT ;  /* 0x000000000000194d */ /* 0x000fea0003800000 */
[----:B------:R-:W0:Y:S01]  /*4a10*/  S2R R0, SR_CTAID.X ;  /* 0x0000000000007919 */ /* 0x000e220000002500 */
[----:B------:R-:W1:Y:S01]  /*4a20*/  S2UR UR4, SR_CTAID.Y ;  /* 0x00000000000479c3 */ /* 0x000e620000002600 */
[----:B------:R-:W0:Y:S07]  /*4a30*/  S2R R5, SR_TID.X ;  /* 0x0000000000057919 */ /* 0x000e2e0000002100 */
[----:B------:R-:W1:Y:S08]  /*4a40*/  LDC R7, c[0x0][0x23c] ;  /* 0x00008f00ff077b82 */ /* 0x000e700000000800 */
[----:B------:R-:W2:Y:S01]  /*4a50*/  LDC.64 R2, c[0x0][0x230] ;  /* 0x00008c00ff027b82 */ /* 0x000ea20000000a00 */
[----:B0-----:R-:W-:-:S04]  /*4a60*/  LEA R0, R0, R5, 0x6 ;  /* 0x0000000500007211 */ /* 0x001fc800078e30ff */
[----:B------:R-:W-:-:S05]  /*4a70*/  SHF.L.U32 R0, R0, 0x2, RZ ;  /* 0x0000000200007819 */ /* 0x000fca00000006ff */
[----:B-1----:R-:W-:-:S04]  /*4a80*/  IMAD R5, R7, UR4, R0 ;  /* 0x0000000407057c24 */ /* 0x002fc8000f8e0200 */
        /* <DEDUP_REMOVED lines=8> */
.L_x_3305:
[----:B------:R-:W0:Y:S02]  /*4b10*/  LDS R6, [R2] ;  /* 0x0000000002067984 */ /* 0x000e240000000800 */
[----:B0-----:R-:W-:-:S10]  /*4b20*/  HFMA2.MMA R7, R6, 1, 1, R33 ;  /* 0x3c003c0006077835 */ /* 0x001fd40000000021 */
[----:B------:R-:W0:Y:S02]  /*4b30*/  ATOMS.CAST.SPIN R7, [R2], R6, R7 ;  /* 0x000000060207738d */ /* 0x000e240001800007 */
[----:B0-----:R-:W-:-:S13]  /*4b40*/  ISETP.EQ.U32.AND P0, PT, R7, 0x1, PT ;  /* 0x000000010700780c */ /* 0x001fda0003f02070 */
[----:B------:R-:W-:Y:S05]  /*4b50*/  @!P0 BRA `(.L_x_3305) ;  /* 0xfffffffc00ec8947 */ /* 0x000fea000383ffff */
[----:B------:R-:W-:Y:S05]  /*4b60*/  BRA `(.L_x_3303) ;  /* 0x00000000000c7947 */ /* 0x000fea0003800000 */
.L_x_3304:
[----:B------:R-:W2:Y:S02]  /*4b70*/  LD.E R0, desc[UR6][R4.64] ;  /* 0x0000000604007980 */ /* 0x000ea4000c101900 */
[----:B--2---:R-:W-:-:S05]  /*4b80*/  IADD3 R3, R33, R0, RZ ;  /* 0x0000000021037210 */ /* 0x004fca0007ffe0ff */
[----:B------:R0:W-:Y:S02]  /*4b90*/  ST.E desc[UR6][R4.64], R3 ;  /* 0x0000000304007985 */ /* 0x0001e4000c101906 */
.L_x_3303:
[----:B------:R-:W-:Y:S05]  /*4ba0*/  BSYNC B0 ;  /* 0x0000000000007941 */ /* 0x000fea0003800000 */
.L_x_3302:
[----:B------:R1:W-:Y:S02]  /*4bb0*/  ATOM.E.ADD.F16x2.RN.STRONG.GPU P0, RZ, desc[UR6][R4.64+0x4], R32 ;  /* 0x0000042004ff79a2 */ /* 0x0003e4000810e1c6 */
[----:B-1----:R-:W-:Y:S05]  /*4bc0*/  @P0 EXIT ;  /* 0x000000000000094d */ /* 0x002fea0003800000 */
[----:B------:R-:W1:Y:S02]  /*4bd0*/  QSPC.E.S P0, RZ, [R4+0x4] ;  /* 0x0000040004ff73aa */ /* 0x000e640000000500 */
[----:B-1----:R-:W-:Y:S05]  /*4be0*/  @!P0 BRA `(.L_x_3306) ;  /* 0x0000000000208947 */ /* 0x002fea0003800000 */
[----:B------:R-:W-:-:S04]  /*4bf0*/  MOV R2, R4 ;  /* 0x0000000400027202 */ /* 0x000fc80000000f00 */
[----:B------:R-:W-:-:S07]  /*4c00*/  MOV R2, R2 ;  /* 0x0000000200027202 */ /* 0x000fce0000000f00 */
.L_x_3307:
[----:B0-----:R-:W0:Y:S02]  /*4c10*/  LDS R4, [R2+0x4] ;  /* 0x0000040002047984 */ /* 0x001e240000000800 */
[----:B0-----:R-:W-:-:S06]  /*4c20*/  HADD2 R5, R4, R32 ;  /* 0x0000002004057230 */ /* 0x001fcc0000000000 */
[----:B------:R-:W0:Y:S02]  /*4c30*/  ATOMS.CAST.SPIN R5, [R2+0x4], R4, R5 ;  /* 0x000004040205738d */ /* 0x000e240001800005 */
[----:B0-----:R-:W-:-:S13]  /*4c40*/  ISETP.EQ.U32.AND P0, PT, R5, 0x1, PT ;  /* 0x000000010500780c */ /* 0x001fda0003f02070 */
[----:B------:R-:W-:Y:S05]  /*4c50*/  @!P0 BRA `(.L_x_3307) ;  /* 0xfffffffc00ec8947 */ /* 0x000fea000383ffff */
[----:B------:R-:W-:Y:S05]  /*4c60*/  EXIT ;  /* 0x000000000000794d */ /* 0x000fea0003800000 */
.L_x_3306:
[----:B------:R-:W0:Y:S02]  /*4c70*/  LD.E R0, desc[UR6][R4.64+0x4] ;  /* 0x0000040604007980 */ /* 0x000e24000c101900 */
[----:B0-----:R-:W-:-:S05]  /*4c80*/  IADD3 R3, R32, R0, RZ ;  /* 0x0000000020037210 */ /* 0x001fca0007ffe0ff */
[----:B------:R-:W-:Y:S01]  /*4c90*/  ST.E desc[UR6][R4.64+0x4], R3 ;  /* 0x0000040304007985 */ /* 0x000fe2000c101906 */
[----:B------:R-:W-:Y:S05]  /*4ca0*/  EXIT ;  /* 0x000000000000794d */ /* 0x000fea0003800000 */
.L_x_3308:
        /* <DEDUP_REMOVED lines=13> */
.L_x_3723:


//--------------------- .text._Z23gemm_half_q_half_kernelILi1ELi8ELb1ELb0ELi64EEvPK6__halfPKjS4_S2_PS0_iiiiPKtS7_iiiiiibS2_i --------------------------
	.section	.text._Z23gemm_half_q_half_kernelILi1ELi8ELb1ELb0ELi64EEvPK6__halfPKjS4_S2_PS0_iiiiPKtS7_iiiiiibS2_i,"ax",@progbits
	.align	128
        .global         _Z23gemm_half_q_half_kernelILi1ELi8ELb1ELb0ELi64EEvPK6__halfPKjS4_S2_PS0_iiiiPKtS7_iiiiiibS2_i
        .type           _Z23gemm_half_q_half_kernelILi1ELi8ELb1ELb0ELi64EEvPK6__halfPKjS4_S2_PS0_iiiiPKtS7_iiiiiibS2_i,@function
        .size           _Z23gemm_half_q_half_kernelILi1ELi8ELb1ELb0ELi64EEvPK6__halfPKjS4_S2_PS0_iiiiPKtS7_iiiiiibS2_i,(.L_x_3724 - _Z23gemm_half_q_half_kernelILi1ELi8ELb1ELb0ELi64EEvPK6__halfPKjS4_S2_PS0_iiiiPKtS7_iiiiiibS2_i)
        .other          _Z23gemm_half_q_half_kernelILi1ELi8ELb1ELb0ELi64EEvPK6__halfPKjS4_S2_PS0_iiiiPKtS7_iiiiiibS2_i,@"STO_CUDA_ENTRY STV_DEFAULT"
_Z23gemm_half_q_half_kernelILi1ELi8ELb1ELb0ELi64EEvPK6__halfPKjS4_S2_PS0_iiiiPKtS7_iiiiiibS2_i:
.text._Z23gemm_half_q_half_kernelILi1ELi8ELb1ELb0ELi64EEvPK6__halfPKjS4_S2_PS0_iiiiPKtS7_iiiiiibS2_i:
        /* <DEDUP_REMOVED lines=32> */
[----:B------:R-:W-:-:S04]  /*0200*/  @!P0 IADD3 R9, P2, R9, R4, RZ ;  /* 0x0000000409098210 */ /* 0x000fc80007f5e0ff */
[----:B------:R-:W-:Y:S02]  /*0210*/  @!P0 IADD3.X R14, R14, R5, RZ, P2, !PT ;  /* 0x000000050e0e8210 */ /* 0x000fe400017fe4ff */
[----:B------:R-:W-:-:S04]  /*0220*/  @!P0 LEA R8, P2, R9, UR4, 0x1 ;  /* 0x0000000409088c11 */ /* 0x000fc8000f8408ff */
[----:B------:R-:W-:-:S06]  /*0230*/  @!P0 LEA.HI.X R9, R9, UR5, R14, 0x1, P2 ;  /* 0x0000000509098c11 */ /* 0x000fcc00090f0c0e */
[----:B------:R-:W3:Y:S01]  /*0240*/  @!P0 LDG.E.U16.CONSTANT R9, desc[UR6][R8.64] ;  /* 0x0000000608098981 */ /* 0x000ee2000c1e9500 */
[----:B--2---:R-:W-:-:S04]  /*0250*/  @P0 IADD3 R13, P3, R4, R3, RZ ;  /* 0x00000003040d0210 */ /* 0x004fc80007f7e0ff */
[----:B------:R-:W-:Y:S02]  /*0260*/  @P0 IADD3.X R16, RZ, R5, RZ, P3, !PT ;  /* 0x00000005ff100210 */ /* 0x000fe40001ffe4ff */
        /* <DEDUP_REMOVED lines=9> */
.L_x_3310:
[----:B------:R-:W-:Y:S05]  /*0300*/  BSYNC B0 ;  /* 0x0000000000007941 */ /* 0x000fea0003800000 */
.L_x_3309:
[----:B------:R-:W-:Y:S01]  /*0310*/  ULDC UR4, c[0x0][0x23c] ;  /* 0x00008f0000047ab9 */ /* 0x000fe20000000800 */
[----:B------:R-:W-:Y:S02]  /*0320*/  SHF.L.U32 R7, R12, 0x2, RZ ;  /* 0x000000020c077819 */ /* 0x000fe400000006ff */
[----:B------:R-:W-:-:S04]  /*0330*/  MOV R23, UR4 ;  /* 0x0000000400177c02 */ /* 0x000fc80008000f00 */
[----:B------:R-:W-:-:S13]  /*0340*/  ISETP.GE.AND P0, PT, R7, R23, PT ;  /* 0x000000170700720c */ /* 0x000fda0003f06270 */
[----:B------:R-:W-:Y:S05]  /*0350*/  @P0 EXIT ;  /* 0x000000000000094d */ /* 0x000fea0003800000 */
[----:B0-----:R-:W0:Y:S08]  /*0360*/  LDC.U8 R2, c[0x0][0x270] ;  /* 0x00009c00ff027b82 */ /* 0x001e300000000000 */
[----:B------:R-:W1:Y:S08]  /*0370*/  LDC.64 R12, c[0x0][0x248] ;  /* 0x00009200ff0c7b82 */ /* 0x000e700000000a00 */
[----:B------:R-:W2:Y:S01]  /*0380*/  LDC R19, c[0x0][0x25c] ;  /* 0x00009700ff137b82 */ /* 0x000ea20000000800 */
[----:B0-----:R-:W-:-:S07]  /*0390*/  PRMT R2, R2, 0x8880, RZ ;  /* 0x0000888002027816 */ /* 0x001fce00000000ff */
[----:B------:R-:W0:Y:S01]  /*03a0*/  LDC R17, c[0x0][0x264] ;  /* 0x00009900ff117b82 */ /* 0x000e220000000800 */
[----:B------:R-:W-:-:S04]  /*03b0*/  ISETP.NE.AND P0, PT, R2, RZ, PT ;  /* 0x000000ff0200720c */ /* 0x000fc80003f05270 */
[----:B------:R-:W-:-:S04]  /*03c0*/  ISETP.NE.OR P0, PT, R0, RZ, !P0 ;  /* 0x000000ff0000720c */ /* 0x000fc80004705670 */
[----:B------:R-:W-:Y:S02]  /*03d0*/  ISETP.LE.OR P2, PT, R15, UR8, P0 ;  /* 0x000000080f007c0c */ /* 0x000fe40008743670 */
[----:B------:R-:W-:-:S11]  /*03e0*/  ISETP.GE.AND P0, PT, R10, R11, PT ;  /* 0x0000000b0a00720c */ /* 0x000fd60003f06270 */
[----:B------:R-:W3:Y:S01]  /*03f0*/  @!P2 LDC.64 R2, c[0x0][0x230] ;  /* 0x00008c00ff02ab82 */ /* 0x000ee20000000a00 */
[----:B------:R-:W-:-:S04]  /*0400*/  @!P2 IMAD R5, R23, UR8, R7 ;  /* 0x000000081705ac24 */ /* 0x000fc8000f8e0207 */
[----:B---3--:R-:W-:Y:S01]  /*0410*/  @!P2 IMAD.WIDE R2, R5, 0x2, R2 ;  /* 0x000000020502a825 */ /* 0x008fe200078e0202 */
[----:B------:R-:W-:-:S04]  /*0420*/  SHF.L.U32 R5, R0, 0x7, RZ ;  /* 0x0000000700057819 */ /* 0x000fc800000006ff */
[----:B------:R3:W-:Y:S01]  /*0430*/  @!P2 STG.E.64 desc[UR6][R2.64], RZ ;  /* 0x000000ff0200a986 */ /* 0x0007e2000c101b06 */
[----:B-1----:R-:W-:Y:S01]  /*0440*/  IMAD.WIDE R4, R5, 0x2, R12 ;  /* 0x0000000205047825 */ /* 0x002fe200078e020c */
[----:B------:R-:W-:Y:S06]  /*0450*/  BAR.SYNC.DEFER_BLOCKING 0x0 ;  /* 0x0000000000007b1d */ /* 0x000fec0000010000 */
[----:B0-2---:R-:W-:Y:S05]  /*0460*/  @P0 BRA `(.L_x_3311) ;  /* 0x0000000000d00947 */ /* 0x005fea0003800000 */
[----:B------:R0:W5:Y:S01]  /*0470*/  LDG.E.U16.CONSTANT R0, desc[UR6][R4.64] ;  /* 0x0000000604007981 */ /* 0x000162000c1e9500 */
[----:B------:R-:W1:Y:S01]  /*0480*/  LDC.64 R8, c[0x0][0x220] ;  /* 0x00008800ff087b82 */ /* 0x000e620000000a00 */
[----:B------:R-:W-:Y:S01]  /*0490*/  SHF.R.S32.HI R14, RZ, 0x1f, R7 ;  /* 0x0000001fff0e7819 */ /* 0x000fe20000011407 */
[----:B------:R-:W-:Y:S01]  /*04a0*/  HFMA2.MMA R16, -RZ, RZ, 0, 0 ;  /* 0x00000000ff107435 */ /* 0x000fe200000001ff */
[----:B------:R-:W-:Y:S02]  /*04b0*/  SHF.L.U32 R22, R7, 0x2, RZ ;  /* 0x0000000207167819 */ /* 0x000fe400000006ff */
[----:B------:R-:W-:Y:S02]  /*04c0*/  LEA.HI R14, R14, R7, RZ, 0x3 ;  /* 0x000000070e0e7211 */ /* 0x000fe400078f18ff */
[----:B------:R-:W-:Y:S01]  /*04d0*/  MOV R18, R10 ;  /* 0x0000000a00127202 */ /* 0x000fe20000000f00 */
[----:B---3--:R-:W2:Y:S01]  /*04e0*/  LDC.64 R2, c[0x0][0x228] ;  /* 0x00008a00ff027b82 */ /* 0x008ea20000000a00 */
[----:B------:R-:W-:-:S02]  /*04f0*/  LOP3.LUT R22, R22, 0x10, RZ, 0xc0, !PT ;  /* 0x0000001016167812 */ /* 0x000fc400078ec0ff */
[----:B0-----:R-:W-:-:S07]  /*0500*/  SHF.R.S32.HI R26, RZ, 0x3, R14 ;  /* 0x00000003ff1a7819 */ /* 0x001fce000001140e */
.L_x_3312:
[----:B-----5:R-:W-:-:S05]  /*0510*/  IADD3 R24, R0, R16, RZ ;  /* 0x0000001000187210 */ /* 0x020fca0007ffe0ff */
[----:B0-----:R-:W-:-:S05]  /*0520*/  IMAD R14, R24, R23, RZ ;  /* 0x00000017180e7224 */ /* 0x001fca00078e02ff */
[----:B------:R-:W-:-:S04]  /*0530*/  SHF.R.S32.HI R15, RZ, 0x1f, R14 ;  /* 0x0000001fff0f7819 */ /* 0x000fc8000001140e */
[----:B------:R-:W-:-:S04]  /*0540*/  LEA.HI R15, R15, R14, RZ, 0x3 ;  /* 0x0000000e0f0f7211 */ /* 0x000fc800078f18ff */
[----:B------:R-:W-:-:S05]  /*0550*/  LEA.HI.SX32 R15, R15, R26, 0x1d ;  /* 0x0000001a0f0f7211 */ /* 0x000fca00078feaff */
[----:B-1----:R-:W-:-:S06]  /*0560*/  IMAD.WIDE R20, R15, 0x4, R8 ;  /* 0x000000040f147825 */ /* 0x002fcc00078e0208 */
[----:B------:R-:W3:Y:S01]  /*0570*/  LDG.E.CONSTANT R21, desc[UR6][R20.64] ;  /* 0x0000000614157981 */ /* 0x000ee2000c1e9900 */
[----:B--2---:R-:W-:Y:S01]  /*0580*/  IMAD.WIDE R24, R24, 0x2, R2 ;  /* 0x0000000218187825 */ /* 0x004fe200078e0202 */
[----:B------:R-:W-:-:S05]  /*0590*/  LEA R15, R18, 0x1, 0x1 ;  /* 0x00000001120f7811 */ /* 0x000fca00078e08ff */
[----:B------:R-:W2:Y:S01]  /*05a0*/  LDG.E.U16.CONSTANT R24, desc[UR6][R24.64] ;  /* 0x0000000618187981 */ /* 0x000ea2000c1e9500 */
[----:B------:R-:W-:-:S05]  /*05b0*/  IMAD.WIDE R14, R15, 0x2, R12 ;  /* 0x000000020f0e7825 */ /* 0x000fca00078e020c */
[----:B------:R-:W4:Y:S01]  /*05c0*/  LDG.E.U16.CONSTANT R27, desc[UR6][R14.64] ;  /* 0x000000060e1b7981 */ /* 0x000f22000c1e9500 */
        /* <DEDUP_REMOVED lines=16> */
[----:B------:R-:W-:Y:S01]  /*06d0*/  LEA R20, R16, R1, 0x3 ;  /* 0x0000000110147211 */ /* 0x000fe200078e18ff */
[----:B------:R-:W-:Y:S01]  /*06e0*/  IMAD R28, R28, R28, RZ ;  /* 0x0000001c1c1c7224 */ /* 0x000fe200078e02ff */
[----:B------:R-:W-:Y:S01]  /*06f0*/  I2F.F16 R29, R29 ;  /* 0x0000001d001d7306 */ /* 0x000fe20000200c00 */
[----:B------:R-:W-:-:S02]  /*0700*/  ISETP.GE.AND P2, PT, R18, R11, PT ;  /* 0x0000000b1200720c */ /* 0x000fc40003f46270 */
[----:B------:R-:W-:-:S05]  /*0710*/  IADD3 R16, R16, 0x1, RZ ;  /* 0x0000000110107810 */ /* 0x000fca0007ffe0ff */
[----:B------:R-:W0:Y:S08]  /*0720*/  I2F.F16 R30, R30 ;  /* 0x0000001e001e7306 */ /* 0x000e300000200c00 */
[----:B------:R-:W-:Y:S01]  /*0730*/  I2F.F16 R21, R21 ;  /* 0x0000001500157306 */ /* 0x000fe20000200c00 */
[----:B0-----:R-:W-:-:S07]  /*0740*/  PRMT R29, R29, 0x5410, R30 ;  /* 0x000054101d1d7816 */ /* 0x001fce000000001e */
[----:B------:R-:W0:Y:S01]  /*0750*/  I2F.F16 R28, R28 ;  /* 0x0000001c001c7306 */ /* 0x000e220000200c00 */
[----:B--2---:R-:W-:Y:S01]  /*0760*/  HMUL2 R14, R29, R24.H0_H0 ;  /* 0x200000181d0e7232 */ /* 0x004fe20000000000 */
[----:B0-----:R-:W-:-:S05]  /*0770*/  PRMT R15, R28, 0x5410, R21 ;  /* 0x000054101c0f7816 */ /* 0x001fca0000000015 */
[----:B------:R-:W-:-:S05]  /*0780*/  HMUL2 R15, R15, R24.H0_H0 ;  /* 0x200000180f0f7232 */ /* 0x000fca0000000000 */
[----:B------:R0:W-:Y:S01]  /*0790*/  STL.64 [R20], R14 ;  /* 0x0000000e14007387 */ /* 0x0001e20000100a00 */
[----:B------:R-:W-:Y:S05]  /*07a0*/  @!P2 BRA `(.L_x_3312) ;  /* 0xfffffffc0058a947 */ /* 0x000fea000383ffff */
.L_x_3311:
[----:B------:R-:W-:Y:S01]  /*07b0*/  ULDC UR4, c[0x0][0x258] ;  /* 0x0000960000047ab9 */ /* 0x000fe20000000800 */
[----:B------:R-:W-:Y:S01]  /*07c0*/  HFMA2.MMA R0, -RZ, RZ, 0, 0 ;  /* 0x00000000ff007435 */ /* 0x000fe200000001ff */
[C---:B------:R-:W-:Y:S02]  /*07d0*/  ISETP.GT.AND P2, PT, R10.reuse, UR4, PT ;  /* 0x000000040a007c0c */ /* 0x040fe4000bf44270 */
[----:B------:R-:W-:Y:S02]  /*07e0*/  ISETP.GT.AND P3, PT, R10, R19, PT ;  /* 0x000000130a00720c */ /* 0x000fe40003f64270 */
[----:B---3--:R-:W-:-:S09]  /*07f0*/  MOV R2, RZ ;  /* 0x000000ff00027202 */ /* 0x008fd20000000f00 */
[----:B------:R-:W-:Y:S05]  /*0800*/  @!P2 BRA `(.L_x_3313) ;  /* 0x00000000001ca947 */ /* 0x000fea0003800000 */
[----:B------:R-:W1:Y:S02]  /*0810*/  LDC R3, c[0x0][0x25c] ;  /* 0x00009700ff037b82 */ /* 0x000e640000000800 */
[----:B-1----:R-:W-:-:S04]  /*0820*/  VIMNMX R2, R10, R3, PT ;  /* 0x000000030a027248 */ /* 0x002fc80003fe0100 */
[----:B------:R-:W-:-:S04]  /*0830*/  IADD3 R2, R2, -UR4, RZ ;  /* 0x8000000402027c10 */ /* 0x000fc8000fffe0ff */
[----:B------:R-:W-:-:S04]  /*0840*/  SHF.R.S32.HI R3, RZ, 0x1f, R2 ;  /* 0x0000001fff037819 */ /* 0x000fc80000011402 */
[----:B------:R-:W-:-:S04]  /*0850*/  LEA.HI R3, R3, R2, RZ, 0x5 ;  /* 0x0000000203037211 */ /* 0x000fc800078f28ff */
[----:B------:R-:W-:-:S05]  /*0860*/  SHF.R.S32.HI R3, RZ, 0x5, R3 ;  /* 0x00000005ff037819 */ /* 0x000fca0000011403 */
[----:B------:R-:W-:-:S07]  /*0870*/  IMAD R2, R3, 0x6, RZ ;  /* 0x0000000603027824 */ /* 0x000fce00078e02ff */
.L_x_3313:
[----:B------:R-:W-:Y:S05]  /*0880*/  @!P3 BRA `(.L_x_3314) ;  /* 0x00000000001cb947 */ /* 0x000fea0003800000 */
[----:B------:R-:W1:Y:S02]  /*0890*/  LDC R3, c[0x0][0x260] ;  /* 0x00009800ff037b82 */ /* 0x000e640000000800 */
[----:B-1----:R-:W-:-:S04]  /*08a0*/  VIMNMX R0, R10, R3, PT ;  /* 0x000000030a007248 */ /* 0x002fc80003fe0100 */
[----:B------:R-:W-:-:S04]  /*08b0*/  IADD3 R0, R0, -R19, RZ ;  /* 0x8000001300007210 */ /* 0x000fc80007ffe0ff */
[----:B------:R-:W-:-:S04]  /*08c0*/  SHF.R.S32.HI R3, RZ, 0x1f, R0 ;  /* 0x0000001fff037819 */ /* 0x000fc80000011400 */
[----:B------:R-:W-:-:S04]  /*08d0*/  LEA.HI R3, R3, R0, RZ, 0x5 ;  /* 0x0000000003037211 */ /* 0x000fc800078f28ff */
[----:B------:R-:W-:-:S04]  /*08e0*/  SHF.R.S32.HI R3, RZ, 0x5, R3 ;  /* 0x00000005ff037819 */ /* 0x000fc80000011403 */
[----:B------:R-:W-:-:S07]  /*08f0*/  LEA R0, R3, R3, 0x2 ;  /* 0x0000000303007211 */ /* 0x000fce00078e10ff */
.L_x_3314:
[----:B------:R-:W-:Y:S01]  /*0900*/  ULDC UR5, c[0x0][0x260] ;  /* 0x0000980000057ab9 */ /* 0x000fe20000000800 */
[----:B------:R-:W-:Y:S01]  /*0910*/  HFMA2.MMA R3, -RZ, RZ, 0, 0 ;  /* 0x00000000ff037435 */ /* 0x000fe200000001ff */
[C---:B------:R-:W-:Y:S02]  /*0920*/  ISETP.GT.AND P2, PT, R10.reuse, UR5, PT ;  /* 0x000000050a007c0c */ /* 0x040fe4000bf44270 */
[----:B------:R-:W-:Y:S02]  /*0930*/  ISETP.GT.AND P3, PT, R10, R17, PT ;  /* 0x000000110a00720c */ /* 0x000fe40003f64270 */
[----:B------:R-:W-:-:S09]  /*0940*/  MOV R9, RZ ;  /* 0x000000ff00097202 */ /* 0x000fd20000000f00 */
[----:B------:R-:W-:Y:S05]  /*0950*/  @!P2 BRA `(.L_x_3315) ;  /* 0x00000000001ca947 */ /* 0x000fea0003800000 */
[----:B------:R-:W1:Y:S02]  /*0960*/  LDC R9, c[0x0][0x264] ;  /* 0x00009900ff097b82 */ /* 0x000e640000000800 */
[----:B-1----:R-:W-:-:S04]  /*0970*/  VIMNMX R8, R10, R9, PT ;  /* 0x000000090a087248 */ /* 0x002fc80003fe0100 */
[----:B------:R-:W-:-:S04]  /*0980*/  IADD3 R8, R8, -UR5, RZ ;  /* 0x8000000508087c10 */ /* 0x000fc8000fffe0ff */
[----:B------:R-:W-:-:S04]  /*0990*/  SHF.R.S32.HI R9, RZ, 0x1f, R8 ;  /* 0x0000001fff097819 */ /* 0x000fc80000011408 */
[----:B------:R-:W-:-:S04]  /*09a0*/  LEA.HI R9, R9, R8, RZ, 0x5 ;  /* 0x0000000809097211 */ /* 0x000fc800078f28ff */
[----:B------:R-:W-:-:S04]  /*09b0*/  SHF.R.S32.HI R9, RZ, 0x5, R9 ;  /* 0x00000005ff097819 */ /* 0x000fc80000011409 */
[----:B------:R-:W-:-:S07]  /*09c0*/  SHF.L.U32 R9, R9, 0x2, RZ ;  /* 0x0000000209097819 */ /* 0x000fce00000006ff */
.L_x_3315:
        /* <DEDUP_REMOVED lines=8> */
.L_x_3316:
[----:B------:R-:W-:Y:S01]  /*0a50*/  ULDC UR5, c[0x0][0x268] ;  /* 0x00009a0000057ab9 */ /* 0x000fe20000000800 */
[----:B------:R-:W-:Y:S01]  /*0a60*/  HFMA2.MMA R8, -RZ, RZ, 0, 0 ;  /* 0x00000000ff087435 */ /* 0x000fe200000001ff */
[----:B------:R-:W-:-:S13]  /*0a70*/  ISETP.GT.AND P2, PT, R10, UR5, PT ;  /* 0x000000050a007c0c */ /* 0x000fda000bf44270 */
        /* <DEDUP_REMOVED lines=8> */
.L_x_3317:
[C---:B------:R-:W-:Y:S02]  /*0b00*/  VIMNMX R12, R10.reuse, UR4, PT ;  /* 0x000000040a0c7c48 */ /* 0x040fe4000bfe0100 */
[----:B------:R-:W-:Y:S02]  /*0b10*/  ISETP.GE.OR P0, PT, R10, R17, P0 ;  /* 0x000000110a00720c */ /* 0x000fe40000706670 */
[----:B------:R-:W-:Y:S02]  /*0b20*/  SHF.R.S32.HI R13, RZ, 0x1f, R12 ;  /* 0x0000001fff0d7819 */ /* 0x000fe4000001140c */
[----:B------:R-:W-:Y:S02]  /*0b30*/  PRMT R16, RZ, 0x5410, RZ ;  /* 0x00005410ff107816 */ /* 0x000fe400000000ff */
[----:B------:R-:W-:Y:S02]  /*0b40*/  LEA.HI R13, R13, R12, RZ, 0x5 ;  /* 0x0000000c0d0d7211 */ /* 0x000fe400078f28ff */
[----:B------:R-:W-:-:S02]  /*0b50*/  PRMT R12, RZ, 0x5410, RZ ;  /* 0x00005410ff0c7816 */ /* 0x000fc400000000ff */
[----:B------:R-:W-:-:S04]  /*0b60*/  SHF.R.S32.HI R13, RZ, 0x5, R13 ;  /* 0x00000005ff0d7819 */ /* 0x000fc8000001140d */
[----:B------:R-:W-:-:S04]  /*0b70*/  LEA R2, R13, R2, 0x3 ;  /* 0x000000020d027211 */ /* 0x000fc800078e18ff */
[----:B------:R-:W-:-:S04]  /*0b80*/  IADD3 R0, R9, R2, R0 ;  /* 0x0000000209007210 */ /* 0x000fc80007ffe000 */
[----:B------:R-:W-:Y:S01]  /*0b90*/  IADD3 R0, R8, R0, R3 ;  /* 0x0000000008007210 */ /* 0x000fe20007ffe003 */
[----:B------:R-:W-:Y:S06]  /*0ba0*/  @P0 BRA `(.L_x_3318) ;  /* 0x0000002400c40947 */ /* 0x000fec0003800000 */
[----:B------:R-:W2:Y:S04]  /*0bb0*/  LDL.64 R8, [R1] ;  /* 0x0000000001087983 */ /* 0x000ea80000100a00 */
[----:B------:R1:W3:Y:S01]  /*0bc0*/  LDG.E.U16.CONSTANT R17, desc[UR6][R4.64+0x2] ;  /* 0x0000020604117981 */ /* 0x0002e2000c1e9500 */
[----:B------:R-:W4:Y:S01]  /*0bd0*/  S2UR UR5, SR_CgaCtaId ;  /* 0x00000000000579c3 */ /* 0x000f220000008800 */
[----:B------:R-:W-:Y:S01]  /*0be0*/  IMAD R0, R0, R23, RZ ;  /* 0x0000001700007224 */ /* 0x000fe200078e02ff */
[----:B------:R-:W-:Y:S01]  /*0bf0*/  ULDC.64 UR8, c[0x0][0x218] ;  /* 0x0000860000087ab9 */ /* 0x000fe20000000a00 */
[----:B------:R-:W-:Y:S01]  /*0c00*/  UMOV UR4, 0x400 ;  /* 0x0000040000047882 */ /* 0x000fe20000000000 */
[----:B------:R-:W-:Y:S02]  /*0c10*/  PRMT R13, R6, 0x9910, RZ ;  /* 0x00009910060d7816 */ /* 0x000fe400000000ff */
[----:B------:R-:W-:-:S02]  /*0c20*/  SHF.R.S32.HI R2, RZ, 0x1f, R0 ;  /* 0x0000001fff027819 */ /* 0x000fc40000011400 */
[C---:B------:R-:W-:Y:S02]  /*0c30*/  IADD3 R0, P0, R7.reuse, R0, RZ ;  /* 0x0000000007007210 */ /* 0x040fe40007f1e0ff */
[----:B-1----:R-:W-:Y:S02]  /*0c40*/  SHF.R.S32.HI R4, RZ, 0x1f, R23 ;  /* 0x0000001fff047819 */ /* 0x002fe40000011417 */
[----:B------:R-:W-:Y:S02]  /*0c50*/  LEA.HI.X.SX32 R3, R7, R2, 0x1, P0 ;  /* 0x0000000207037211 */ /* 0x000fe400000f0eff */
[C---:B------:R-:W-:Y:S02]  /*0c60*/  LEA R2, P0, R0.reuse, UR8, 0x2 ;  /* 0x0000000800027c11 */ /* 0x040fe4000f8010ff */
[----:B0-----:R-:W-:Y:S02]  /*0c70*/  MOV R14, RZ ;  /* 0x000000ff000e7202 */ /* 0x001fe40000000f00 */
[----:B------:R-:W-:-:S02]  /*0c80*/  LEA.HI.X R3, R0, UR9, R3, 0x2, P0 ;  /* 0x0000000900037c11 */ /* 0x000fc400080f1403 */
[----:B------:R-:W-:Y:S02]  /*0c90*/  PRMT R12, RZ, 0x5410, RZ ;  /* 0x00005410ff0c7816 */ /* 0x000fe400000000ff */
[----:B------:R-:W-:Y:S02]  /*0ca0*/  PRMT R16, RZ, 0x5410, RZ ;  /* 0x00005410ff107816 */ /* 0x000fe400000000ff */
[----:B------:R-:W-:Y:S01]  /*0cb0*/  SHF.L.U64.HI R15, R23, 0x4, R4 ;  /* 0x00000004170f7819 */ /* 0x000fe20000010204 */
[----:B----4-:R-:W-:-:S03]  /*0cc0*/  ULEA UR4, UR5, UR4, 0x18 ;  /* 0x0000000405047291 */ /* 0x010fc6000f8ec03f */
[----:B------:R-:W-:Y:S01]  /*0cd0*/  ULDC UR5, c[0x0][0x264] ;  /* 0x0000990000057ab9 */ /* 0x000fe20000000800 */
[----:B--2---:R-:W-:Y:S02]  /*0ce0*/  PRMT R0, R8, 0x7610, R8 ;  /* 0x0000761008007816 */ /* 0x004fe40000000008 */
[----:B------:R-:W-:Y:S02]  /*0cf0*/  PRMT R22, R9, 0x7610, R9 ;  /* 0x0000761009167816 */ /* 0x000fe40000000009 */
[----:B---3--:R-:W-:-:S07]  /*0d00*/  IADD3 R17, R10, R17, RZ ;  /* 0x000000110a117210 */ /* 0x008fce0007ffe0ff */
.L_x_3323:
        /* <DEDUP_REMOVED lines=14> */
[----:B------:R-:W-:Y:S01]  /*0df0*/  ISETP.NE.AND P0, PT, R13, RZ, PT ;  /* 0x000000ff0d00720c */ /* 0x000fe20003f05270 */
[----:B------:R-:W-:-:S12]  /*0e00*/  HFMA2.MMA R24, -RZ, RZ, 0, 0.0625 ;  /* 0x00002c00ff187435 */ /* 0x000fd800000001ff */
[----:B------:R-:W-:Y:S05]  /*0e10*/  @!P0 BRA `(.L_x_3320) ;  /* 0x00000008003c8947 */ /* 0x000fea0003800000 */
[----:B------:R-:W2:Y:S04]  /*0e20*/  LDG.E.128.CONSTANT R4, desc[UR6][R2.64] ;  /* 0x0000000602047981 */ /* 0x000ea8000c1e9d00 */
[----:B------:R-:W0:Y:S01]  /*0e30*/  LDS.64 R8, [UR4] ;  /* 0x00000004ff087984 */ /* 0x000e220008000a00 */
[----:B--2---:R-:W-:Y:S02]  /*0e40*/  LOP3.LUT R18, R4, 0xf000f, RZ, 0xc0, !PT ;  /* 0x000f000f04127812 */ /* 0x004fe400078ec0ff */
        /* <DEDUP_REMOVED lines=8> */
[----:B------:R-:W-:Y:S02]  /*0ed0*/  HADD2 R19, R19, -1032, -1032 ;  /* 0xe408e40813137430 */ /* 0x000fe40000000000 */
[--C-:B------:R-:W-:Y:S01]  /*0ee0*/  HADD2.F32 R18, -RZ, R23.reuse.H0_H0 ;  /* 0x20000017ff127230 */ /* 0x100fe20000004100 */
[----:B------:R-:W-:Y:S01]  /*0ef0*/  LOP3.LUT R29, R5, 0xf000f0, RZ, 0xc0, !PT ;  /* 0x00f000f0051d7812 */ /* 0x000fe200078ec0ff */
[----:B------:R-:W-:-:S02]  /*0f00*/  HADD2.F32 R30, -RZ, R23.H1_H1 ;  /* 0x30000017ff1e7230 */ /* 0x000fc40000004100 */
[----:B------:R-:W-:Y:S02]  /*0f10*/  HADD2 R23, R20, -1032, -1032 ;  /* 0xe408e40814177430 */ /* 0x000fe40000000000 */
[--C-:B------:R-:W-:Y:S02]  /*0f20*/  HADD2.F32 R34, -RZ, R19.reuse.H0_H0 ;  /* 0x20000013ff227230 */ /* 0x100fe40000004100 */
[----:B------:R-:W-:Y:S02]  /*0f30*/  HADD2 R25, R21, -1032, -1032 ;  /* 0xe408e40815197430 */ /* 0x000fe40000000000 */
[----:B------:R-:W-:Y:S01]  /*0f40*/  HADD2.F32 R32, -RZ, R19.H1_H1 ;  /* 0x30000013ff207230 */ /* 0x000fe20000004100 */
[----:B------:R-:W-:Y:S01]  /*0f50*/  LOP3.LUT R29, R29, 0x64006400, RZ, 0xfc, !PT ;  /* 0x640064001d1d7812 */ /* 0x000fe200078efcff */
[----:B0-----:R-:W-:Y:S01]  /*0f60*/  HADD2.F32 R19, -RZ, R8.H0_H0 ;  /* 0x20000008ff137230 */ /* 0x001fe20000004100 */
[----:B------:R-:W-:Y:S01]  /*0f70*/  SHF.R.U32.HI R5, RZ, 0x8, R5 ;  /* 0x00000008ff057819 */ /* 0x000fe20000011605 */
[----:B------:R-:W-:-:S02]  /*0f80*/  HADD2.F32 R20, -RZ, R23.H0_H0 ;  /* 0x20000017ff147230 */ /* 0x000fc40000004100 */
[----:B------:R-:W-:Y:S02]  /*0f90*/  HADD2.F32 R26, -RZ, R25.H0_H0 ;  /* 0x20000019ff1a7230 */ /* 0x000fe40000004100 */
[----:B------:R-:W-:Y:S01]  /*0fa0*/  FFMA.FTZ R21, R18, R19, RZ ;  /* 0x0000001312157223 */ /* 0x000fe200000100ff */
[----:B------:R-:W-:Y:S02]  /*0fb0*/  HADD2.F32 R28, -RZ, R23.H1_H1 ;  /* 0x30000017ff1c7230 */ /* 0x000fe40000004100 */
[C---:B------:R-:W-:Y:S01]  /*0fc0*/  FFMA.FTZ R27, R19.reuse, R20, RZ ;  /* 0x00000014131b7223 */ /* 0x040fe200000100ff */
[----:B------:R-:W-:Y:S02]  /*0fd0*/  HADD2.F32 R23, -RZ, R8.H1_H1 ;  /* 0x30000008ff177230 */ /* 0x000fe40000004100 */
[C---:B------:R-:W-:Y:S01]  /*0fe0*/  FFMA.FTZ R8, R19.reuse, R34, RZ ;  /* 0x0000002213087223 */ /* 0x040fe200000100ff */
[----:B------:R-:W-:Y:S02]  /*0ff0*/  FFMA.FTZ R26, R19, R26, RZ ;  /* 0x0000001a131a7223 */ /* 0x000fe400000100ff */
[----:B------:R-:W0:Y:S01]  /*1000*/  LDS.64 R18, [UR4+0x8] ;  /* 0x00000804ff127984 */ /* 0x000e220008000a00 */
[----:B------:R-:W-:Y:S01]  /*1010*/  FFMA.FTZ R20, R30, R23, R21 ;  /* 0x000000171e147223 */ /* 0x000fe20000010015 */
[C---:B------:R-:W-:Y:S01]  /*1020*/  FFMA.FTZ R21, R23.reuse, R28, R27 ;  /* 0x0000001c17157223 */ /* 0x040fe2000001001b */
[----:B------:R-:W-:Y:S01]  /*1030*/  LOP3.LUT R30, R6, 0xf000f0, RZ, 0xc0, !PT ;  /* 0x00f000f0061e7812 */ /* 0x000fe200078ec0ff */
[----:B------:R-:W-:Y:S01]  /*1040*/  HADD2.F32 R27, -RZ, R25.H1_H1 ;  /* 0x30000019ff1b7230 */ /* 0x000fe20000004100 */
[----:B------:R-:W-:Y:S01]  /*1050*/  LOP3.LUT R25, R4, 0xf000f0, RZ, 0xc0, !PT ;  /* 0x00f000f004197812 */ /* 0x000fe200078ec0ff */
[----:B------:R-:W-:Y:S01]  /*1060*/  FFMA.FTZ R8, R23, R32, R8 ;  /* 0x0000002017087223 */ /* 0x000fe20000010008 */
[----:B------:R-:W-:-:S02]  /*1070*/  LOP3.LUT R28, R7, 0xf000f0, RZ, 0xc0, !PT ;  /* 0x00f000f0071c7812 */ /* 0x000fc400078ec0ff */
[----:B------:R-:W-:Y:S01]  /*1080*/  LOP3.LUT R31, R30, 0x64006400, RZ, 0xfc, !PT ;  /* 0x640064001e1f7812 */ /* 0x000fe200078efcff */
[----:B------:R-:W-:Y:S01]  /*1090*/  FFMA.FTZ R27, R23, R27, R26 ;  /* 0x0000001b171b7223 */ /* 0x000fe2000001001a */
[----:B------:R-:W-:Y:S01]  /*10a0*/  LOP3.LUT R25, R25, 0x64006400, RZ, 0xfc, !PT ;  /* 0x6400640019197812 */ /* 0x000fe200078efcff */
[-C--:B------:R-:W-:Y:S01]  /*10b0*/  HFMA2 R26, R29, R24.reuse.H0_H0, -72, -72 ;  /* 0xd480d4801d1a7431 */ /* 0x080fe20000040018 */
[----:B------:R-:W-:Y:S01]  /*10c0*/  LOP3.LUT R23, R28, 0x64006400, RZ, 0xfc, !PT ;  /* 0x640064001c177812 */ /* 0x000fe200078efcff */
[-C--:B------:R-:W-:Y:S02]  /*10d0*/  HFMA2 R28, R31, R24.reuse.H0_H0, -72, -72 ;  /* 0xd480d4801f1c7431 */ /* 0x080fe40000040018 */
[----:B------:R-:W-:Y:S02]  /*10e0*/  HADD2.F32 R29, -RZ, R9.H0_H0 ;  /* 0x20000009ff1d7230 */ /* 0x000fe40000004100 */
[----:B------:R-:W-:Y:S02]  /*10f0*/  HFMA2 R25, R25, R24.H0_H0, -72, -72 ;  /* 0xd480d48019197431 */ /* 0x000fe40000040018 */
[----:B------:R-:W-:-:S02]  /*1100*/  HADD2.F32 R31, -RZ, R26.H0_H0 ;  /* 0x2000001aff1f7230 */ /* 0x000fc40000004100 */
[----:B------:R-:W-:Y:S02]  /*1110*/  HFMA2 R23, R23, R24.H0_H0, -72, -72 ;  /* 0xd480d48017177431 */ /* 0x000fe40000040018 */
[----:B------:R-:W-:Y:S01]  /*1120*/  HADD2.F32 R30, -RZ, R28.H0_H0 ;  /* 0x2000001cff1e7230 */ /* 0x000fe20000004100 */
[----:B------:R-:W-:Y:S01]  /*1130*/  SHF.R.U32.HI R4, RZ, 0x8, R4 ;  /* 0x00000008ff047819 */ /* 0x000fe20000011604 */
[----:B------:R-:W-:Y:S02]  /*1140*/  HADD2.F32 R33, -RZ, R25.H0_H0 ;  /* 0x20000019ff217230 */ /* 0x000fe40000004100 */
[C---:B------:R-:W-:Y:S01]  /*1150*/  FFMA.FTZ R8, R29.reuse, R31, R8 ;  /* 0x0000001f1d087223 */ /* 0x040fe20000010008 */
[----:B------:R-:W-:Y:S02]  /*1160*/  HADD2.F32 R9, -RZ, R9.H1_H1 ;  /* 0x30000009ff097230 */ /* 0x000fe40000004100 */
[----:B------:R-:W-:Y:S01]  /*1170*/  FFMA.FTZ R32, R29, R30, R21 ;  /* 0x0000001e1d207223 */ /* 0x000fe20000010015 */
[----:B------:R-:W-:-:S02]  /*1180*/  HADD2.F32 R21, -RZ, R25.H1_H1 ;  /* 0x30000019ff157230 */ /* 0x000fc40000004100 */
[----:B------:R-:W-:Y:S01]  /*1190*/  FFMA.FTZ R20, R33, R29, R20 ;  /* 0x0000001d21147223 */ /* 0x000fe20000010014 */
[----:B------:R-:W-:Y:S01]  /*11a0*/  HADD2.F32 R26, -RZ, R26.H1_H1 ;  /* 0x3000001aff1a7230 */ /* 0x000fe20000004100 */
[----:B------:R-:W-:Y:S01]  /*11b0*/  LOP3.LUT R25, R4, 0xf000f, RZ, 0xc0, !PT ;  /* 0x000f000f04197812 */ /* 0x000fe200078ec0ff */
[--C-:B------:R-:W-:Y:S01]  /*11c0*/  HADD2.F32 R34, -RZ, R23.reuse.H0_H0 ;  /* 0x20000017ff227230 */ /* 0x100fe20000004100 */
[----:B------:R-:W-:Y:S01]  /*11d0*/  SHF.R.U32.HI R6, RZ, 0x8, R6 ;  /* 0x00000008ff067819 */ /* 0x000fe20000011606 */
[----:B------:R-:W-:Y:S01]  /*11e0*/  FFMA.FTZ R30, R21, R9, R20 ;  /* 0x00000009151e7223 */ /* 0x000fe20000010014 */
[----:B------:R-:W-:Y:S01]  /*11f0*/  SHF.R.U32.HI R7, RZ, 0x8, R7 ;  /* 0x00000008ff077819 */ /* 0x000fe20000011607 */
[----:B------:R-:W-:Y:S01]  /*1200*/  FFMA.FTZ R20, R9, R26, R8 ;  /* 0x0000001a09147223 */ /* 0x000fe20000010008 */
[----:B------:R-:W-:Y:S01]  /*1210*/  HADD2.F32 R31, -RZ, R28.H1_H1 ;  /* 0x3000001cff1f7230 */ /* 0x000fe20000004100 */
[----:B------:R-:W-:Y:S01]  /*1220*/  LOP3.LUT R8, R25, 0x64006400, RZ, 0xfc, !PT ;  /* 0x6400640019087812 */ /* 0x000fe200078efcff */
[----:B------:R-:W-:Y:S01]  /*1230*/  FFMA.FTZ R28, R29, R34, R27 ;  /* 0x000000221d1c7223 */ /* 0x000fe2000001001b */
[----:B------:R-:W-:Y:S01]  /*1240*/  LOP3.LUT R26, R5, 0xf000f, RZ, 0xc0, !PT ;  /* 0x000f000f051a7812 */ /* 0x000fe200078ec0ff */
[----:B------:R-:W-:Y:S01]  /*1250*/  HADD2.F32 R25, -RZ, R23.H1_H1 ;  /* 0x30000017ff197230 */ /* 0x000fe20000004100 */
[----:B------:R-:W-:Y:S01]  /*1260*/  LOP3.LUT R27, R6, 0xf000f, RZ, 0xc0, !PT ;  /* 0x000f000f061b7812 */ /* 0x000fe200078ec0ff */
[----:B------:R-:W-:Y:S01]  /*1270*/  HADD2 R8, R8, -1032, -1032 ;  /* 0xe408e40808087430 */ /* 0x000fe20000000000 */
[----:B------:R-:W-:Y:S01]  /*1280*/  LOP3.LUT R29, R7, 0xf000f, RZ, 0xc0, !PT ;  /* 0x000f000f071d7812 */ /* 0x000fe200078ec0ff */
[----:B------:R-:W-:Y:S01]  /*1290*/  FFMA.FTZ R21, R9, R31, R32 ;  /* 0x0000001f09157223 */ /* 0x000fe20000010020 */
[----:B------:R-:W-:Y:S01]  /*12a0*/  LOP3.LUT R26, R26, 0x64006400, RZ, 0xfc, !PT ;  /* 0x640064001a1a7812 */ /* 0x000fe200078efcff */
[----:B0-----:R-:W-:Y:S01]  /*12b0*/  HADD2.F32 R23, -RZ, R18.H0_H0 ;  /* 0x20000012ff177230 */ /* 0x001fe20000004100 */
[----:B------:R-:W-:Y:S01]  /*12c0*/  LOP3.LUT R27, R27, 0x64006400, RZ, 0xfc, !PT ;  /* 0x640064001b1b7812 */ /* 0x000fe200078efcff */
[----:B------:R-:W-:Y:S01]  /*12d0*/  FFMA.FTZ R28, R9, R25, R28 ;  /* 0x00000019091c7223 */ /* 0x000fe2000001001c */
[----:B------:R-:W-:Y:S01]  /*12e0*/  LOP3.LUT R31, R29, 0x64006400, RZ, 0xfc, !PT ;  /* 0x640064001d1f7812 */ /* 0x000fe200078efcff */
[----:B------:R-:W-:-:S02]  /*12f0*/  HADD2.F32 R29, -RZ, R8.H0_H0 ;  /* 0x20000008ff1d7230 */ /* 0x000fc40000004100 */
[----:B------:R-:W-:Y:S02]  /*1300*/  HADD2 R26, R26, -1032, -1032 ;  /* 0xe408e4081a1a7430 */ /* 0x000fe40000000000 */
[----:B------:R-:W-:Y:S02]  /*1310*/  HADD2.F32 R18, -RZ, R18.H1_H1 ;  /* 0x30000012ff127230 */ /* 0x000fe40000004100 */
[----:B------:R-:W-:Y:S02]  /*1320*/  HADD2 R25, R27, -1032, -1032 ;  /* 0xe408e4081b197430 */ /* 0x000fe40000000000 */
[----:B------:R-:W-:Y:S02]  /*1330*/  HADD2.F32 R8, -RZ, R8.H1_H1 ;  /* 0x30000008ff087230 */ /* 0x000fe40000004100 */
[----:B------:R-:W-:Y:S02]  /*1340*/  HADD2 R9, R31, -1032, -1032 ;  /* 0xe408e4081f097430 */ /* 0x000fe40000000000 */
[----:B------:R-:W-:Y:S01]  /*1350*/  FFMA.FTZ R29, R29, R23, R30 ;  /* 0x000000171d1d7223 */ /* 0x000fe2000001001e */
[----:B------:R-:W-:Y:S01]  /*1360*/  HADD2.F32 R31, -RZ, R26.H0_H0 ;  /* 0x2000001aff1f7230 */ /* 0x000fe20000004100 */
[----:B------:R-:W-:Y:S01]  /*1370*/  LOP3.LUT R7, R7, 0xf000f0, RZ, 0xc0, !PT ;  /* 0x00f000f007077812 */ /* 0x000fe200078ec0ff */
[----:B------:R-:W-:-:S02]  /*1380*/  HADD2.F32 R30, -RZ, R25.H0_H0 ;  /* 0x20000019ff1e7230 */ /* 0x000fc40000004100 */
[----:B------:R-:W-:Y:S02]  /*1390*/  HADD2.F32 R33, -RZ, R9.H0_H0 ;  /* 0x20000009ff217230 */ /* 0x000fe40000004100 */
[C---:B------:R-:W-:Y:S01]  /*13a0*/  FFMA.FTZ R31, R23.reuse, R31, R20 ;  /* 0x0000001f171f7223 */ /* 0x040fe20000010014 */
[----:B------:R-:W-:Y:S01]  /*13b0*/  LOP3.LUT R20, R4, 0xf000f0, RZ, 0xc0, !PT ;  /* 0x00f000f004147812 */ /* 0x000fe200078ec0ff */
[C---:B------:R-:W-:Y:S01]  /*13c0*/  FFMA.FTZ R21, R23.reuse, R30, R21 ;  /* 0x0000001e17157223 */ /* 0x040fe20000010015 */
[----:B------:R-:W-:Y:S02]  /*13d0*/  HADD2.F32 R26, -RZ, R26.H1_H1 ;  /* 0x3000001aff1a7230 */ /* 0x000fe40000004100 */
[----:B------:R-:W-:Y:S01]  /*13e0*/  FFMA.FTZ R23, R23, R33, R28 ;  /* 0x0000002117177223 */ /* 0x000fe2000001001c */
[----:B------:R-:W-:Y:S01]  /*13f0*/  HADD2.F32 R28, -RZ, R25.H1_H1 ;  /* 0x30000019ff1c7230 */ /* 0x000fe20000004100 */
[----:B------:R-:W-:Y:S01]  /*1400*/  LOP3.LUT R25, R5, 0xf000f0, RZ, 0xc0, !PT ;  /* 0x00f000f005197812 */ /* 0x000fe200078ec0ff */
[----:B------:R-:W-:Y:S01]  /*1410*/  FFMA.FTZ R4, R8, R18, R29 ;  /* 0x0000001208047223 */ /* 0x000fe2000001001d */
[----:B------:R-:W-:Y:S01]  /*1420*/  LOP3.LUT R5, R20, 0x64006400, RZ, 0xfc, !PT ;  /* 0x6400640014057812 */ /* 0x000fe200078efcff */
[----:B------:R-:W-:-:S02]  /*1430*/  HADD2.F32 R27, -RZ, R19.H0_H0 ;  /* 0x20000013ff1b7230 */ /* 0x000fc40000004100 */
[----:B------:R-:W-:Y:S01]  /*1440*/  FFMA.FTZ R20, R18, R28, R21 ;  /* 0x0000001c12147223 */ /* 0x000fe20000010015 */
[----:B------:R-:W-:Y:S01]  /*1450*/  LOP3.LUT R21, R6, 0xf000f0, RZ, 0xc0, !PT ;  /* 0x00f000f006157812 */ /* 0x000fe200078ec0ff */
[----:B------:R-:W-:Y:S01]  /*1460*/  HADD2.F32 R28, -RZ, R9.H1_H1 ;  /* 0x30000009ff1c7230 */ /* 0x000fe20000004100 */
[----:B------:R-:W-:Y:S01]  /*1470*/  LOP3.LUT R25, R25, 0x64006400, RZ, 0xfc, !PT ;  /* 0x6400640019197812 */ /* 0x000fe200078efcff */
[-C--:B------:R-:W-:Y:S01]  /*1480*/  HFMA2 R6, R5, R24.reuse.H0_H0, -72, -72 ;  /* 0xd480d48005067431 */ /* 0x080fe20000040018 */
[----:B------:R-:W-:Y:S01]  /*1490*/  LOP3.LUT R21, R21, 0x64006400, RZ, 0xfc, !PT ;  /* 0x6400640015157812 */ /* 0x000fe200078efcff */
[----:B------:R-:W-:Y:S01]  /*14a0*/  FFMA.FTZ R8, R18, R26, R31 ;  /* 0x0000001a12087223 */ /* 0x000fe2000001001f */
[----:B------:R-:W-:Y:S01]  /*14b0*/  LOP3.LUT R7, R7, 0x64006400, RZ, 0xfc, !PT ;  /* 0x6400640007077812 */ /* 0x000fe200078efcff */
[----:B------:R-:W-:Y:S02]  /*14c0*/  HFMA2 R5, R25, R24.H0_H0, -72, -72 ;  /* 0xd480d48019057431 */ /* 0x000fe40000040018 */
[----:B------:R-:W-:-:S02]  /*14d0*/  HADD2.F32 R25, -RZ, R6.H0_H0 ;  /* 0x20000006ff197230 */ /* 0x000fc40000004100 */
[-C--:B------:R-:W-:Y:S02]  /*14e0*/  HFMA2 R9, R21, R24.reuse.H0_H0, -72, -72 ;  /* 0xd480d48015097431 */ /* 0x080fe40000040018 */
[----:B------:R-:W-:Y:S01]  /*14f0*/  FFMA.FTZ R28, R18, R28, R23 ;  /* 0x0000001c121c7223 */ /* 0x000fe20000010017 */
[----:B------:R-:W-:Y:S02]  /*1500*/  HFMA2 R7, R7, R24.H0_H0, -72, -72 ;  /* 0xd480d48007077431 */ /* 0x000fe40000040018 */
[----:B------:R-:W-:Y:S02]  /*1510*/  HADD2.F32 R26, -RZ, R5.H0_H0 ;  /* 0x20000005ff1a7230 */ /* 0x000fe40000004100 */
[----:B------:R-:W-:Y:S01]  /*1520*/  FFMA.FTZ R25, R25, R27, R4 ;  /* 0x0000001b19197223 */ /* 0x000fe20000010004 */
[----:B------:R-:W-:Y:S02]  /*1530*/  HADD2.F32 R18, -RZ, R9.H0_H0 ;  /* 0x20000009ff127230 */ /* 0x000fe40000004100 */
[----:B------:R-:W-:-:S02]  /*1540*/  HADD2.F32 R19, -RZ, R19.H1_H1 ;  /* 0x30000013ff137230 */ /* 0x000fc40000004100 */
[C---:B------:R-:W-:Y:S01]  /*1550*/  FFMA.FTZ R8, R27.reuse, R26, R8 ;  /* 0x0000001a1b087223 */ /* 0x040fe20000010008 */
[----:B------:R-:W-:Y:S02]  /*1560*/  HADD2.F32 R4, -RZ, R5.H1_H1 ;  /* 0x30000005ff047230 */ /* 0x000fe40000004100 */
[----:B------:R-:W-:Y:S01]  /*1570*/  FFMA.FTZ R5, R27, R18, R20 ;  /* 0x000000121b057223 */ /* 0x000fe20000010014 */
[----:B------:R-:W-:Y:S02]  /*1580*/  HADD2.F32 R26, -RZ, R9.H1_H1 ;  /* 0x30000009ff1a7230 */ /* 0x000fe40000004100 */
[--C-:B------:R-:W-:Y:S02]  /*1590*/  HADD2.F32 R21, -RZ, R7.reuse.H0_H0 ;  /* 0x20000007ff157230 */ /* 0x100fe40000004100 */
[C---:B------:R-:W-:Y:S01]  /*15a0*/  FFMA.FTZ R4, R19.reuse, R4, R8 ;  /* 0x0000000413047223 */ /* 0x040fe20000010008 */
[----:B------:R-:W-:Y:S02]  /*15b0*/  HADD2.F32 R6, -RZ, R6.H1_H1 ;  /* 0x30000006ff067230 */ /* 0x000fe40000004100 */
[----:B------:R-:W-:Y:S01]  /*15c0*/  FFMA.FTZ R26, R19, R26, R5 ;  /* 0x0000001a131a7223 */ /* 0x000fe20000010005 */
[----:B------:R-:W-:-:S02]  /*15d0*/  HADD2.F32 R8, -RZ, R7.H1_H1 ;  /* 0x30000007ff087230 */ /* 0x000fc40000004100 */
[----:B------:R-:W-:Y:S01]  /*15e0*/  FFMA.FTZ R28, R27, R21, R28 ;  /* 0x000000151b1c7223 */ /* 0x000fe2000001001c */
[--C-:B------:R-:W-:Y:S02]  /*15f0*/  HADD2.F32 R5, -RZ, R0.reuse.H0_H0 ;  /* 0x20000000ff057230 */ /* 0x100fe40000004100 */
[----:B------:R-:W-:Y:S01]  /*1600*/  FFMA.FTZ R6, R6, R19, R25 ;  /* 0x0000001306067223 */ /* 0x000fe20000010019 */
        /* <DEDUP_REMOVED lines=16> */
.L_x_3320:
[----:B------:R-:W0:Y:S02]  /*1710*/  LDC R23, c[0x0][0x23c] ;  /* 0x00008f00ff177b82 */ /* 0x000e240000000800 */
[----:B0-----:R-:W-:-:S04]  /*1720*/  IMAD.WIDE R4, R23, 0x4, R2 ;  /* 0x0000000417047825 */ /* 0x001fc800078e0202 */
[----:B------:R-:W-:Y:S01]  /*1730*/  IMAD.WIDE R8, R23, 0x4, R4 ;  /* 0x0000000417087825 */ /* 0x000fe200078e0204 */
[----:B------:R-:W-:Y:S06]  /*1740*/  @!P0 BRA `(.L_x_3321) ;  /* 0x00000008003c8947 */ /* 0x000fec0003800000 */
[----:B------:R-:W2:Y:S04]  /*1750*/  LDG.E.128.CONSTANT R4, desc[UR6][R4.64] ;  /* 0x0000000604047981 */ /* 0x000ea8000c1e9d00 */
[----:B------:R-:W0:Y:S01]  /*1760*/  LDS.64 R18, [UR4+0x10] ;  /* 0x00001004ff127984 */ /* 0x000e220008000a00 */
[----:B--2---:R-:W-:Y:S02]  /*1770*/  LOP3.LUT R20, R4, 0xf000f, RZ, 0xc0, !PT ;  /* 0x000f000f04147812 */ /* 0x004fe400078ec0ff */
        /* <DEDUP_REMOVED lines=8> */
[----:B------:R-:W-:Y:S02]  /*1800*/  HADD2 R28, R21, -1032, -1032 ;  /* 0xe408e408151c7430 */ /* 0x000fe40000000000 */
[----:B------:R-:W-:Y:S02]  /*1810*/  HADD2 R30, R25, -1032, -1032 ;  /* 0xe408e408191e7430 */ /* 0x000fe40000000000 */
[----:B------:R-:W-:-:S02]  /*1820*/  HADD2.F32 R25, -RZ, R20.H0_H0 ;  /* 0x20000014ff197230 */ /* 0x000fc40000004100 */
[----:B------:R-:W-:Y:S02]  /*1830*/  HADD2 R26, R26, -1032, -1032 ;  /* 0xe408e4081a1a7430 */ /* 0x000fe40000000000 */
[----:B------:R-:W-:Y:S02]  /*1840*/  HADD2.F32 R29, -RZ, R20.H1_H1 ;  /* 0x30000014ff1d7230 */ /* 0x000fe40000004100 */
[----:B0-----:R-:W-:Y:S02]  /*1850*/  HADD2.F32 R20, -RZ, R18.H0_H0 ;  /* 0x20000012ff147230 */ /* 0x001fe40000004100 */
[----:B------:R-:W-:Y:S02]  /*1860*/  HADD2.F32 R31, -RZ, R28.H0_H0 ;  /* 0x2000001cff1f7230 */ /* 0x000fe40000004100 */
[----:B------:R-:W-:Y:S02]  /*1870*/  HADD2.F32 R27, -RZ, R30.H0_H0 ;  /* 0x2000001eff1b7230 */ /* 0x000fe40000004100 */
[----:B------:R-:W-:Y:S01]  /*1880*/  FFMA.FTZ R32, R25, R20, RZ ;  /* 0x0000001419207223 */ /* 0x000fe200000100ff */
[----:B------:R-:W-:-:S02]  /*1890*/  HADD2.F32 R21, -RZ, R26.H0_H0 ;  /* 0x2000001aff157230 */ /* 0x000fc40000004100 */
[C---:B------:R-:W-:Y:S01]  /*18a0*/  FFMA.FTZ R25, R20.reuse, R31, RZ ;  /* 0x0000001f14197223 */ /* 0x040fe200000100ff */
[----:B------:R-:W-:Y:S02]  /*18b0*/  HADD2.F32 R18, -RZ, R18.H1_H1 ;  /* 0x30000012ff127230 */ /* 0x000fe40000004100 */
[C---:B------:R-:W-:Y:S01]  /*18c0*/  FFMA.FTZ R27, R20.reuse, R27, RZ ;  /* 0x0000001b141b7223 */ /* 0x040fe200000100ff */
[----:B------:R-:W-:Y:S02]  /*18d0*/  HADD2.F32 R28, -RZ, R28.H1_H1 ;  /* 0x3000001cff1c7230 */ /* 0x000fe40000004100 */
[----:B------:R-:W-:Y:S01]  /*18e0*/  FFMA.FTZ R21, R20, R21, RZ ;  /* 0x0000001514157223 */ /* 0x000fe200000100ff */
[----:B------:R-:W-:Y:S01]  /*18f0*/  HADD2.F32 R30, -RZ, R30.H1_H1 ;  /* 0x3000001eff1e7230 */ /* 0x000fe20000004100 */
[----:B------:R-:W-:Y:S01]  /*1900*/  LOP3.LUT R20, R4, 0xf000f0, RZ, 0xc0, !PT ;  /* 0x00f000f004147812 */ /* 0x000fe200078ec0ff */
[----:B------:R-:W-:Y:S02]  /*1910*/  HADD2.F32 R26, -RZ, R26.H1_H1 ;  /* 0x3000001aff1a7230 */ /* 0x000fe40000004100 */
[----:B------:R-:W-:Y:S01]  /*1920*/  FFMA.FTZ R32, R29, R18, R32 ;  /* 0x000000121d207223 */ /* 0x000fe20000010020 */
[C---:B------:R-:W-:Y:S01]  /*1930*/  FFMA.FTZ R28, R18.reuse, R28, R25 ;  /* 0x0000001c121c7223 */ /* 0x040fe20000010019 */
[----:B------:R-:W-:Y:S01]  /*1940*/  FFMA.FTZ R30, R18, R30, R27 ;  /* 0x0000001e121e7223 */ /* 0x000fe2000001001b */
[----:B------:R-:W-:Y:S01]  /*1950*/  LOP3.LUT R29, R20, 0x64006400, RZ, 0xfc, !PT ;  /* 0x64006400141d7812 */ /* 0x000fe200078efcff */
[----:B------:R-:W-:Y:S01]  /*1960*/  FFMA.FTZ R18, R18, R26, R21 ;  /* 0x0000001a12127223 */ /* 0x000fe20000010015 */
[----:B------:R-:W-:Y:S01]  /*1970*/  LOP3.LUT R25, R5, 0xf000f0, RZ, 0xc0, !PT ;  /* 0x00f000f005197812 */ /* 0x000fe200078ec0ff */
[----:B------:R-:W0:Y:S01]  /*1980*/  LDS.64 R20, [UR4+0x18] ;  /* 0x00001804ff147984 */ /* 0x000e220008000a00 */
[----:B------:R-:W-:Y:S01]  /*1990*/  LOP3.LUT R26, R6, 0xf000f0, RZ, 0xc0, !PT ;  /* 0x00f000f0061a7812 */ /* 0x000fe200078ec0ff */
[----:B------:R-:W-:Y:S01]  /*19a0*/  HFMA2 R29, R29, R24.H0_H0, -72, -72 ;  /* 0xd480d4801d1d7431 */ /* 0x000fe20000040018 */
[----:B------:R-:W-:Y:S01]  /*19b0*/  LOP3.LUT R27, R25, 0x64006400, RZ, 0xfc, !PT ;  /* 0x64006400191b7812 */ /* 0x000fe200078efcff */
[--C-:B------:R-:W-:Y:S01]  /*19c0*/  HADD2.F32 R25, -RZ, R19.reuse.H0_H0 ;  /* 0x20000013ff197230 */ /* 0x100fe20000004100 */
[----:B------:R-:W-:Y:S01]  /*19d0*/  LOP3.LUT R31, R26, 0x64006400, RZ, 0xfc, !PT ;  /* 0x640064001a1f7812 */ /* 0x000fe200078efcff */
[----:B------:R-:W-:Y:S01]  /*19e0*/  HADD2.F32 R19, -RZ, R19.H1_H1 ;  /* 0x30000013ff137230 */ /* 0x000fe20000004100 */
[----:B------:R-:W-:Y:S01]  /*19f0*/  SHF.R.U32.HI R4, RZ, 0x8, R4 ;  /* 0x00000008ff047819 */ /* 0x000fe20000011604 */
[----:B------:R-:W-:-:S02]  /*1a00*/  HADD2.F32 R33, -RZ, R29.H0_H0 ;  /* 0x2000001dff217230 */ /* 0x000fc40000004100 */
[-C--:B------:R-:W-:Y:S02]  /*1a10*/  HFMA2 R27, R27, R24.reuse.H0_H0, -72, -72 ;  /* 0xd480d4801b1b7431 */ /* 0x080fe40000040018 */
[----:B------:R-:W-:Y:S02]  /*1a20*/  HADD2.F32 R29, -RZ, R29.H1_H1 ;  /* 0x3000001dff1d7230 */ /* 0x000fe40000004100 */
[----:B------:R-:W-:Y:S01]  /*1a30*/  HFMA2 R26, R31, R24.H0_H0, -72, -72 ;  /* 0xd480d4801f1a7431 */ /* 0x000fe20000040018 */
[----:B------:R-:W-:Y:S01]  /*1a40*/  SHF.R.U32.HI R5, RZ, 0x8, R5 ;  /* 0x00000008ff057819 */ /* 0x000fe20000011605 */
[----:B------:R-:W-:Y:S01]  /*1a50*/  FFMA.FTZ R32, R33, R25, R32 ;  /* 0x0000001921207223 */ /* 0x000fe20000010020 */
[----:B------:R-:W-:Y:S01]  /*1a60*/  HADD2.F32 R33, -RZ, R27.H0_H0 ;  /* 0x2000001bff217230 */ /* 0x000fe20000004100 */
[----:B------:R-:W-:Y:S01]  /*1a70*/  SHF.R.U32.HI R6, RZ, 0x8, R6 ;  /* 0x00000008ff067819 */ /* 0x000fe20000011606 */
[----:B------:R-:W-:-:S03]  /*1a80*/  HADD2.F32 R31, -RZ, R26.H0_H0 ;  /* 0x2000001aff1f7230 */ /* 0x000fc60000004100 */
[C---:B------:R-:W-:Y:S01]  /*1a90*/  FFMA.FTZ R28, R25.reuse, R33, R28 ;  /* 0x00000021191c7223 */ /* 0x040fe2000001001c */
[----:B------:R-:W-:Y:S01]  /*1aa0*/  HADD2.F32 R33, -RZ, R27.H1_H1 ;  /* 0x3000001bff217230 */ /* 0x000fe20000004100 */
[C---:B------:R-:W-:Y:S01]  /*1ab0*/  LOP3.LUT R27, R4.reuse, 0xf000f, RZ, 0xc0, !PT ;  /* 0x000f000f041b7812 */ /* 0x040fe200078ec0ff */
[----:B------:R-:W-:Y:S01]  /*1ac0*/  FFMA.FTZ R30, R25, R31, R30 ;  /* 0x0000001f191e7223 */ /* 0x000fe2000001001e */
[----:B------:R-:W-:Y:S01]  /*1ad0*/  FFMA.FTZ R31, R29, R19, R32 ;  /* 0x000000131d1f7223 */ /* 0x000fe20000010020 */
[----:B------:R-:W-:Y:S01]  /*1ae0*/  HADD2.F32 R32, -RZ, R26.H1_H1 ;  /* 0x3000001aff207230 */ /* 0x000fe20000004100 */
[----:B------:R-:W-:Y:S01]  /*1af0*/  LOP3.LUT R27, R27, 0x64006400, RZ, 0xfc, !PT ;  /* 0x640064001b1b7812 */ /* 0x000fe200078efcff */
[----:B------:R-:W-:Y:S01]  /*1b00*/  FFMA.FTZ R33, R19, R33, R28 ;  /* 0x0000002113217223 */ /* 0x000fe2000001001c */
[----:B------:R-:W-:Y:S02]  /*1b10*/  LOP3.LUT R28, R5, 0xf000f, RZ, 0xc0, !PT ;  /* 0x000f000f051c7812 */ /* 0x000fe400078ec0ff */
[----:B------:R-:W-:Y:S01]  /*1b20*/  LOP3.LUT R4, R4, 0xf000f0, RZ, 0xc0, !PT ;  /* 0x00f000f004047812 */ /* 0x000fe200078ec0ff */
[----:B------:R-:W-:Y:S01]  /*1b30*/  HADD2 R26, R27, -1032, -1032 ;  /* 0xe408e4081b1a7430 */ /* 0x000fe20000000000 */
[----:B------:R-:W-:Y:S01]  /*1b40*/  LOP3.LUT R29, R28, 0x64006400, RZ, 0xfc, !PT ;  /* 0x640064001c1d7812 */ /* 0x000fe200078efcff */
[----:B------:R-:W-:-:S03]  /*1b50*/  FFMA.FTZ R27, R19, R32, R30 ;  /* 0x00000020131b7223 */ /* 0x000fc6000001001e */
[----:B------:R-:W-:Y:S02]  /*1b60*/  HADD2.F32 R30, -RZ, R26.H0_H0 ;  /* 0x2000001aff1e7230 */ /* 0x000fe40000004100 */
[----:B------:R-:W-:Y:S02]  /*1b70*/  HADD2 R29, R29, -1032, -1032 ;  /* 0xe408e4081d1d7430 */ /* 0x000fe40000000000 */
[----:B0-----:R-:W-:-:S03]  /*1b80*/  HADD2.F32 R28, -RZ, R20.H0_H0 ;  /* 0x20000014ff1c7230 */ /* 0x001fc60000004100 */
[--C-:B------:R-:W-:Y:S02]  /*1b90*/  HADD2.F32 R32, -RZ, R29.reuse.H0_H0 ;  /* 0x2000001dff207230 */ /* 0x100fe40000004100 */
[----:B------:R-:W-:Y:S02]  /*1ba0*/  HADD2.F32 R20, -RZ, R20.H1_H1 ;  /* 0x30000014ff147230 */ /* 0x000fe40000004100 */
[----:B------:R-:W-:Y:S01]  /*1bb0*/  FFMA.FTZ R30, R30, R28, R31 ;  /* 0x0000001c1e1e7223 */ /* 0x000fe2000001001f */
[----:B------:R-:W-:Y:S01]  /*1bc0*/  LOP3.LUT R31, R7, 0xf000f0, RZ, 0xc0, !PT ;  /* 0x00f000f0071f7812 */ /* 0x000fe200078ec0ff */
[----:B------:R-:W-:Y:S01]  /*1bd0*/  FFMA.FTZ R33, R28, R32, R33 ;  /* 0x000000201c217223 */ /* 0x000fe20000010021 */
[----:B------:R-:W-:Y:S01]  /*1be0*/  SHF.R.U32.HI R7, RZ, 0x8, R7 ;  /* 0x00000008ff077819 */ /* 0x000fe20000011607 */
[----:B------:R-:W-:Y:S01]  /*1bf0*/  HADD2.F32 R29, -RZ, R29.H1_H1 ;  /* 0x3000001dff1d7230 */ /* 0x000fe20000004100 */
[----:B------:R-:W-:Y:S02]  /*1c00*/  LOP3.LUT R35, R31, 0x64006400, RZ, 0xfc, !PT ;  /* 0x640064001f237812 */ /* 0x000fe400078efcff */
[----:B------:R-:W-:-:S02]  /*1c10*/  LOP3.LUT R31, R6, 0xf000f, RZ, 0xc0, !PT ;  /* 0x000f000f061f7812 */ /* 0x000fc400078ec0ff */
[----:B------:R-:W-:Y:S01]  /*1c20*/  FFMA.FTZ R33, R20, R29, R33 ;  /* 0x0000001d14217223 */ /* 0x000fe20000010021 */
[----:B------:R-:W-:Y:S02]  /*1c30*/  LOP3.LUT R6, R6, 0xf000f0, RZ, 0xc0, !PT ;  /* 0x00f000f006067812 */ /* 0x000fe400078ec0ff */
[----:B------:R-:W-:Y:S01]  /*1c40*/  LOP3.LUT R32, R31, 0x64006400, RZ, 0xfc, !PT ;  /* 0x640064001f207812 */ /* 0x000fe200078efcff */
[----:B------:R-:W-:-:S04]  /*1c50*/  HFMA2 R31, R35, R24.H0_H0, -72, -72 ;  /* 0xd480d480231f7431 */ /* 0x000fc80000040018 */
[----:B------:R-:W-:Y:S02]  /*1c60*/  HADD2 R32, R32, -1032, -1032 ;  /* 0xe408e40820207430 */ /* 0x000fe40000000000 */
[--C-:B------:R-:W-:Y:S02]  /*1c70*/  HADD2.F32 R34, -RZ, R31.reuse.H0_H0 ;  /* 0x2000001fff227230 */ /* 0x100fe40000004100 */
[----:B------:R-:W-:-:S03]  /*1c80*/  HADD2.F32 R31, -RZ, R31.H1_H1 ;  /* 0x3000001fff1f7230 */ /* 0x000fc60000004100 */
[----:B------:R-:W-:Y:S01]  /*1c90*/  FFMA.FTZ R18, R25, R34, R18 ;  /* 0x0000002219127223 */ /* 0x000fe20000010012 */
[--C-:B------:R-:W-:Y:S02]  /*1ca0*/  HADD2.F32 R25, -RZ, R32.reuse.H0_H0 ;  /* 0x20000020ff197230 */ /* 0x100fe40000004100 */
[----:B------:R-:W-:Y:S02]  /*1cb0*/  HADD2.F32 R32, -RZ, R32.H1_H1 ;  /* 0x30000020ff207230 */ /* 0x000fe40000004100 */
[----:B------:R-:W-:Y:S01]  /*1cc0*/  FFMA.FTZ R19, R19, R31, R18 ;  /* 0x0000001f13137223 */ /* 0x000fe20000010012 */
[--C-:B------:R-:W-:Y:S02]  /*1cd0*/  HADD2.F32 R18, -RZ, R21.reuse.H0_H0 ;  /* 0x20000015ff127230 */ /* 0x100fe40000004100 */
[----:B------:R-:W-:Y:S01]  /*1ce0*/  FFMA.FTZ R27, R28, R25, R27 ;  /* 0x000000191c1b7223 */ /* 0x000fe2000001001b */
[----:B------:R-:W-:Y:S01]  /*1cf0*/  HADD2.F32 R25, -RZ, R26.H1_H1 ;  /* 0x3000001aff197230 */ /* 0x000fe20000004100 */
[----:B------:R-:W-:Y:S01]  /*1d00*/  LOP3.LUT R26, R7, 0xf000f, RZ, 0xc0, !PT ;  /* 0x000f000f071a7812 */ /* 0x000fe200078ec0ff */
[----:B------:R-:W-:-:S02]  /*1d10*/  HADD2.F32 R21, -RZ, R21.H1_H1 ;  /* 0x30000015ff157230 */ /* 0x000fc40000004100 */
[----:B------:R-:W-:Y:S01]  /*1d20*/  FFMA.FTZ R27, R20, R32, R27 ;  /* 0x00000020141b7223 */ /* 0x000fe2000001001b */
[----:B------:R-:W-:Y:S01]  /*1d30*/  LOP3.LUT R26, R26, 0x64006400, RZ, 0xfc, !PT ;  /* 0x640064001a1a7812 */ /* 0x000fe200078efcff */
[----:B------:R-:W-:-:S04]  /*1d40*/  FFMA.FTZ R30, R25, R20, R30 ;  /* 0x00000014191e7223 */ /* 0x000fc8000001001e */
[----:B------:R-:W-:Y:S01]  /*1d50*/  HADD2 R25, R26, -1032, -1032 ;  /* 0xe408e4081a197430 */ /* 0x000fe20000000000 */
[----:B------:R-:W-:Y:S02]  /*1d60*/  LOP3.LUT R26, R5, 0xf000f0, RZ, 0xc0, !PT ;  /* 0x00f000f0051a7812 */ /* 0x000fe400078ec0ff */
[----:B------:R-:W-:Y:S02]  /*1d70*/  LOP3.LUT R5, R4, 0x64006400, RZ, 0xfc, !PT ;  /* 0x6400640004057812 */ /* 0x000fe400078efcff */
[----:B------:R-:W-:-:S03]  /*1d80*/  HADD2.F32 R29, -RZ, R25.H0_H0 ;  /* 0x20000019ff1d7230 */ /* 0x000fc60000004100 */
[-C--:B------:R-:W-:Y:S02]  /*1d90*/  HFMA2 R4, R5, R24.reuse.H0_H0, -72, -72 ;  /* 0xd480d48005047431 */ /* 0x080fe40000040018 */
[----:B------:R-:W-:Y:S01]  /*1da0*/  FFMA.FTZ R19, R28, R29, R19 ;  /* 0x0000001d1c137223 */ /* 0x000fe20000010013 */
[----:B------:R-:W-:Y:S01]  /*1db0*/  LOP3.LUT R29, R26, 0x64006400, RZ, 0xfc, !PT ;  /* 0x640064001a1d7812 */ /* 0x000fe200078efcff */
[----:B------:R-:W-:Y:S01]  /*1dc0*/  HADD2.F32 R28, -RZ, R25.H1_H1 ;  /* 0x30000019ff1c7230 */ /* 0x000fe20000004100 */
[----:B------:R-:W-:Y:S01]  /*1dd0*/  LOP3.LUT R26, R7, 0xf000f0, RZ, 0xc0, !PT ;  /* 0x00f000f0071a7812 */ /* 0x000fe200078ec0ff */
[----:B------:R-:W-:Y:S01]  /*1de0*/  HADD2.F32 R25, -RZ, R4.H0_H0 ;  /* 0x20000004ff197230 */ /* 0x000fe20000004100 */
[----:B------:R-:W-:Y:S01]  /*1df0*/  LOP3.LUT R7, R6, 0x64006400, RZ, 0xfc, !PT ;  /* 0x6400640006077812 */ /* 0x000fe200078efcff */
[-C--:B------:R-:W-:Y:S01]  /*1e00*/  HFMA2 R5, R29, R24.reuse.H0_H0, -72, -72 ;  /* 0xd480d4801d057431 */ /* 0x080fe20000040018 */
[----:B------:R-:W-:Y:S01]  /*1e10*/  LOP3.LUT R29, R26, 0x64006400, RZ, 0xfc, !PT ;  /* 0x640064001a1d7812 */ /* 0x000fe200078efcff */
[----:B------:R-:W-:Y:S01]  /*1e20*/  FFMA.FTZ R19, R20, R28, R19 ;  /* 0x0000001c14137223 */ /* 0x000fe20000010013 */
[----:B------:R-:W-:Y:S01]  /*1e30*/  FFMA.FTZ R30, R25, R18, R30 ;  /* 0x00000012191e7223 */ /* 0x000fe2000001001e */
[----:B------:R-:W-:-:S02]  /*1e40*/  HFMA2 R7, R7, R24.H0_H0, -72, -72 ;  /* 0xd480d48007077431 */ /* 0x000fc40000040018 */
[----:B------:R-:W-:Y:S02]  /*1e50*/  HADD2.F32 R26, -RZ, R5.H0_H0 ;  /* 0x20000005ff1a7230 */ /* 0x000fe40000004100 */
[----:B------:R-:W-:Y:S02]  /*1e60*/  HFMA2 R6, R29, R24.H0_H0, -72, -72 ;  /* 0xd480d4801d067431 */ /* 0x000fe40000040018 */
[----:B------:R-:W-:Y:S02]  /*1e70*/  HADD2.F32 R25, -RZ, R4.H1_H1 ;  /* 0x30000004ff197230 */ /* 0x000fe40000004100 */
        /* <DEDUP_REMOVED lines=28> */
.L_x_3321:
[----:B------:R-:W-:Y:S05]  /*2040*/  @!P0 BRA `(.L_x_3322) ;  /* 0x00000008003c8947 */ /* 0x000fea0003800000 */
        /* <DEDUP_REMOVED lines=143> */
.L_x_3322:
[----:B------:R-:W-:Y:S05]  /*2940*/  @!P0 BRA `(.L_x_3319) ;  /* 0x0000000800408947 */ /* 0x000fea0003800000 */
[----:B------:R-:W-:Y:S02]  /*2950*/  IMAD.WIDE R4, R23, 0x4, R8 ;  /* 0x0000000417047825 */ /* 0x000fe400078e0208 */
[----:B------:R-:W0:Y:S04]  /*2960*/  LDS.64 R8, [UR4+0x30] ;  /* 0x00003004ff087984 */ /* 0x000e280008000a00 */
[----:B------:R-:W2:Y:S02]  /*2970*/  LDG.E.128.CONSTANT R4, desc[UR6][R4.64] ;  /* 0x0000000604047981 */ /* 0x000ea4000c1e9d00 */
[----:B--2---:R-:W-:Y:S02]  /*2980*/  LOP3.LUT R19, R5, 0xf000f, RZ, 0xc0, !PT ;  /* 0x000f000f05137812 */ /* 0x004fe400078ec0ff */
        /* <DEDUP_REMOVED lines=9> */
[----:B------:R-:W-:-:S02]  /*2a20*/  HADD2.F32 R30, -RZ, R19.H0_H0 ;  /* 0x20000013ff1e7230 */ /* 0x000fc40000004100 */
[----:B------:R-:W-:Y:S02]  /*2a30*/  HADD2.F32 R29, -RZ, R19.H1_H1 ;  /* 0x30000013ff1d7230 */ /* 0x000fe40000004100 */
[----:B------:R-:W-:Y:S02]  /*2a40*/  HADD2 R28, R21, -1032, -1032 ;  /* 0xe408e408151c7430 */ /* 0x000fe40000000000 */
[----:B0-----:R-:W-:Y:S02]  /*2a50*/  HADD2.F32 R19, -RZ, R8.H0_H0 ;  /* 0x20000008ff137230 */ /* 0x001fe40000004100 */
[----:B------:R-:W-:Y:S02]  /*2a60*/  HADD2 R25, R20, -1032, -1032 ;  /* 0xe408e40814197430 */ /* 0x000fe40000000000 */
[--C-:B------:R-:W-:Y:S02]  /*2a70*/  HADD2.F32 R18, -RZ, R26.reuse.H0_H0 ;  /* 0x2000001aff127230 */ /* 0x100fe40000004100 */
[----:B------:R-:W-:-:S02]  /*2a80*/  HADD2.F32 R31, -RZ, R26.H1_H1 ;  /* 0x3000001aff1f7230 */ /* 0x000fc40000004100 */
[C---:B------:R-:W-:Y:S01]  /*2a90*/  FFMA.FTZ R33, R19.reuse, R30, RZ ;  /* 0x0000001e13217223 */ /* 0x040fe200000100ff */
[----:B------:R-:W-:Y:S02]  /*2aa0*/  HADD2.F32 R26, -RZ, R28.H0_H0 ;  /* 0x2000001cff1a7230 */ /* 0x000fe40000004100 */
[----:B------:R-:W-:Y:S01]  /*2ab0*/  FFMA.FTZ R18, R18, R19, RZ ;  /* 0x0000001312127223 */ /* 0x000fe200000100ff */
[--C-:B------:R-:W-:Y:S02]  /*2ac0*/  HADD2.F32 R20, -RZ, R25.reuse.H0_H0 ;  /* 0x20000019ff147230 */ /* 0x100fe40000004100 */
[----:B------:R-:W-:Y:S02]  /*2ad0*/  HADD2.F32 R8, -RZ, R8.H1_H1 ;  /* 0x30000008ff087230 */ /* 0x000fe40000004100 */
[C---:B------:R-:W-:Y:S01]  /*2ae0*/  FFMA.FTZ R21, R19.reuse, R26, RZ ;  /* 0x0000001a13157223 */ /* 0x040fe200000100ff */
[----:B------:R-:W-:Y:S02]  /*2af0*/  HADD2.F32 R30, -RZ, R25.H1_H1 ;  /* 0x30000019ff1e7230 */ /* 0x000fe40000004100 */
[----:B------:R-:W-:Y:S01]  /*2b00*/  FFMA.FTZ R27, R19, R20, RZ ;  /* 0x00000014131b7223 */ /* 0x000fe200000100ff */
[----:B------:R-:W-:Y:S01]  /*2b10*/  LOP3.LUT R20, R4, 0xf000f0, RZ, 0xc0, !PT ;  /* 0x00f000f004147812 */ /* 0x000fe200078ec0ff */
[----:B------:R-:W-:Y:S01]  /*2b20*/  FFMA.FTZ R26, R31, R8, R18 ;  /* 0x000000081f1a7223 */ /* 0x000fe20000010012 */
[----:B------:R-:W-:Y:S01]  /*2b30*/  HADD2.F32 R28, -RZ, R28.H1_H1 ;  /* 0x3000001cff1c7230 */ /* 0x000fe20000004100 */
[----:B------:R-:W0:Y:S01]  /*2b40*/  LDS.64 R18, [UR4+0x38] ;  /* 0x00003804ff127984 */ /* 0x000e220008000a00 */
[----:B------:R-:W-:Y:S01]  /*2b50*/  LOP3.LUT R25, R5, 0xf000f0, RZ, 0xc0, !PT ;  /* 0x00f000f005197812 */ /* 0x000fe200078ec0ff */
[----:B------:R-:W-:Y:S01]  /*2b60*/  FFMA.FTZ R30, R8, R30, R27 ;  /* 0x0000001e081e7223 */ /* 0x000fe2000001001b */
[----:B------:R-:W-:Y:S01]  /*2b70*/  LOP3.LUT R27, R20, 0x64006400, RZ, 0xfc, !PT ;  /* 0x64006400141b7812 */ /* 0x000fe200078efcff */
[C---:B------:R-:W-:Y:S01]  /*2b80*/  FFMA.FTZ R34, R8.reuse, R29, R33 ;  /* 0x0000001d08227223 */ /* 0x040fe20000010021 */
[----:B------:R-:W-:Y:S01]  /*2b90*/  LOP3.LUT R20, R7, 0xf000f0, RZ, 0xc0, !PT ;  /* 0x00f000f007147812 */ /* 0x000fe200078ec0ff */
[----:B------:R-:W-:Y:S01]  /*2ba0*/  FFMA.FTZ R28, R8, R28, R21 ;  /* 0x0000001c081c7223 */ /* 0x000fe20000010015 */
[----:B------:R-:W-:Y:S01]  /*2bb0*/  LOP3.LUT R25, R25, 0x64006400, RZ, 0xfc, !PT ;  /* 0x6400640019197812 */ /* 0x000fe200078efcff */
[-C--:B------:R-:W-:Y:S01]  /*2bc0*/  HFMA2 R27, R27, R24.reuse.H0_H0, -72, -72 ;  /* 0xd480d4801b1b7431 */ /* 0x080fe20000040018 */
[----:B------:R-:W-:Y:S01]  /*2bd0*/  LOP3.LUT R8, R6, 0xf000f0, RZ, 0xc0, !PT ;  /* 0x00f000f006087812 */ /* 0x000fe200078ec0ff */
[----:B------:R-:W-:Y:S01]  /*2be0*/  HADD2.F32 R29, -RZ, R9.H0_H0 ;  /* 0x20000009ff1d7230 */ /* 0x000fe20000004100 */
[----:B------:R-:W-:Y:S01]  /*2bf0*/  LOP3.LUT R31, R20, 0x64006400, RZ, 0xfc, !PT ;  /* 0x64006400141f7812 */ /* 0x000fe200078efcff */
[-C--:B------:R-:W-:Y:S01]  /*2c00*/  HFMA2 R32, R25, R24.reuse.H0_H0, -72, -72 ;  /* 0xd480d48019207431 */ /* 0x080fe20000040018 */
[----:B------:R-:W-:Y:S01]  /*2c10*/  LOP3.LUT R25, R8, 0x64006400, RZ, 0xfc, !PT ;  /* 0x6400640008197812 */ /* 0x000fe200078efcff */
[----:B------:R-:W-:Y:S01]  /*2c20*/  HADD2.F32 R21, -RZ, R27.H0_H0 ;  /* 0x2000001bff157230 */ /* 0x000fe20000004100 */
[----:B------:R-:W-:Y:S01]  /*2c30*/  SHF.R.U32.HI R4, RZ, 0x8, R4 ;  /* 0x00000008ff047819 */ /* 0x000fe20000011604 */
[----:B------:R-:W-:-:S02]  /*2c40*/  HFMA2 R8, R31, R24.H0_H0, -72, -72 ;  /* 0xd480d4801f087431 */ /* 0x000fc40000040018 */
[----:B------:R-:W-:Y:S02]  /*2c50*/  HADD2.F32 R33, -RZ, R32.H0_H0 ;  /* 0x20000020ff217230 */ /* 0x000fe40000004100 */
[----:B------:R-:W-:Y:S02]  /*2c60*/  HFMA2 R20, R25, R24.H0_H0, -72, -72 ;  /* 0xd480d48019147431 */ /* 0x000fe40000040018 */
[----:B------:R-:W-:Y:S01]  /*2c70*/  FFMA.FTZ R21, R21, R29, R26 ;  /* 0x0000001d15157223 */ /* 0x000fe2000001001a */
[----:B------:R-:W-:Y:S01]  /*2c80*/  HADD2.F32 R26, -RZ, R9.H1_H1 ;  /* 0x30000009ff1a7230 */ /* 0x000fe20000004100 */
[----:B------:R-:W-:Y:S01]  /*2c90*/  SHF.R.U32.HI R5, RZ, 0x8, R5 ;  /* 0x00000008ff057819 */ /* 0x000fe20000011605 */
[----:B------:R-:W-:Y:S02]  /*2ca0*/  HADD2.F32 R31, -RZ, R8.H0_H0 ;  /* 0x20000008ff1f7230 */ /* 0x000fe40000004100 */
[----:B------:R-:W-:Y:S01]  /*2cb0*/  FFMA.FTZ R25, R29, R33, R34 ;  /* 0x000000211d197223 */ /* 0x000fe20000010022 */
[----:B------:R-:W-:Y:S01]  /*2cc0*/  HADD2.F32 R33, -RZ, R20.H0_H0 ;  /* 0x20000014ff217230 */ /* 0x000fe20000004100 */
[----:B------:R-:W-:Y:S01]  /*2cd0*/  SHF.R.U32.HI R6, RZ, 0x8, R6 ;  /* 0x00000008ff067819 */ /* 0x000fe20000011606 */
[----:B------:R-:W-:-:S02]  /*2ce0*/  HADD2.F32 R32, -RZ, R32.H1_H1 ;  /* 0x30000020ff207230 */ /* 0x000fc40000004100 */
[C---:B------:R-:W-:Y:S01]  /*2cf0*/  FFMA.FTZ R9, R29.reuse, R31, R28 ;  /* 0x0000001f1d097223 */ /* 0x040fe2000001001c */
[----:B------:R-:W-:Y:S01]  /*2d00*/  LOP3.LUT R28, R4, 0xf000f, RZ, 0xc0, !PT ;  /* 0x000f000f041c7812 */ /* 0x000fe200078ec0ff */
[----:B------:R-:W-:Y:S01]  /*2d10*/  FFMA.FTZ R33, R29, R33, R30 ;  /* 0x000000211d217223 */ /* 0x000fe2000001001e */
[----:B------:R-:W-:Y:S02]  /*2d20*/  HADD2.F32 R30, -RZ, R27.H1_H1 ;  /* 0x3000001bff1e7230 */ /* 0x000fe40000004100 */
[----:B------:R-:W-:Y:S01]  /*2d30*/  FFMA.FTZ R25, R26, R32, R25 ;  /* 0x000000201a197223 */ /* 0x000fe20000010019 */
[----:B------:R-:W-:Y:S01]  /*2d40*/  LOP3.LUT R28, R28, 0x64006400, RZ, 0xfc, !PT ;  /* 0x640064001c1c7812 */ /* 0x000fe200078efcff */
[----:B------:R-:W-:Y:S01]  /*2d50*/  HADD2.F32 R20, -RZ, R20.H1_H1 ;  /* 0x30000014ff147230 */ /* 0x000fe20000004100 */
[----:B------:R-:W-:Y:S01]  /*2d60*/  LOP3.LUT R4, R4, 0xf000f0, RZ, 0xc0, !PT ;  /* 0x00f000f004047812 */ /* 0x000fe200078ec0ff */
[----:B------:R-:W-:Y:S01]  /*2d70*/  FFMA.FTZ R29, R30, R26, R21 ;  /* 0x0000001a1e1d7223 */ /* 0x000fe20000010015 */
[----:B------:R-:W-:Y:S01]  /*2d80*/  LOP3.LUT R21, R5, 0xf000f, RZ, 0xc0, !PT ;  /* 0x000f000f05157812 */ /* 0x000fe200078ec0ff */
[----:B------:R-:W-:Y:S01]  /*2d90*/  HADD2 R28, R28, -1032, -1032 ;  /* 0xe408e4081c1c7430 */ /* 0x000fe20000000000 */
[----:B------:R-:W-:Y:S01]  /*2da0*/  LOP3.LUT R30, R6, 0xf000f, RZ, 0xc0, !PT ;  /* 0x000f000f061e7812 */ /* 0x000fe200078ec0ff */
[----:B------:R-:W-:Y:S01]  /*2db0*/  FFMA.FTZ R33, R26, R20, R33 ;  /* 0x000000141a217223 */ /* 0x000fe20000010021 */
[----:B0-----:R-:W-:Y:S01]  /*2dc0*/  HADD2.F32 R20, -RZ, R18.H0_H0 ;  /* 0x20000012ff147230 */ /* 0x001fe20000004100 */
[----:B------:R-:W-:Y:S01]  /*2dd0*/  LOP3.LUT R27, R21, 0x64006400, RZ, 0xfc, !PT ;  /* 0x64006400151b7812 */ /* 0x000fe200078efcff */
[----:B------:R-:W-:Y:S01]  /*2de0*/  HADD2.F32 R32, -RZ, R28.H0_H0 ;  /* 0x2000001cff207230 */ /* 0x000fe20000004100 */
[----:B------:R-:W-:Y:S01]  /*2df0*/  LOP3.LUT R30, R30, 0x64006400, RZ, 0xfc, !PT ;  /* 0x640064001e1e7812 */ /* 0x000fe200078efcff */
[----:B------:R-:W-:Y:S01]  /*2e00*/  HADD2.F32 R31, -RZ, R8.H1_H1 ;  /* 0x30000008ff1f7230 */ /* 0x000fe20000004100 */
[----:B------:R-:W-:Y:S01]  /*2e10*/  SHF.R.U32.HI R21, RZ, 0x8, R7 ;  /* 0x00000008ff157819 */ /* 0x000fe20000011607 */
[----:B------:R-:W-:-:S02]  /*2e20*/  HADD2 R27, R27, -1032, -1032 ;  /* 0xe408e4081b1b7430 */ /* 0x000fc40000000000 */
[----:B------:R-:W-:Y:S01]  /*2e30*/  FFMA.FTZ R7, R32, R20, R29 ;  /* 0x0000001420077223 */ /* 0x000fe2000001001d */
[----:B------:R-:W-:Y:S01]  /*2e40*/  HADD2 R8, R30, -1032, -1032 ;  /* 0xe408e4081e087430 */ /* 0x000fe20000000000 */
[----:B------:R-:W-:Y:S01]  /*2e50*/  LOP3.LUT R29, R21, 0xf000f, RZ, 0xc0, !PT ;  /* 0x000f000f151d7812 */ /* 0x000fe200078ec0ff */
[----:B------:R-:W-:Y:S01]  /*2e60*/  FFMA.FTZ R9, R26, R31, R9 ;  /* 0x0000001f1a097223 */ /* 0x000fe20000010009 */
[----:B------:R-:W-:Y:S01]  /*2e70*/  HADD2.F32 R30, -RZ, R27.H0_H0 ;  /* 0x2000001bff1e7230 */ /* 0x000fe20000004100 */
[----:B------:R-:W-:Y:S01]  /*2e80*/  LOP3.LUT R6, R6, 0xf000f0, RZ, 0xc0, !PT ;  /* 0x00f000f006067812 */ /* 0x000fe200078ec0ff */
[----:B------:R-:W-:Y:S01]  /*2e90*/  HADD2.F32 R18, -RZ, R18.H1_H1 ;  /* 0x30000012ff127230 */ /* 0x000fe20000004100 */
[----:B------:R-:W-:Y:S01]  /*2ea0*/  LOP3.LUT R26, R29, 0x64006400, RZ, 0xfc, !PT ;  /* 0x640064001d1a7812 */ /* 0x000fe200078efcff */
[--C-:B------:R-:W-:Y:S02]  /*2eb0*/  HADD2.F32 R29, -RZ, R8.reuse.H0_H0 ;  /* 0x20000008ff1d7230 */ /* 0x100fe40000004100 */
[----:B------:R-:W-:Y:S01]  /*2ec0*/  FFMA.FTZ R25, R20, R30, R25 ;  /* 0x0000001e14197223 */ /* 0x000fe20000010019 */
[----:B------:R-:W-:-:S02]  /*2ed0*/  HADD2.F32 R8, -RZ, R8.H1_H1 ;  /* 0x30000008ff087230 */ /* 0x000fc40000004100 */
[----:B------:R-:W-:Y:S02]  /*2ee0*/  HADD2.F32 R30, -RZ, R28.H1_H1 ;  /* 0x3000001cff1e7230 */ /* 0x000fe40000004100 */
[----:B------:R-:W-:Y:S01]  /*2ef0*/  FFMA.FTZ R33, R20, R29, R33 ;  /* 0x0000001d14217223 */ /* 0x000fe20000010021 */
[----:B------:R-:W-:Y:S01]  /*2f00*/  HADD2.F32 R29, -RZ, R27.H1_H1 ;  /* 0x3000001bff1d7230 */ /* 0x000fe20000004100 */
[----:B------:R-:W-:Y:S01]  /*2f10*/  LOP3.LUT R27, R5, 0xf000f0, RZ, 0xc0, !PT ;  /* 0x00f000f0051b7812 */ /* 0x000fe200078ec0ff */
[----:B------:R-:W-:Y:S01]  /*2f20*/  HADD2 R26, R26, -1032, -1032 ;  /* 0xe408e4081a1a7430 */ /* 0x000fe20000000000 */
[----:B------:R-:W-:Y:S01]  /*2f30*/  LOP3.LUT R5, R4, 0x64006400, RZ, 0xfc, !PT ;  /* 0x6400640004057812 */ /* 0x000fe200078efcff */
[----:B------:R-:W-:Y:S01]  /*2f40*/  FFMA.FTZ R33, R18, R8, R33 ;  /* 0x0000000812217223 */ /* 0x000fe20000010021 */
[----:B------:R-:W-:Y:S01]  /*2f50*/  LOP3.LUT R27, R27, 0x64006400, RZ, 0xfc, !PT ;  /* 0x640064001b1b7812 */ /* 0x000fe200078efcff */
[----:B------:R-:W-:Y:S01]  /*2f60*/  FFMA.FTZ R7, R30, R18, R7 ;  /* 0x000000121e077223 */ /* 0x000fe20000010007 */
[----:B------:R-:W-:Y:S01]  /*2f70*/  LOP3.LUT R8, R21, 0xf000f0, RZ, 0xc0, !PT ;  /* 0x00f000f015087812 */ /* 0x000fe200078ec0ff */
[----:B------:R-:W-:-:S02]  /*2f80*/  HADD2.F32 R30, -RZ, R26.H0_H0 ;  /* 0x2000001aff1e7230 */ /* 0x000fc40000004100 */
[-C--:B------:R-:W-:Y:S01]  /*2f90*/  HFMA2 R5, R5, R24.reuse.H0_H0, -72, -72 ;  /* 0xd480d48005057431 */ /* 0x080fe20000040018 */
[----:B------:R-:W-:Y:S01]  /*2fa0*/  LOP3.LUT R21, R6, 0x64006400, RZ, 0xfc, !PT ;  /* 0x6400640006157812 */ /* 0x000fe200078efcff */
[-C--:B------:R-:W-:Y:S01]  /*2fb0*/  HFMA2 R4, R27, R24.reuse.H0_H0, -72, -72 ;  /* 0xd480d4801b047431 */ /* 0x080fe20000040018 */
[----:B------:R-:W-:Y:S01]  /*2fc0*/  LOP3.LUT R27, R8, 0x64006400, RZ, 0xfc, !PT ;  /* 0x64006400081b7812 */ /* 0x000fe200078efcff */
[----:B------:R-:W-:Y:S02]  /*2fd0*/  HADD2.F32 R26, -RZ, R26.H1_H1 ;  /* 0x3000001aff1a7230 */ /* 0x000fe40000004100 */
[----:B------:R-:W-:Y:S01]  /*2fe0*/  FFMA.FTZ R9, R20, R30, R9 ;  /* 0x0000001e14097223 */ /* 0x000fe20000010009 */
[----:B------:R-:W-:Y:S02]  /*2ff0*/  HADD2.F32 R28, -RZ, R19.H0_H0 ;  /* 0x20000013ff1c7230 */ /* 0x000fe40000004100 */
[----:B------:R-:W-:Y:S02]  /*3000*/  HFMA2 R6, R21, R24.H0_H0, -72, -72 ;  /* 0xd480d48015067431 */ /* 0x000fe40000040018 */
[----:B------:R-:W-:-:S02]  /*3010*/  HADD2.F32 R8, -RZ, R5.H0_H0 ;  /* 0x20000005ff087230 */ /* 0x000fc40000004100 */
[----:B------:R-:W-:Y:S02]  /*3020*/  HFMA2 R24, R27, R24.H0_H0, -72, -72 ;  /* 0xd480d4801b187431 */ /* 0x000fe40000040018 */
[----:B------:R-:W-:Y:S02]  /*3030*/  HADD2.F32 R20, -RZ, R4.H0_H0 ;  /* 0x20000004ff147230 */ /* 0x000fe40000004100 */
[C---:B------:R-:W-:Y:S01]  /*3040*/  FFMA.FTZ R21, R18.reuse, R26, R9 ;  /* 0x0000001a12157223 */ /* 0x040fe20000010009 */
[----:B------:R-:W-:Y:S01]  /*3050*/  FFMA.FTZ R25, R18, R29, R25 ;  /* 0x0000001d12197223 */ /* 0x000fe20000010019 */
[----:B------:R-:W-:Y:S01]  /*3060*/  FFMA.FTZ R7, R8, R28, R7 ;  /* 0x0000001c08077223 */ /* 0x000fe20000010007 */
        /* <DEDUP_REMOVED lines=30> */
.L_x_3319:
[----:B------:R-:W-:Y:S01]  /*3250*/  IADD3 R10, R10, 0x20, RZ ;  /* 0x000000200a0a7810 */ /* 0x000fe20007ffe0ff */
[----:B------:R-:W-:Y:S01]  /*3260*/  UIADD3 UR4, UR4, 0x40, URZ ;  /* 0x0000004004047890 */ /* 0x000fe2000fffe03f */
[----:B------:R-:W-:Y:S02]  /*3270*/  LEA R2, P2, R23, R2, 0x4 ;  /* 0x0000000217027211 */ /* 0x000fe400078420ff */
[C---:B------:R-:W-:Y:S02]  /*3280*/  ISETP.GE.AND P0, PT, R10.reuse, UR5, PT ;  /* 0x000000050a007c0c */ /* 0x040fe4000bf06270 */
[----:B------:R-:W-:Y:S02]  /*3290*/  ISETP.LT.AND P3, PT, R10, R11, PT ;  /* 0x0000000b0a00720c */ /* 0x000fe40003f61270 */
[----:B------:R-:W-:-:S11]  /*32a0*/  IADD3.X R3, R3, R15, RZ, P2, !PT ;  /* 0x0000000f03037210 */ /* 0x000fd600017fe4ff */
[----:B------:R-:W-:Y:S05]  /*32b0*/  @!P0 BRA P3, `(.L_x_3323) ;  /* 0xffffffd800948947 */ /* 0x000fea000183ffff */
.L_x_3318:
[----:B------:R-:W-:Y:S05]  /*32c0*/  @P1 EXIT ;  /* 0x000000000000194d */ /* 0x000fea0003800000 */
[----:B------:R-:W1:Y:S01]  /*32d0*/  S2R R0, SR_CTAID.X ;  /* 0x0000000000007919 */ /* 0x000e620000002500 */
[----:B------:R-:W2:Y:S01]  /*32e0*/  S2UR UR4, SR_CTAID.Y ;  /* 0x00000000000479c3 */ /* 0x000ea20000002600 */
[----:B------:R-:W1:Y:S07]  /*32f0*/  S2R R5, SR_TID.X ;  /* 0x0000000000057919 */ /* 0x000e6e0000002100 */
[----:B------:R-:W2:Y:S08]  /*3300*/  LDC R7, c[0x0][0x23c] ;  /* 0x00008f00ff077b82 */ /* 0x000eb00000000800 */
[----:B------:R-:W3:Y:S01]  /*3310*/  LDC.64 R2, c[0x0][0x230] ;  /* 0x00008c00ff027b82 */ /* 0x000ee20000000a00 */
[----:B-1----:R-:W-:-:S04]  /*3320*/  LEA R0, R0, R5, 0x6 ;  /* 0x0000000500007211 */ /* 0x002fc800078e30ff */
[----:B------:R-:W-:-:S05]  /*3330*/  SHF.L.U32 R0, R0, 0x2, RZ ;  /* 0x0000000200007819 */ /* 0x000fca00000006ff */
[----:B--2---:R-:W-:-:S04]  /*3340*/  IMAD R5, R7, UR4, R0 ;  /* 0x0000000407057c24 */ /* 0x004fc8000f8e0200 */
        /* <DEDUP_REMOVED lines=8> */
.L_x_3327:
[----:B------:R-:W1:Y:S02]  /*33d0*/  LDS R6, [R2] ;  /* 0x0000000002067984 */ /* 0x000e640000000800 */
[----:B-1----:R-:W-:-:S10]  /*33e0*/  HFMA2.MMA R7, R6, 1, 1, R16 ;  /* 0x3c003c0006077835 */ /* 0x002fd40000000010 */
[----:B------:R-:W1:Y:S02]  /*33f0*/  ATOMS.CAST.SPIN R7, [R2], R6, R7 ;  /* 0x000000060207738d */ /* 0x000e640001800007 */
[----:B-1----:R-:W-:-:S13]  /*3400*/  ISETP.EQ.U32.AND P0, PT, R7, 0x1, PT ;  /* 0x000000010700780c */ /* 0x002fda0003f02070 */
[----:B------:R-:W-:Y:S05]  /*3410*/  @!P0 BRA `(.L_x_3327) ;  /* 0xfffffffc00ec8947 */ /* 0x000fea000383ffff */
[----:B------:R-:W-:Y:S05]  /*3420*/  BRA `(.L_x_3325) ;  /* 0x00000000000c7947 */ /* 0x000fea0003800000 */
.L_x_3326:
[----:B------:R-:W2:Y:S02]  /*3430*/  LD.E R0, desc[UR6][R4.64] ;  /* 0x0000000604007980 */ /* 0x000ea4000c101900 */
[----:B--2---:R-:W-:-:S05]  /*3440*/  IADD3 R3, R16, R0, RZ ;  /* 0x0000000010037210 */ /* 0x004fca0007ffe0ff */
[----:B------:R1:W-:Y:S02]  /*3450*/  ST.E desc[UR6][R4.64], R3 ;  /* 0x0000000304007985 */ /* 0x0003e4000c101906 */
.L_x_3325:
[----:B------:R-:W-:Y:S05]  /*3460*/  BSYNC B0 ;  /* 0x0000000000007941 */ /* 0x000fea0003800000 */
.L_x_3324:
[----:B------:R2:W-:Y:S02]  /*3470*/  ATOM.E.ADD.F16x2.RN.STRONG.GPU P0, RZ, desc[UR6][R4.64+0x4], R12 ;  /* 0x0000040c04ff79a2 */ /* 0x0005e4000810e1c6 */
[----:B--2---:R-:W-:Y:S05]  /*3480*/  @P0 EXIT ;  /* 0x000000000000094d */ /* 0x004fea0003800000 */
[----:B------:R-:W2:Y:S02]  /*3490*/  QSPC.E.S P0, RZ, [R4+0x4] ;  /* 0x0000040004ff73aa */ /* 0x000ea40000000500 */
[----:B--2---:R-:W-:Y:S05]  /*34a0*/  @!P0 BRA `(.L_x_3328) ;  /* 0x0000000000208947 */ /* 0x004fea0003800000 */
[----:B------:R-:W-:-:S04]  /*34b0*/  MOV R2, R4 ;  /* 0x0000000400027202 */ /* 0x000fc80000000f00 */
[----:B------:R-:W-:-:S07]  /*34c0*/  MOV R2, R2 ;  /* 0x0000000200027202 */ /* 0x000fce0000000f00 */
.L_x_3329:
[----:B-1----:R-:W1:Y:S02]  /*34d0*/  LDS R4, [R2+0x4] ;  /* 0x0000040002047984 */ /* 0x002e640000000800 */
[----:B-1----:R-:W-:-:S06]  /*34e0*/  HADD2 R5, R4, R12 ;  /* 0x0000000c04057230 */ /* 0x002fcc0000000000 */
[----:B------:R-:W1:Y:S02]  /*34f0*/  ATOMS.CAST.SPIN R5, [R2+0x4], R4, R5 ;  /* 0x000004040205738d */ /* 0x000e640001800005 */
[----:B-1----:R-:W-:-:S13]  /*3500*/  ISETP.EQ.U32.AND P0, PT, R5, 0x1, PT ;  /* 0x000000010500780c */ /* 0x002fda0003f02070 */
[----:B------:R-:W-:Y:S05]  /*3510*/  @!P0 BRA `(.L_x_3329) ;  /* 0xfffffffc00ec8947 */ /* 0x000fea000383ffff */
[----:B------:R-:W-:Y:S05]  /*3520*/  EXIT ;  /* 0x000000000000794d */ /* 0x000fea0003800000 */
.L_x_3328:
[----:B------:R-:W1:Y:S02]  /*3530*/  LD.E R0, desc[UR6][R4.64+0x4] ;  /* 0x0000040604007980 */ /* 0x000e64000c101900 */
[----:B-1----:R-:W-:-:S05]  /*3540*/  IADD3 R3, R12, R0, RZ ;  /* 0x000000000c037210 */ /* 0x002fca0007ffe0ff */
[----:B------:R-:W-:Y:S01]  /*3550*/  ST.E desc[UR6][R4.64+0x4], R3 ;  /* 0x0000040304007985 */ /* 0x000fe2000c101906 */
[----:B------:R-:W-:Y:S05]  /*3560*/  EXIT ;  /* 0x000000000000794d */ /* 0x000fea0003800000 */
.L_x_3330:
        /* <DEDUP_REMOVED lines=9> */
.L_x_3724:


//--------------------- .text._Z23gemm_half_q_half_kernelILi1ELi12ELb1ELb0ELi64EEvPK6__halfPKjS4_S2_PS0_iiiiPKtS7_iiiiiibS2_i --------------------------
	.section	.text._Z23gemm_half_q_half_kernelILi1ELi12ELb1ELb0ELi64EEvPK6__halfPKjS4_S2_PS0_iiiiPKtS7_iiiiiibS2_i,"ax",@progbits
	.align	128
        .global         _Z23gemm_half_q_half_kernelILi1ELi12ELb1ELb0ELi64EEvPK6__halfPKjS4_S2_PS0_iiiiPKtS7_iiiiiibS2_i
        .type           _Z23gemm_half_q_half_kernelILi1ELi12ELb1ELb0ELi64EEvPK6__halfPKjS4_S2_PS0_iiiiPKtS7_iiiiiibS2_i,@function
        .size           _Z23gemm_half_q_half_kernelILi1ELi12ELb1ELb0ELi64EEvPK6__halfPKjS4_S2_PS0_iiiiPKtS7_iiiiiibS2_i,(.L_x_3725 - _Z23gemm_half_q_half_kernelILi1ELi12ELb1ELb0ELi64EEvPK6__halfPKjS4_S2_PS0_iiiiPKtS7_iiiiiibS2_i)
        .other          _Z23gemm_half_q_half_kernelILi1ELi12ELb1ELb0ELi64EEvPK6__halfPKjS4_S2_PS0_iiiiPKtS7_iiiiiibS2_i,@"STO_CUDA_ENTRY STV_DEFAULT"
_Z23gemm_half_q_half_kernelILi1ELi12ELb1ELb0ELi64EEvPK6__halfPKjS4_S2_PS0_iiiiPKtS7_iiiiiibS2_i:
.text._Z23gemm_half_q_half_kernelILi1ELi12ELb1ELb0ELi64EEvPK6__halfPKjS4_S2_PS0_iiiiPKtS7_iiiiiibS2_i:
        /* <DEDUP_REMOVED lines=37> */
[----:B------:R-:W-:Y:S02]  /*0250*/  @P0 LEA R4, P3, R9, UR4, 0x1 ;  /* 0x0000000409040c11 */ /* 0x000fe4000f8608ff */
        /* <DEDUP_REMOVED lines=10> */
.L_x_3332:
[----:B------:R-:W-:Y:S05]  /*0300*/  BSYNC B0 ;  /* 0x0000000000007941 */ /* 0x000fea0003800000 */
.L_x_3331:
[----:B------:R-:W-:Y:S01]  /*0310*/  ULDC UR4, c[0x0][0x23c] ;  /* 0x00008f0000047ab9 */ /* 0x000fe20000000800 */
[----:B------:R-:W-:Y:S02]  /*0320*/  SHF.L.U32 R12, R12, 0x2, RZ ;  /* 0x000000020c0c7819 */ /* 0x000fe400000006ff */
[----:B0-----:R-:W-:-:S04]  /*0330*/  MOV R5, UR4 ;  /* 0x0000000400057c02 */ /* 0x001fc80008000f00 */
[----:B------:R-:W-:-:S13]  /*0340*/  ISETP.GE.AND P0, PT, R12, R5, PT ;  /* 0x000000050c00720c */ /* 0x000fda0003f06270 */
[----:B------:R-:W-:Y:S05]  /*0350*/  @P0 EXIT ;  /* 0x000000000000094d */ /* 0x000fea0003800000 */
[----:B------:R-:W0:Y:S01]  /*0360*/  LDC.64 R2, c[0x0][0x248] ;  /* 0x00009200ff027b82 */ /* 0x000e220000000a00 */
[----:B------:R-:W-:-:S07]  /*0370*/  SHF.L.U32 R15, R11, 0x7, RZ ;  /* 0x000000070b0f7819 */ /* 0x000fce00000006ff */
[----:B------:R-:W1:Y:S01]  /*0380*/  LDC.U8 R0, c[0x0][0x270] ;  /* 0x00009c00ff007b82 */ /* 0x000e620000000000 */
[----:B0-----:R-:W-:-:S05]  /*0390*/  IMAD.WIDE R14, R15, 0x2, R2 ;  /* 0x000000020f0e7825 */ /* 0x001fca00078e0202 */
[----:B------:R0:W5:Y:S01]  /*03a0*/  LDG.E.U16.CONSTANT R10, desc[UR6][R14.64+0x2] ;  /* 0x000002060e0a7981 */ /* 0x000162000c1e9500 */
[----:B-1----:R-:W-:-:S04]  /*03b0*/  PRMT R0, R0, 0x8880, RZ ;  /* 0x0000888000007816 */ /* 0x002fc800000000ff */
[----:B------:R-:W-:-:S04]  /*03c0*/  ISETP.NE.AND P0, PT, R0, RZ, PT ;  /* 0x000000ff0000720c */ /* 0x000fc80003f05270 */
[----:B------:R-:W-:-:S04]  /*03d0*/  ISETP.NE.OR P0, PT, R11, RZ, !P0 ;  /* 0x000000ff0b00720c */ /* 0x000fc80004705670 */
[----:B------:R-:W-:Y:S02]  /*03e0*/  ISETP.LE.OR P2, PT, R13, UR8, P0 ;  /* 0x000000080d007c0c */ /* 0x000fe40008743670 */
[----:B------:R-:W-:-:S11]  /*03f0*/  ISETP.GE.AND P0, PT, R43, R22, PT ;  /* 0x000000162b00720c */ /* 0x000fd60003f06270 */
[----:B------:R-:W1:Y:S01]  /*0400*/  @!P2 LDC.64 R6, c[0x0][0x230] ;  /* 0x00008c00ff06ab82 */ /* 0x000e620000000a00 */
[----:B------:R-:W-:-:S04]  /*0410*/  @!P2 IMAD R9, R5, UR8, R12 ;  /* 0x000000080509ac24 */ /* 0x000fc8000f8e020c */
[----:B-1----:R-:W-:-:S05]  /*0420*/  @!P2 IMAD.WIDE R6, R9, 0x2, R6 ;  /* 0x000000020906a825 */ /* 0x002fca00078e0206 */
[----:B------:R0:W-:Y:S01]  /*0430*/  @!P2 STG.E.64 desc[UR6][R6.64], RZ ;  /* 0x000000ff0600a986 */ /* 0x0001e2000c101b06 */
[----:B------:R-:W-:Y:S06]  /*0440*/  BAR.SYNC.DEFER_BLOCKING 0x0 ;  /* 0x0000000000007b1d */ /* 0x000fec0000010000 */
[----:B------:R-:W-:Y:S05]  /*0450*/  @P0 BRA `(.L_x_3333) ;  /* 0x0000000000d00947 */ /* 0x000fea0003800000 */
[----:B------:R1:W5:Y:S01]  /*0460*/  LDG.E.U16.CONSTANT R0, desc[UR6][R14.64] ;  /* 0x000000060e007981 */ /* 0x000362000c1e9500 */
[----:B0-----:R-:W0:Y:S01]  /*0470*/  LDC.64 R6, c[0x0][0x220] ;  /* 0x00008800ff067b82 */ /* 0x001e220000000a00 */
[----:B------:R-:W-:Y:S01]  /*0480*/  SHF.R.S32.HI R11, RZ, 0x1f, R12 ;  /* 0x0000001fff0b7819 */ /* 0x000fe2000001140c */
[----:B------:R-:W-:Y:S01]  /*0490*/  HFMA2.MMA R13, -RZ, RZ, 0, 0 ;  /* 0x00000000ff0d7435 */ /* 0x000fe200000001ff */
[----:B------:R-:W-:Y:S02]  /*04a0*/  SHF.L.U32 R4, R12, 0x2, RZ ;  /* 0x000000020c047819 */ /* 0x000fe400000006ff */
[----:B------:R-:W-:Y:S02]  /*04b0*/  LEA.HI R11, R11, R12, RZ, 0x3 ;  /* 0x0000000c0b0b7211 */ /* 0x000fe400078f18ff */
[----:B------:R-:W-:Y:S01]  /*04c0*/  MOV R21, R43 ;  /* 0x0000002b00157202 */ /* 0x000fe20000000f00 */
[----:B------:R-:W2:Y:S01]  /*04d0*/  LDC.64 R8, c[0x0][0x228] ;  /* 0x00008a00ff087b82 */ /* 0x000ea20000000a00 */
[----:B------:R-:W-:-:S02]  /*04e0*/  LOP3.LUT R4, R4, 0x10, RZ, 0xc0, !PT ;  /* 0x0000001004047812 */ /* 0x000fc400078ec0ff */
[----:B-1----:R-:W-:-:S07]  /*04f0*/  SHF.R.S32.HI R11, RZ, 0x3, R11 ;  /* 0x00000003ff0b7819 */ /* 0x002fce000001140b */
.L_x_3334:
[----:B-1---5:R-:W-:-:S05]  /*0500*/  IADD3 R16, R0, R13, RZ ;  /* 0x0000000d00107210 */ /* 0x022fca0007ffe0ff */
[----:B------:R-:W-:-:S05]  /*0510*/  IMAD R14, R16, R5, RZ ;  /* 0x00000005100e7224 */ /* 0x000fca00078e02ff */
[----:B------:R-:W-:-:S04]  /*0520*/  SHF.R.S32.HI R15, RZ, 0x1f, R14 ;  /* 0x0000001fff0f7819 */ /* 0x000fc8000001140e */
[----:B------:R-:W-:-:S04]  /*0530*/  LEA.HI R14, R15, R14, RZ, 0x3 ;  /* 0x0000000e0f0e7211 */ /* 0x000fc800078f18ff */
[----:B------:R-:W-:-:S05]  /*0540*/  LEA.HI.SX32 R15, R14, R11, 0x1d ;  /* 0x0000000b0e0f7211 */ /* 0x000fca00078feaff */
[----:B0-----:R-:W-:-:S06]  /*0550*/  IMAD.WIDE R14, R15, 0x4, R6 ;  /* 0x000000040f0e7825 */ /* 0x001fcc00078e0206 */
        /* <DEDUP_REMOVED lines=36> */
.L_x_3333:
[----:B0-----:R0:W5:Y:S01]  /*07a0*/  LDL.64 R6, [R1] ;  /* 0x0000000001067983 */ /* 0x0011620000100a00 */
[----:B------:R-:W2:Y:S01]  /*07b0*/  LDC R3, c[0x0][0x25c] ;  /* 0x00009700ff037b82 */ /* 0x000ea20000000800 */
[----:B------:R-:W-:Y:S01]  /*07c0*/  ULDC UR4, c[0x0][0x258] ;  /* 0x0000960000047ab9 */ /* 0x000fe20000000800 */
[----:B------:R-:W-:Y:S01]  /*07d0*/  HFMA2.MMA R0, -RZ, RZ, 0, 0 ;  /* 0x00000000ff007435 */ /* 0x000fe200000001ff */
[----:B------:R-:W-:Y:S02]  /*07e0*/  ISETP.GT.AND P2, PT, R43, UR4, PT ;  /* 0x000000042b007c0c */ /* 0x000fe4000bf44270 */
[----:B------:R-:W-:-:S03]  /*07f0*/  MOV R2, RZ ;  /* 0x000000ff00027202 */ /* 0x000fc60000000f00 */
[----:B------:R-:W3:Y:S01]  /*0800*/  LDC R4, c[0x0][0x264] ;  /* 0x00009900ff047b82 */ /* 0x000ee20000000800 */
[----:B--2---:R-:W-:-:S07]  /*0810*/  ISETP.GT.AND P3, PT, R43, R3, PT ;  /* 0x000000032b00720c */ /* 0x004fce0003f64270 */
        /* <DEDUP_REMOVED lines=8> */
.L_x_3335:
        /* <DEDUP_REMOVED lines=8> */
.L_x_3336:
[----:B------:R-:W-:Y:S01]  /*0920*/  ULDC UR5, c[0x0][0x260] ;  /* 0x0000980000057ab9 */ /* 0x000fe20000000800 */
[----:B------:R-:W-:Y:S01]  /*0930*/  HFMA2.MMA R3, -RZ, RZ, 0, 0 ;  /* 0x00000000ff037435 */ /* 0x000fe200000001ff */
[C---:B------:R-:W-:Y:S02]  /*0940*/  ISETP.GT.AND P2, PT, R43.reuse, UR5, PT ;  /* 0x000000052b007c0c */ /* 0x040fe4000bf44270 */
[----:B---3--:R-:W-:Y:S02]  /*0950*/  ISETP.GT.AND P3, PT, R43, R4, PT ;  /* 0x000000042b00720c */ /* 0x008fe40003f64270 */
        /* <DEDUP_REMOVED lines=9> */
.L_x_3337:
        /* <DEDUP_REMOVED lines=8> */
.L_x_3338:
        /* <DEDUP_REMOVED lines=11> */
.L_x_3339:
[C---:B------:R-:W-:Y:S01]  /*0b20*/  VIMNMX R11, R43.reuse, UR4, PT ;  /* 0x000000042b0b7c48 */ /* 0x040fe2000bfe0100 */
[----:B------:R-:W0:Y:S01]  /*0b30*/  S2UR UR5, SR_CgaCtaId ;  /* 0x00000000000579c3 */ /* 0x000e220000008800 */
[----:B------:R-:W-:Y:S01]  /*0b40*/  ISETP.GE.OR P0, PT, R43, R4, P0 ;  /* 0x000000042b00720c */ /* 0x000fe20000706670 */
[----:B------:R-:W-:Y:S01]  /*0b50*/  ULDC.64 UR8, c[0x0][0x218] ;  /* 0x0000860000087ab9 */ /* 0x000fe20000000a00 */
[----:B-1----:R-:W-:Y:S01]  /*0b60*/  SHF.R.S32.HI R14, RZ, 0x1f, R11 ;  /* 0x0000001fff0e7819 */ /* 0x002fe2000001140b */
        /* <DEDUP_REMOVED lines=20> */
[----:B------:R-:W-:Y:S01]  /*0cb0*/  SHF.R.S32.HI R0, RZ, 0x1f, R5 ;  /* 0x0000001fff007819 */ /* 0x000fe20000011405 */
[----:B------:R-:W-:Y:S01]  /*0cc0*/  ULDC UR5, c[0x0][0x264] ;  /* 0x0000990000057ab9 */ /* 0x000fe20000000800 */
[----:B------:R-:W-:Y:S02]  /*0cd0*/  MOV R26, RZ ;  /* 0x000000ff001a7202 */ /* 0x000fe40000000f00 */
[----:B------:R-:W-:Y:S02]  /*0ce0*/  PRMT R24, RZ, 0x5410, RZ ;  /* 0x00005410ff187816 */ /* 0x000fe400000000ff */
[----:B------:R-:W-:Y:S02]  /*0cf0*/  PRMT R25, RZ, 0x5410, RZ ;  /* 0x00005410ff197816 */ /* 0x000fe400000000ff */
[----:B------:R-:W-:-:S07]  /*0d00*/  SHF.L.U64.HI R11, R5, 0x4, R0 ;  /* 0x00000004050b7819 */ /* 0x000fce0000010200 */
.L_x_3345:
        /* <DEDUP_REMOVED lines=15> */
[----:B------:R-:W-:Y:S06]  /*0e00*/  @P1 BRA `(.L_x_3341) ;  /* 0x00000024001c1947 */ /* 0x000fec0003800000 */
[----:B------:R-:W0:Y:S01]  /*0e10*/  LDC R5, c[0x0][0x23c] ;  /* 0x00008f00ff057b82 */ /* 0x000e220000000800 */
[----:B------:R-:W-:Y:S01]  /*0e20*/  PRMT R0, R57, 0x9910, RZ ;  /* 0x0000991039007816 */ /* 0x000fe200000000ff */
[----:B------:R-:W-:-:S03]  /*0e30*/  HFMA2.MMA R10, -RZ, RZ, 0, 0.0625 ;  /* 0x00002c00ff0a7435 */ /* 0x000fc600000001ff */
        /* <DEDUP_REMOVED lines=23> */
[----:B------:R-:W-:Y:S02]  /*0fb0*/  HADD2 R38, R4, -1032, -1032 ;  /* 0xe408e40804267430 */ /* 0x000fe40000000000 */
[----:B------:R-:W-:-:S02]  /*0fc0*/  HADD2.F32 R0, -RZ, R31.H0_H0 ;  /* 0x2000001fff007230 */ /* 0x000fc40000004100 */
[----:B------:R-:W-:Y:S02]  /*0fd0*/  HADD2 R40, R12, -1032, -1032 ;  /* 0xe408e4080c287430 */ /* 0x000fe40000000000 */
[----:B------:R-:W-:Y:S01]  /*0fe0*/  HADD2.F32 R36, -RZ, R37.H0_H0 ;  /* 0x20000025ff247230 */ /* 0x000fe20000004100 */
[----:B------:R-:W-:Y:S01]  /*0ff0*/  SHF.R.U32.HI R18, RZ, 0x8, R13 ;  /* 0x00000008ff127819 */ /* 0x000fe2000001160d */
[----:B------:R-:W-:Y:S02]  /*1000*/  HADD2.F32 R2, -RZ, R38.H0_H0 ;  /* 0x20000026ff027230 */ /* 0x000fe40000004100 */
[----:B------:R-:W-:Y:S01]  /*1010*/  FFMA.FTZ R0, R0, R3, RZ ;  /* 0x0000000300007223 */ /* 0x000fe200000100ff */
[----:B------:R-:W-:Y:S01]  /*1020*/  HADD2.F32 R4, -RZ, R40.H0_H0 ;  /* 0x20000028ff047230 */ /* 0x000fe20000004100 */
[----:B------:R-:W-:Y:S01]  /*1030*/  LOP3.LUT R29, R14, 0xf000f0, RZ, 0xc0, !PT ;  /* 0x00f000f00e1d7812 */ /* 0x000fe200078ec0ff */
[----:B------:R-:W-:Y:S02]  /*1040*/  HADD2.F32 R31, -RZ, R31.H1_H1 ;  /* 0x3000001fff1f7230 */ /* 0x000fe40000004100 */
[C---:B------:R-:W-:Y:S01]  /*1050*/  FFMA.FTZ R35, R3.reuse, R36, RZ ;  /* 0x0000002403237223 */ /* 0x040fe200000100ff */
[C---:B------:R-:W-:Y:S01]  /*1060*/  FFMA.FTZ R2, R3.reuse, R2, RZ ;  /* 0x0000000203027223 */ /* 0x040fe200000100ff */
[----:B------:R-:W-:Y:S01]  /*1070*/  FFMA.FTZ R39, R3, R4, RZ ;  /* 0x0000000403277223 */ /* 0x000fe200000100ff */
[----:B------:R-:W0:Y:S01]  /*1080*/  LDS.64 R12, [UR4+0x8] ;  /* 0x00000804ff0c7984 */ /* 0x000e220008000a00 */
[----:B------:R-:W-:Y:S01]  /*1090*/  LOP3.LUT R3, R28, 0x64006400, RZ, 0xfc, !PT ;  /* 0x640064001c037812 */ /* 0x000fe200078efcff */
[----:B------:R-:W-:Y:S01]  /*10a0*/  FFMA.FTZ R0, R31, R32, R0 ;  /* 0x000000201f007223 */ /* 0x000fe20000010000 */
[----:B------:R-:W-:Y:S01]  /*10b0*/  LOP3.LUT R30, R15, 0xf000f0, RZ, 0xc0, !PT ;  /* 0x00f000f00f1e7812 */ /* 0x000fe200078ec0ff */
[----:B------:R-:W-:Y:S01]  /*10c0*/  HADD2.F32 R31, -RZ, R37.H1_H1 ;  /* 0x30000025ff1f7230 */ /* 0x000fe20000004100 */
[----:B------:R-:W-:Y:S01]  /*10d0*/  LOP3.LUT R27, R27, 0x64006400, RZ, 0xfc, !PT ;  /* 0x640064001b1b7812 */ /* 0x000fe200078efcff */
[-C--:B------:R-:W-:Y:S01]  /*10e0*/  HFMA2 R36, R3, R10.reuse.H0_H0, -72, -72 ;  /* 0xd480d48003247431 */ /* 0x080fe2000004000a */
[----:B------:R-:W-:Y:S01]  /*10f0*/  LOP3.LUT R29, R29, 0x64006400, RZ, 0xfc, !PT ;  /* 0x640064001d1d7812 */ /* 0x000fe200078efcff */
[----:B------:R-:W-:Y:S01]  /*1100*/  HADD2.F32 R37, -RZ, R38.H1_H1 ;  /* 0x30000026ff257230 */ /* 0x000fe20000004100 */
[----:B------:R-:W-:Y:S01]  /*1110*/  LOP3.LUT R3, R30, 0x64006400, RZ, 0xfc, !PT ;  /* 0x640064001e037812 */ /* 0x000fe200078efcff */
[----:B------:R-:W-:Y:S01]  /*1120*/  FFMA.FTZ R31, R32, R31, R35 ;  /* 0x0000001f201f7223 */ /* 0x000fe20000010023 */
[-C--:B------:R-:W-:Y:S01]  /*1130*/  HFMA2 R35, R27, R10.reuse.H0_H0, -72, -72 ;  /* 0xd480d4801b237431 */ /* 0x080fe2000004000a */
[----:B------:R-:W-:Y:S01]  /*1140*/  SHF.R.U32.HI R14, RZ, 0x8, R14 ;  /* 0x00000008ff0e7819 */ /* 0x000fe2000001160e */
[----:B------:R-:W-:-:S02]  /*1150*/  HFMA2 R38, R29, R10.H0_H0, -72, -72 ;  /* 0xd480d4801d267431 */ /* 0x000fc4000004000a */
[C---:B------:R-:W-:Y:S01]  /*1160*/  FFMA.FTZ R37, R32.reuse, R37, R2 ;  /* 0x0000002520257223 */ /* 0x040fe20000010002 */
[----:B------:R-:W-:Y:S02]  /*1170*/  HFMA2 R30, R3, R10.H0_H0, -72, -72 ;  /* 0xd480d480031e7431 */ /* 0x000fe4000004000a */
[----:B------:R-:W-:Y:S01]  /*1180*/  HADD2.F32 R29, -RZ, R40.H1_H1 ;  /* 0x30000028ff1d7230 */ /* 0x000fe20000004100 */
[----:B------:R-:W-:Y:S01]  /*1190*/  SHF.R.U32.HI R15, RZ, 0x8, R15 ;  /* 0x00000008ff0f7819 */ /* 0x000fe2000001160f */
[----:B------:R-:W-:Y:S02]  /*11a0*/  HADD2.F32 R27, -RZ, R35.H0_H0 ;  /* 0x20000023ff1b7230 */ /* 0x000fe40000004100 */
[----:B------:R-:W-:Y:S02]  /*11b0*/  HADD2.F32 R2, -RZ, R36.H0_H0 ;  /* 0x20000024ff027230 */ /* 0x000fe40000004100 */
[----:B------:R-:W-:Y:S01]  /*11c0*/  FFMA.FTZ R29, R32, R29, R39 ;  /* 0x0000001d201d7223 */ /* 0x000fe20000010027 */
        /* <DEDUP_REMOVED lines=12> */
[----:B------:R-:W-:Y:S01]  /*1290*/  LOP3.LUT R0, R19, 0xf000f, RZ, 0xc0, !PT ;  /* 0x000f000f13007812 */ /* 0x000fe200078ec0ff */
[C---:B------:R-:W-:Y:S01]  /*12a0*/  FFMA.FTZ R37, R33.reuse, R28, R37 ;  /* 0x0000001c21257223 */ /* 0x040fe20000010025 */
[----:B------:R-:W-:Y:S01]  /*12b0*/  LOP3.LUT R2, R18, 0xf000f, RZ, 0xc0, !PT ;  /* 0x000f000f12027812 */ /* 0x000fe200078ec0ff */
[----:B------:R-:W-:Y:S01]  /*12c0*/  FFMA.FTZ R33, R33, R30, R3 ;  /* 0x0000001e21217223 */ /* 0x000fe20000010003 */
[----:B------:R-:W-:Y:S02]  /*12d0*/  LOP3.LUT R3, R14, 0xf000f, RZ, 0xc0, !PT ;  /* 0x000f000f0e037812 */ /* 0x000fe400078ec0ff */
[----:B------:R-:W-:Y:S01]  /*12e0*/  LOP3.LUT R4, R15, 0xf000f, RZ, 0xc0, !PT ;  /* 0x000f000f0f047812 */ /* 0x000fe200078ec0ff */
[--C-:B0-----:R-:W-:Y:S01]  /*12f0*/  HADD2.F32 R28, -RZ, R12.reuse.H0_H0 ;  /* 0x2000000cff1c7230 */ /* 0x101fe20000004100 */
[----:B------:R-:W-:Y:S01]  /*1300*/  LOP3.LUT R0, R0, 0x64006400, RZ, 0xfc, !PT ;  /* 0x6400640000007812 */ /* 0x000fe200078efcff */
[----:B------:R-:W-:Y:S01]  /*1310*/  HADD2.F32 R29, -RZ, R12.H1_H1 ;  /* 0x3000000cff1d7230 */ /* 0x000fe20000004100 */
[----:B------:R-:W-:Y:S01]  /*1320*/  LOP3.LUT R2, R2, 0x64006400, RZ, 0xfc, !PT ;  /* 0x6400640002027812 */ /* 0x000fe200078efcff */
[----:B------:R-:W-:Y:S01]  /*1330*/  HADD2.F32 R31, -RZ, R13.H1_H1 ;  /* 0x3000000dff1f7230 */ /* 0x000fe20000004100 */
[----:B------:R-:W-:Y:S01]  /*1340*/  LOP3.LUT R3, R3, 0x64006400, RZ, 0xfc, !PT ;  /* 0x6400640003037812 */ /* 0x000fe200078efcff */
[----:B------:R-:W-:Y:S01]  /*1350*/  HADD2 R32, R0, -1032, -1032 ;  /* 0xe408e40800207430 */ /* 0x000fe20000000000 */
[----:B------:R-:W-:Y:S01]  /*1360*/  LOP3.LUT R4, R4, 0x64006400, RZ, 0xfc, !PT ;  /* 0x6400640004047812 */ /* 0x000fe200078efcff */
[----:B------:R-:W-:Y:S01]  /*1370*/  HADD2 R34, R2, -1032, -1032 ;  /* 0xe408e40802227430 */ /* 0x000fe20000000000 */
[----:B------:R-:W-:Y:S01]  /*1380*/  LOP3.LUT R18, R18, 0xf000f0, RZ, 0xc0, !PT ;  /* 0x00f000f012127812 */ /* 0x000fe200078ec0ff */
[----:B------:R-:W-:-:S02]  /*1390*/  HADD2 R36, R3, -1032, -1032 ;  /* 0xe408e40803247430 */ /* 0x000fc40000000000 */
[----:B------:R-:W-:Y:S02]  /*13a0*/  HADD2.F32 R0, -RZ, R32.H0_H0 ;  /* 0x20000020ff007230 */ /* 0x000fe40000004100 */
[----:B------:R-:W-:Y:S02]  /*13b0*/  HADD2 R38, R4, -1032, -1032 ;  /* 0xe408e40804267430 */ /* 0x000fe40000000000 */
[----:B------:R-:W-:Y:S01]  /*13c0*/  HADD2.F32 R3, -RZ, R34.H0_H0 ;  /* 0x20000022ff037230 */ /* 0x000fe20000004100 */
[----:B------:R-:W-:Y:S01]  /*13d0*/  LOP3.LUT R19, R19, 0xf000f0, RZ, 0xc0, !PT ;  /* 0x00f000f013137812 */ /* 0x000fe200078ec0ff */
[----:B------:R-:W-:Y:S02]  /*13e0*/  HADD2.F32 R4, -RZ, R36.H0_H0 ;  /* 0x20000024ff047230 */ /* 0x000fe40000004100 */
[----:B------:R-:W-:Y:S01]  /*13f0*/  FFMA.FTZ R27, R0, R28, R27 ;  /* 0x0000001c001b7223 */ /* 0x000fe2000001001b */
[----:B------:R-:W-:Y:S02]  /*1400*/  HADD2.F32 R30, -RZ, R38.H0_H0 ;  /* 0x20000026ff1e7230 */ /* 0x000fe40000004100 */
[----:B------:R-:W-:Y:S01]  /*1410*/  FFMA.FTZ R12, R28, R3, R35 ;  /* 0x000000031c0c7223 */ /* 0x000fe20000010023 */
[----:B------:R-:W-:Y:S01]  /*1420*/  LOP3.LUT R3, R18, 0x64006400, RZ, 0xfc, !PT ;  /* 0x6400640012037812 */ /* 0x000fe200078efcff */
[----:B------:R-:W-:Y:S01]  /*1430*/  FFMA.FTZ R37, R28, R4, R37 ;  /* 0x000000041c257223 */ /* 0x000fe20000010025 */
[----:B------:R-:W-:Y:S01]  /*1440*/  LOP3.LUT R14, R14, 0xf000f0, RZ, 0xc0, !PT ;  /* 0x00f000f00e0e7812 */ /* 0x000fe200078ec0ff */
[----:B------:R-:W-:Y:S01]  /*1450*/  FFMA.FTZ R30, R28, R30, R33 ;  /* 0x0000001e1c1e7223 */ /* 0x000fe20000010021 */
[----:B------:R-:W-:Y:S01]  /*1460*/  HADD2.F32 R28, -RZ, R36.H1_H1 ;  /* 0x30000024ff1c7230 */ /* 0x000fe20000004100 */
[----:B------:R-:W-:Y:S01]  /*1470*/  LOP3.LUT R19, R19, 0x64006400, RZ, 0xfc, !PT ;  /* 0x6400640013137812 */ /* 0x000fe200078efcff */
[----:B------:R-:W-:Y:S01]  /*1480*/  HADD2.F32 R0, -RZ, R32.H1_H1 ;  /* 0x30000020ff007230 */ /* 0x000fe20000004100 */
[----:B------:R-:W-:Y:S01]  /*1490*/  LOP3.LUT R15, R15, 0xf000f0, RZ, 0xc0, !PT ;  /* 0x00f000f00f0f7812 */ /* 0x000fe200078ec0ff */
[----:B------:R-:W-:-:S02]  /*14a0*/  HADD2.F32 R4, -RZ, R34.H1_H1 ;  /* 0x30000022ff047230 */ /* 0x000fc40000004100 */
[----:B------:R-:W-:Y:S01]  /*14b0*/  FFMA.FTZ R37, R29, R28, R37 ;  /* 0x0000001c1d257223 */ /* 0x000fe20000010025 */
[-C--:B------:R-:W-:Y:S01]  /*14c0*/  HFMA2 R28, R3, R10.reuse.H0_H0, -72, -72 ;  /* 0xd480d480031c7431 */ /* 0x080fe2000004000a */
[----:B------:R-:W-:Y:S01]  /*14d0*/  LOP3.LUT R3, R14, 0x64006400, RZ, 0xfc, !PT ;  /* 0x640064000e037812 */ /* 0x000fe200078efcff */
[-C--:B------:R-:W-:Y:S01]  /*14e0*/  HFMA2 R19, R19, R10.reuse.H0_H0, -72, -72 ;  /* 0xd480d48013137431 */ /* 0x080fe2000004000a */
[----:B------:R-:W-:Y:S01]  /*14f0*/  LOP3.LUT R15, R15, 0x64006400, RZ, 0xfc, !PT ;  /* 0x640064000f0f7812 */ /* 0x000fe200078efcff */
[----:B------:R-:W-:Y:S02]  /*1500*/  HADD2.F32 R2, -RZ, R13.H0_H0 ;  /* 0x2000000dff027230 */ /* 0x000fe40000004100 */
[----:B------:R-:W-:Y:S01]  /*1510*/  FFMA.FTZ R0, R0, R29, R27 ;  /* 0x0000001d00007223 */ /* 0x000fe2000001001b */
[----:B------:R-:W-:Y:S02]  /*1520*/  HFMA2 R14, R3, R10.H0_H0, -72, -72 ;  /* 0xd480d480030e7431 */ /* 0x000fe4000004000a */
[----:B------:R-:W-:Y:S01]  /*1530*/  FFMA.FTZ R27, R29, R4, R12 ;  /* 0x000000041d1b7223 */ /* 0x000fe2000001000c */
[----:B------:R-:W-:-:S02]  /*1540*/  HADD2.F32 R13, -RZ, R19.H0_H0 ;  /* 0x20000013ff0d7230 */ /* 0x000fc40000004100 */
[----:B------:R-:W-:Y:S02]  /*1550*/  HFMA2 R15, R15, R10.H0_H0, -72, -72 ;  /* 0xd480d4800f0f7431 */ /* 0x000fe4000004000a */
[----:B------:R-:W-:Y:S02]  /*1560*/  HADD2.F32 R12, -RZ, R38.H1_H1 ;  /* 0x30000026ff0c7230 */ /* 0x000fe40000004100 */
        /* <DEDUP_REMOVED lines=32> */
.L_x_3342:
[----:B------:R-:W-:Y:S05]  /*1770*/  @!P0 BRA `(.L_x_3343) ;  /* 0x00000008003c8947 */ /* 0x000fea0003800000 */
[----:B------:R-:W2:Y:S04]  /*1780*/  LDG.E.128.CONSTANT R16, desc[UR6][R16.64] ;  /* 0x0000000610107981 */ /* 0x000ea8000c1e9d00 */
[----:B------:R-:W0:Y:S02]  /*1790*/  LDS.64 R30, [UR4+0x10] ;  /* 0x00001004ff1e7984 */ /* 0x000e240008000a00 */
[--C-:B0-----:R-:W-:Y:S02]  /*17a0*/  HADD2.F32 R3, -RZ, R30.reuse.H0_H0 ;  /* 0x2000001eff037230 */ /* 0x101fe40000004100 */
[----:B------:R-:W-:Y:S02]  /*17b0*/  HADD2.F32 R30, -RZ, R30.H1_H1 ;  /* 0x3000001eff1e7230 */ /* 0x000fe40000004100 */
[----:B------:R-:W-:-:S02]  /*17c0*/  HADD2.F32 R32, -RZ, R31.H0_H0 ;  /* 0x2000001fff207230 */ /* 0x000fc40000004100 */
[----:B------:R-:W-:Y:S01]  /*17d0*/  HADD2.F32 R31, -RZ, R31.H1_H1 ;  /* 0x3000001fff1f7230 */ /* 0x000fe20000004100 */
[----:B--2---:R-:W-:Y:S02]  /*17e0*/  LOP3.LUT R0, R16, 0xf000f, RZ, 0xc0, !PT ;  /* 0x000f000f10007812 */ /* 0x004fe400078ec0ff */
        /* <DEDUP_REMOVED lines=10> */
[----:B------:R-:W-:Y:S01]  /*1890*/  SHF.R.U32.HI R14, RZ, 0x8, R17 ;  /* 0x00000008ff0e7819 */ /* 0x000fe20000011611 */
[----:B------:R-:W-:Y:S02]  /*18a0*/  HADD2 R17, R0, -1032, -1032 ;  /* 0xe408e40800117430 */ /* 0x000fe40000000000 */
[----:B------:R-:W-:Y:S02]  /*18b0*/  HADD2.F32 R34, -RZ, R35.H0_H0 ;  /* 0x20000023ff227230 */ /* 0x000fe40000004100 */
[----:B------:R-:W-:-:S02]  /*18c0*/  HADD2 R38, R12, -1032, -1032 ;  /* 0xe408e4080c267430 */ /* 0x000fc40000000000 */
[----:B------:R-:W-:Y:S01]  /*18d0*/  HADD2.F32 R2, -RZ, R36.H0_H0 ;  /* 0x20000024ff027230 */ /* 0x000fe20000004100 */
[----:B------:R-:W0:Y:S01]  /*18e0*/  LDS.64 R12, [UR4+0x18] ;  /* 0x00001804ff0c7984 */ /* 0x000e220008000a00 */
[--C-:B------:R-:W-:Y:S01]  /*18f0*/  HADD2.F32 R0, -RZ, R17.reuse.H0_H0 ;  /* 0x20000011ff007230 */ /* 0x100fe20000004100 */
[----:B------:R-:W-:Y:S01]  /*1900*/  LOP3.LUT R27, R16, 0xf000f0, RZ, 0xc0, !PT ;  /* 0x00f000f0101b7812 */ /* 0x000fe200078ec0ff */
[----:B------:R-:W-:Y:S01]  /*1910*/  HADD2.F32 R4, -RZ, R38.H0_H0 ;  /* 0x20000026ff047230 */ /* 0x000fe20000004100 */
[----:B------:R-:W-:Y:S01]  /*1920*/  LOP3.LUT R29, R18, 0xf000f0, RZ, 0xc0, !PT ;  /* 0x00f000f0121d7812 */ /* 0x000fe200078ec0ff */
[----:B------:R-:W-:Y:S02]  /*1930*/  HADD2.F32 R17, -RZ, R17.H1_H1 ;  /* 0x30000011ff117230 */ /* 0x000fe40000004100 */
[----:B------:R-:W-:Y:S01]  /*1940*/  FFMA.FTZ R0, R0, R3, RZ ;  /* 0x0000000300007223 */ /* 0x000fe200000100ff */
[C---:B------:R-:W-:Y:S01]  /*1950*/  FFMA.FTZ R33, R3.reuse, R34, RZ ;  /* 0x0000002203217223 */ /* 0x040fe200000100ff */
[C---:B------:R-:W-:Y:S01]  /*1960*/  FFMA.FTZ R2, R3.reuse, R2, RZ ;  /* 0x0000000203027223 */ /* 0x040fe200000100ff */
[----:B------:R-:W-:Y:S01]  /*1970*/  FFMA.FTZ R37, R3, R4, RZ ;  /* 0x0000000403257223 */ /* 0x000fe200000100ff */
[----:B------:R-:W-:Y:S01]  /*1980*/  LOP3.LUT R3, R28, 0x64006400, RZ, 0xfc, !PT ;  /* 0x640064001c037812 */ /* 0x000fe200078efcff */
[----:B------:R-:W-:Y:S01]  /*1990*/  FFMA.FTZ R0, R17, R30, R0 ;  /* 0x0000001e11007223 */ /* 0x000fe20000010000 */
[----:B------:R-:W-:Y:S01]  /*19a0*/  SHF.R.U32.HI R15, RZ, 0x8, R16 ;  /* 0x00000008ff0f7819 */ /* 0x000fe20000011610 */
[----:B------:R-:W-:Y:S01]  /*19b0*/  HADD2.F32 R17, -RZ, R35.H1_H1 ;  /* 0x30000023ff117230 */ /* 0x000fe20000004100 */
[----:B------:R-:W-:Y:S01]  /*19c0*/  LOP3.LUT R16, R19, 0xf000f0, RZ, 0xc0, !PT ;  /* 0x00f000f013107812 */ /* 0x000fe200078ec0ff */
[----:B------:R-:W-:Y:S01]  /*19d0*/  HADD2.F32 R35, -RZ, R36.H1_H1 ;  /* 0x30000024ff237230 */ /* 0x000fe20000004100 */
[----:B------:R-:W-:Y:S01]  /*19e0*/  LOP3.LUT R27, R27, 0x64006400, RZ, 0xfc, !PT ;  /* 0x640064001b1b7812 */ /* 0x000fe200078efcff */
[-C--:B------:R-:W-:Y:S01]  /*19f0*/  HFMA2 R34, R3, R10.reuse.H0_H0, -72, -72 ;  /* 0xd480d48003227431 */ /* 0x080fe2000004000a */
[----:B------:R-:W-:Y:S01]  /*1a00*/  LOP3.LUT R29, R29, 0x64006400, RZ, 0xfc, !PT ;  /* 0x640064001d1d7812 */ /* 0x000fe200078efcff */
[----:B------:R-:W-:Y:S01]  /*1a10*/  FFMA.FTZ R33, R30, R17, R33 ;  /* 0x000000111e217223 */ /* 0x000fe20000010021 */
[----:B------:R-:W-:Y:S01]  /*1a20*/  LOP3.LUT R3, R16, 0x64006400, RZ, 0xfc, !PT ;  /* 0x6400640010037812 */ /* 0x000fe200078efcff */
[----:B------:R-:W-:-:S02]  /*1a30*/  HFMA2 R28, R27, R10.H0_H0, -72, -72 ;  /* 0xd480d4801b1c7431 */ /* 0x000fc4000004000a */
[----:B------:R-:W-:Y:S01]  /*1a40*/  FFMA.FTZ R35, R30, R35, R2 ;  /* 0x000000231e237223 */ /* 0x000fe20000010002 */
[-C--:B------:R-:W-:Y:S02]  /*1a50*/  HFMA2 R29, R29, R10.reuse.H0_H0, -72, -72 ;  /* 0xd480d4801d1d7431 */ /* 0x080fe4000004000a */
[----:B------:R-:W-:Y:S02]  /*1a60*/  HADD2.F32 R2, -RZ, R34.H0_H0 ;  /* 0x20000022ff027230 */ /* 0x000fe40000004100 */
[----:B------:R-:W-:Y:S02]  /*1a70*/  HFMA2 R36, R3, R10.H0_H0, -72, -72 ;  /* 0xd480d48003247431 */ /* 0x000fe4000004000a */
[----:B------:R-:W-:Y:S01]  /*1a80*/  HADD2.F32 R27, -RZ, R38.H1_H1 ;  /* 0x30000026ff1b7230 */ /* 0x000fe20000004100 */
[----:B------:R-:W-:Y:S01]  /*1a90*/  SHF.R.U32.HI R18, RZ, 0x8, R18 ;  /* 0x00000008ff127819 */ /* 0x000fe20000011612 */
        /* <DEDUP_REMOVED lines=11> */
[C---:B------:R-:W-:Y:S01]  /*1b50*/  FFMA.FTZ R33, R31.reuse, R2, R4 ;  /* 0x000000021f217223 */ /* 0x040fe20000010004 */
[----:B------:R-:W-:Y:S01]  /*1b60*/  HADD2.F32 R28, -RZ, R36.H1_H1 ;  /* 0x30000024ff1c7230 */ /* 0x000fe20000004100 */
[----:B------:R-:W-:Y:S01]  /*1b70*/  LOP3.LUT R2, R14, 0xf000f, RZ, 0xc0, !PT ;  /* 0x000f000f0e027812 */ /* 0x000fe200078ec0ff */
[----:B------:R-:W-:Y:S01]  /*1b80*/  FFMA.FTZ R17, R0, R31, R17 ;  /* 0x0000001f00117223 */ /* 0x000fe20000010011 */
[----:B------:R-:W-:Y:S01]  /*1b90*/  FFMA.FTZ R35, R31, R16, R35 ;  /* 0x000000101f237223 */ /* 0x000fe20000010023 */
[----:B------:R-:W-:Y:S01]  /*1ba0*/  LOP3.LUT R0, R15, 0xf000f, RZ, 0xc0, !PT ;  /* 0x000f000f0f007812 */ /* 0x000fe200078ec0ff */
[----:B------:R-:W-:Y:S01]  /*1bb0*/  FFMA.FTZ R31, R31, R28, R3 ;  /* 0x0000001c1f1f7223 */ /* 0x000fe20000010003 */
[----:B------:R-:W-:Y:S01]  /*1bc0*/  LOP3.LUT R3, R18, 0xf000f, RZ, 0xc0, !PT ;  /* 0x000f000f12037812 */ /* 0x000fe200078ec0ff */
[--C-:B0-----:R-:W-:Y:S01]  /*1bd0*/  HADD2.F32 R16, -RZ, R12.reuse.H0_H0 ;  /* 0x2000000cff107230 */ /* 0x101fe20000004100 */
[----:B------:R-:W-:Y:S01]  /*1be0*/  LOP3.LUT R2, R2, 0x64006400, RZ, 0xfc, !PT ;  /* 0x6400640002027812 */ /* 0x000fe200078efcff */
[----:B------:R-:W-:Y:S01]  /*1bf0*/  HADD2.F32 R27, -RZ, R12.H1_H1 ;  /* 0x3000000cff1b7230 */ /* 0x000fe20000004100 */
[----:B------:R-:W-:Y:S01]  /*1c00*/  SHF.R.U32.HI R19, RZ, 0x8, R19 ;  /* 0x00000008ff137819 */ /* 0x000fe20000011613 */
[--C-:B------:R-:W-:Y:S01]  /*1c10*/  HADD2.F32 R29, -RZ, R13.reuse.H1_H1 ;  /* 0x3000000dff1d7230 */ /* 0x100fe20000004100 */
[----:B------:R-:W-:Y:S01]  /*1c20*/  LOP3.LUT R3, R3, 0x64006400, RZ, 0xfc, !PT ;  /* 0x6400640003037812 */ /* 0x000fe200078efcff */
[----:B------:R-:W-:Y:S01]  /*1c30*/  HADD2 R32, R2, -1032, -1032 ;  /* 0xe408e40802207430 */ /* 0x000fe20000000000 */
[----:B------:R-:W-:Y:S01]  /*1c40*/  LOP3.LUT R0, R0, 0x64006400, RZ, 0xfc, !PT ;  /* 0x6400640000007812 */ /* 0x000fe200078efcff */
[----:B------:R-:W-:Y:S01]  /*1c50*/  HADD2.F32 R2, -RZ, R13.H0_H0 ;  /* 0x2000000dff027230 */ /* 0x000fe20000004100 */
[----:B------:R-:W-:Y:S01]  /*1c60*/  LOP3.LUT R4, R19, 0xf000f, RZ, 0xc0, !PT ;  /* 0x000f000f13047812 */ /* 0x000fe200078ec0ff */
[----:B------:R-:W-:-:S02]  /*1c70*/  HADD2 R34, R3, -1032, -1032 ;  /* 0xe408e40803227430 */ /* 0x000fc40000000000 */
[----:B------:R-:W-:Y:S02]  /*1c80*/  HADD2.F32 R3, -RZ, R32.H0_H0 ;  /* 0x20000020ff037230 */ /* 0x000fe40000004100 */
[----:B------:R-:W-:Y:S01]  /*1c90*/  HADD2 R30, R0, -1032, -1032 ;  /* 0xe408e408001e7430 */ /* 0x000fe20000000000 */
[----:B------:R-:W-:Y:S02]  /*1ca0*/  LOP3.LUT R4, R4, 0x64006400, RZ, 0xfc, !PT ;  /* 0x6400640004047812 */ /* 0x000fe400078efcff */
[----:B------:R-:W-:Y:S01]  /*1cb0*/  LOP3.LUT R14, R14, 0xf000f0, RZ, 0xc0, !PT ;  /* 0x00f000f00e0e7812 */ /* 0x000fe200078ec0ff */
[----:B------:R-:W-:Y:S01]  /*1cc0*/  FFMA.FTZ R12, R16, R3, R33 ;  /* 0x00000003100c7223 */ /* 0x000fe20000010021 */
[----:B------:R-:W-:Y:S01]  /*1cd0*/  LOP3.LUT R15, R15, 0xf000f0, RZ, 0xc0, !PT ;  /* 0x00f000f00f0f7812 */ /* 0x000fe200078ec0ff */
[----:B------:R-:W-:Y:S02]  /*1ce0*/  HADD2 R36, R4, -1032, -1032 ;  /* 0xe408e40804247430 */ /* 0x000fe40000000000 */
[----:B------:R-:W-:Y:S01]  /*1cf0*/  HADD2.F32 R0, -RZ, R30.H0_H0 ;  /* 0x2000001eff007230 */ /* 0x000fe20000004100 */
[----:B------:R-:W-:Y:S01]  /*1d00*/  LOP3.LUT R3, R14, 0x64006400, RZ, 0xfc, !PT ;  /* 0x640064000e037812 */ /* 0x000fe200078efcff */
[----:B------:R-:W-:Y:S01]  /*1d10*/  HADD2.F32 R4, -RZ, R34.H0_H0 ;  /* 0x20000022ff047230 */ /* 0x000fe20000004100 */
[----:B------:R-:W-:Y:S01]  /*1d20*/  LOP3.LUT R15, R15, 0x64006400, RZ, 0xfc, !PT ;  /* 0x640064000f0f7812 */ /* 0x000fe200078efcff */
[----:B------:R-:W-:Y:S01]  /*1d30*/  HADD2.F32 R28, -RZ, R36.H0_H0 ;  /* 0x20000024ff1c7230 */ /* 0x000fe20000004100 */
[----:B------:R-:W-:Y:S01]  /*1d40*/  LOP3.LUT R18, R18, 0xf000f0, RZ, 0xc0, !PT ;  /* 0x00f000f012127812 */ /* 0x000fe200078ec0ff */
[----:B------:R-:W-:Y:S01]  /*1d50*/  FFMA.FTZ R17, R0, R16, R17 ;  /* 0x0000001000117223 */ /* 0x000fe20000010011 */
[----:B------:R-:W-:Y:S01]  /*1d60*/  LOP3.LUT R19, R19, 0xf000f0, RZ, 0xc0, !PT ;  /* 0x00f000f013137812 */ /* 0x000fe200078ec0ff */
[----:B------:R-:W-:Y:S01]  /*1d70*/  FFMA.FTZ R35, R16, R4, R35 ;  /* 0x0000000410237223 */ /* 0x000fe20000010023 */
[----:B------:R-:W-:-:S02]  /*1d80*/  HADD2.F32 R0, -RZ, R30.H1_H1 ;  /* 0x3000001eff007230 */ /* 0x000fc40000004100 */
[-C--:B------:R-:W-:Y:S02]  /*1d90*/  HFMA2 R14, R3, R10.reuse.H0_H0, -72, -72 ;  /* 0xd480d480030e7431 */ /* 0x080fe4000004000a */
[----:B------:R-:W-:Y:S02]  /*1da0*/  HADD2.F32 R4, -RZ, R32.H1_H1 ;  /* 0x30000020ff047230 */ /* 0x000fe40000004100 */
[----:B------:R-:W-:Y:S01]  /*1db0*/  HFMA2 R15, R15, R10.H0_H0, -72, -72 ;  /* 0xd480d4800f0f7431 */ /* 0x000fe2000004000a */
[----:B------:R-:W-:Y:S01]  /*1dc0*/  LOP3.LUT R3, R18, 0x64006400, RZ, 0xfc, !PT ;  /* 0x6400640012037812 */ /* 0x000fe200078efcff */
[----:B------:R-:W-:Y:S01]  /*1dd0*/  FFMA.FTZ R28, R16, R28, R31 ;  /* 0x0000001c101c7223 */ /* 0x000fe2000001001f */
[----:B------:R-:W-:Y:S01]  /*1de0*/  LOP3.LUT R19, R19, 0x64006400, RZ, 0xfc, !PT ;  /* 0x6400640013137812 */ /* 0x000fe200078efcff */
[----:B------:R-:W-:Y:S02]  /*1df0*/  HADD2.F32 R16, -RZ, R34.H1_H1 ;  /* 0x30000022ff107230 */ /* 0x000fe40000004100 */
[----:B------:R-:W-:Y:S01]  /*1e00*/  FFMA.FTZ R0, R0, R27, R17 ;  /* 0x0000001b00007223 */ /* 0x000fe20000010011 */
[----:B------:R-:W-:Y:S01]  /*1e10*/  FFMA.FTZ R17, R27, R4, R12 ;  /* 0x000000041b117223 */ /* 0x000fe2000001000c */
[----:B------:R-:W-:-:S02]  /*1e20*/  HADD2.F32 R13, -RZ, R15.H0_H0 ;  /* 0x2000000fff0d7230 */ /* 0x000fc40000004100 */
[-C--:B------:R-:W-:Y:S02]  /*1e30*/  HFMA2 R18, R3, R10.reuse.H0_H0, -72, -72 ;  /* 0xd480d48003127431 */ /* 0x080fe4000004000a */
[----:B------:R-:W-:Y:S02]  /*1e40*/  HADD2.F32 R12, -RZ, R36.H1_H1 ;  /* 0x30000024ff0c7230 */ /* 0x000fe40000004100 */
[----:B------:R-:W-:Y:S02]  /*1e50*/  HFMA2 R19, R19, R10.H0_H0, -72, -72 ;  /* 0xd480d48013137431 */ /* 0x000fe4000004000a */
[----:B------:R-:W-:Y:S02]  /*1e60*/  HADD2.F32 R4, -RZ, R14.H0_H0 ;  /* 0x2000000eff047230 */ /* 0x000fe40000004100 */
[----:B------:R-:W-:Y:S01]  /*1e70*/  FFMA.FTZ R35, R27, R16, R35 ;  /* 0x000000101b237223 */ /* 0x000fe20000010023 */
        /* <DEDUP_REMOVED lines=31> */
.L_x_3343:
        /* <DEDUP_REMOVED lines=12> */
[----:B------:R-:W-:Y:S01]  /*2130*/  LOP3.LUT R4, R14, 0xf000f, RZ, 0xc0, !PT ;  /* 0x000f000f0e047812 */ /* 0x000fe200078ec0ff */
[----:B------:R-:W-:Y:S01]  /*2140*/  HADD2 R29, R0, -1032, -1032 ;  /* 0xe408e408001d7430 */ /* 0x000fe20000000000 */
[----:B------:R-:W-:-:S02]  /*2150*/  LOP3.LUT R12, R15, 0xf000f, RZ, 0xc0, !PT ;  /* 0x000f000f0f0c7812 */ /* 0x000fc400078ec0ff */
[----:B------:R-:W-:Y:S02]  /*2160*/  LOP3.LUT R2, R2, 0x64006400, RZ, 0xfc, !PT ;  /* 0x6400640002027812 */ /* 0x000fe400078efcff */
[----:B------:R-:W-:Y:S01]  /*2170*/  LOP3.LUT R4, R4, 0x64006400, RZ, 0xfc, !PT ;  /* 0x6400640004047812 */ /* 0x000fe200078efcff */
[--C-:B------:R-:W-:Y:S01]  /*2180*/  HADD2.F32 R0, -RZ, R29.reuse.H0_H0 ;  /* 0x2000001dff007230 */ /* 0x100fe20000004100 */
[----:B------:R-:W-:Y:S01]  /*2190*/  LOP3.LUT R12, R12, 0x64006400, RZ, 0xfc, !PT ;  /* 0x640064000c0c7812 */ /* 0x000fe200078efcff */
[----:B------:R-:W-:Y:S02]  /*21a0*/  HADD2 R35, R2, -1032, -1032 ;  /* 0xe408e40802237430 */ /* 0x000fe40000000000 */
[----:B------:R-:W-:Y:S02]  /*21b0*/  HADD2.F32 R29, -RZ, R29.H1_H1 ;  /* 0x3000001dff1d7230 */ /* 0x000fe40000004100 */
[----:B------:R-:W-:Y:S02]  /*21c0*/  HADD2 R36, R4, -1032, -1032 ;  /* 0xe408e40804247430 */ /* 0x000fe40000000000 */
[----:B------:R-:W-:Y:S01]  /*21d0*/  FFMA.FTZ R0, R0, R3, RZ ;  /* 0x0000000300007223 */ /* 0x000fe200000100ff */
[----:B------:R-:W-:-:S02]  /*21e0*/  HADD2 R38, R12, -1032, -1032 ;  /* 0xe408e4080c267430 */ /* 0x000fc40000000000 */
[--C-:B------:R-:W-:Y:S01]  /*21f0*/  HADD2.F32 R34, -RZ, R35.reuse.H0_H0 ;  /* 0x20000023ff227230 */ /* 0x100fe20000004100 */
[----:B------:R-:W-:Y:S01]  /*2200*/  LOP3.LUT R19, R13, 0xf000f0, RZ, 0xc0, !PT ;  /* 0x00f000f00d137812 */ /* 0x000fe200078ec0ff */
[----:B------:R-:W-:Y:S02]  /*2210*/  HADD2.F32 R2, -RZ, R36.H0_H0 ;  /* 0x20000024ff027230 */ /* 0x000fe40000004100 */
[----:B------:R-:W-:Y:S01]  /*2220*/  FFMA.FTZ R0, R29, R30, R0 ;  /* 0x0000001e1d007223 */ /* 0x000fe20000010000 */
[----:B------:R-:W-:Y:S01]  /*2230*/  HADD2.F32 R4, -RZ, R38.H0_H0 ;  /* 0x20000026ff047230 */ /* 0x000fe20000004100 */
[----:B------:R-:W-:Y:S01]  /*2240*/  SHF.R.U32.HI R16, RZ, 0x8, R13 ;  /* 0x00000008ff107819 */ /* 0x000fe2000001160d */
[C---:B------:R-:W-:Y:S01]  /*2250*/  FFMA.FTZ R33, R3.reuse, R34, RZ ;  /* 0x0000002203217223 */ /* 0x040fe200000100ff */
[----:B------:R-:W-:Y:S01]  /*2260*/  LOP3.LUT R27, R14, 0xf000f0, RZ, 0xc0, !PT ;  /* 0x00f000f00e1b7812 */ /* 0x000fe200078ec0ff */
[C---:B------:R-:W-:Y:S01]  /*2270*/  FFMA.FTZ R2, R3.reuse, R2, RZ ;  /* 0x0000000203027223 */ /* 0x040fe200000100ff */
[----:B------:R-:W-:Y:S01]  /*2280*/  FFMA.FTZ R37, R3, R4, RZ ;  /* 0x0000000403257223 */ /* 0x000fe200000100ff */
[----:B------:R-:W-:Y:S01]  /*2290*/  HADD2.F32 R29, -RZ, R35.H1_H1 ;  /* 0x30000023ff1d7230 */ /* 0x000fe20000004100 */
[----:B------:R-:W0:Y:S01]  /*22a0*/  LDS.64 R12, [UR4+0x28] ;  /* 0x00002804ff0c7984 */ /* 0x000e220008000a00 */
[----:B------:R-:W-:Y:S01]  /*22b0*/  LOP3.LUT R3, R18, 0x64006400, RZ, 0xfc, !PT ;  /* 0x6400640012037812 */ /* 0x000fe200078efcff */
[----:B------:R-:W-:Y:S01]  /*22c0*/  HADD2.F32 R35, -RZ, R36.H1_H1 ;  /* 0x30000024ff237230 */ /* 0x000fe20000004100 */
[----:B------:R-:W-:Y:S01]  /*22d0*/  LOP3.LUT R28, R15, 0xf000f0, RZ, 0xc0, !PT ;  /* 0x00f000f00f1c7812 */ /* 0x000fe200078ec0ff */
[C---:B------:R-:W-:Y:S01]  /*22e0*/  FFMA.FTZ R29, R30.reuse, R29, R33 ;  /* 0x0000001d1e1d7223 */ /* 0x040fe20000010021 */
[----:B------:R-:W-:Y:S01]  /*22f0*/  LOP3.LUT R19, R19, 0x64006400, RZ, 0xfc, !PT ;  /* 0x6400640013137812 */ /* 0x000fe200078efcff */
[-C--:B------:R-:W-:Y:S01]  /*2300*/  HFMA2 R33, R3, R10.reuse.H0_H0, -72, -72 ;  /* 0xd480d48003217431 */ /* 0x080fe2000004000a */
[----:B------:R-:W-:Y:S01]  /*2310*/  LOP3.LUT R27, R27, 0x64006400, RZ, 0xfc, !PT ;  /* 0x640064001b1b7812 */ /* 0x000fe200078efcff */
[----:B------:R-:W-:Y:S01]  /*2320*/  FFMA.FTZ R35, R30, R35, R2 ;  /* 0x000000231e237223 */ /* 0x000fe20000010002 */
[----:B------:R-:W-:Y:S01]  /*2330*/  LOP3.LUT R3, R28, 0x64006400, RZ, 0xfc, !PT ;  /* 0x640064001c037812 */ /* 0x000fe200078efcff */
[----:B------:R-:W-:-:S02]  /*2340*/  HFMA2 R34, R19, R10.H0_H0, -72, -72 ;  /* 0xd480d48013227431 */ /* 0x000fc4000004000a */
[----:B------:R-:W-:Y:S02]  /*2350*/  HADD2.F32 R19, -RZ, R33.H0_H0 ;  /* 0x20000021ff137230 */ /* 0x000fe40000004100 */
[-C--:B------:R-:W-:Y:S02]  /*2360*/  HFMA2 R36, R27, R10.reuse.H0_H0, -72, -72 ;  /* 0xd480d4801b247431 */ /* 0x080fe4000004000a */
[----:B------:R-:W-:Y:S02]  /*2370*/  HADD2.F32 R27, -RZ, R38.H1_H1 ;  /* 0x30000026ff1b7230 */ /* 0x000fe40000004100 */
[----:B------:R-:W-:Y:S02]  /*2380*/  HFMA2 R28, R3, R10.H0_H0, -72, -72 ;  /* 0xd480d480031c7431 */ /* 0x000fe4000004000a */
        /* <DEDUP_REMOVED lines=10> */
[----:B------:R-:W-:Y:S01]  /*2430*/  HADD2.F32 R18, -RZ, R36.H1_H1 ;  /* 0x30000024ff127230 */ /* 0x000fe20000004100 */
[----:B------:R-:W-:Y:S01]  /*2440*/  SHF.R.U32.HI R14, RZ, 0x8, R14 ;  /* 0x00000008ff0e7819 */ /* 0x000fe2000001160e */
[----:B------:R-:W-:Y:S01]  /*2450*/  HADD2.F32 R28, -RZ, R28.H1_H1 ;  /* 0x3000001cff1c7230 */ /* 0x000fe20000004100 */
[----:B------:R-:W-:Y:S01]  /*2460*/  SHF.R.U32.HI R15, RZ, 0x8, R15 ;  /* 0x00000008ff0f7819 */ /* 0x000fe2000001160f */
[----:B------:R-:W-:Y:S01]  /*2470*/  FFMA.FTZ R19, R0, R31, R19 ;  /* 0x0000001f00137223 */ /* 0x000fe20000010013 */
[C---:B------:R-:W-:Y:S01]  /*2480*/  FFMA.FTZ R33, R31.reuse, R2, R4 ;  /* 0x000000021f217223 */ /* 0x040fe20000010004 */
[C---:B------:R-:W-:Y:S01]  /*2490*/  FFMA.FTZ R35, R31.reuse, R18, R35 ;  /* 0x000000121f237223 */ /* 0x040fe20000010023 */
[----:B------:R-:W-:Y:S01]  /*24a0*/  FFMA.FTZ R31, R31, R28, R3 ;  /* 0x0000001c1f1f7223 */ /* 0x000fe20000010003 */
[----:B------:R-:W-:-:S02]  /*24b0*/  LOP3.LUT R0, R17, 0xf000f, RZ, 0xc0, !PT ;  /* 0x000f000f11007812 */ /* 0x000fc400078ec0ff */
[----:B------:R-:W-:Y:S02]  /*24c0*/  LOP3.LUT R2, R16, 0xf000f, RZ, 0xc0, !PT ;  /* 0x000f000f10027812 */ /* 0x000fe400078ec0ff */
        /* <DEDUP_REMOVED lines=22> */
[C---:B------:R-:W-:Y:S01]  /*2630*/  FFMA.FTZ R35, R18.reuse, R4, R35 ;  /* 0x0000000412237223 */ /* 0x040fe20000010023 */
        /* <DEDUP_REMOVED lines=14> */
[----:B------:R-:W-:Y:S01]  /*2720*/  FFMA.FTZ R19, R27, R4, R12 ;  /* 0x000000041b137223 */ /* 0x000fe2000001000c */
[----:B------:R-:W-:Y:S02]  /*2730*/  HADD2.F32 R13, -RZ, R17.H0_H0 ;  /* 0x20000011ff0d7230 */ /* 0x000fe40000004100 */
[----:B------:R-:W-:-:S02]  /*2740*/  HFMA2 R14, R3, R10.H0_H0, -72, -72 ;  /* 0xd480d480030e7431 */ /* 0x000fc4000004000a */
[----:B------:R-:W-:Y:S02]  /*2750*/  HADD2.F32 R12, -RZ, R36.H1_H1 ;  /* 0x30000024ff0c7230 */ /* 0x000fe40000004100 */
[----:B------:R-:W-:Y:S02]  /*2760*/  HFMA2 R15, R15, R10.H0_H0, -72, -72 ;  /* 0xd480d4800f0f7431 */ /* 0x000fe4000004000a */
        /* <DEDUP_REMOVED lines=32> */
.L_x_3344:
[----:B------:R-:W-:Y:S05]  /*2970*/  @!P0 BRA `(.L_x_3341) ;  /* 0x0000000800408947 */ /* 0x000fea0003800000 */
[----:B------:R-:W-:Y:S02]  /*2980*/  IMAD.WIDE R14, R5, 0x4, R8 ;  /* 0x00000004050e7825 */ /* 0x000fe400078e0208 */
[----:B------:R-:W0:Y:S04]  /*2990*/  LDS.64 R8, [UR4+0x30] ;  /* 0x00003004ff087984 */ /* 0x000e280008000a00 */
[----:B------:R-:W2:Y:S01]  /*29a0*/  LDG.E.128.CONSTANT R12, desc[UR6][R14.64] ;  /* 0x000000060e0c7981 */ /* 0x000ea2000c1e9d00 */
[--C-:B0-----:R-:W-:Y:S02]  /*29b0*/  HADD2.F32 R3, -RZ, R8.reuse.H0_H0 ;  /* 0x20000008ff037230 */ /* 0x101fe40000004100 */
[----:B------:R-:W-:Y:S02]  /*29c0*/  HADD2.F32 R29, -RZ, R8.H1_H1 ;  /* 0x30000008ff1d7230 */ /* 0x000fe40000004100 */
[----:B------:R-:W-:-:S02]  /*29d0*/  HADD2.F32 R28, -RZ, R9.H0_H0 ;  /* 0x20000009ff1c7230 */ /* 0x000fc40000004100 */
[----:B------:R-:W-:Y:S02]  /*29e0*/  HADD2.F32 R31, -RZ, R9.H1_H1 ;  /* 0x30000009ff1f7230 */ /* 0x000fe40000004100 */
[----:B------:R-:W0:Y:S01]  /*29f0*/  LDS.64 R8, [UR4+0x38] ;  /* 0x00003804ff087984 */ /* 0x000e220008000a00 */
[C---:B--2---:R-:W-:Y:S02]  /*2a00*/  LOP3.LUT R18, R12.reuse, 0xf000f0, RZ, 0xc0, !PT ;  /* 0x00f000f00c127812 */ /* 0x044fe400078ec0ff */
[----:B------:R-:W-:Y:S02]  /*2a10*/  SHF.R.U32.HI R17, RZ, 0x8, R12 ;  /* 0x00000008ff117819 */ /* 0x000fe4000001160c */
[----:B------:R-:W-:Y:S02]  /*2a20*/  LOP3.LUT R0, R12, 0xf000f, RZ, 0xc0, !PT ;  /* 0x000f000f0c007812 */ /* 0x000fe400078ec0ff */
        /* <DEDUP_REMOVED lines=22> */
[----:B------:R-:W-:Y:S01]  /*2b90*/  FFMA.FTZ R30, R3, R30, RZ ;  /* 0x0000001e031e7223 */ /* 0x000fe200000100ff */
[----:B------:R-:W-:Y:S02]  /*2ba0*/  HADD2.F32 R4, -RZ, R38.H0_H0 ;  /* 0x20000026ff047230 */ /* 0x000fe40000004100 */
[----:B------:R-:W-:Y:S01]  /*2bb0*/  FFMA.FTZ R15, R0, R3, RZ ;  /* 0x00000003000f7223 */ /* 0x000fe200000100ff */
[----:B------:R-:W-:-:S02]  /*2bc0*/  HADD2.F32 R32, -RZ, R32.H1_H1 ;  /* 0x30000020ff207230 */ /* 0x000fc40000004100 */
[C---:B------:R-:W-:Y:S01]  /*2bd0*/  FFMA.FTZ R34, R3.reuse, R2, RZ ;  /* 0x0000000203227223 */ /* 0x040fe200000100ff */
[----:B------:R-:W-:Y:S02]  /*2be0*/  HADD2.F32 R0, -RZ, R35.H1_H1 ;  /* 0x30000023ff007230 */ /* 0x000fe40000004100 */
[----:B------:R-:W-:Y:S01]  /*2bf0*/  FFMA.FTZ R36, R3, R4, RZ ;  /* 0x0000000403247223 */ /* 0x000fe200000100ff */
[----:B------:R-:W-:Y:S01]  /*2c00*/  LOP3.LUT R3, R18, 0x64006400, RZ, 0xfc, !PT ;  /* 0x6400640012037812 */ /* 0x000fe200078efcff */
[----:B------:R-:W-:Y:S02]  /*2c10*/  HADD2.F32 R2, -RZ, R37.H1_H1 ;  /* 0x30000025ff027230 */ /* 0x000fe40000004100 */
[-C--:B------:R-:W-:Y:S02]  /*2c20*/  HFMA2 R19, R19, R10.reuse.H0_H0, -72, -72 ;  /* 0xd480d48013137431 */ /* 0x080fe4000004000a */
[----:B------:R-:W-:Y:S01]  /*2c30*/  FFMA.FTZ R33, R29, R32, R30 ;  /* 0x000000201d217223 */ /* 0x000fe2000001001e */
[----:B------:R-:W-:-:S02]  /*2c40*/  HFMA2 R27, R27, R10.H0_H0, -72, -72 ;  /* 0xd480d4801b1b7431 */ /* 0x000fc4000004000a */
[----:B------:R-:W-:Y:S01]  /*2c50*/  FFMA.FTZ R0, R0, R29, R15 ;  /* 0x0000001d00007223 */ /* 0x000fe2000001000f */
[-C--:B------:R-:W-:Y:S01]  /*2c60*/  HFMA2 R18, R3, R10.reuse.H0_H0, -72, -72 ;  /* 0xd480d48003127431 */ /* 0x080fe2000004000a */
[----:B------:R-:W-:Y:S01]  /*2c70*/  LOP3.LUT R3, R14, 0x64006400, RZ, 0xfc, !PT ;  /* 0x640064000e037812 */ /* 0x000fe200078efcff */
[----:B------:R-:W-:Y:S01]  /*2c80*/  FFMA.FTZ R35, R29, R2, R34 ;  /* 0x000000021d237223 */ /* 0x000fe20000010022 */
[----:B------:R-:W-:Y:S02]  /*2c90*/  HADD2.F32 R4, -RZ, R38.H1_H1 ;  /* 0x30000026ff047230 */ /* 0x000fe40000004100 */
[----:B------:R-:W-:Y:S02]  /*2ca0*/  HADD2.F32 R2, -RZ, R19.H0_H0 ;  /* 0x20000013ff027230 */ /* 0x000fe40000004100 */
[----:B------:R-:W-:Y:S02]  /*2cb0*/  HFMA2 R30, R3, R10.H0_H0, -72, -72 ;  /* 0xd480d480031e7431 */ /* 0x000fe4000004000a */
[----:B------:R-:W-:-:S02]  /*2cc0*/  HADD2.F32 R15, -RZ, R18.H0_H0 ;  /* 0x20000012ff0f7230 */ /* 0x000fc40000004100 */
[----:B------:R-:W-:Y:S01]  /*2cd0*/  FFMA.FTZ R29, R29, R4, R36 ;  /* 0x000000041d1d7223 */ /* 0x000fe20000010024 */
        /* <DEDUP_REMOVED lines=10> */
[----:B------:R-:W-:Y:S02]  /*2d80*/  HADD2.F32 R18, -RZ, R30.H1_H1 ;  /* 0x3000001eff127230 */ /* 0x000fe40000004100 */
[----:B------:R-:W-:Y:S01]  /*2d90*/  FFMA.FTZ R15, R0, R31, R15 ;  /* 0x0000001f000f7223 */ /* 0x000fe2000001000f */
[----:B------:R-:W-:Y:S01]  /*2da0*/  LOP3.LUT R0, R17, 0xf000f, RZ, 0xc0, !PT ;  /* 0x000f000f11007812 */ /* 0x000fe200078ec0ff */
[C---:B------:R-:W-:Y:S01]  /*2db0*/  FFMA.FTZ R35, R31.reuse, R14, R35 ;  /* 0x0000000e1f237223 */ /* 0x040fe20000010023 */
[----:B------:R-:W-:Y:S01]  /*2dc0*/  LOP3.LUT R2, R16, 0xf000f, RZ, 0xc0, !PT ;  /* 0x000f000f10027812 */ /* 0x000fe200078ec0ff */
[----:B------:R-:W-:Y:S01]  /*2dd0*/  FFMA.FTZ R31, R31, R18, R3 ;  /* 0x000000121f1f7223 */ /* 0x000fe20000010003 */
[----:B------:R-:W-:Y:S01]  /*2de0*/  LOP3.LUT R3, R12, 0xf000f, RZ, 0xc0, !PT ;  /* 0x000f000f0c037812 */ /* 0x000fe200078ec0ff */
[--C-:B0-----:R-:W-:Y:S01]  /*2df0*/  HADD2.F32 R14, -RZ, R8.reuse.H0_H0 ;  /* 0x20000008ff0e7230 */ /* 0x101fe20000004100 */
[----:B------:R-:W-:Y:S01]  /*2e00*/  LOP3.LUT R4, R13, 0xf000f, RZ, 0xc0, !PT ;  /* 0x000f000f0d047812 */ /* 0x000fe200078ec0ff */
[----:B------:R-:W-:Y:S01]  /*2e10*/  HADD2.F32 R19, -RZ, R8.H1_H1 ;  /* 0x30000008ff137230 */ /* 0x000fe20000004100 */
[----:B------:R-:W-:Y:S01]  /*2e20*/  LOP3.LUT R0, R0, 0x64006400, RZ, 0xfc, !PT ;  /* 0x6400640000007812 */ /* 0x000fe200078efcff */
[----:B------:R-:W-:Y:S01]  /*2e30*/  HADD2.F32 R27, -RZ, R9.H1_H1 ;  /* 0x30000009ff1b7230 */ /* 0x000fe20000004100 */
[----:B------:R-:W-:-:S02]  /*2e40*/  LOP3.LUT R2, R2, 0x64006400, RZ, 0xfc, !PT ;  /* 0x6400640002027812 */ /* 0x000fc400078efcff */
[----:B------:R-:W-:Y:S01]  /*2e50*/  LOP3.LUT R3, R3, 0x64006400, RZ, 0xfc, !PT ;  /* 0x6400640003037812 */ /* 0x000fe200078efcff */
[----:B------:R-:W-:Y:S01]  /*2e60*/  HADD2 R28, R0, -1032, -1032 ;  /* 0xe408e408001c7430 */ /* 0x000fe20000000000 */
[----:B------:R-:W-:Y:S01]  /*2e70*/  LOP3.LUT R4, R4, 0x64006400, RZ, 0xfc, !PT ;  /* 0x6400640004047812 */ /* 0x000fe200078efcff */
[----:B------:R-:W-:Y:S01]  /*2e80*/  HADD2 R30, R2, -1032, -1032 ;  /* 0xe408e408021e7430 */ /* 0x000fe20000000000 */
[----:B------:R-:W-:Y:S01]  /*2e90*/  LOP3.LUT R16, R16, 0xf000f0, RZ, 0xc0, !PT ;  /* 0x00f000f010107812 */ /* 0x000fe200078ec0ff */
[----:B------:R-:W-:Y:S02]  /*2ea0*/  HADD2 R32, R3, -1032, -1032 ;  /* 0xe408e40803207430 */ /* 0x000fe40000000000 */
[----:B------:R-:W-:Y:S02]  /*2eb0*/  HADD2.F32 R0, -RZ, R28.H0_H0 ;  /* 0x2000001cff007230 */ /* 0x000fe40000004100 */
[----:B------:R-:W-:Y:S02]  /*2ec0*/  HADD2 R33, R4, -1032, -1032 ;  /* 0xe408e40804217430 */ /* 0x000fe40000000000 */
[----:B------:R-:W-:Y:S01]  /*2ed0*/  HADD2.F32 R3, -RZ, R30.H0_H0 ;  /* 0x2000001eff037230 */ /* 0x000fe20000004100 */
[----:B------:R-:W-:Y:S01]  /*2ee0*/  LOP3.LUT R17, R17, 0xf000f0, RZ, 0xc0, !PT ;  /* 0x00f000f011117812 */ /* 0x000fe200078ec0ff */
[----:B------:R-:W-:-:S02]  /*2ef0*/  HADD2.F32 R4, -RZ, R32.H0_H0 ;  /* 0x20000020ff047230 */ /* 0x000fc40000004100 */
        /* <DEDUP_REMOVED lines=56> */
.L_x_3341:
[----:B------:R-:W-:Y:S01]  /*3280*/  IADD3 R43, R43, 0x20, RZ ;  /* 0x000000202b2b7810 */ /* 0x000fe20007ffe0ff */
[----:B------:R-:W-:Y:S01]  /*3290*/  UIADD3 UR4, UR4, 0x40, URZ ;  /* 0x0000004004047890 */ /* 0x000fe2000fffe03f */
[----:B------:R-:W-:Y:S02]  /*32a0*/  LEA R8, P2, R5, R6, 0x4 ;  /* 0x0000000605087211 */ /* 0x000fe400078420ff */
[C---:B------:R-:W-:Y:S02]  /*32b0*/  ISETP.GE.AND P0, PT, R43.reuse, UR5, PT ;  /* 0x000000052b007c0c */ /* 0x040fe4000bf06270 */
[----:B------:R-:W-:Y:S02]  /*32c0*/  ISETP.LT.AND P3, PT, R43, R22, PT ;  /* 0x000000162b00720c */ /* 0x000fe40003f61270 */
[----:B------:R-:W-:-:S11]  /*32d0*/  IADD3.X R9, R7, R11, RZ, P2, !PT ;  /* 0x0000000b07097210 */ /* 0x000fd600017fe4ff */
[----:B------:R-:W-:Y:S05]  /*32e0*/  @!P0 BRA P3, `(.L_x_3345) ;  /* 0xffffffd800888947 */ /* 0x000fea000183ffff */
.L_x_3340:
[----:B------:R-:W-:Y:S01]  /*32f0*/  ISETP.GE.AND P0, PT, R43, R22, PT ;  /* 0x000000162b00720c */ /* 0x000fe20003f06270 */
[----:B------:R-:W-:-:S03]  /*3300*/  ULDC UR5, c[0x0][0x268] ;  /* 0x00009a0000057ab9 */ /* 0x000fc60000000800 */
[----:B------:R-:W-:Y:S01]  /*3310*/  ISETP.GE.OR P0, PT, R43, UR5, P0 ;  /* 0x000000052b007c0c */ /* 0x000fe20008706670 */
[----:B------:R-:W-:-:S12]  /*3320*/  ULDC UR5, c[0x0][0x268] ;  /* 0x00009a0000057ab9 */ /* 0x000fd80000000800 */
[----:B------:R-:W-:Y:S05]  /*3330*/  @P0 BRA `(.L_x_3346) ;  /* 0x0000001400380947 */ /* 0x000fea0003800000 */
.L_x_3348:
[----:B------:R-:W-:Y:S01]  /*3340*/  ISETP.NE.AND P0, PT, R43, R23, PT ;  /* 0x000000172b00720c */ /* 0x000fe20003f05270 */
[----:B------:R-:W0:-:S12]  /*3350*/  LDC R27, c[0x0][0x23c] ;  /* 0x00008f00ff1b7b82 */ /* 0x000e180000000800 */
[----:B------:R-:W1:Y:S01]  /*3360*/  @!P0 LDC.64 R2, c[0x0][0x248] ;  /* 0x00009200ff028b82 */ /* 0x000e620000000a00 */
[----:B------:R-:W-:Y:S02]  /*3370*/  @!P0 LEA R5, R43, 0x1, 0x1 ;  /* 0x000000012b058811 */ /* 0x000fe400078e08ff */
[----:B------:R-:W-:-:S04]  /*3380*/  @!P0 IADD3 R26, R26, 0x1, RZ ;  /* 0x000000011a1a8810 */ /* 0x000fc80007ffe0ff */
[----:B------:R-:W-:-:S06]  /*3390*/  @!P0 LEA R30, R26, R1, 0x3 ;  /* 0x000000011a1e8211 */ /* 0x000fcc00078e18ff */
[----:B------:R-:W2:Y:S01]  /*33a0*/  @!P0 LDL.64 R30, [R30] ;  /* 0x000000001e1e8983 */ /* 0x000ea20000100a00 */
[----:B-1----:R-:W-:-:S05]  /*33b0*/  @!P0 IMAD.WIDE R2, R5, 0x2, R2 ;  /* 0x0000000205028825 */ /* 0x002fca00078e0202 */
[----:B------:R1:W3:Y:S02]  /*33c0*/  @!P0 LDG.E.U16.CONSTANT R28, desc[UR6][R2.64] ;  /* 0x00000006021c8981 */ /* 0x0002e4000c1e9500 */
[----:B-1----:R-:W-:Y:S02]  /*33d0*/  MOV R2, R8 ;  /* 0x0000000800027202 */ /* 0x002fe40000000f00 */
[----:B------:R-:W-:-:S03]  /*33e0*/  MOV R3, R9 ;  /* 0x0000000900037202 */ /* 0x000fc60000000f00 */
[C---:B0-----:R-:W-:Y:S02]  /*33f0*/  IMAD.WIDE R16, R27.reuse, 0x4, R2 ;  /* 0x000000041b107825 */ /* 0x041fe400078e0202 */
[----:B------:R0:W4:Y:S04]  /*3400*/  LDG.E.128.CONSTANT R12, desc[UR6][R2.64] ;  /* 0x00000006020c7981 */ /* 0x000128000c1e9d00 */
[----:B------:R1:W5:Y:S01]  /*3410*/  LDG.E.128.CONSTANT R8, desc[UR6][R16.64] ;  /* 0x0000000610087981 */ /* 0x000362000c1e9d00 */
[----:B------:R-:W-:-:S05]  /*3420*/  IMAD.WIDE R18, R27, 0x4, R16 ;  /* 0x000000041b127825 */ /* 0x000fca00078e0210 */
[----:B------:R1:W5:Y:S01]  /*3430*/  LDG.E.128.CONSTANT R4, desc[UR6][R18.64] ;  /* 0x0000000612047981 */ /* 0x000362000c1e9d00 */
[----:B------:R-:W-:Y:S01]  /*3440*/  PRMT R29, R57, 0x9910, RZ ;  /* 0x00009910391d7816 */ /* 0x000fe200000000ff */
[----:B0-----:R-:W-:-:S03]  /*3450*/  IMAD.WIDE R2, R27, 0x4, R18 ;  /* 0x000000041b027825 */ /* 0x001fc600078e0212 */
[----:B------:R-:W-:Y:S01]  /*3460*/  ISETP.EQ.OR P2, PT, R29, RZ, P1 ;  /* 0x000000ff1d00720c */ /* 0x000fe20000f42670 */
[----:B------:R-:W-:Y:S01]  /*3470*/  HFMA2.MMA R42, -RZ, RZ, 0, 0.125 ;  /* 0x00003000ff2a7435 */ /* 0x000fe200000001ff */
[----:B------:R-:W-:Y:S02]  /*3480*/  MOV R0, 0x2400 ;  /* 0x0000240000007802 */ /* 0x000fe40000000f00 */
[----:B--2---:R-:W-:-:S04]  /*3490*/  @!P0 PRMT R21, R30, 0x7610, R21 ;  /* 0x000076101e158816 */ /* 0x004fc80000000015 */
[----:B------:R-:W-:Y:S02]  /*34a0*/  @!P0 PRMT R21, R21, 0x7610, R30 ;  /* 0x0000761015158816 */ /* 0x000fe4000000001e */
[----:B---3--:R-:W-:Y:S02]  /*34b0*/  @!P0 IADD3 R23, R28, R43, RZ ;  /* 0x0000002b1c178210 */ /* 0x008fe40007ffe0ff */
[----:B----4-:R-:W-:Y:S02]  /*34c0*/  SHF.R.U32.HI R28, RZ, 0xf, R15 ;  /* 0x0000000fff1c7819 */ /* 0x010fe4000001160f */
[----:B-1----:R-:W-:Y:S02]  /*34d0*/  SHF.R.U32.HI R17, RZ, 0xf, R13 ;  /* 0x0000000fff117819 */ /* 0x002fe4000001160d */
[----:B------:R-:W-:Y:S02]  /*34e0*/  SHF.R.U32.HI R19, RZ, 0xf, R14 ;  /* 0x0000000fff137819 */ /* 0x000fe4000001160e */
[----:B------:R-:W-:-:S02]  /*34f0*/  SHF.R.U32.HI R16, RZ, 0xf, R12 ;  /* 0x0000000fff107819 */ /* 0x000fc4000001160c */
[----:B------:R-:W-:Y:S02]  /*3500*/  LOP3.LUT R29, R28, 0x10001, RZ, 0xc0, !PT ;  /* 0x000100011c1d7812 */ /* 0x000fe400078ec0ff */
[----:B------:R-:W-:Y:S02]  /*3510*/  LOP3.LUT R18, R17, 0x10001, RZ, 0xc0, !PT ;  /* 0x0001000111127812 */ /* 0x000fe400078ec0ff */
[----:B------:R-:W-:Y:S02]  /*3520*/  LOP3.LUT R27, R19, 0x10001, RZ, 0xc0, !PT ;  /* 0x00010001131b7812 */ /* 0x000fe400078ec0ff */
[----:B-----5:R-:W-:Y:S02]  /*3530*/  SHF.R.U32.HI R28, RZ, 0xe, R10 ;  /* 0x0000000eff1c7819 */ /* 0x020fe4000001160a */
[----:B------:R-:W-:Y:S02]  /*3540*/  LOP3.LUT R16, R16, 0x10001, RZ, 0xc0, !PT ;  /* 0x0001000110107812 */ /* 0x000fe400078ec0ff */
[----:B------:R-:W-:-:S02]  /*3550*/  SHF.R.U32.HI R17, RZ, 0xe, R8 ;  /* 0x0000000eff117819 */ /* 0x000fc40000011608 */
[----:B------:R-:W-:Y:S02]  /*3560*/  SHF.R.U32.HI R19, RZ, 0xe, R9 ;  /* 0x0000000eff137819 */ /* 0x000fe40000011609 */
[----:B------:R-:W-:Y:S02]  /*3570*/  SHF.R.U32.HI R30, RZ, 0xe, R11 ;  /* 0x0000000eff1e7819 */ /* 0x000fe4000001160b */
[----:B------:R-:W-:Y:S02]  /*3580*/  LOP3.LUT R27, R27, 0x20002, R28, 0xf8, !PT ;  /* 0x000200021b1b7812 */ /* 0x000fe400078ef81c */
        /* <DEDUP_REMOVED lines=9> */
[----:B------:R-:W-:Y:S02]  /*3620*/  LOP3.LUT R29, R18, 0x40004, R29, 0xf8, !PT ;  /* 0x00040004121d7812 */ /* 0x000fe400078ef81d */
[----:B------:R-:W-:Y:S02]  /*3630*/  LOP3.LUT R19, R15, 0x380038, RZ, 0xc0, !PT ;  /* 0x003800380f137812 */ /* 0x000fe400078ec0ff */
[----:B------:R-:W-:Y:S02]  /*3640*/  LOP3.LUT R16, R12, 0x380038, RZ, 0xc0, !PT ;  /* 0x003800380c107812 */ /* 0x000fe400078ec0ff */
[----:B------:R-:W-:Y:S02]  /*3650*/  SHF.R.U32.HI R78, RZ, 0x6, R13 ;  /* 0x00000006ff4e7819 */ /* 0x000fe4000001160d */
[----:B------:R-:W-:Y:S02]  /*3660*/  LOP3.LUT R18, R14, 0x380038, RZ, 0xc0, !PT ;  /* 0x003800380e127812 */ /* 0x000fe400078ec0ff */
[----:B------:R-:W-:-:S02]  /*3670*/  @!P0 PRMT R20, R31, 0x7610, R20 ;  /* 0x000076101f148816 */ /* 0x000fc40000000014 */
[----:B------:R-:W-:Y:S02]  /*3680*/  SHF.R.U32.HI R76, RZ, 0x6, R12 ;  /* 0x00000006ff4c7819 */ /* 0x000fe4000001160c */
[----:B------:R-:W-:Y:S02]  /*3690*/  SHF.R.U32.HI R75, RZ, 0x6, R14 ;  /* 0x00000006ff4b7819 */ /* 0x000fe4000001160e */
[----:B------:R-:W-:Y:S02]  /*36a0*/  LOP3.LUT R30, R17, 0x40004, R30, 0xf8, !PT ;  /* 0x00040004111e7812 */ /* 0x000fe400078ef81e */
[----:B------:R-:W-:Y:S02]  /*36b0*/  SHF.R.U32.HI R79, RZ, 0x6, R15 ;  /* 0x00000006ff4f7819 */ /* 0x000fe4000001160f */
[----:B------:R-:W-:Y:S02]  /*36c0*/  LOP3.LUT R65, R19, 0x64006400, RZ, 0xfc, !PT ;  /* 0x6400640013417812 */ /* 0x000fe400078efcff */
[----:B------:R-:W-:-:S02]  /*36d0*/  LOP3.LUT R17, R13, 0x380038, RZ, 0xc0, !PT ;  /* 0x003800380d117812 */ /* 0x000fc400078ec0ff */
[----:B------:R-:W-:Y:S02]  /*36e0*/  LOP3.LUT R69, R16, 0x64006400, RZ, 0xfc, !PT ;  /* 0x6400640010457812 */ /* 0x000fe400078efcff */
[----:B------:R-:W-:Y:S02]  /*36f0*/  LOP3.LUT R39, R18, 0x64006400, RZ, 0xfc, !PT ;  /* 0x6400640012277812 */ /* 0x000fe400078efcff */
[----:B------:R-:W-:Y:S02]  /*3700*/  LOP3.LUT R19, R78, 0x380038, RZ, 0xc0, !PT ;  /* 0x003800384e137812 */ /* 0x000fe400078ec0ff */
[----:B------:R-:W-:Y:S02]  /*3710*/  LOP3.LUT R35, R11, 0x380038, RZ, 0xc0, !PT ;  /* 0x003800380b237812 */ /* 0x000fe400078ec0ff */
[----:B------:R-:W-:Y:S02]  /*3720*/  @!P0 PRMT R20, R20, 0x7610, R31 ;  /* 0x0000761014148816 */ /* 0x000fe4000000001f */
        /* <DEDUP_REMOVED lines=97> */
[-C--:B------:R-:W-:Y:S02]  /*3d40*/  HFMA2 R68, R45, R0.reuse.H0_H0, -20, -20 ;  /* 0xcd00cd002d447431 */ /* 0x080fe40000040000 */
[-C--:B------:R-:W-:Y:S01]  /*3d50*/  HFMA2 R44, R49, R0.reuse.H0_H0, -20, -20 ;  /* 0xcd00cd00312c7431 */ /* 0x080fe20000040000 */
[----:B------:R-:W-:Y:S01]  /*3d60*/  IADD3 R43, R43, 0x20, RZ ;  /* 0x000000202b2b7810 */ /* 0x000fe20007ffe0ff */
        /* <DEDUP_REMOVED lines=38> */
[-C--:B0-----:R-:W-:Y:S01]  /*3fd0*/  HFMA2 R83, R13, R16.reuse, RZ.H0_H0 ;  /* 0x000000100d537231 */ /* 0x081fe200000400ff */
[-C--:B------:R-:W-:Y:S01]  /*3fe0*/  HFMA2.MMA R81, R81, R16.reuse, RZ ;  /* 0x0000001051517235 */ /* 0x080fe200000000ff */
[----:B------:R-:W-:Y:S01]  /*3ff0*/  HFMA2 R86, R15, R16, RZ.H0_H0 ;  /* 0x000000100f567231 */ /* 0x000fe200000400ff */
[----:B------:R-:W-:Y:S01]  /*4000*/  HFMA2.MMA R82, R85, R16, RZ ;  /* 0x0000001055527235 */ /* 0x000fe200000000ff */
[----:B------:R-:W0:Y:S01]  /*4010*/  LDS.128 R12, [UR4+0x10] ;  /* 0x00001004ff0c7984 */ /* 0x000e220008000c00 */
[-C--:B------:R-:W-:Y:S01]  /*4020*/  HFMA2 R83, R77, R17.reuse, R83 ;  /* 0x000000114d537231 */ /* 0x080fe20000000053 */
[----:B------:R-:W-:Y:S01]  /*4030*/  LOP3.LUT R16, R4, 0x70007, RZ, 0xc0, !PT ;  /* 0x0007000704107812 */ /* 0x000fe200078ec0ff */
[----:B------:R-:W-:Y:S01]  /*4040*/  HFMA2 R86, R65, R17, R86 ;  /* 0x0000001141567231 */ /* 0x000fe20000000056 */
[----:B------:R-:W-:Y:S01]  /*4050*/  LOP3.LUT R85, R7, 0x70007, RZ, 0xc0, !PT ;  /* 0x0007000707557812 */ /* 0x000fe200078ec0ff */
[-C--:B------:R-:W-:Y:S01]  /*4060*/  HFMA2.MMA R81, R69, R17.reuse, R81 ;  /* 0x0000001145517235 */ /* 0x080fe20000000051 */
[-C--:B------:R-:W-:Y:S01]  /*4070*/  HFMA2 R83, R78, R18.reuse, R83 ;  /* 0x000000124e537231 */ /* 0x080fe20000000053 */
[----:B------:R-:W-:Y:S01]  /*4080*/  HFMA2.MMA R82, R66, R17, R82 ;  /* 0x0000001142527235 */ /* 0x000fe20000000052 */
[----:B------:R-:W-:Y:S01]  /*4090*/  HFMA2 R86, R79, R18, R86 ;  /* 0x000000124f567231 */ /* 0x000fe20000000056 */
[----:B------:R-:W-:Y:S01]  /*40a0*/  LOP3.LUT R10, R10, 0x70007, RZ, 0xc0, !PT ;  /* 0x000700070a0a7812 */ /* 0x000fe200078ec0ff */
[-C--:B------:R-:W-:Y:S01]  /*40b0*/  HFMA2 R83, R73, R19.reuse, R83 ;  /* 0x0000001349537231 */ /* 0x080fe20000000053 */
[----:B------:R-:W-:Y:S01]  /*40c0*/  LOP3.LUT R9, R9, 0x64006400, RZ, 0xfc, !PT ;  /* 0x6400640009097812 */ /* 0x000fe200078efcff */
[----:B------:R-:W-:Y:S01]  /*40d0*/  HFMA2 R86, R71, R19, R86 ;  /* 0x0000001347567231 */ /* 0x000fe20000000056 */
[-C--:B------:R-:W-:Y:S01]  /*40e0*/  HFMA2.MMA R81, R76, R18.reuse, R81 ;  /* 0x000000124c517235 */ /* 0x080fe20000000051 */
[----:B------:R-:W-:Y:S01]  /*40f0*/  LOP3.LUT R8, R8, 0x64006400, RZ, 0xfc, !PT ;  /* 0x6400640008087812 */ /* 0x000fe200078efcff */
[----:B------:R-:W-:Y:S01]  /*4100*/  HFMA2.MMA R82, R75, R18, R82 ;  /* 0x000000124b527235 */ /* 0x000fe20000000052 */
[----:B------:R-:W-:-:S02]  /*4110*/  LOP3.LUT R10, R10, 0x64006400, RZ, 0xfc, !PT ;  /* 0x640064000a0a7812 */ /* 0x000fc400078efcff */
[----:B------:R-:W-:Y:S01]  /*4120*/  LOP3.LUT R11, R11, 0x70007, RZ, 0xc0, !PT ;  /* 0x000700070b0b7812 */ /* 0x000fe200078ec0ff */
[----:B------:R-:W-:Y:S01]  /*4130*/  HADD2 R8, R8, -1028, -1028 ;  /* 0xe404e40408087430 */ /* 0x000fe20000000000 */
[----:B------:R-:W-:Y:S01]  /*4140*/  LOP3.LUT R63, R63, 0x70007, RZ, 0xc0, !PT ;  /* 0x000700073f3f7812 */ /* 0x000fe200078ec0ff */
[-C--:B------:R-:W-:Y:S01]  /*4150*/  HFMA2.MMA R6, R74, R19.reuse, R81 ;  /* 0x000000134a067235 */ /* 0x080fe20000000051 */
[----:B------:R-:W-:Y:S01]  /*4160*/  LOP3.LUT R11, R11, 0x64006400, RZ, 0xfc, !PT ;  /* 0x640064000b0b7812 */ /* 0x000fe200078efcff */
[----:B------:R-:W-:Y:S01]  /*4170*/  HFMA2.MMA R82, R72, R19, R82 ;  /* 0x0000001348527235 */ /* 0x000fe20000000052 */
        /* <DEDUP_REMOVED lines=9> */
[-C--:B0-----:R-:W-:Y:S01]  /*4210*/  HFMA2.MMA R17, R70, R12.reuse, R6 ;  /* 0x0000000c46117235 */ /* 0x081fe20000000006 */
[-C--:B------:R-:W-:Y:S01]  /*4220*/  HFMA2 R83, R68, R12.reuse, R83 ;  /* 0x0000000c44537231 */ /* 0x080fe20000000053 */
[----:B------:R-:W0:Y:S01]  /*4230*/  LDS.128 R4, [UR4+0x20] ;  /* 0x00002004ff047984 */ /* 0x000e220008000c00 */
[----:B------:R-:W-:Y:S01]  /*4240*/  HFMA2.MMA R82, R67, R12, R82 ;  /* 0x0000000c43527235 */ /* 0x000fe20000000052 */
[----:B------:R-:W-:Y:S01]  /*4250*/  HFMA2 R86, R54, R12, R86 ;  /* 0x0000000c36567231 */ /* 0x000fe20000000056 */
[----:B------:R-:W-:Y:S01]  /*4260*/  LOP3.LUT R84, R84, 0x64006400, RZ, 0xfc, !PT ;  /* 0x6400640054547812 */ /* 0x000fe200078efcff */
[----:B------:R-:W-:Y:S01]  /*4270*/  HADD2 R12, R9, -1028, -1028 ;  /* 0xe404e404090c7430 */ /* 0x000fe20000000000 */
[----:B------:R-:W-:Y:S01]  /*4280*/  LOP3.LUT R31, R31, 0x70007, RZ, 0xc0, !PT ;  /* 0x000700071f1f7812 */ /* 0x000fe200078ec0ff */
[----:B------:R-:W-:Y:S01]  /*4290*/  HADD2 R9, R10, -1028, -1028 ;  /* 0xe404e4040a097430 */ /* 0x000fe20000000000 */
[-C--:B------:R-:W-:Y:S01]  /*42a0*/  HFMA2.MMA R17, R8, R13.reuse, R17 ;  /* 0x0000000d08117235 */ /* 0x080fe20000000011 */
[-C--:B------:R-:W-:Y:S01]  /*42b0*/  HFMA2 R83, R12, R13.reuse, R83 ;  /* 0x0000000d0c537231 */ /* 0x080fe20000000053 */
[----:B------:R-:W-:Y:S01]  /*42c0*/  LOP3.LUT R33, R33, 0x70007, RZ, 0xc0, !PT ;  /* 0x0007000721217812 */ /* 0x000fe200078ec0ff */
[----:B------:R-:W-:Y:S01]  /*42d0*/  HFMA2 R86, R11, R13, R86 ;  /* 0x0000000d0b567231 */ /* 0x000fe20000000056 */
[----:B------:R-:W-:Y:S01]  /*42e0*/  LOP3.LUT R31, R31, 0x64006400, RZ, 0xfc, !PT ;  /* 0x640064001f1f7812 */ /* 0x000fe200078efcff */
[----:B------:R-:W-:Y:S01]  /*42f0*/  HFMA2.MMA R82, R9, R13, R82 ;  /* 0x0000000d09527235 */ /* 0x000fe20000000052 */
[----:B------:R-:W-:Y:S01]  /*4300*/  HADD2 R8, R63, -1028, -1028 ;  /* 0xe404e4043f087430 */ /* 0x000fe20000000000 */
[----:B------:R-:W-:Y:S01]  /*4310*/  LOP3.LUT R85, R85, 0x64006400, RZ, 0xfc, !PT ;  /* 0x6400640055557812 */ /* 0x000fe200078efcff */
[-C--:B------:R-:W-:Y:S01]  /*4320*/  HFMA2.MMA R17, R64, R14.reuse, R17 ;  /* 0x0000000e40117235 */ /* 0x080fe20000000011 */
[----:B------:R-:W-:Y:S01]  /*4330*/  HADD2 R9, R56, -1028, -1028 ;  /* 0xe404e40438097430 */ /* 0x000fe20000000000 */
[----:B------:R-:W-:Y:S01]  /*4340*/  LOP3.LUT R33, R33, 0x64006400, RZ, 0xfc, !PT ;  /* 0x6400640021217812 */ /* 0x000fe200078efcff */
[----:B------:R-:W-:Y:S01]  /*4350*/  HADD2 R10, R61, -1028, -1028 ;  /* 0xe404e4043d0a7430 */ /* 0x000fe20000000000 */
[----:B------:R-:W-:Y:S01]  /*4360*/  LOP3.LUT R34, R34, 0x70007, RZ, 0xc0, !PT ;  /* 0x0007000722227812 */ /* 0x000fe200078ec0ff */
[----:B------:R-:W-:Y:S01]  /*4370*/  HFMA2.MMA R82, R59, R14, R82 ;  /* 0x0000000e3b527235 */ /* 0x000fe20000000052 */
[----:B------:R-:W-:Y:S01]  /*4380*/  HADD2 R11, R62, -1028, -1028 ;  /* 0xe404e4043e0b7430 */ /* 0x000fe20000000000 */
[----:B------:R-:W-:Y:S01]  /*4390*/  LOP3.LUT R80, R80, 0x64006400, RZ, 0xfc, !PT ;  /* 0x6400640050507812 */ /* 0x000fe200078efcff */
[-C--:B------:R-:W-:Y:S01]  /*43a0*/  HFMA2 R83, R60, R14.reuse, R83 ;  /* 0x0000000e3c537231 */ /* 0x080fe20000000053 */
[-C--:B------:R-:W-:Y:S01]  /*43b0*/  HFMA2.MMA R17, R8, R15.reuse, R17 ;  /* 0x0000000f08117235 */ /* 0x080fe20000000011 */
[----:B------:R-:W-:Y:S01]  /*43c0*/  HFMA2 R86, R58, R14, R86 ;  /* 0x0000000e3a567231 */ /* 0x000fe20000000056 */
[----:B------:R-:W-:Y:S01]  /*43d0*/  LOP3.LUT R34, R34, 0x64006400, RZ, 0xfc, !PT ;  /* 0x6400640022227812 */ /* 0x000fe200078efcff */
[-C--:B------:R-:W-:Y:S01]  /*43e0*/  HFMA2 R83, R10, R15.reuse, R83 ;  /* 0x0000000f0a537231 */ /* 0x080fe20000000053 */
[----:B------:R-:W-:Y:S01]  /*43f0*/  HFMA2.MMA R82, R9, R15, R82 ;  /* 0x0000000f09527235 */ /* 0x000fe20000000052 */
[----:B------:R-:W-:Y:S01]  /*4400*/  HFMA2 R86, R11, R15, R86 ;  /* 0x0000000f0b567231 */ /* 0x000fe20000000056 */
[----:B------:R-:W-:Y:S01]  /*4410*/  LOP3.LUT R32, R32, 0x70007, RZ, 0xc0, !PT ;  /* 0x0007000720207812 */ /* 0x000fe200078ec0ff */
[----:B------:R-:W1:Y:S01]  /*4420*/  LDS.128 R8, [UR4+0x30] ;  /* 0x00003004ff087984 */ /* 0x000e620008000c00 */
        /* <DEDUP_REMOVED lines=13> */
[----:B------:R-:W-:-:S02]  /*4500*/  HFMA2 R83, R44, R5, R83 ;  /* 0x000000052c537231 */ /* 0x000fc40000000053 */
[----:B------:R-:W-:Y:S01]  /*4510*/  HFMA2 R86, R46, R5, R86 ;  /* 0x000000052e567231 */ /* 0x000fe20000000056 */
[-C--:B------:R-:W-:Y:S01]  /*4520*/  HFMA2.MMA R17, R52, R5.reuse, R17 ;  /* 0x0000000534117235 */ /* 0x080fe20000000011 */
[----:B------:R-:W-:Y:S01]  /*4530*/  HADD2 R80, R80, -1028, -1028 ;  /* 0xe404e40450507430 */ /* 0x000fe20000000000 */
[----:B------:R-:W-:Y:S01]  /*4540*/  HFMA2.MMA R82, R45, R5, R82 ;  /* 0x000000052d527235 */ /* 0x000fe20000000052 */
[----:B------:R-:W-:Y:S02]  /*4550*/  HADD2 R5, R84, -1028, -1028 ;  /* 0xe404e40454057430 */ /* 0x000fe40000000000 */
[-C--:B------:R-:W-:Y:S02]  /*4560*/  HFMA2 R86, R85, R6.reuse, R86 ;  /* 0x0000000655567231 */ /* 0x080fe40000000056 */
[----:B------:R-:W-:Y:S01]  /*4570*/  HFMA2 R83, R80, R6, R83 ;  /* 0x0000000650537231 */ /* 0x000fe20000000053 */
[-C--:B------:R-:W-:Y:S01]  /*4580*/  HFMA2.MMA R17, R16, R6.reuse, R17 ;  /* 0x0000000610117235 */ /* 0x080fe20000000011 */
[----:B------:R-:W-:Y:S01]  /*4590*/  HFMA2 R86, R38, R7, R86 ;  /* 0x0000000726567231 */ /* 0x000fe20000000056 */
[----:B------:R-:W-:Y:S01]  /*45a0*/  HFMA2.MMA R82, R5, R6, R82 ;  /* 0x0000000605527235 */ /* 0x000fe20000000052 */
[----:B------:R-:W-:-:S02]  /*45b0*/  HADD2 R5, R34, -1028, -1028 ;  /* 0xe404e40422057430 */ /* 0x000fc40000000000 */
[----:B------:R-:W-:Y:S02]  /*45c0*/  HFMA2 R83, R36, R7, R83 ;  /* 0x0000000724537231 */ /* 0x000fe40000000053 */
[----:B------:R-:W-:Y:S01]  /*45d0*/  HADD2 R32, R32, -1028, -1028 ;  /* 0xe404e40420207430 */ /* 0x000fe20000000000 */
[-C--:B------:R-:W-:Y:S01]  /*45e0*/  HFMA2.MMA R4, R35, R7.reuse, R17 ;  /* 0x0000000723047235 */ /* 0x080fe20000000011 */
[----:B------:R-:W-:Y:S01]  /*45f0*/  HADD2 R30, R30, -1028, -1028 ;  /* 0xe404e4041e1e7430 */ /* 0x000fe20000000000 */
[----:B------:R-:W-:Y:S01]  /*4600*/  HFMA2.MMA R82, R37, R7, R82 ;  /* 0x0000000725527235 */ /* 0x000fe20000000052 */
[----:B------:R-:W-:Y:S02]  /*4610*/  HADD2 R7, R28, -1028, -1028 ;  /* 0xe404e4041c077430 */ /* 0x000fe40000000000 */
[----:B------:R-:W-:Y:S02]  /*4620*/  HADD2 R27, R27, -1028, -1028 ;  /* 0xe404e4041b1b7430 */ /* 0x000fe40000000000 */
[-C--:B-1----:R-:W-:Y:S01]  /*4630*/  HFMA2 R86, R5, R8.reuse, R86 ;  /* 0x0000000805567231 */ /* 0x082fe20000000056 */
        /* <DEDUP_REMOVED lines=9> */
[----:B------:R-:W-:Y:S02]  /*46d0*/  HADD2 R0, R29, -1028, -1028 ;  /* 0xe404e4041d007430 */ /* 0x000fe40000000000 */
        /* <DEDUP_REMOVED lines=14> */
.L_x_3347:
[C---:B------:R-:W-:Y:S01]  /*47c0*/  ISETP.GE.AND P0, PT, R43.reuse, UR5, PT ;  /* 0x000000052b007c0c */ /* 0x040fe2000bf06270 */
[----:B------:R-:W-:Y:S01]  /*47d0*/  UIADD3 UR4, UR4, 0x40, URZ ;  /* 0x0000004004047890 */ /* 0x000fe2000fffe03f */
[----:B------:R-:W-:Y:S02]  /*47e0*/  ISETP.LT.AND P2, PT, R43, R22, PT ;  /* 0x000000162b00720c */ /* 0x000fe40003f41270 */
[----:B------:R-:W-:Y:S02]  /*47f0*/  MOV R8, R2 ;  /* 0x0000000200087202 */ /* 0x000fe40000000f00 */
[----:B------:R-:W-:-:S09]  /*4800*/  MOV R9, R3 ;  /* 0x0000000300097202 */ /* 0x000fd20000000f00 */
[----:B------:R-:W-:Y:S05]  /*4810*/  @!P0 BRA P2, `(.L_x_3348) ;  /* 0xffffffe800c88947 */ /* 0x000fea000103ffff */
.L_x_3346:
        /* <DEDUP_REMOVED lines=17> */
.L_x_3352:
[----:B------:R-:W0:Y:S02]  /*4930*/  LDS R6, [R2] ;  /* 0x0000000002067984 */ /* 0x000e240000000800 */
[----:B0-----:R-:W-:-:S06]  /*4940*/  HADD2 R7, R6, R25 ;  /* 0x0000001906077230 */ /* 0x001fcc0000000000 */
[----:B------:R-:W0:Y:S02]  /*4950*/  ATOMS.CAST.SPIN R7, [R2], R6, R7 ;  /* 0x000000060207738d */ /* 0x000e240001800007 */
[----:B0-----:R-:W-:-:S13]  /*4960*/  ISETP.EQ.U32.AND P0, PT, R7, 0x1, PT ;  /* 0x000000010700780c */ /* 0x001fda0003f02070 */
[----:B------:R-:W-:Y:S05]  /*4970*/  @!P0 BRA `(.L_x_3352) ;  /* 0xfffffffc00ec8947 */ /* 0x000fea000383ffff */
[----:B------:R-:W-:Y:S05]  /*4980*/  BRA `(.L_x_3350) ;  /* 0x00000000000c7947 */ /* 0x000fea0003800000 */
.L_x_3351:
[----:B------:R-:W2:Y:S02]  /*4990*/  LD.E R0, desc[UR6][R4.64] ;  /* 0x0000000604007980 */ /* 0x000ea4000c101900 */
[----:B--2---:R-:W-:-:S05]  /*49a0*/  IADD3 R3, R25, R0, RZ ;  /* 0x0000000019037210 */ /* 0x004fca0007ffe0ff */
[----:B------:R0:W-:Y:S02]  /*49b0*/  ST.E desc[UR6][R4.64], R3 ;  /* 0x0000000304007985 */ /* 0x0001e4000c101906 */
.L_x_3350:
[----:B------:R-:W-:Y:S05]  /*49c0*/  BSYNC B0 ;  /* 0x0000000000007941 */ /* 0x000fea0003800000 */
.L_x_3349:
[----:B------:R1:W-:Y:S02]  /*49d0*/  ATOM.E.ADD.F16x2.RN.STRONG.GPU P0, RZ, desc[UR6][R4.64+0x4], R24 ;  /* 0x0000041804ff79a2 */ /* 0x0003e4000810e1c6 */
[----:B-1----:R-:W-:Y:S05]  /*49e0*/  @P0 EXIT ;  /* 0x000000000000094d */ /* 0x002fea0003800000 */
[----:B------:R-:W1:Y:S02]  /*49f0*/  QSPC.E.S P0, RZ, [R4+0x4] ;  /* 0x0000040004ff73aa */ /* 0x000e640000000500 */
[----:B-1----:R-:W-:Y:S05]  /*4a00*/  @!P0 BRA `(.L_x_3353) ;  /* 0x0000000000208947 */ /* 0x002fea0003800000 */
[----:B------:R-:W-:-:S04]  /*4a10*/  MOV R2, R4 ;  /* 0x0000000400027202 */ /* 0x000fc80000000f00 */
[----:B------:R-:W-:-:S07]  /*4a20*/  MOV R2, R2 ;  /* 0x0000000200027202 */ /* 0x000fce0000000f00 */
.L_x_3354:
[----:B0-----:R-:W0:Y:S02]  /*4a30*/  LDS R4, [R2+0x4] ;  /* 0x0000040002047984 */ /* 0x001e240000000800 */
[----:B0-----:R-:W-:-:S10]  /*4a40*/  HFMA2.MMA R5, R4, 1, 1, R24 ;  /* 0x3c003c0004057835 */ /* 0x001fd40000000018 */
[----:B------:R-:W0:Y:S02]  /*4a50*/  ATOMS.CAST.SPIN R5, [R2+0x4], R4, R5 ;  /* 0x000004040205738d */ /* 0x000e240001800005 */
[----:B0-----:R-:W-:-:S13]  /*4a60*/  ISETP.EQ.U32.AND P0, PT, R5, 0x1, PT ;  /* 0x000000010500780c */ /* 0x001fda0003f02070 */
[----:B------:R-:W-:Y:S05]  /*4a70*/  @!P0 BRA `(.L_x_3354) ;  /* 0xfffffffc00ec8947 */ /* 0x000fea000383ffff */
[----:B------:R-:W-:Y:S05]  /*4a80*/  EXIT ;  /* 0x000000000000794d */ /* 0x000fea0003800000 */
.L_x_3353:
[----:B------:R-:W0:Y:S02]  /*4a90*/  LD.E R0, desc[UR6][R4.64+0x4] ;  /* 0x0000040604007980 */ /* 0x000e24000c101900 */
[----:B0-----:R-:W-:-:S05]  /*4aa0*/  IADD3 R3, R24, R0, RZ ;  /* 0x0000000018037210 */ /* 0x001fca0007ffe0ff */
[----:B------:R-:W-:Y:S01]  /*4ab0*/  ST.E desc[UR6][R4.64+0x4], R3 ;  /* 0x0000040304007985 */ /* 0x000fe2000c101906 */
[----:B------:R-:W-:Y:S05]  /*4ac0*/  EXIT ;  /* 0x000000000000794d */ /* 0x000fea0003800000 */
.L_x_3355:
        /* <DEDUP_REMOVED lines=11> */
.L_x_3725:


//--------------------- .text._Z23gemm_half_q_half_kernelILi1ELi14ELb1ELb0ELi64EEvPK6__halfPKjS4_S2_PS0_iiiiPKtS7_iiiiiibS2_i --------------------------
	.section	.text._Z23gemm_half_q_half_kernelILi1ELi14ELb1ELb0ELi64EEvPK6__halfPKjS4_S2_PS0_iiiiPKtS7_iiiiiibS2_i,"ax",@progbits
	.align	128
        .global         _Z23gemm_half_q_half_kernelILi1ELi14ELb1ELb0ELi64EEvPK6__halfPKjS4_S2_PS0_iiiiPKtS7_iiiiiibS2_i
        .type           _Z23gemm_half_q_half_kernelILi1ELi14ELb1ELb0ELi64EEvPK6__halfPKjS4_S2_PS0_iiiiPKtS7_iiiiiibS2_i,@function
        .size           _Z23gemm_half_q_half_kernelILi1ELi14ELb1ELb0ELi64EEvPK6__halfPKjS4_S2_PS0_iiiiPKtS7_iiiiiibS2_i,(.L_x_3726 - _Z23gemm_half_q_half_kernelILi1ELi14ELb1ELb0ELi64EEvPK6__halfPKjS4_S2_PS0_iiiiPKtS7_iiiiiibS2_i)
        .other          _Z23gemm_half_q_half_kernelILi1ELi14ELb1ELb0ELi64EEvPK6__halfPKjS4_S2_PS0_iiiiPKtS7_iiiiiibS2_i,@"STO_CUDA_ENTRY STV_DEFAULT"
_Z23gemm_half_q_half_kernelILi1ELi14ELb1ELb0ELi64EEvPK6__halfPKjS4_S2_PS0_iiiiPKtS7_iiiiiibS2_i:
.text._Z23gemm_half_q_half_kernelILi1ELi14ELb1ELb0ELi64EEvPK6__halfPKjS4_S2_PS0_iiiiPKtS7_iiiiiibS2_i:
        /* <DEDUP_REMOVED lines=9> */
[----:B--2---:R-:W-:-:S04]  /*0090*/  PRMT R0, R0, 0x9910, RZ ;  /* 0x0000991000007816 */ /* 0x004fc800000000ff */
[----:B------:R-:W-:-:S13]  /*00a0*/  ISETP.NE.AND P0, PT, R0, RZ, PT ;  /* 0x000000ff0000720c */ /* 0x000fda0003f05270 */
[----:B------:R-:W-:Y:S05]  /*00b0*/  @!P0 EXIT ;  /* 0x000000000000894d */ /* 0x000fea0003800000 */
        /* <DEDUP_REMOVED lines=37> */
.L_x_3357:
[----:B------:R-:W-:Y:S05]  /*0310*/  BSYNC B0 ;  /* 0x0000000000007941 */ /* 0x000fea0003800000 */
.L_x_3356:
        /* <DEDUP_REMOVED lines=23> */
[----:B------:R-:W-:Y:S02]  /*0490*/  SHF.R.S32.HI R3, RZ, 0x1f, R6 ;  /* 0x0000001fff037819 */ /* 0x000fe40000011406 */
[----:B------:R-:W-:Y:S02]  /*04a0*/  SHF.L.U32 R13, R6, 0x2, RZ ;  /* 0x00000002060d7819 */ /* 0x000fe400000006ff */
[----:B------:R-:W-:Y:S01]  /*04b0*/  LEA.HI R14, R3, R6, RZ, 0x3 ;  /* 0x00000006030e7211 */ /* 0x000fe200078f18ff */
[----:B------:R-:W-:Y:S01]  /*04c0*/  HFMA2.MMA R3, -RZ, RZ, 0, 0 ;  /* 0x00000000ff037435 */ /* 0x000fe200000001ff */
[----:B------:R-:W-:Y:S01]  /*04d0*/  MOV R12, R20 ;  /* 0x00000014000c7202 */ /* 0x000fe20000000f00 */
[----:B------:R-:W2:Y:S01]  /*04e0*/  LDC.64 R10, c[0x0][0x228] ;  /* 0x00008a00ff0a7b82 */ /* 0x000ea20000000a00 */
[----:B------:R-:W-:-:S02]  /*04f0*/  LOP3.LUT R13, R13, 0x10, RZ, 0xc0, !PT ;  /* 0x000000100d0d7812 */ /* 0x000fc400078ec0ff */
[----:B0-----:R-:W-:-:S07]  /*0500*/  SHF.R.S32.HI R14, RZ, 0x3, R14 ;  /* 0x00000003ff0e7819 */ /* 0x001fce000001140e */
.L_x_3359:
        /* <DEDUP_REMOVED lines=8> */
[----:B------:R-:W-:-:S04]  /*0590*/  LEA R17, R12, 0x1, 0x1 ;  /* 0x000000010c117811 */ /* 0x000fc800078e08ff */
[----:B------:R-:W2:Y:S01]  /*05a0*/  LDG.E.U16.CONSTANT R15, desc[UR6][R22.64] ;  /* 0x00000006160f7981 */ /* 0x000ea2000c1e9500 */
        /* <DEDUP_REMOVED lines=32> */
.L_x_3358:
[----:B------:R2:W5:Y:S01]  /*07b0*/  LDL.64 R26, [R1] ;  /* 0x00000000011a7983 */ /* 0x0005620000100a00 */
[----:B------:R-:W3:Y:S01]  /*07c0*/  LDC R5, c[0x0][0x25c] ;  /* 0x00009700ff057b82 */ /* 0x000ee20000000800 */
[----:B------:R-:W-:Y:S01]  /*07d0*/  ULDC UR4, c[0x0][0x258] ;  /* 0x0000960000047ab9 */ /* 0x000fe20000000800 */
[----:B------:R-:W-:Y:S01]  /*07e0*/  HFMA2.MMA R0, -RZ, RZ, 0, 0 ;  /* 0x00000000ff007435 */ /* 0x000fe200000001ff */
[----:B------:R-:W-:Y:S02]  /*07f0*/  ISETP.GT.AND P1, PT, R20, UR4, PT ;  /* 0x0000000414007c0c */ /* 0x000fe4000bf24270 */
[----:B------:R-:W-:-:S03]  /*0800*/  MOV R4, RZ ;  /* 0x000000ff00047202 */ /* 0x000fc60000000f00 */
[----:B------:R-:W4:Y:S01]  /*0810*/  LDC R3, c[0x0][0x264] ;  /* 0x00009900ff037b82 */ /* 0x000f220000000800 */
[----:B---3--:R-:W-:-:S07]  /*0820*/  ISETP.GT.AND P3, PT, R20, R5, PT ;  /* 0x000000051400720c */ /* 0x008fce0003f64270 */
[----:B--2---:R-:W-:Y:S06]  /*0830*/  @!P1 BRA `(.L_x_3360) ;  /* 0x00000000001c9947 */ /* 0x004fec0003800000 */
[----:B-1----:R-:W1:Y:S02]  /*0840*/  LDC R9, c[0x0][0x25c] ;  /* 0x00009700ff097b82 */ /* 0x002e640000000800 */
[----:B-1----:R-:W-:-:S04]  /*0850*/  VIMNMX R4, R20, R9, PT ;  /* 0x0000000914047248 */ /* 0x002fc80003fe0100 */
[----:B------:R-:W-:-:S04]  /*0860*/  IADD3 R4, R4, -UR4, RZ ;  /* 0x8000000404047c10 */ /* 0x000fc8000fffe0ff */
[----:B------:R-:W-:-:S04]  /*0870*/  SHF.R.S32.HI R9, RZ, 0x1f, R4 ;  /* 0x0000001fff097819 */ /* 0x000fc80000011404 */
[----:B------:R-:W-:-:S04]  /*0880*/  LEA.HI R9, R9, R4, RZ, 0x5 ;  /* 0x0000000409097211 */ /* 0x000fc800078f28ff */
[----:B------:R-:W-:-:S05]  /*0890*/  SHF.R.S32.HI R9, RZ, 0x5, R9 ;  /* 0x00000005ff097819 */ /* 0x000fca0000011409 */
[----:B------:R-:W-:-:S07]  /*08a0*/  IMAD R4, R9, 0x6, RZ ;  /* 0x0000000609047824 */ /* 0x000fce00078e02ff */
.L_x_3360:
[----:B------:R-:W-:Y:S05]  /*08b0*/  @!P3 BRA `(.L_x_3361) ;  /* 0x00000000001cb947 */ /* 0x000fea0003800000 */
[----:B-1----:R-:W1:Y:S02]  /*08c0*/  LDC R9, c[0x0][0x260] ;  /* 0x00009800ff097b82 */ /* 0x002e640000000800 */
[----:B-1----:R-:W-:-:S04]  /*08d0*/  VIMNMX R0, R20, R9, PT ;  /* 0x0000000914007248 */ /* 0x002fc80003fe0100 */
[----:B------:R-:W-:-:S04]  /*08e0*/  IADD3 R0, R0, -R5, RZ ;  /* 0x8000000500007210 */ /* 0x000fc80007ffe0ff */
[----:B------:R-:W-:-:S04]  /*08f0*/  SHF.R.S32.HI R5, RZ, 0x1f, R0 ;  /* 0x0000001fff057819 */ /* 0x000fc80000011400 */
[----:B------:R-:W-:-:S04]  /*0900*/  LEA.HI R5, R5, R0, RZ, 0x5 ;  /* 0x0000000005057211 */ /* 0x000fc800078f28ff */
[----:B------:R-:W-:-:S04]  /*0910*/  SHF.R.S32.HI R5, RZ, 0x5, R5 ;  /* 0x00000005ff057819 */ /* 0x000fc80000011405 */
[----:B------:R-:W-:-:S07]  /*0920*/  LEA R0, R5, R5, 0x2 ;  /* 0x0000000505007211 */ /* 0x000fce00078e10ff */
.L_x_3361:
[----:B------:R-:W-:Y:S01]  /*0930*/  ULDC UR5, c[0x0][0x260] ;  /* 0x0000980000057ab9 */ /* 0x000fe20000000800 */
[----:B------:R-:W-:Y:S01]  /*0940*/  HFMA2.MMA R5, -RZ, RZ, 0, 0 ;  /* 0x00000000ff057435 */ /* 0x000fe200000001ff */
[C---:B------:R-:W-:Y:S02]  /*0950*/  ISETP.GT.AND P1, PT, R20.reuse, UR5, PT ;  /* 0x0000000514007c0c */ /* 0x040fe4000bf24270 */
[----:B----4-:R-:W-:Y:S02]  /*0960*/  ISETP.GT.AND P3, PT, R20, R3, PT ;  /* 0x000000031400720c */ /* 0x010fe40003f64270 */
[----:B-1----:R-:W-:-:S09]  /*0970*/  MOV R9, RZ ;  /* 0x000000ff00097202 */ /* 0x002fd20000000f00 */
        /* <DEDUP_REMOVED lines=8> */
.L_x_3362:
        /* <DEDUP_REMOVED lines=8> */
.L_x_3363:
        /* <DEDUP_REMOVED lines=11> */
.L_x_3364:
[C---:B------:R-:W-:Y:S01]  /*0b30*/  VIMNMX R10, R20.reuse, UR4, PT ;  /* 0x00000004140a7c48 */ /* 0x040fe2000bfe0100 */
[----:B------:R-:W1:Y:S01]  /*0b40*/  S2UR UR5, SR_CgaCtaId ;  /* 0x00000000000579c3 */ /* 0x000e620000008800 */
[----:B------:R-:W-:Y:S01]  /*0b50*/  ISETP.GE.OR P0, PT, R20, R3, P0 ;  /* 0x000000031400720c */ /* 0x000fe20000706670 */
[----:B------:R-:W-:Y:S01]  /*0b60*/  ULDC.64 UR8, c[0x0][0x218] ;  /* 0x0000860000087ab9 */ /* 0x000fe20000000a00 */
[----:B------:R-:W-:Y:S01]  /*0b70*/  SHF.R.S32.HI R11, RZ, 0x1f, R10 ;  /* 0x0000001fff0b7819 */ /* 0x000fe2000001140a */
[----:B------:R-:W-:Y:S01]  /*0b80*/  UMOV UR4, 0x400 ;  /* 0x0000040000047882 */ /* 0x000fe20000000000 */
[----:B------:R-:W-:Y:S02]  /*0b90*/  MOV R24, RZ ;  /* 0x000000ff00187202 */ /* 0x000fe40000000f00 */
[----:B------:R-:W-:Y:S02]  /*0ba0*/  LEA.HI R11, R11, R10, RZ, 0x5 ;  /* 0x0000000a0b0b7211 */ /* 0x000fe400078f28ff */
[----:B------:R-:W-:-:S02]  /*0bb0*/  PRMT R25, RZ, 0x5410, RZ ;  /* 0x00005410ff197816 */ /* 0x000fc400000000ff */
[----:B------:R-:W-:Y:S02]  /*0bc0*/  SHF.R.S32.HI R11, RZ, 0x5, R11 ;  /* 0x00000005ff0b7819 */ /* 0x000fe4000001140b */
[----:B-----5:R-:W-:Y:S02]  /*0bd0*/  IADD3 R3, R20, R7, RZ ;  /* 0x0000000714037210 */ /* 0x020fe40007ffe0ff */
[----:B------:R-:W-:-:S04]  /*0be0*/  LEA R4, R11, R4, 0x3 ;  /* 0x000000040b047211 */ /* 0x000fc800078e18ff */
[----:B------:R-:W-:-:S04]  /*0bf0*/  IADD3 R0, R9, R4, R0 ;  /* 0x0000000409007210 */ /* 0x000fc80007ffe000 */
[----:B------:R-:W-:Y:S01]  /*0c00*/  IADD3 R0, R8, R0, R5 ;  /* 0x0000000008007210 */ /* 0x000fe20007ffe005 */
[----:B-1----:R-:W-:-:S04]  /*0c10*/  ULEA UR4, UR5, UR4, 0x18 ;  /* 0x0000000405047291 */ /* 0x002fc8000f8ec03f */
[----:B------:R-:W-:Y:S01]  /*0c20*/  IMAD R5, R0, R29, RZ ;  /* 0x0000001d00057224 */ /* 0x000fe200078e02ff */
[----:B------:R-:W-:-:S04]  /*0c30*/  SHF.R.S32.HI R0, RZ, 0x1f, R6 ;  /* 0x0000001fff007819 */ /* 0x000fc80000011406 */
[----:B------:R-:W-:-:S04]  /*0c40*/  IADD3 R6, P1, R6, R5, RZ ;  /* 0x0000000506067210 */ /* 0x000fc80007f3e0ff */
[----:B------:R-:W-:Y:S02]  /*0c50*/  LEA.HI.X.SX32 R5, R5, R0, 0x1, P1 ;  /* 0x0000000005057211 */ /* 0x000fe400008f0eff */
[----:B------:R-:W-:Y:S02]  /*0c60*/  LEA R16, P1, R6, UR8, 0x2 ;  /* 0x0000000806107c11 */ /* 0x000fe4000f8210ff */
[----:B------:R-:W-:Y:S02]  /*0c70*/  PRMT R0, R26, 0x7610, R26 ;  /* 0x000076101a007816 */ /* 0x000fe4000000001a */
[----:B------:R-:W-:Y:S02]  /*0c80*/  LEA.HI.X R17, R6, UR9, R5, 0x2, P1 ;  /* 0x0000000906117c11 */ /* 0x000fe400088f1405 */
[----:B------:R-:W-:Y:S01]  /*0c90*/  PRMT R26, RZ, 0x5410, RZ ;  /* 0x00005410ff1a7816 */ /* 0x000fe200000000ff */
[----:B------:R-:W-:Y:S06]  /*0ca0*/  @P0 BRA `(.L_x_3365) ;  /* 0x0000002400440947 */ /* 0x000fec0003800000 */
[----:B------:R-:W-:Y:S01]  /*0cb0*/  SHF.R.S32.HI R28, RZ, 0x1f, R29 ;  /* 0x0000001fff1c7819 */ /* 0x000fe2000001141d */
[----:B------:R-:W-:Y:S01]  /*0cc0*/  ULDC UR5, c[0x0][0x264] ;  /* 0x0000990000057ab9 */ /* 0x000fe20000000800 */
[----:B------:R-:W-:Y:S02]  /*0cd0*/  MOV R24, RZ ;  /* 0x000000ff00187202 */ /* 0x000fe40000000f00 */
[----:B------:R-:W-:Y:S02]  /*0ce0*/  PRMT R26, RZ, 0x5410, RZ ;  /* 0x00005410ff1a7816 */ /* 0x000fe400000000ff */
[----:B------:R-:W-:-:S07]  /*0cf0*/  PRMT R25, RZ, 0x5410, RZ ;  /* 0x00005410ff197816 */ /* 0x000fce00000000ff */
.L_x_3367:
[----:B------:R-:W-:-:S13]  /*0d00*/  ISETP.NE.AND P0, PT, R20, R3, PT ;  /* 0x000000031400720c */ /* 0x000fda0003f05270 */
[----:B------:R-:W1:Y:S01]  /*0d10*/  @!P0 LDC.64 R4, c[0x0][0x248] ;  /* 0x00009200ff048b82 */ /* 0x000e620000000a00 */
[----:B------:R-:W-:Y:S02]  /*0d20*/  @!P0 IADD3 R24, R24, 0x1, RZ ;  /* 0x0000000118188810 */ /* 0x000fe40007ffe0ff */
[----:B------:R-:W-:Y:S02]  /*0d30*/  @!P0 SHF.L.U32 R7, R20, 0x1, RZ ;  /* 0x0000000114078819 */ /* 0x000fe400000006ff */
[----:B------:R-:W-:-:S03]  /*0d40*/  @!P0 LEA R6, R24, R1, 0x3 ;  /* 0x0000000118068211 */ /* 0x000fc600078e18ff */
[----:B-1----:R-:W-:-:S03]  /*0d50*/  @!P0 IMAD.WIDE R4, R7, 0x2, R4 ;  /* 0x0000000207048825 */ /* 0x002fc600078e0204 */
        /* <DEDUP_REMOVED lines=8> */
[----:B0-----:R-:W2:Y:S01]  /*0de0*/  LDG.E.128.CONSTANT R12, desc[UR6][R16.64] ;  /* 0x00000006100c7981 */ /* 0x001ea2000c1e9d00 */
[----:B------:R-:W0:Y:S03]  /*0df0*/  LDC R29, c[0x0][0x23c] ;  /* 0x00008f00ff1d7b82 */ /* 0x000e260000000800 */
[----:B------:R-:W1:Y:S01]  /*0e00*/  LDS.64 R22, [UR4] ;  /* 0x00000004ff167984 */ /* 0x000e620008000a00 */
[----:B0-----:R-:W-:-:S04]  /*0e10*/  LEA R8, P0, R29, R16, 0x2 ;  /* 0x000000101d087211 */ /* 0x001fc800078010ff */
[----:B------:R-:W-:-:S05]  /*0e20*/  LEA.HI.X R9, R29, R17, R28, 0x2, P0 ;  /* 0x000000111d097211 */ /* 0x000fca00000f141c */
[----:B------:R-:W3:Y:S01]  /*0e30*/  LDG.E.128.CONSTANT R4, desc[UR6][R8.64] ;  /* 0x0000000608047981 */ /* 0x000ee2000c1e9d00 */
[----:B------:R-:W-:Y:S01]  /*0e40*/  IMAD.WIDE R42, R29, 0x4, R8 ;  /* 0x000000041d2a7825 */ /* 0x000fe200078e0208 */
[----:B------:R-:W-:Y:S01]  /*0e50*/  HFMA2.MMA R44, -RZ, RZ, 0, 0.0625 ;  /* 0x00002c00ff2c7435 */ /* 0x000fe200000001ff */
[----:B--2---:R-:W-:Y:S02]  /*0e60*/  LOP3.LUT R10, R12, 0xf000f, RZ, 0xc0, !PT ;  /* 0x000f000f0c0a7812 */ /* 0x004fe400078ec0ff */
        /* <DEDUP_REMOVED lines=8> */
[----:B------:R-:W-:Y:S02]  /*0ef0*/  HADD2 R34, R11, -1032, -1032 ;  /* 0xe408e4080b227430 */ /* 0x000fe40000000000 */
[----:B------:R0:W2:Y:S01]  /*0f00*/  LDG.E.128.CONSTANT R8, desc[UR6][R42.64] ;  /* 0x000000062a087981 */ /* 0x0000a2000c1e9d00 */
[----:B------:R-:W-:Y:S02]  /*0f10*/  HADD2 R36, R18, -1032, -1032 ;  /* 0xe408e40812247430 */ /* 0x000fe40000000000 */
[----:B------:R-:W-:-:S02]  /*0f20*/  HADD2.F32 R18, -RZ, R37.H0_H0 ;  /* 0x20000025ff127230 */ /* 0x000fc40000004100 */
[----:B------:R-:W-:Y:S02]  /*0f30*/  HADD2 R35, R19, -1032, -1032 ;  /* 0xe408e40813237430 */ /* 0x000fe40000000000 */
[----:B-1----:R-:W-:Y:S02]  /*0f40*/  HADD2.F32 R19, -RZ, R22.H0_H0 ;  /* 0x20000016ff137230 */ /* 0x002fe40000004100 */
[----:B------:R-:W-:Y:S02]  /*0f50*/  HADD2.F32 R38, -RZ, R34.H0_H0 ;  /* 0x20000022ff267230 */ /* 0x000fe40000004100 */
        /* <DEDUP_REMOVED lines=8> */
[----:B------:R-:W-:Y:S01]  /*0fe0*/  HADD2.F32 R19, -RZ, R22.H1_H1 ;  /* 0x30000016ff137230 */ /* 0x000fe20000004100 */
[----:B------:R-:W-:Y:S01]  /*0ff0*/  LOP3.LUT R38, R15, 0xf000f0, RZ, 0xc0, !PT ;  /* 0x00f000f00f267812 */ /* 0x000fe200078ec0ff */
[----:B------:R-:W-:Y:S01]  /*1000*/  HADD2.F32 R36, -RZ, R36.H1_H1 ;  /* 0x30000024ff247230 */ /* 0x000fe20000004100 */
[----:B------:R-:W-:Y:S01]  /*1010*/  SHF.R.U32.HI R15, RZ, 0x8, R15 ;  /* 0x00000008ff0f7819 */ /* 0x000fe2000001160f */
[----:B------:R-:W-:Y:S02]  /*1020*/  HADD2.F32 R35, -RZ, R35.H1_H1 ;  /* 0x30000023ff237230 */ /* 0x000fe40000004100 */
[----:B------:R-:W-:Y:S01]  /*1030*/  FFMA.FTZ R22, R30, R19, R33 ;  /* 0x000000131e167223 */ /* 0x000fe20000010021 */
[C---:B------:R-:W-:Y:S01]  /*1040*/  FFMA.FTZ R30, R19.reuse, R34, R18 ;  /* 0x00000022131e7223 */ /* 0x040fe20000010012 */
[----:B------:R-:W-:Y:S01]  /*1050*/  LOP3.LUT R18, R12, 0xf000f0, RZ, 0xc0, !PT ;  /* 0x00f000f00c127812 */ /* 0x000fe200078ec0ff */
[C---:B------:R-:W-:Y:S01]  /*1060*/  FFMA.FTZ R31, R19.reuse, R36, R31 ;  /* 0x00000024131f7223 */ /* 0x040fe2000001001f */
[----:B------:R-:W-:Y:S01]  /*1070*/  FFMA.FTZ R32, R19, R35, R32 ;  /* 0x0000002313207223 */ /* 0x000fe20000010020 */
[----:B------:R-:W-:-:S02]  /*1080*/  LOP3.LUT R34, R13, 0xf000f0, RZ, 0xc0, !PT ;  /* 0x00f000f00d227812 */ /* 0x000fc400078ec0ff */
[----:B------:R-:W-:Y:S02]  /*1090*/  LOP3.LUT R33, R18, 0x64006400, RZ, 0xfc, !PT ;  /* 0x6400640012217812 */ /* 0x000fe400078efcff */
[----:B------:R-:W1:Y:S01]  /*10a0*/  LDS.64 R18, [UR4+0x8] ;  /* 0x00000804ff127984 */ /* 0x000e620008000a00 */
[----:B------:R-:W-:Y:S02]  /*10b0*/  LOP3.LUT R36, R14, 0xf000f0, RZ, 0xc0, !PT ;  /* 0x00f000f00e247812 */ /* 0x000fe400078ec0ff */
[----:B------:R-:W-:Y:S01]  /*10c0*/  LOP3.LUT R35, R34, 0x64006400, RZ, 0xfc, !PT ;  /* 0x6400640022237812 */ /* 0x000fe200078efcff */
[-C--:B------:R-:W-:Y:S01]  /*10d0*/  HFMA2 R33, R33, R44.reuse.H0_H0, -72, -72 ;  /* 0xd480d48021217431 */ /* 0x080fe2000004002c */
[----:B------:R-:W-:Y:S02]  /*10e0*/  LOP3.LUT R37, R36, 0x64006400, RZ, 0xfc, !PT ;  /* 0x6400640024257812 */ /* 0x000fe400078efcff */
[----:B------:R-:W-:Y:S01]  /*10f0*/  LOP3.LUT R39, R38, 0x64006400, RZ, 0xfc, !PT ;  /* 0x6400640026277812 */ /* 0x000fe200078efcff */
[-C--:B------:R-:W-:Y:S01]  /*1100*/  HFMA2 R34, R35, R44.reuse.H0_H0, -72, -72 ;  /* 0xd480d48023227431 */ /* 0x080fe2000004002c */
[----:B------:R-:W-:Y:S01]  /*1110*/  SHF.R.U32.HI R12, RZ, 0x8, R12 ;  /* 0x00000008ff0c7819 */ /* 0x000fe2000001160c */
[----:B------:R-:W-:-:S02]  /*1120*/  HFMA2 R35, R37, R44.H0_H0, -72, -72 ;  /* 0xd480d48025237431 */ /* 0x000fc4000004002c */
[----:B------:R-:W-:Y:S02]  /*1130*/  HADD2.F32 R37, -RZ, R23.H0_H0 ;  /* 0x20000017ff257230 */ /* 0x000fe40000004100 */
[----:B------:R-:W-:Y:S02]  /*1140*/  HFMA2 R36, R39, R44.H0_H0, -72, -72 ;  /* 0xd480d48027247431 */ /* 0x000fe4000004002c */
[----:B------:R-:W-:Y:S01]  /*1150*/  HADD2.F32 R39, -RZ, R33.H0_H0 ;  /* 0x20000021ff277230 */ /* 0x000fe20000004100 */
[----:B------:R-:W-:Y:S01]  /*1160*/  SHF.R.U32.HI R14, RZ, 0x8, R14 ;  /* 0x00000008ff0e7819 */ /* 0x000fe2000001160e */
[----:B------:R-:W-:Y:S01]  /*1170*/  HADD2.F32 R38, -RZ, R34.H0_H0 ;  /* 0x20000022ff267230 */ /* 0x000fe20000004100 */
[----:B------:R-:W-:Y:S01]  /*1180*/  SHF.R.U32.HI R13, RZ, 0x8, R13 ;  /* 0x00000008ff0d7819 */ /* 0x000fe2000001160d */
        /* <DEDUP_REMOVED lines=11> */
[----:B------:R-:W-:Y:S01]  /*1240*/  LOP3.LUT R33, R12, 0xf000f, RZ, 0xc0, !PT ;  /* 0x000f000f0c217812 */ /* 0x000fe200078ec0ff */
[----:B------:R-:W-:-:S02]  /*1250*/  HADD2.F32 R36, -RZ, R36.H1_H1 ;  /* 0x30000024ff247230 */ /* 0x000fc40000004100 */
[C---:B------:R-:W-:Y:S01]  /*1260*/  FFMA.FTZ R30, R23.reuse, R37, R30 ;  /* 0x00000025171e7223 */ /* 0x040fe2000001001e */
[----:B------:R-:W-:Y:S01]  /*1270*/  FFMA.FTZ R31, R23, R34, R31 ;  /* 0x00000022171f7223 */ /* 0x000fe2000001001f */
[----:B------:R-:W-:Y:S02]  /*1280*/  LOP3.LUT R33, R33, 0x64006400, RZ, 0xfc, !PT ;  /* 0x6400640021217812 */ /* 0x000fe400078efcff */
[----:B------:R-:W-:Y:S01]  /*1290*/  LOP3.LUT R34, R14, 0xf000f, RZ, 0xc0, !PT ;  /* 0x000f000f0e227812 */ /* 0x000fe200078ec0ff */
[----:B------:R-:W-:Y:S01]  /*12a0*/  FFMA.FTZ R32, R23, R36, R32 ;  /* 0x0000002417207223 */ /* 0x000fe20000010020 */
[----:B------:R-:W-:Y:S01]  /*12b0*/  LOP3.LUT R23, R13, 0xf000f, RZ, 0xc0, !PT ;  /* 0x000f000f0d177812 */ /* 0x000fe200078ec0ff */
[----:B------:R-:W-:Y:S01]  /*12c0*/  HADD2 R37, R33, -1032, -1032 ;  /* 0xe408e40821257430 */ /* 0x000fe20000000000 */
[----:B------:R-:W-:Y:S01]  /*12d0*/  LOP3.LUT R33, R34, 0x64006400, RZ, 0xfc, !PT ;  /* 0x6400640022217812 */ /* 0x000fe200078efcff */
[----:B-1----:R-:W-:Y:S01]  /*12e0*/  HADD2.F32 R35, -RZ, R18.H0_H0 ;  /* 0x20000012ff237230 */ /* 0x002fe20000004100 */
[----:B------:R-:W-:-:S02]  /*12f0*/  LOP3.LUT R36, R15, 0xf000f, RZ, 0xc0, !PT ;  /* 0x000f000f0f247812 */ /* 0x000fc400078ec0ff */
[--C-:B------:R-:W-:Y:S02]  /*1300*/  HADD2.F32 R39, -RZ, R37.reuse.H0_H0 ;  /* 0x20000025ff277230 */ /* 0x100fe40000004100 */
[----:B------:R-:W-:Y:S01]  /*1310*/  HADD2 R33, R33, -1032, -1032 ;  /* 0xe408e40821217430 */ /* 0x000fe20000000000 */
[----:B------:R-:W-:Y:S01]  /*1320*/  LOP3.LUT R23, R23, 0x64006400, RZ, 0xfc, !PT ;  /* 0x6400640017177812 */ /* 0x000fe200078efcff */
[----:B------:R-:W-:Y:S01]  /*1330*/  HADD2.F32 R37, -RZ, R37.H1_H1 ;  /* 0x30000025ff257230 */ /* 0x000fe20000004100 */
[----:B------:R-:W-:Y:S01]  /*1340*/  LOP3.LUT R36, R36, 0x64006400, RZ, 0xfc, !PT ;  /* 0x6400640024247812 */ /* 0x000fe200078efcff */
[----:B------:R-:W-:Y:S01]  /*1350*/  FFMA.FTZ R34, R39, R35, R22 ;  /* 0x0000002327227223 */ /* 0x000fe20000010016 */
[--C-:B------:R-:W-:Y:S02]  /*1360*/  HADD2.F32 R38, -RZ, R33.reuse.H0_H0 ;  /* 0x20000021ff267230 */ /* 0x100fe40000004100 */
[----:B------:R-:W-:Y:S02]  /*1370*/  HADD2 R23, R23, -1032, -1032 ;  /* 0xe408e40817177430 */ /* 0x000fe40000000000 */
[----:B------:R-:W-:-:S02]  /*1380*/  HADD2.F32 R33, -RZ, R33.H1_H1 ;  /* 0x30000021ff217230 */ /* 0x000fc40000004100 */
[----:B------:R-:W-:Y:S01]  /*1390*/  HADD2 R22, R36, -1032, -1032 ;  /* 0xe408e40824167430 */ /* 0x000fe20000000000 */
[----:B------:R-:W-:Y:S01]  /*13a0*/  LOP3.LUT R12, R12, 0xf000f0, RZ, 0xc0, !PT ;  /* 0x00f000f00c0c7812 */ /* 0x000fe200078ec0ff */
[C---:B------:R-:W-:Y:S01]  /*13b0*/  FFMA.FTZ R36, R35.reuse, R38, R31 ;  /* 0x0000002623247223 */ /* 0x040fe2000001001f */
[--C-:B------:R-:W-:Y:S01]  /*13c0*/  HADD2.F32 R39, -RZ, R23.reuse.H0_H0 ;  /* 0x20000017ff277230 */ /* 0x100fe20000004100 */
[----:B------:R-:W-:Y:S01]  /*13d0*/  LOP3.LUT R14, R14, 0xf000f0, RZ, 0xc0, !PT ;  /* 0x00f000f00e0e7812 */ /* 0x000fe200078ec0ff */
[----:B------:R-:W-:Y:S02]  /*13e0*/  HADD2.F32 R38, -RZ, R22.H0_H0 ;  /* 0x20000016ff267230 */ /* 0x000fe40000004100 */
[----:B------:R-:W-:Y:S02]  /*13f0*/  HADD2.F32 R31, -RZ, R18.H1_H1 ;  /* 0x30000012ff1f7230 */ /* 0x000fe40000004100 */
[----:B------:R-:W-:Y:S01]  /*1400*/  FFMA.FTZ R30, R35, R39, R30 ;  /* 0x00000027231e7223 */ /* 0x000fe2000001001e */
[----:B------:R-:W-:-:S02]  /*1410*/  HADD2.F32 R23, -RZ, R23.H1_H1 ;  /* 0x30000017ff177230 */ /* 0x000fc40000004100 */
[----:B------:R-:W-:Y:S01]  /*1420*/  FFMA.FTZ R32, R35, R38, R32 ;  /* 0x0000002623207223 */ /* 0x000fe20000010020 */
[----:B------:R-:W-:Y:S01]  /*1430*/  LOP3.LUT R35, R13, 0xf000f0, RZ, 0xc0, !PT ;  /* 0x00f000f00d237812 */ /* 0x000fe200078ec0ff */
[----:B------:R-:W-:Y:S01]  /*1440*/  FFMA.FTZ R33, R31, R33, R36 ;  /* 0x000000211f217223 */ /* 0x000fe20000010024 */
        /* <DEDUP_REMOVED lines=9> */
[C---:B------:R-:W-:Y:S01]  /*14e0*/  FFMA.FTZ R30, R31.reuse, R23, R30 ;  /* 0x000000171f1e7223 */ /* 0x040fe2000001001e */
[----:B------:R-:W-:Y:S01]  /*14f0*/  FFMA.FTZ R32, R31, R18, R32 ;  /* 0x000000121f207223 */ /* 0x000fe20000010020 */
[----:B------:R-:W-:-:S02]  /*1500*/  HFMA2 R15, R15, R44.H0_H0, -72, -72 ;  /* 0xd480d4800f0f7431 */ /* 0x000fc4000004002c */
[----:B------:R-:W-:Y:S02]  /*1510*/  HADD2.F32 R31, -RZ, R19.H0_H0 ;  /* 0x20000013ff1f7230 */ /* 0x000fe40000004100 */
[----:B------:R-:W-:Y:S02]  /*1520*/  HFMA2 R14, R35, R44.H0_H0, -72, -72 ;  /* 0xd480d480230e7431 */ /* 0x000fe4000004002c */
[----:B------:R-:W-:Y:S01]  /*1530*/  HADD2.F32 R18, -RZ, R13.H0_H0 ;  /* 0x2000000dff127230 */ /* 0x000fe20000004100 */
[----:B------:R-:W1:Y:S01]  /*1540*/  LDS.64 R22, [UR4+0x10] ;  /* 0x00001004ff167984 */ /* 0x000e620008000a00 */
[----:B------:R-:W-:Y:S02]  /*1550*/  HADD2.F32 R36, -RZ, R15.H0_H0 ;  /* 0x2000000fff247230 */ /* 0x000fe40000004100 */
        /* <DEDUP_REMOVED lines=11> */
[----:B------:R-:W-:-:S04]  /*1610*/  IMAD.WIDE R12, R29, 0x4, R42 ;  /* 0x000000041d0c7825 */ /* 0x000fc800078e022a */
[C---:B------:R-:W-:Y:S01]  /*1620*/  FFMA.FTZ R32, R19.reuse, R35, R30 ;  /* 0x0000002313207223 */ /* 0x040fe2000001001e */
[----:B------:R-:W-:Y:S01]  /*1630*/  FFMA.FTZ R30, R19, R15, R36 ;  /* 0x0000000f131e7223 */ /* 0x000fe20000010024 */
[----:B------:R-:W-:Y:S02]  /*1640*/  HADD2.F32 R29, -RZ, R14.H1_H1 ;  /* 0x3000000eff1d7230 */ /* 0x000fe40000004100 */
[----:B------:R-:W4:Y:S01]  /*1650*/  LDG.E.128.CONSTANT R12, desc[UR6][R12.64] ;  /* 0x000000060c0c7981 */ /* 0x000f22000c1e9d00 */
[----:B---3--:R-:W-:Y:S02]  /*1660*/  LOP3.LUT R33, R4, 0xf000f, RZ, 0xc0, !PT ;  /* 0x000f000f04217812 */ /* 0x008fe400078ec0ff */
[----:B------:R-:W-:Y:S01]  /*1670*/  LOP3.LUT R34, R5, 0xf000f, RZ, 0xc0, !PT ;  /* 0x000f000f05227812 */ /* 0x000fe200078ec0ff */
[----:B------:R-:W-:Y:S01]  /*1680*/  FFMA.FTZ R29, R19, R29, R18 ;  /* 0x0000001d131d7223 */ /* 0x000fe20000010012 */
        /* <DEDUP_REMOVED lines=8> */
[----:B------:R-:W-:Y:S02]  /*1710*/  HADD2 R37, R34, -1032, -1032 ;  /* 0xe408e40822257430 */ /* 0x000fe40000000000 */
[----:B-1----:R-:W-:-:S02]  /*1720*/  HADD2.F32 R18, -RZ, R22.H0_H0 ;  /* 0x20000016ff127230 */ /* 0x002fc40000004100 */
[----:B------:R-:W-:Y:S02]  /*1730*/  HADD2 R38, R35, -1032, -1032 ;  /* 0xe408e40823267430 */ /* 0x000fe40000000000 */
[----:B------:R-:W-:Y:S02]  /*1740*/  HADD2.F32 R33, -RZ, R36.H0_H0 ;  /* 0x20000024ff217230 */ /* 0x000fe40000004100 */
[----:B------:R-:W-:Y:S02]  /*1750*/  HADD2 R34, R39, -1032, -1032 ;  /* 0xe408e40827227430 */ /* 0x000fe40000000000 */
[----:B------:R-:W-:Y:S01]  /*1760*/  HADD2.F32 R39, -RZ, R37.H0_H0 ;  /* 0x20000025ff277230 */ /* 0x000fe20000004100 */
[----:B------:R-:W-:Y:S01]  /*1770*/  LOP3.LUT R41, R41, 0x64006400, RZ, 0xfc, !PT ;  /* 0x6400640029297812 */ /* 0x000fe200078efcff */
        /* <DEDUP_REMOVED lines=9> */
[----:B------:R-:W-:Y:S01]  /*1810*/  SHF.R.U32.HI R7, RZ, 0x8, R7 ;  /* 0x00000008ff077819 */ /* 0x000fe20000011607 */
[----:B------:R-:W-:Y:S02]  /*1820*/  HADD2.F32 R22, -RZ, R38.H1_H1 ;  /* 0x30000026ff167230 */ /* 0x000fe40000004100 */
[----:B------:R-:W-:-:S02]  /*1830*/  HFMA2 R38, R41, R44.H0_H0, -72, -72 ;  /* 0xd480d48029267431 */ /* 0x000fc4000004002c */
[----:B------:R-:W-:Y:S02]  /*1840*/  HADD2.F32 R36, -RZ, R34.H1_H1 ;  /* 0x30000022ff247230 */ /* 0x000fe40000004100 */
[----:B------:R-:W-:Y:S01]  /*1850*/  FFMA.FTZ R34, R18, R37, R33 ;  /* 0x0000002512227223 */ /* 0x000fe20000010021 */
[----:B------:R-:W-:Y:S01]  /*1860*/  LOP3.LUT R37, R4, 0xf000f0, RZ, 0xc0, !PT ;  /* 0x00f000f004257812 */ /* 0x000fe200078ec0ff */
[----:B------:R-:W-:Y:S01]  /*1870*/  FFMA.FTZ R40, R39, R18, R40 ;  /* 0x0000001227287223 */ /* 0x000fe20000010028 */
[C---:B------:R-:W-:Y:S01]  /*1880*/  FFMA.FTZ R22, R18.reuse, R22, R35 ;  /* 0x0000001612167223 */ /* 0x040fe20000010023 */
[----:B------:R-:W-:Y:S01]  /*1890*/  LOP3.LUT R39, R5, 0xf000f0, RZ, 0xc0, !PT ;  /* 0x00f000f005277812 */ /* 0x000fe200078ec0ff */
[----:B------:R-:W-:Y:S01]  /*18a0*/  FFMA.FTZ R33, R18, R36, R19 ;  /* 0x0000002412217223 */ /* 0x000fe20000010013 */
[----:B------:R-:W-:Y:S01]  /*18b0*/  LOP3.LUT R35, R37, 0x64006400, RZ, 0xfc, !PT ;  /* 0x6400640025237812 */ /* 0x000fe200078efcff */
[----:B------:R-:W1:Y:S01]  /*18c0*/  LDS.64 R18, [UR4+0x18] ;  /* 0x00001804ff127984 */ /* 0x000e620008000a00 */
[----:B------:R-:W-:Y:S01]  /*18d0*/  LOP3.LUT R39, R39, 0x64006400, RZ, 0xfc, !PT ;  /* 0x6400640027277812 */ /* 0x000fe200078efcff */
[--C-:B------:R-:W-:Y:S01]  /*18e0*/  HADD2.F32 R45, -RZ, R23.reuse.H0_H0 ;  /* 0x20000017ff2d7230 */ /* 0x100fe20000004100 */
[----:B------:R-:W-:Y:S01]  /*18f0*/  LOP3.LUT R37, R6, 0xf000f0, RZ, 0xc0, !PT ;  /* 0x00f000f006257812 */ /* 0x000fe200078ec0ff */
[-C--:B------:R-:W-:Y:S01]  /*1900*/  HFMA2 R35, R35, R44.reuse.H0_H0, -72, -72 ;  /* 0xd480d48023237431 */ /* 0x080fe2000004002c */
[----:B------:R-:W-:Y:S01]  /*1910*/  SHF.R.U32.HI R4, RZ, 0x8, R4 ;  /* 0x00000008ff047819 */ /* 0x000fe20000011604 */
[-C--:B------:R-:W-:Y:S01]  /*1920*/  HFMA2 R36, R39, R44.reuse.H0_H0, -72, -72 ;  /* 0xd480d48027247431 */ /* 0x080fe2000004002c */
[----:B------:R-:W-:Y:S01]  /*1930*/  LOP3.LUT R37, R37, 0x64006400, RZ, 0xfc, !PT ;  /* 0x6400640025257812 */ /* 0x000fe200078efcff */
[----:B------:R-:W-:Y:S01]  /*1940*/  HADD2.F32 R23, -RZ, R23.H1_H1 ;  /* 0x30000017ff177230 */ /* 0x000fe20000004100 */
[----:B------:R-:W-:Y:S01]  /*1950*/  SHF.R.U32.HI R6, RZ, 0x8, R6 ;  /* 0x00000008ff067819 */ /* 0x000fe20000011606 */
[----:B------:R-:W-:Y:S01]  /*1960*/  HADD2.F32 R39, -RZ, R35.H0_H0 ;  /* 0x20000023ff277230 */ /* 0x000fe20000004100 */
[----:B------:R-:W-:Y:S01]  /*1970*/  SHF.R.U32.HI R5, RZ, 0x8, R5 ;  /* 0x00000008ff057819 */ /* 0x000fe20000011605 */
[----:B------:R-:W-:-:S02]  /*1980*/  HFMA2 R37, R37, R44.H0_H0, -72, -72 ;  /* 0xd480d48025257431 */ /* 0x000fc4000004002c */
[----:B------:R-:W-:Y:S02]  /*1990*/  HADD2.F32 R41, -RZ, R36.H0_H0 ;  /* 0x20000024ff297230 */ /* 0x000fe40000004100 */
[----:B------:R-:W-:Y:S01]  /*19a0*/  FFMA.FTZ R39, R39, R45, R40 ;  /* 0x0000002d27277223 */ /* 0x000fe20000010028 */
[--C-:B------:R-:W-:Y:S02]  /*19b0*/  HADD2.F32 R40, -RZ, R38.reuse.H0_H0 ;  /* 0x20000026ff287230 */ /* 0x100fe40000004100 */
[----:B0-----:R-:W-:Y:S02]  /*19c0*/  HADD2.F32 R43, -RZ, R37.H0_H0 ;  /* 0x20000025ff2b7230 */ /* 0x001fe40000004100 */
[C---:B------:R-:W-:Y:S01]  /*19d0*/  FFMA.FTZ R34, R45.reuse, R41, R34 ;  /* 0x000000292d227223 */ /* 0x040fe20000010022 */
[----:B------:R-:W-:Y:S02]  /*19e0*/  HADD2.F32 R38, -RZ, R38.H1_H1 ;  /* 0x30000026ff267230 */ /* 0x000fe40000004100 */
[----:B------:R-:W-:Y:S01]  /*19f0*/  FFMA.FTZ R33, R45, R40, R33 ;  /* 0x000000282d217223 */ /* 0x000fe20000010021 */
[----:B------:R-:W-:Y:S01]  /*1a00*/  HADD2.F32 R40, -RZ, R35.H1_H1 ;  /* 0x30000023ff287230 */ /* 0x000fe20000004100 */
[----:B------:R-:W-:Y:S01]  /*1a10*/  LOP3.LUT R35, R4, 0xf000f, RZ, 0xc0, !PT ;  /* 0x000f000f04237812 */ /* 0x000fe200078ec0ff */
[----:B------:R-:W-:-:S02]  /*1a20*/  HADD2.F32 R37, -RZ, R37.H1_H1 ;  /* 0x30000025ff257230 */ /* 0x000fc40000004100 */
[----:B------:R-:W-:Y:S01]  /*1a30*/  FFMA.FTZ R22, R45, R43, R22 ;  /* 0x0000002b2d167223 */ /* 0x000fe20000010016 */
[----:B------:R-:W-:Y:S01]  /*1a40*/  FFMA.FTZ R33, R23, R38, R33 ;  /* 0x0000002617217223 */ /* 0x000fe20000010021 */
[----:B------:R-:W-:Y:S01]  /*1a50*/  LOP3.LUT R35, R35, 0x64006400, RZ, 0xfc, !PT ;  /* 0x6400640023237812 */ /* 0x000fe200078efcff */
[----:B------:R-:W-:Y:S01]  /*1a60*/  HADD2.F32 R36, -RZ, R36.H1_H1 ;  /* 0x30000024ff247230 */ /* 0x000fe20000004100 */
[----:B------:R-:W-:Y:S01]  /*1a70*/  LOP3.LUT R38, R6, 0xf000f, RZ, 0xc0, !PT ;  /* 0x000f000f06267812 */ /* 0x000fe200078ec0ff */
[C---:B------:R-:W-:Y:S01]  /*1a80*/  FFMA.FTZ R22, R23.reuse, R37, R22 ;  /* 0x0000002517167223 */ /* 0x040fe20000010016 */
[----:B------:R-:W-:Y:S01]  /*1a90*/  FFMA.FTZ R39, R40, R23, R39 ;  /* 0x0000001728277223 */ /* 0x000fe20000010027 */
[----:B------:R-:W-:Y:S01]  /*1aa0*/  HADD2 R37, R35, -1032, -1032 ;  /* 0xe408e40823257430 */ /* 0x000fe20000000000 */
[----:B------:R-:W-:Y:S01]  /*1ab0*/  LOP3.LUT R35, R38, 0x64006400, RZ, 0xfc, !PT ;  /* 0x6400640026237812 */ /* 0x000fe200078efcff */
[----:B------:R-:W-:Y:S01]  /*1ac0*/  FFMA.FTZ R34, R23, R36, R34 ;  /* 0x0000002417227223 */ /* 0x000fe20000010022 */
[----:B------:R-:W-:-:S02]  /*1ad0*/  LOP3.LUT R23, R5, 0xf000f, RZ, 0xc0, !PT ;  /* 0x000f000f05177812 */ /* 0x000fc400078ec0ff */
[----:B------:R-:W-:Y:S01]  /*1ae0*/  LOP3.LUT R40, R7, 0xf000f, RZ, 0xc0, !PT ;  /* 0x000f000f07287812 */ /* 0x000fe200078ec0ff */
[----:B------:R-:W-:Y:S01]  /*1af0*/  HADD2 R35, R35, -1032, -1032 ;  /* 0xe408e40823237430 */ /* 0x000fe20000000000 */
[----:B------:R-:W-:Y:S01]  /*1b00*/  LOP3.LUT R23, R23, 0x64006400, RZ, 0xfc, !PT ;  /* 0x6400640017177812 */ /* 0x000fe200078efcff */
[----:B-1----:R-:W-:Y:S01]  /*1b10*/  HADD2.F32 R36, -RZ, R18.H0_H0 ;  /* 0x20000012ff247230 */ /* 0x002fe20000004100 */
[----:B------:R-:W-:Y:S01]  /*1b20*/  LOP3.LUT R38, R40, 0x64006400, RZ, 0xfc, !PT ;  /* 0x6400640028267812 */ /* 0x000fe200078efcff */
[----:B------:R-:W-:Y:S01]  /*1b30*/  HADD2.F32 R40, -RZ, R37.H0_H0 ;  /* 0x20000025ff287230 */ /* 0x000fe20000004100 */
[----:B------:R-:W-:Y:S01]  /*1b40*/  LOP3.LUT R5, R5, 0xf000f0, RZ, 0xc0, !PT ;  /* 0x00f000f005057812 */ /* 0x000fe200078ec0ff */
[----:B------:R-:W-:Y:S02]  /*1b50*/  HADD2.F32 R41, -RZ, R35.H0_H0 ;  /* 0x20000023ff297230 */ /* 0x000fe40000004100 */
[----:B------:R-:W-:Y:S02]  /*1b60*/  HADD2 R23, R23, -1032, -1032 ;  /* 0xe408e40817177430 */ /* 0x000fe40000000000 */
[----:B------:R-:W-:-:S02]  /*1b70*/  HADD2.F32 R42, -RZ, R37.H1_H1 ;  /* 0x30000025ff2a7230 */ /* 0x000fc40000004100 */
[----:B------:R-:W-:Y:S02]  /*1b80*/  HADD2 R38, R38, -1032, -1032 ;  /* 0xe408e40826267430 */ /* 0x000fe40000000000 */
[----:B------:R-:W-:Y:S02]  /*1b90*/  HADD2.F32 R37, -RZ, R18.H1_H1 ;  /* 0x30000012ff257230 */ /* 0x000fe40000004100 */
[----:B------:R-:W-:Y:S01]  /*1ba0*/  FFMA.FTZ R39, R40, R36, R39 ;  /* 0x0000002428277223 */ /* 0x000fe20000010027 */
[----:B------:R-:W-:Y:S02]  /*1bb0*/  HADD2.F32 R35, -RZ, R35.H1_H1 ;  /* 0x30000023ff237230 */ /* 0x000fe40000004100 */
[----:B------:R-:W-:Y:S01]  /*1bc0*/  FFMA.FTZ R22, R36, R41, R22 ;  /* 0x0000002924167223 */ /* 0x000fe20000010016 */
[----:B------:R-:W-:Y:S01]  /*1bd0*/  HADD2.F32 R43, -RZ, R23.H0_H0 ;  /* 0x20000017ff2b7230 */ /* 0x000fe20000004100 */
[----:B------:R-:W-:Y:S01]  /*1be0*/  LOP3.LUT R4, R4, 0xf000f0, RZ, 0xc0, !PT ;  /* 0x00f000f004047812 */ /* 0x000fe200078ec0ff */
[----:B------:R-:W-:-:S02]  /*1bf0*/  HADD2.F32 R40, -RZ, R38.H0_H0 ;  /* 0x20000026ff287230 */ /* 0x000fc40000004100 */
[----:B------:R-:W-:Y:S01]  /*1c00*/  FFMA.FTZ R35, R37, R35, R22 ;  /* 0x0000002325237223 */ /* 0x000fe20000010016 */
[----:B------:R-:W-:Y:S01]  /*1c10*/  LOP3.LUT R6, R6, 0xf000f0, RZ, 0xc0, !PT ;  /* 0x00f000f006067812 */ /* 0x000fe200078ec0ff */
[C---:B------:R-:W-:Y:S01]  /*1c20*/  FFMA.FTZ R34, R36.reuse, R43, R34 ;  /* 0x0000002b24227223 */ /* 0x040fe20000010022 */
[----:B------:R-:W-:Y:S01]  /*1c30*/  LOP3.LUT R22, R7, 0xf000f0, RZ, 0xc0, !PT ;  /* 0x00f000f007167812 */ /* 0x000fe200078ec0ff */
[----:B------:R-:W-:Y:S01]  /*1c40*/  FFMA.FTZ R40, R36, R40, R33 ;  /* 0x0000002824287223 */ /* 0x000fe20000010021 */
[----:B------:R-:W-:Y:S01]  /*1c50*/  LOP3.LUT R5, R5, 0x64006400, RZ, 0xfc, !PT ;  /* 0x6400640005057812 */ /* 0x000fe200078efcff */
[--C-:B------:R-:W-:Y:S01]  /*1c60*/  HADD2.F32 R36, -RZ, R19.reuse.H0_H0 ;  /* 0x20000013ff247230 */ /* 0x100fe20000004100 */
[----:B------:R-:W-:Y:S01]  /*1c70*/  LOP3.LUT R7, R4, 0x64006400, RZ, 0xfc, !PT ;  /* 0x6400640004077812 */ /* 0x000fe200078efcff */
[----:B------:R-:W-:Y:S01]  /*1c80*/  HADD2.F32 R18, -RZ, R19.H1_H1 ;  /* 0x30000013ff127230 */ /* 0x000fe20000004100 */
[----:B------:R-:W-:Y:S01]  /*1c90*/  LOP3.LUT R19, R6, 0x64006400, RZ, 0xfc, !PT ;  /* 0x6400640006137812 */ /* 0x000fe200078efcff */
[----:B------:R-:W-:Y:S01]  /*1ca0*/  HFMA2 R4, R5, R44.H0_H0, -72, -72 ;  /* 0xd480d48005047431 */ /* 0x000fe2000004002c */
[----:B------:R-:W-:Y:S01]  /*1cb0*/  LOP3.LUT R33, R22, 0x64006400, RZ, 0xfc, !PT ;  /* 0x6400640016217812 */ /* 0x000fe200078efcff */
[----:B------:R-:W-:-:S02]  /*1cc0*/  HADD2.F32 R23, -RZ, R23.H1_H1 ;  /* 0x30000017ff177230 */ /* 0x000fc40000004100 */
[-C--:B------:R-:W-:Y:S02]  /*1cd0*/  HFMA2 R7, R7, R44.reuse.H0_H0, -72, -72 ;  /* 0xd480d48007077431 */ /* 0x080fe4000004002c */
[----:B------:R-:W-:Y:S02]  /*1ce0*/  HADD2.F32 R38, -RZ, R38.H1_H1 ;  /* 0x30000026ff267230 */ /* 0x000fe40000004100 */
[-C--:B------:R-:W-:Y:S02]  /*1cf0*/  HFMA2 R5, R19, R44.reuse.H0_H0, -72, -72 ;  /* 0xd480d48013057431 */ /* 0x080fe4000004002c */
[----:B------:R-:W-:Y:S02]  /*1d00*/  HADD2.F32 R19, -RZ, R4.H0_H0 ;  /* 0x20000004ff137230 */ /* 0x000fe40000004100 */
[----:B------:R-:W-:Y:S02]  /*1d10*/  HFMA2 R6, R33, R44.H0_H0, -72, -72 ;  /* 0xd480d48021067431 */ /* 0x000fe4000004002c */
[----:B------:R-:W-:Y:S01]  /*1d20*/  FFMA.FTZ R39, R42, R37, R39 ;  /* 0x000000252a277223 */ /* 0x000fe20000010027 */
[C---:B------:R-:W-:Y:S01]  /*1d30*/  FFMA.FTZ R23, R37.reuse, R23, R34 ;  /* 0x0000001725177223 */ /* 0x040fe20000010022 */
[----:B------:R-:W-:Y:S01]  /*1d40*/  FFMA.FTZ R37, R37, R38, R40 ;  /* 0x0000002625257223 */ /* 0x000fe20000010028 */
[----:B------:R-:W-:-:S02]  /*1d50*/  HADD2.F32 R34, -RZ, R7.H0_H0 ;  /* 0x20000007ff227230 */ /* 0x000fc40000004100 */
[----:B------:R-:W-:Y:S02]  /*1d60*/  HADD2.F32 R38, -RZ, R5.H0_H0 ;  /* 0x20000005ff267230 */ /* 0x000fe40000004100 */
        /* <DEDUP_REMOVED lines=10> */
[----:B------:R-:W-:Y:S01]  /*1e10*/  FMUL.FTZ R4, R32, R19 ;  /* 0x0000001320047220 */ /* 0x000fe20000410000 */
[----:B------:R-:W-:Y:S02]  /*1e20*/  HADD2.F32 R22, -RZ, R5.H1_H1 ;  /* 0x30000005ff167230 */ /* 0x000fe40000004100 */
[----:B------:R-:W-:Y:S01]  /*1e30*/  FFMA.FTZ R33, R18, R33, R36 ;  /* 0x0000002112217223 */ /* 0x000fe20000010024 */
[----:B------:R-:W-:Y:S02]  /*1e40*/  HADD2.F32 R23, -RZ, R27.H0_H0 ;  /* 0x2000001bff177230 */ /* 0x000fe40000004100 */
[----:B------:R-:W-:Y:S01]  /*1e50*/  FFMA.FTZ R7, R7, R18, R34 ;  /* 0x0000001207077223 */ /* 0x000fe20000010022 */
[----:B------:R-:W-:-:S02]  /*1e60*/  HADD2.F32 R34, -RZ, R0.H0_H0 ;  /* 0x20000000ff227230 */ /* 0x000fc40000004100 */
[----:B------:R-:W-:Y:S01]  /*1e70*/  FFMA.FTZ R22, R18, R22, R35 ;  /* 0x0000001612167223 */ /* 0x000fe20000010023 */
[----:B------:R-:W-:Y:S01]  /*1e80*/  F2FP.F16.F32.PACK_AB R18, RZ, R4 ;  /* 0x00000004ff12723e */ /* 0x000fe200000000ff */
[----:B------:R-:W-:Y:S01]  /*1e90*/  HADD2.F32 R32, -RZ, R27.H1_H1 ;  /* 0x3000001bff207230 */ /* 0x000fe20000004100 */
[----:B------:R-:W0:Y:S01]  /*1ea0*/  LDS.64 R4, [UR4+0x20] ;  /* 0x00002004ff047984 */ /* 0x000e220008000a00 */
[----:B------:R-:W-:Y:S01]  /*1eb0*/  FMUL.FTZ R31, R31, R34 ;  /* 0x000000221f1f7220 */ /* 0x000fe20000410000 */
[----:B------:R-:W-:Y:S01]  /*1ec0*/  FMUL.FTZ R30, R30, R23 ;  /* 0x000000171e1e7220 */ /* 0x000fe20000410000 */
[----:B------:R-:W-:Y:S01]  /*1ed0*/  FMUL.FTZ R7, R34, R7 ;  /* 0x0000000722077220 */ /* 0x000fe20000410000 */
[----:B------:R-:W-:Y:S01]  /*1ee0*/  FMUL.FTZ R29, R29, R32 ;  /* 0x000000201d1d7220 */ /* 0x000fe20000410000 */
[----:B------:R-:W-:Y:S01]  /*1ef0*/  FMUL.FTZ R6, R19, R6 ;  /* 0x0000000613067220 */ /* 0x000fe20000410000 */
[----:B------:R-:W-:Y:S01]  /*1f00*/  F2FP.F16.F32.PACK_AB R31, RZ, R31 ;  /* 0x0000001fff1f723e */ /* 0x000fe200000000ff */
[----:B------:R-:W-:Y:S01]  /*1f10*/  FMUL.FTZ R22, R23, R22 ;  /* 0x0000001617167220 */ /* 0x000fe20000410000 */
[----:B------:R-:W-:Y:S01]  /*1f20*/  F2FP.F16.F32.PACK_AB R30, RZ, R30 ;  /* 0x0000001eff1e723e */ /* 0x000fe200000000ff */
[----:B------:R-:W-:Y:S01]  /*1f30*/  FMUL.FTZ R33, R32, R33 ;  /* 0x0000002120217220 */ /* 0x000fe20000410000 */
[----:B------:R-:W-:-:S02]  /*1f40*/  PRMT R31, R31, 0x5410, R18 ;  /* 0x000054101f1f7816 */ /* 0x000fc40000000012 */
[----:B------:R-:W-:Y:S02]  /*1f50*/  F2FP.F16.F32.PACK_AB R29, RZ, R29 ;  /* 0x0000001dff1d723e */ /* 0x000fe400000000ff */
[----:B------:R-:W-:Y:S02]  /*1f60*/  F2FP.F16.F32.PACK_AB R7, RZ, R7 ;  /* 0x00000007ff07723e */ /* 0x000fe400000000ff */
[----:B------:R-:W-:Y:S01]  /*1f70*/  F2FP.F16.F32.PACK_AB R6, RZ, R6 ;  /* 0x00000006ff06723e */ /* 0x000fe200000000ff */
[----:B------:R-:W-:Y:S01]  /*1f80*/  HFMA2.MMA R25, R31, 1, 1, R25 ;  /* 0x3c003c001f197835 */ /* 0x000fe20000000019 */
[----:B------:R-:W-:Y:S02]  /*1f90*/  PRMT R30, R30, 0x5410, R29 ;  /* 0x000054101e1e7816 */ /* 0x000fe4000000001d */
[----:B------:R-:W-:Y:S02]  /*1fa0*/  PRMT R18, R7, 0x5410, R6 ;  /* 0x0000541007127816 */ /* 0x000fe40000000006 */
[----:B------:R-:W-:Y:S01]  /*1fb0*/  F2FP.F16.F32.PACK_AB R22, RZ, R22 ;  /* 0x00000016ff16723e */ /* 0x000fe200000000ff */
[----:B------:R-:W-:Y:S01]  /*1fc0*/  HADD2 R6, R30, R26 ;  /* 0x0000001a1e067230 */ /* 0x000fe20000000000 */
[----:B------:R-:W-:-:S02]  /*1fd0*/  F2FP.F16.F32.PACK_AB R33, RZ, R33 ;  /* 0x00000021ff21723e */ /* 0x000fc400000000ff */
[----:B--2---:R-:W-:Y:S01]  /*1fe0*/  LOP3.LUT R7, R8, 0xf000f, RZ, 0xc0, !PT ;  /* 0x000f000f08077812 */ /* 0x004fe200078ec0ff */
[----:B------:R-:W-:Y:S01]  /*1ff0*/  HFMA2.MMA R26, R18, 1, 1, R25 ;  /* 0x3c003c00121a7835 */ /* 0x000fe20000000019 */
[----:B------:R-:W-:Y:S02]  /*2000*/  LOP3.LUT R18, R9, 0xf000f, RZ, 0xc0, !PT ;  /* 0x000f000f09127812 */ /* 0x000fe400078ec0ff */
[----:B------:R-:W-:Y:S02]  /*2010*/  PRMT R25, R22, 0x5410, R33 ;  /* 0x0000541016197816 */ /* 0x000fe40000000021 */
[----:B------:R-:W-:Y:S02]  /*2020*/  LOP3.LUT R7, R7, 0x64006400, RZ, 0xfc, !PT ;  /* 0x6400640007077812 */ /* 0x000fe400078efcff */
[----:B------:R-:W-:Y:S02]  /*2030*/  LOP3.LUT R22, R10, 0xf000f, RZ, 0xc0, !PT ;  /* 0x000f000f0a167812 */ /* 0x000fe400078ec0ff */
[----:B------:R-:W-:Y:S01]  /*2040*/  LOP3.LUT R29, R11, 0xf000f, RZ, 0xc0, !PT ;  /* 0x000f000f0b1d7812 */ /* 0x000fe200078ec0ff */
[----:B------:R-:W-:Y:S01]  /*2050*/  HADD2 R7, R7, -1032, -1032 ;  /* 0xe408e40807077430 */ /* 0x000fe20000000000 */
[----:B------:R-:W-:Y:S01]  /*2060*/  LOP3.LUT R18, R18, 0x64006400, RZ, 0xfc, !PT ;  /* 0x6400640012127812 */ /* 0x000fe200078efcff */
[----:B------:R-:W-:Y:S01]  /*2070*/  HFMA2.MMA R25, R25, 1, 1, R6 ;  /* 0x3c003c0019197835 */ /* 0x000fe20000000006 */
[----:B------:R-:W-:Y:S01]  /*2080*/  LOP3.LUT R22, R22, 0x64006400, RZ, 0xfc, !PT ;  /* 0x6400640016167812 */ /* 0x000fe200078efcff */
[----:B0-----:R-:W-:Y:S01]  /*2090*/  HADD2.F32 R30, -RZ, R4.H1_H1 ;  /* 0x30000004ff1e7230 */ /* 0x001fe20000004100 */
[----:B------:R-:W-:Y:S01]  /*20a0*/  LOP3.LUT R33, R29, 0x64006400, RZ, 0xfc, !PT ;  /* 0x640064001d217812 */ /* 0x000fe200078efcff */
[----:B------:R-:W-:-:S02]  /*20b0*/  HADD2 R18, R18, -1032, -1032 ;  /* 0xe408e40812127430 */ /* 0x000fc40000000000 */
[--C-:B------:R-:W-:Y:S02]  /*20c0*/  HADD2.F32 R6, -RZ, R7.reuse.H0_H0 ;  /* 0x20000007ff067230 */ /* 0x100fe40000004100 */
[----:B------:R-:W-:Y:S02]  /*20d0*/  HADD2 R22, R22, -1032, -1032 ;  /* 0xe408e40816167430 */ /* 0x000fe40000000000 */
[----:B------:R-:W-:Y:S02]  /*20e0*/  HADD2.F32 R29, -RZ, R7.H1_H1 ;  /* 0x30000007ff1d7230 */ /* 0x000fe40000004100 */
[----:B------:R-:W-:Y:S02]  /*20f0*/  HADD2 R33, R33, -1032, -1032 ;  /* 0xe408e40821217430 */ /* 0x000fe40000000000 */
[----:B------:R-:W-:Y:S01]  /*2100*/  HADD2.F32 R7, -RZ, R4.H0_H0 ;  /* 0x20000004ff077230 */ /* 0x000fe20000004100 */
[----:B------:R-:W-:Y:S01]  /*2110*/  LOP3.LUT R38, R10, 0xf000f0, RZ, 0xc0, !PT ;  /* 0x00f000f00a267812 */ /* 0x000fe200078ec0ff */
[--C-:B------:R-:W-:Y:S01]  /*2120*/  HADD2.F32 R36, -RZ, R18.reuse.H0_H0 ;  /* 0x20000012ff247230 */ /* 0x100fe20000004100 */
[----:B------:R-:W-:Y:S01]  /*2130*/  SHF.R.U32.HI R10, RZ, 0x8, R10 ;  /* 0x00000008ff0a7819 */ /* 0x000fe2000001160a */
[----:B------:R-:W-:-:S02]  /*2140*/  HADD2.F32 R35, -RZ, R18.H1_H1 ;  /* 0x30000012ff237230 */ /* 0x000fc40000004100 */
[----:B------:R-:W-:Y:S01]  /*2150*/  FFMA.FTZ R6, R6, R7, RZ ;  /* 0x0000000706067223 */ /* 0x000fe200000100ff */
[--C-:B------:R-:W-:Y:S02]  /*2160*/  HADD2.F32 R18, -RZ, R22.reuse.H0_H0 ;  /* 0x20000016ff127230 */ /* 0x100fe40000004100 */
[----:B------:R-:W-:Y:S01]  /*2170*/  FFMA.FTZ R39, R7, R36, RZ ;  /* 0x0000002407277223 */ /* 0x000fe200000100ff */
[----:B------:R-:W-:Y:S01]  /*2180*/  HADD2.F32 R37, -RZ, R22.H1_H1 ;  /* 0x30000016ff257230 */ /* 0x000fe20000004100 */
[----:B------:R-:W-:Y:S01]  /*2190*/  LOP3.LUT R36, R9, 0xf000f0, RZ, 0xc0, !PT ;  /* 0x00f000f009247812 */ /* 0x000fe200078ec0ff */
[--C-:B------:R-:W-:Y:S02]  /*21a0*/  HADD2.F32 R22, -RZ, R33.reuse.H0_H0 ;  /* 0x20000021ff167230 */ /* 0x100fe40000004100 */
[C---:B------:R-:W-:Y:S01]  /*21b0*/  FFMA.FTZ R4, R7.reuse, R18, RZ ;  /* 0x0000001207047223 */ /* 0x040fe200000100ff */
[----:B------:R-:W-:Y:S01]  /*21c0*/  FFMA.FTZ R18, R30, R35, R39 ;  /* 0x000000231e127223 */ /* 0x000fe20000010027 */
[----:B------:R-:W-:Y:S01]  /*21d0*/  HADD2.F32 R35, -RZ, R33.H1_H1 ;  /* 0x30000021ff237230 */ /* 0x000fe20000004100 */
[----:B------:R-:W-:Y:S01]  /*21e0*/  LOP3.LUT R39, R36, 0x64006400, RZ, 0xfc, !PT ;  /* 0x6400640024277812 */ /* 0x000fe200078efcff */
[----:B------:R-:W-:Y:S01]  /*21f0*/  FFMA.FTZ R31, R7, R22, RZ ;  /* 0x00000016071f7223 */ /* 0x000fe200000100ff */
[----:B------:R-:W-:Y:S01]  /*2200*/  FFMA.FTZ R22, R29, R30, R6 ;  /* 0x0000001e1d167223 */ /* 0x000fe20000010006 */
[----:B------:R-:W-:Y:S01]  /*2210*/  FFMA.FTZ R29, R30, R37, R4 ;  /* 0x000000251e1d7223 */ /* 0x000fe20000010004 */
[----:B------:R-:W0:Y:S01]  /*2220*/  LDS.64 R6, [UR4+0x28] ;  /* 0x00002804ff067984 */ /* 0x000e220008000a00 */
[----:B------:R-:W-:Y:S01]  /*2230*/  LOP3.LUT R4, R8, 0xf000f0, RZ, 0xc0, !PT ;  /* 0x00f000f008047812 */ /* 0x000fe200078ec0ff */
[----:B------:R-:W-:Y:S01]  /*2240*/  FFMA.FTZ R31, R30, R35, R31 ;  /* 0x000000231e1f7223 */ /* 0x000fe2000001001f */
[----:B------:R-:W-:Y:S01]  /*2250*/  LOP3.LUT R33, R11, 0xf000f0, RZ, 0xc0, !PT ;  /* 0x00f000f00b217812 */ /* 0x000fe200078ec0ff */
[----:B------:R-:W-:Y:S01]  /*2260*/  HFMA2 R30, R39, R44.H0_H0, -72, -72 ;  /* 0xd480d480271e7431 */ /* 0x000fe2000004002c */
[----:B------:R-:W-:Y:S01]  /*2270*/  LOP3.LUT R37, R4, 0x64006400, RZ, 0xfc, !PT ;  /* 0x6400640004257812 */ /* 0x000fe200078efcff */
[--C-:B------:R-:W-:Y:S01]  /*2280*/  HADD2.F32 R36, -RZ, R5.reuse.H0_H0 ;  /* 0x20000005ff247230 */ /* 0x100fe20000004100 */
[----:B------:R-:W-:Y:S01]  /*2290*/  LOP3.LUT R41, R38, 0x64006400, RZ, 0xfc, !PT ;  /* 0x6400640026297812 */ /* 0x000fe200078efcff */
[----:B------:R-:W-:Y:S01]  /*22a0*/  HADD2.F32 R5, -RZ, R5.H1_H1 ;  /* 0x30000005ff057230 */ /* 0x000fe20000004100 */
[----:B------:R-:W-:-:S02]  /*22b0*/  LOP3.LUT R33, R33, 0x64006400, RZ, 0xfc, !PT ;  /* 0x6400640021217812 */ /* 0x000fc400078efcff */
[----:B------:R-:W-:Y:S01]  /*22c0*/  SHF.R.U32.HI R4, RZ, 0x8, R11 ;  /* 0x00000008ff047819 */ /* 0x000fe2000001160b */
[-C--:B------:R-:W-:Y:S02]  /*22d0*/  HFMA2 R11, R37, R44.reuse.H0_H0, -72, -72 ;  /* 0xd480d480250b7431 */ /* 0x080fe4000004002c */
[--C-:B------:R-:W-:Y:S02]  /*22e0*/  HADD2.F32 R37, -RZ, R30.reuse.H0_H0 ;  /* 0x2000001eff257230 */ /* 0x100fe40000004100 */
[-C--:B------:R-:W-:Y:S02]  /*22f0*/  HFMA2 R35, R41, R44.reuse.H0_H0, -72, -72 ;  /* 0xd480d48029237431 */ /* 0x080fe4000004002c */
[----:B------:R-:W-:Y:S02]  /*2300*/  HADD2.F32 R30, -RZ, R30.H1_H1 ;  /* 0x3000001eff1e7230 */ /* 0x000fe40000004100 */
[----:B------:R-:W-:Y:S02]  /*2310*/  HFMA2 R33, R33, R44.H0_H0, -72, -72 ;  /* 0xd480d48021217431 */ /* 0x000fe4000004002c */
[----:B------:R-:W-:-:S02]  /*2320*/  HADD2.F32 R39, -RZ, R11.H0_H0 ;  /* 0x2000000bff277230 */ /* 0x000fc40000004100 */
[C---:B------:R-:W-:Y:S01]  /*2330*/  FFMA.FTZ R18, R36.reuse, R37, R18 ;  /* 0x0000002524127223 */ /* 0x040fe20000010012 */
[----:B------:R-:W-:Y:S01]  /*2340*/  HADD2.F32 R38, -RZ, R35.H0_H0 ;  /* 0x20000023ff267230 */ /* 0x000fe20000004100 */
[----:B------:R-:W-:Y:S01]  /*2350*/  SHF.R.U32.HI R8, RZ, 0x8, R8 ;  /* 0x00000008ff087819 */ /* 0x000fe20000011608 */
[----:B------:R-:W-:Y:S02]  /*2360*/  HADD2.F32 R37, -RZ, R33.H0_H0 ;  /* 0x20000021ff257230 */ /* 0x000fe40000004100 */
[----:B------:R-:W-:Y:S01]  /*2370*/  FFMA.FTZ R22, R39, R36, R22 ;  /* 0x0000002427167223 */ /* 0x000fe20000010016 */
[----:B------:R-:W-:Y:S02]  /*2380*/  HADD2.F32 R11, -RZ, R11.H1_H1 ;  /* 0x3000000bff0b7230 */ /* 0x000fe40000004100 */
[C---:B------:R-:W-:Y:S01]  /*2390*/  FFMA.FTZ R40, R36.reuse, R38, R29 ;  /* 0x0000002624287223 */ /* 0x040fe2000001001d */
[----:B------:R-:W-:Y:S02]  /*23a0*/  HADD2.F32 R35, -RZ, R35.H1_H1 ;  /* 0x30000023ff237230 */ /* 0x000fe40000004100 */
[----:B------:R-:W-:Y:S01]  /*23b0*/  FFMA.FTZ R31, R36, R37, R31 ;  /* 0x00000025241f7223 */ /* 0x000fe2000001001f */
[----:B------:R-:W-:Y:S01]  /*23c0*/  FFMA.FTZ R36, R5, R30, R18 ;  /* 0x0000001e05247223 */ /* 0x000fe20000010012 */
[----:B------:R-:W-:Y:S01]  /*23d0*/  LOP3.LUT R18, R8, 0xf000f, RZ, 0xc0, !PT ;  /* 0x000f000f08127812 */ /* 0x000fe200078ec0ff */
[----:B------:R-:W-:Y:S01]  /*23e0*/  HADD2.F32 R42, -RZ, R33.H1_H1 ;  /* 0x30000021ff2a7230 */ /* 0x000fe20000004100 */
[----:B------:R-:W-:Y:S01]  /*23f0*/  SHF.R.U32.HI R9, RZ, 0x8, R9 ;  /* 0x00000008ff097819 */ /* 0x000fe20000011609 */
[----:B------:R-:W-:Y:S01]  /*2400*/  FFMA.FTZ R38, R11, R5, R22 ;  /* 0x000000050b267223 */ /* 0x000fe20000010016 */
[----:B------:R-:W-:Y:S01]  /*2410*/  LOP3.LUT R18, R18, 0x64006400, RZ, 0xfc, !PT ;  /* 0x6400640012127812 */ /* 0x000fe200078efcff */
[C---:B------:R-:W-:Y:S01]  /*2420*/  FFMA.FTZ R11, R5.reuse, R35, R40 ;  /* 0x00000023050b7223 */ /* 0x040fe20000010028 */
[----:B------:R-:W-:Y:S01]  /*2430*/  LOP3.LUT R22, R10, 0xf000f, RZ, 0xc0, !PT ;  /* 0x000f000f0a167812 */ /* 0x000fe200078ec0ff */
[----:B------:R-:W-:Y:S01]  /*2440*/  FFMA.FTZ R30, R5, R42, R31 ;  /* 0x0000002a051e7223 */ /* 0x000fe2000001001f */
[----:B------:R-:W-:Y:S01]  /*2450*/  LOP3.LUT R5, R9, 0xf000f, RZ, 0xc0, !PT ;  /* 0x000f000f09057812 */ /* 0x000fe200078ec0ff */
[----:B------:R-:W-:Y:S01]  /*2460*/  HADD2 R33, R18, -1032, -1032 ;  /* 0xe408e40812217430 */ /* 0x000fe20000000000 */
[----:B------:R-:W-:-:S02]  /*2470*/  LOP3.LUT R29, R4, 0xf000f, RZ, 0xc0, !PT ;  /* 0x000f000f041d7812 */ /* 0x000fc400078ec0ff */
[----:B------:R-:W-:Y:S01]  /*2480*/  LOP3.LUT R22, R22, 0x64006400, RZ, 0xfc, !PT ;  /* 0x6400640016167812 */ /* 0x000fe200078efcff */
[----:B0-----:R-:W-:Y:S01]  /*2490*/  HADD2.F32 R31, -RZ, R6.H0_H0 ;  /* 0x20000006ff1f7230 */ /* 0x001fe20000004100 */
[----:B------:R-:W-:Y:S01]  /*24a0*/  LOP3.LUT R5, R5, 0x64006400, RZ, 0xfc, !PT ;  /* 0x6400640005057812 */ /* 0x000fe200078efcff */
[----:B------:R-:W-:Y:S01]  /*24b0*/  HADD2.F32 R39, -RZ, R33.H0_H0 ;  /* 0x20000021ff277230 */ /* 0x000fe20000004100 */
[----:B------:R-:W-:Y:S01]  /*24c0*/  LOP3.LUT R37, R29, 0x64006400, RZ, 0xfc, !PT ;  /* 0x640064001d257812 */ /* 0x000fe200078efcff */
[----:B------:R-:W-:Y:S02]  /*24d0*/  HADD2 R29, R22, -1032, -1032 ;  /* 0xe408e408161d7430 */ /* 0x000fe40000000000 */
[--C-:B------:R-:W-:Y:S02]  /*24e0*/  HADD2.F32 R18, -RZ, R7.reuse.H0_H0 ;  /* 0x20000007ff127230 */ /* 0x100fe40000004100 */
[----:B------:R-:W-:Y:S02]  /*24f0*/  HADD2 R35, R5, -1032, -1032 ;  /* 0xe408e40805237430 */ /* 0x000fe40000000000 */
[----:B------:R-:W-:-:S02]  /*2500*/  HADD2.F32 R5, -RZ, R7.H1_H1 ;  /* 0x30000007ff057230 */ /* 0x000fc40000004100 */
[----:B------:R-:W-:Y:S02]  /*2510*/  HADD2 R22, R37, -1032, -1032 ;  /* 0xe408e40825167430 */ /* 0x000fe40000000000 */
[----:B------:R-:W-:Y:S01]  /*2520*/  FFMA.FTZ R7, R39, R31, R38 ;  /* 0x0000001f27077223 */ /* 0x000fe20000010026 */
[----:B------:R-:W-:Y:S01]  /*2530*/  HADD2.F32 R38, -RZ, R29.H0_H0 ;  /* 0x2000001dff267230 */ /* 0x000fe20000004100 */
[----:B------:R-:W-:Y:S01]  /*2540*/  LOP3.LUT R8, R8, 0xf000f0, RZ, 0xc0, !PT ;  /* 0x00f000f008087812 */ /* 0x000fe200078ec0ff */
[----:B------:R-:W-:Y:S02]  /*2550*/  HADD2.F32 R37, -RZ, R35.H0_H0 ;  /* 0x20000023ff257230 */ /* 0x000fe40000004100 */
[----:B------:R-:W-:Y:S02]  /*2560*/  HADD2.F32 R39, -RZ, R22.H0_H0 ;  /* 0x20000016ff277230 */ /* 0x000fe40000004100 */
[----:B------:R-:W-:Y:S01]  /*2570*/  FFMA.FTZ R11, R31, R38, R11 ;  /* 0x000000261f0b7223 */ /* 0x000fe2000001000b */
[----:B------:R-:W-:-:S02]  /*2580*/  HADD2.F32 R6, -RZ, R6.H1_H1 ;  /* 0x30000006ff067230 */ /* 0x000fc40000004100 */
[C---:B------:R-:W-:Y:S01]  /*2590*/  FFMA.FTZ R37, R31.reuse, R37, R36 ;  /* 0x000000251f257223 */ /* 0x040fe20000010024 */
[----:B------:R-:W-:Y:S02]  /*25a0*/  HADD2.F32 R38, -RZ, R29.H1_H1 ;  /* 0x3000001dff267230 */ /* 0x000fe40000004100 */
[----:B------:R-:W-:Y:S01]  /*25b0*/  FFMA.FTZ R39, R31, R39, R30 ;  /* 0x000000271f277223 */ /* 0x000fe2000001001e */
[----:B------:R-:W-:Y:S01]  /*25c0*/  HADD2.F32 R36, -RZ, R33.H1_H1 ;  /* 0x30000021ff247230 */ /* 0x000fe20000004100 */
[----:B------:R-:W-:Y:S01]  /*25d0*/  LOP3.LUT R30, R9, 0xf000f0, RZ, 0xc0, !PT ;  /* 0x00f000f0091e7812 */ /* 0x000fe200078ec0ff */
[----:B------:R-:W-:Y:S02]  /*25e0*/  HADD2.F32 R35, -RZ, R35.H1_H1 ;  /* 0x30000023ff237230 */ /* 0x000fe40000004100 */
[----:B------:R-:W-:Y:S01]  /*25f0*/  FFMA.FTZ R9, R6, R38, R11 ;  /* 0x0000002606097223 */ /* 0x000fe2000001000b */
[----:B------:R-:W-:Y:S01]  /*2600*/  LOP3.LUT R33, R10, 0xf000f0, RZ, 0xc0, !PT ;  /* 0x00f000f00a217812 */ /* 0x000fe200078ec0ff */
[----:B------:R-:W-:Y:S01]  /*2610*/  FFMA.FTZ R7, R36, R6, R7 ;  /* 0x0000000624077223 */ /* 0x000fe20000010007 */
        /* <DEDUP_REMOVED lines=8> */
[----:B------:R-:W-:-:S02]  /*26a0*/  HFMA2 R4, R31, R44.H0_H0, -72, -72 ;  /* 0xd480d4801f047431 */ /* 0x000fc4000004002c */
[----:B------:R-:W-:Y:S01]  /*26b0*/  FFMA.FTZ R39, R6, R35, R39 ;  /* 0x0000002306277223 */ /* 0x000fe20000010027 */
[-C--:B------:R-:W-:Y:S01]  /*26c0*/  HFMA2 R22, R33, R44.reuse.H0_H0, -72, -72 ;  /* 0xd480d48021167431 */ /* 0x080fe2000004002c */
[----:B------:R-:W-:Y:S01]  /*26d0*/  LOP3.LUT R29, R30, 0x64006400, RZ, 0xfc, !PT ;  /* 0x640064001e1d7812 */ /* 0x000fe200078efcff */
[----:B------:R-:W-:Y:S02]  /*26e0*/  HADD2.F32 R30, -RZ, R8.H0_H0 ;  /* 0x20000008ff1e7230 */ /* 0x000fe40000004100 */
[----:B------:R-:W-:Y:S02]  /*26f0*/  HADD2.F32 R31, -RZ, R4.H0_H0 ;  /* 0x20000004ff1f7230 */ /* 0x000fe40000004100 */
[----:B------:R-:W-:Y:S02]  /*2700*/  HFMA2 R29, R29, R44.H0_H0, -72, -72 ;  /* 0xd480d4801d1d7431 */ /* 0x000fe4000004002c */
[--C-:B------:R-:W-:Y:S02]  /*2710*/  HADD2.F32 R6, -RZ, R22.reuse.H0_H0 ;  /* 0x20000016ff067230 */ /* 0x100fe40000004100 */
[----:B------:R-:W-:Y:S01]  /*2720*/  FFMA.FTZ R7, R30, R18, R7 ;  /* 0x000000121e077223 */ /* 0x000fe20000010007 */
[----:B------:R-:W-:-:S02]  /*2730*/  HADD2.F32 R22, -RZ, R22.H1_H1 ;  /* 0x30000016ff167230 */ /* 0x000fc40000004100 */
[C---:B------:R-:W-:Y:S01]  /*2740*/  FFMA.FTZ R30, R18.reuse, R31, R37 ;  /* 0x0000001f121e7223 */ /* 0x040fe20000010025 */
[--C-:B------:R-:W-:Y:S02]  /*2750*/  HADD2.F32 R36, -RZ, R29.reuse.H0_H0 ;  /* 0x2000001dff247230 */ /* 0x100fe40000004100 */
[C---:B------:R-:W-:Y:S01]  /*2760*/  FFMA.FTZ R9, R18.reuse, R6, R9 ;  /* 0x0000000612097223 */ /* 0x040fe20000010009 */
[----:B------:R-:W-:Y:S02]  /*2770*/  HADD2.F32 R6, -RZ, R4.H1_H1 ;  /* 0x30000004ff067230 */ /* 0x000fe40000004100 */
[----:B------:R-:W-:Y:S02]  /*2780*/  HADD2.F32 R8, -RZ, R8.H1_H1 ;  /* 0x30000008ff087230 */ /* 0x000fe40000004100 */
[----:B------:R-:W-:Y:S01]  /*2790*/  FFMA.FTZ R4, R18, R36, R39 ;  /* 0x0000002412047223 */ /* 0x000fe20000010027 */
[C---:B------:R-:W-:Y:S01]  /*27a0*/  FFMA.FTZ R22, R5.reuse, R22, R9 ;  /* 0x0000001605167223 */ /* 0x040fe20000010009 */
[----:B------:R-:W-:Y:S01]  /*27b0*/  FFMA.FTZ R18, R5, R6, R30 ;  /* 0x0000000605127223 */ /* 0x000fe2000001001e */
[----:B----4-:R-:W-:Y:S01]  /*27c0*/  LOP3.LUT R6, R13, 0xf000f, RZ, 0xc0, !PT ;  /* 0x000f000f0d067812 */ /* 0x010fe200078ec0ff */
[----:B------:R-:W-:-:S02]  /*27d0*/  HADD2.F32 R9, -RZ, R29.H1_H1 ;  /* 0x3000001dff097230 */ /* 0x000fc40000004100 */
[----:B------:R-:W-:Y:S01]  /*27e0*/  FFMA.FTZ R7, R8, R5, R7 ;  /* 0x0000000508077223 */ /* 0x000fe20000010007 */
[----:B------:R-:W-:Y:S01]  /*27f0*/  LOP3.LUT R29, R14, 0xf000f, RZ, 0xc0, !PT ;  /* 0x000f000f0e1d7812 */ /* 0x000fe200078ec0ff */
[----:B------:R-:W-:Y:S01]  /*2800*/  FMUL.FTZ R18, R19, R18 ;  /* 0x0000001213127220 */ /* 0x000fe20000410000 */
[----:B------:R-:W-:Y:S01]  /*2810*/  LOP3.LUT R8, R12, 0xf000f, RZ, 0xc0, !PT ;  /* 0x000f000f0c087812 */ /* 0x000fe200078ec0ff */
[----:B------:R-:W-:Y:S01]  /*2820*/  FFMA.FTZ R9, R5, R9, R4 ;  /* 0x0000000905097223 */ /* 0x000fe20000010004 */
[----:B------:R-:W-:Y:S01]  /*2830*/  LOP3.LUT R30, R15, 0xf000f, RZ, 0xc0, !PT ;  /* 0x000f000f0f1e7812 */ /* 0x000fe200078ec0ff */
[----:B------:R-:W-:Y:S01]  /*2840*/  FMUL.FTZ R7, R34, R7 ;  /* 0x0000000722077220 */ /* 0x000fe20000410000 */
[----:B------:R-:W-:Y:S01]  /*2850*/  LOP3.LUT R6, R6, 0x64006400, RZ, 0xfc, !PT ;  /* 0x6400640006067812 */ /* 0x000fe200078efcff */
[----:B------:R-:W-:Y:S01]  /*2860*/  FMUL.FTZ R22, R23, R22 ;  /* 0x0000001617167220 */ /* 0x000fe20000410000 */
[----:B------:R-:W-:Y:S01]  /*2870*/  LOP3.LUT R29, R29, 0x64006400, RZ, 0xfc, !PT ;  /* 0x640064001d1d7812 */ /* 0x000fe200078efcff */
[----:B0-----:R-:W-:Y:S01]  /*2880*/  HADD2.F32 R5, -RZ, R10.H0_H0 ;  /* 0x2000000aff057230 */ /* 0x001fe20000004100 */
[----:B------:R-:W-:Y:S01]  /*2890*/  LOP3.LUT R8, R8, 0x64006400, RZ, 0xfc, !PT ;  /* 0x6400640008087812 */ /* 0x000fe200078efcff */
[----:B------:R-:W-:Y:S01]  /*28a0*/  HADD2 R6, R6, -1032, -1032 ;  /* 0xe408e40806067430 */ /* 0x000fe20000000000 */
[----:B------:R-:W-:Y:S01]  /*28b0*/  LOP3.LUT R30, R30, 0x64006400, RZ, 0xfc, !PT ;  /* 0x640064001e1e7812 */ /* 0x000fe200078efcff */
[----:B------:R-:W-:Y:S01]  /*28c0*/  HADD2 R29, R29, -1032, -1032 ;  /* 0xe408e4081d1d7430 */ /* 0x000fe20000000000 */
[----:B------:R-:W-:Y:S01]  /*28d0*/  F2FP.F16.F32.PACK_AB R7, RZ, R7 ;  /* 0x00000007ff07723e */ /* 0x000fe200000000ff */
[----:B------:R-:W-:-:S02]  /*28e0*/  HADD2 R8, R8, -1032, -1032 ;  /* 0xe408e40808087430 */ /* 0x000fc40000000000 */
[--C-:B------:R-:W-:Y:S02]  /*28f0*/  HADD2.F32 R40, -RZ, R6.reuse.H1_H1 ;  /* 0x30000006ff287230 */ /* 0x100fe40000004100 */
[----:B------:R-:W-:Y:S02]  /*2900*/  HADD2 R31, R30, -1032, -1032 ;  /* 0xe408e4081e1f7430 */ /* 0x000fe40000000000 */
[----:B------:R-:W-:Y:S01]  /*2910*/  HADD2.F32 R30, -RZ, R6.H0_H0 ;  /* 0x20000006ff1e7230 */ /* 0x000fe20000004100 */
[----:B------:R-:W-:Y:S01]  /*2920*/  F2FP.F16.F32.PACK_AB R18, RZ, R18 ;  /* 0x00000012ff12723e */ /* 0x000fe200000000ff */
[----:B------:R-:W-:Y:S02]  /*2930*/  HADD2.F32 R6, -RZ, R29.H0_H0 ;  /* 0x2000001dff067230 */ /* 0x000fe40000004100 */
[----:B------:R-:W-:Y:S01]  /*2940*/  FMUL.FTZ R9, R32, R9 ;  /* 0x0000000920097220 */ /* 0x000fe20000410000 */
[--C-:B------:R-:W-:Y:S01]  /*2950*/  HADD2.F32 R4, -RZ, R8.reuse.H0_H0 ;  /* 0x20000008ff047230 */ /* 0x100fe20000004100 */
[----:B------:R-:W-:Y:S01]  /*2960*/  PRMT R7, R7, 0x5410, R18 ;  /* 0x0000541007077816 */ /* 0x000fe20000000012 */
[----:B------:R-:W-:-:S02]  /*2970*/  HADD2.F32 R36, -RZ, R8.H1_H1 ;  /* 0x30000008ff247230 */ /* 0x000fc40000004100 */
[C---:B------:R-:W-:Y:S01]  /*2980*/  FFMA.FTZ R35, R5.reuse, R6, RZ ;  /* 0x0000000605237223 */ /* 0x040fe200000100ff */
[----:B------:R-:W-:Y:S02]  /*2990*/  HADD2.F32 R38, -RZ, R29.H1_H1 ;  /* 0x3000001dff267230 */ /* 0x000fe40000004100 */
[----:B------:R-:W-:Y:S01]  /*29a0*/  FFMA.FTZ R33, R4, R5, RZ ;  /* 0x0000000504217223 */ /* 0x000fe200000100ff */
[--C-:B------:R-:W-:Y:S01]  /*29b0*/  HADD2.F32 R8, -RZ, R31.reuse.H0_H0 ;  /* 0x2000001fff087230 */ /* 0x100fe20000004100 */
[----:B------:R-:W-:Y:S01]  /*29c0*/  F2FP.F16.F32.PACK_AB R22, RZ, R22 ;  /* 0x00000016ff16723e */ /* 0x000fe200000000ff */
[----:B------:R-:W-:Y:S02]  /*29d0*/  HADD2.F32 R29, -RZ, R10.H1_H1 ;  /* 0x3000000aff1d7230 */ /* 0x000fe40000004100 */
[C---:B------:R-:W-:Y:S01]  /*29e0*/  FFMA.FTZ R10, R5.reuse, R30, RZ ;  /* 0x0000001e050a7223 */ /* 0x040fe200000100ff */
[----:B------:R-:W-:Y:S02]  /*29f0*/  HADD2.F32 R31, -RZ, R31.H1_H1 ;  /* 0x3000001fff1f7230 */ /* 0x000fe40000004100 */
[----:B------:R-:W-:Y:S01]  /*2a00*/  FFMA.FTZ R30, R5, R8, RZ ;  /* 0x00000008051e7223 */ /* 0x000fe200000100ff */
[----:B------:R-:W-:Y:S01]  /*2a10*/  F2FP.F16.F32.PACK_AB R9, RZ, R9 ;  /* 0x00000009ff09723e */ /* 0x000fe200000000ff */
[----:B------:R-:W-:Y:S01]  /*2a20*/  FFMA.FTZ R8, R29, R38, R35 ;  /* 0x000000261d087223 */ /* 0x000fe20000010023 */
[----:B------:R-:W-:Y:S01]  /*2a30*/  FFMA.FTZ R6, R36, R29, R33 ;  /* 0x0000001d24067223 */ /* 0x000fe20000010021 */
[----:B------:R-:W-:Y:S01]  /*2a40*/  LOP3.LUT R35, R13, 0xf000f0, RZ, 0xc0, !PT ;  /* 0x00f000f00d237812 */ /* 0x000fe200078ec0ff */
[----:B------:R-:W0:Y:S01]  /*2a50*/  LDS.64 R4, [UR4+0x38] ;  /* 0x00003804ff047984 */ /* 0x000e220008000a00 */
[----:B------:R-:W-:Y:S01]  /*2a60*/  LOP3.LUT R33, R12, 0xf000f0, RZ, 0xc0, !PT ;  /* 0x00f000f00c217812 */ /* 0x000fe200078ec0ff */
[C---:B------:R-:W-:Y:S01]  /*2a70*/  FFMA.FTZ R10, R29.reuse, R40, R10 ;  /* 0x000000281d0a7223 */ /* 0x040fe2000001000a */
[----:B------:R-:W-:Y:S01]  /*2a80*/  LOP3.LUT R38, R14, 0xf000f0, RZ, 0xc0, !PT ;  /* 0x00f000f00e267812 */ /* 0x000fe200078ec0ff */
[----:B------:R-:W-:Y:S01]  /*2a90*/  FFMA.FTZ R31, R29, R31, R30 ;  /* 0x0000001f1d1f7223 */ /* 0x000fe2000001001e */
[----:B------:R-:W-:Y:S01]  /*2aa0*/  LOP3.LUT R36, R15, 0xf000f0, RZ, 0xc0, !PT ;  /* 0x00f000f00f247812 */ /* 0x000fe200078ec0ff */
[----:B------:R-:W-:Y:S01]  /*2ab0*/  HFMA2.MMA R26, R7, 1, 1, R26 ;  /* 0x3c003c00071a7835 */ /* 0x000fe2000000001a */
[----:B------:R-:W-:-:S02]  /*2ac0*/  LOP3.LUT R37, R35, 0x64006400, RZ, 0xfc, !PT ;  /* 0x6400640023257812 */ /* 0x000fc400078efcff */
[----:B------:R-:W-:Y:S02]  /*2ad0*/  LOP3.LUT R33, R33, 0x64006400, RZ, 0xfc, !PT ;  /* 0x6400640021217812 */ /* 0x000fe400078efcff */
[----:B------:R-:W-:Y:S01]  /*2ae0*/  LOP3.LUT R39, R38, 0x64006400, RZ, 0xfc, !PT ;  /* 0x6400640026277812 */ /* 0x000fe200078efcff */
[-C--:B------:R-:W-:Y:S01]  /*2af0*/  HFMA2 R30, R37, R44.reuse.H0_H0, -72, -72 ;  /* 0xd480d480251e7431 */ /* 0x080fe2000004002c */
[----:B------:R-:W-:Y:S01]  /*2b00*/  LOP3.LUT R29, R36, 0x64006400, RZ, 0xfc, !PT ;  /* 0x64006400241d7812 */ /* 0x000fe200078efcff */
[-C--:B------:R-:W-:Y:S02]  /*2b10*/  HFMA2 R35, R33, R44.reuse.H0_H0, -72, -72 ;  /* 0xd480d48021237431 */ /* 0x080fe4000004002c */
[----:B------:R-:W-:Y:S02]  /*2b20*/  HADD2.F32 R37, -RZ, R11.H0_H0 ;  /* 0x2000000bff257230 */ /* 0x000fe40000004100 */
[----:B------:R-:W-:Y:S02]  /*2b30*/  HFMA2 R33, R39, R44.H0_H0, -72, -72 ;  /* 0xd480d48027217431 */ /* 0x000fe4000004002c */
[----:B------:R-:W-:-:S02]  /*2b40*/  HADD2.F32 R36, -RZ, R30.H0_H0 ;  /* 0x2000001eff247230 */ /* 0x000fc40000004100 */
[----:B------:R-:W-:Y:S01]  /*2b50*/  HFMA2 R29, R29, R44.H0_H0, -72, -72 ;  /* 0xd480d4801d1d7431 */ /* 0x000fe2000004002c */
[----:B------:R-:W-:Y:S01]  /*2b60*/  SHF.R.U32.HI R12, RZ, 0x8, R12 ;  /* 0x00000008ff0c7819 */ /* 0x000fe2000001160c */
[----:B------:R-:W-:Y:S01]  /*2b70*/  HADD2.F32 R41, -RZ, R35.H0_H0 ;  /* 0x20000023ff297230 */ /* 0x000fe20000004100 */
[----:B------:R-:W-:Y:S01]  /*2b80*/  SHF.R.U32.HI R13, RZ, 0x8, R13 ;  /* 0x00000008ff0d7819 */ /* 0x000fe2000001160d */
[----:B------:R-:W-:Y:S02]  /*2b90*/  HADD2.F32 R39, -RZ, R33.H0_H0 ;  /* 0x20000021ff277230 */ /* 0x000fe40000004100 */
[C---:B------:R-:W-:Y:S01]  /*2ba0*/  FFMA.FTZ R10, R37.reuse, R36, R10 ;  /* 0x00000024250a7223 */ /* 0x040fe2000001000a */
[----:B------:R-:W-:Y:S01]  /*2bb0*/  HADD2.F32 R40, -RZ, R29.H0_H0 ;  /* 0x2000001dff287230 */ /* 0x000fe20000004100 */
[----:B------:R-:W-:Y:S01]  /*2bc0*/  LOP3.LUT R36, R12, 0xf000f, RZ, 0xc0, !PT ;  /* 0x000f000f0c247812 */ /* 0x000fe200078ec0ff */
[----:B------:R-:W-:Y:S02]  /*2bd0*/  HADD2.F32 R11, -RZ, R11.H1_H1 ;  /* 0x3000000bff0b7230 */ /* 0x000fe40000004100 */
[----:B------:R-:W-:Y:S01]  /*2be0*/  FFMA.FTZ R38, R37, R39, R8 ;  /* 0x0000002725267223 */ /* 0x000fe20000010008 */
[----:B------:R-:W-:-:S02]  /*2bf0*/  HADD2.F32 R8, -RZ, R30.H1_H1 ;  /* 0x3000001eff087230 */ /* 0x000fc40000004100 */
[----:B------:R-:W-:Y:S01]  /*2c00*/  FFMA.FTZ R6, R41, R37, R6 ;  /* 0x0000002529067223 */ /* 0x000fe20000010006 */
[----:B------:R-:W-:Y:S01]  /*2c10*/  FFMA.FTZ R30, R37, R40, R31 ;  /* 0x00000028251e7223 */ /* 0x000fe2000001001f */
[----:B------:R-:W-:Y:S01]  /*2c20*/  LOP3.LUT R37, R36, 0x64006400, RZ, 0xfc, !PT ;  /* 0x6400640024257812 */ /* 0x000fe200078efcff */
[----:B------:R-:W-:Y:S02]  /*2c30*/  HADD2.F32 R35, -RZ, R35.H1_H1 ;  /* 0x30000023ff237230 */ /* 0x000fe40000004100 */
[----:B------:R-:W-:Y:S01]  /*2c40*/  FFMA.FTZ R8, R11, R8, R10 ;  /* 0x000000080b087223 */ /* 0x000fe2000001000a */
[----:B------:R-:W-:Y:S01]  /*2c50*/  HADD2.F32 R33, -RZ, R33.H1_H1 ;  /* 0x30000021ff217230 */ /* 0x000fe20000004100 */
[----:B------:R-:W-:Y:S01]  /*2c60*/  SHF.R.U32.HI R14, RZ, 0x8, R14 ;  /* 0x00000008ff0e7819 */ /* 0x000fe2000001160e */
[----:B------:R-:W-:Y:S01]  /*2c70*/  HADD2 R10, R37, -1032, -1032 ;  /* 0xe408e408250a7430 */ /* 0x000fe20000000000 */
[----:B------:R-:W-:Y:S01]  /*2c80*/  LOP3.LUT R37, R13, 0xf000f, RZ, 0xc0, !PT ;  /* 0x000f000f0d257812 */ /* 0x000fe200078ec0ff */
[----:B------:R-:W-:-:S02]  /*2c90*/  HADD2.F32 R31, -RZ, R29.H1_H1 ;  /* 0x3000001dff1f7230 */ /* 0x000fc40000004100 */
[----:B------:R-:W-:Y:S01]  /*2ca0*/  FFMA.FTZ R36, R35, R11, R6 ;  /* 0x0000000b23247223 */ /* 0x000fe20000010006 */
[----:B------:R-:W-:Y:S01]  /*2cb0*/  FFMA.FTZ R6, R11, R33, R38 ;  /* 0x000000210b067223 */ /* 0x000fe20000010026 */
[----:B------:R-:W-:Y:S01]  /*2cc0*/  LOP3.LUT R37, R37, 0x64006400, RZ, 0xfc, !PT ;  /* 0x6400640025257812 */ /* 0x000fe200078efcff */
[----:B0-----:R-:W-:Y:S02]  /*2cd0*/  HADD2.F32 R29, -RZ, R4.H0_H0 ;  /* 0x20000004ff1d7230 */ /* 0x001fe40000004100 */
[----:B------:R-:W-:Y:S01]  /*2ce0*/  FFMA.FTZ R30, R11, R31, R30 ;  /* 0x0000001f0b1e7223 */ /* 0x000fe2000001001e */
[----:B------:R-:W-:Y:S01]  /*2cf0*/  LOP3.LUT R38, R14, 0xf000f, RZ, 0xc0, !PT ;  /* 0x000f000f0e267812 */ /* 0x000fe200078ec0ff */
[----:B------:R-:W-:Y:S02]  /*2d00*/  HADD2.F32 R33, -RZ, R10.H0_H0 ;  /* 0x2000000aff217230 */ /* 0x000fe40000004100 */
[----:B------:R-:W-:Y:S01]  /*2d10*/  HADD2 R11, R37, -1032, -1032 ;  /* 0xe408e408250b7430 */ /* 0x000fe20000000000 */
[----:B------:R-:W-:Y:S01]  /*2d20*/  SHF.R.U32.HI R15, RZ, 0x8, R15 ;  /* 0x00000008ff0f7819 */ /* 0x000fe2000001160f */
[----:B------:R-:W-:Y:S01]  /*2d30*/  HADD2.F32 R4, -RZ, R4.H1_H1 ;  /* 0x30000004ff047230 */ /* 0x000fe20000004100 */
[----:B------:R-:W-:Y:S01]  /*2d40*/  LOP3.LUT R38, R38, 0x64006400, RZ, 0xfc, !PT ;  /* 0x6400640026267812 */ /* 0x000fe200078efcff */
[----:B------:R-:W-:Y:S01]  /*2d50*/  HADD2.F32 R10, -RZ, R10.H1_H1 ;  /* 0x3000000aff0a7230 */ /* 0x000fe20000004100 */
[----:B------:R-:W-:Y:S01]  /*2d60*/  LOP3.LUT R35, R15, 0xf000f, RZ, 0xc0, !PT ;  /* 0x000f000f0f237812 */ /* 0x000fe200078ec0ff */
[--C-:B------:R-:W-:Y:S01]  /*2d70*/  HADD2.F32 R39, -RZ, R11.reuse.H0_H0 ;  /* 0x2000000bff277230 */ /* 0x100fe20000004100 */
[----:B------:R-:W-:Y:S01]  /*2d80*/  LOP3.LUT R12, R12, 0xf000f0, RZ, 0xc0, !PT ;  /* 0x00f000f00c0c7812 */ /* 0x000fe200078ec0ff */
[----:B------:R-:W-:-:S02]  /*2d90*/  HADD2.F32 R11, -RZ, R11.H1_H1 ;  /* 0x3000000bff0b7230 */ /* 0x000fc40000004100 */
[----:B------:R-:W-:Y:S01]  /*2da0*/  FFMA.FTZ R33, R33, R29, R36 ;  /* 0x0000001d21217223 */ /* 0x000fe20000010024 */
[----:B------:R-:W-:Y:S01]  /*2db0*/  LOP3.LUT R35, R35, 0x64006400, RZ, 0xfc, !PT ;  /* 0x6400640023237812 */ /* 0x000fe200078efcff */
[----:B------:R-:W-:Y:S01]  /*2dc0*/  FFMA.FTZ R39, R29, R39, R8 ;  /* 0x000000271d277223 */ /* 0x000fe20000010008 */
[----:B------:R-:W-:Y:S01]  /*2dd0*/  HADD2 R31, R38, -1032, -1032 ;  /* 0xe408e408261f7430 */ /* 0x000fe20000000000 */
[----:B------:R-:W-:Y:S01]  /*2de0*/  LOP3.LUT R13, R13, 0xf000f0, RZ, 0xc0, !PT ;  /* 0x00f000f00d0d7812 */ /* 0x000fe200078ec0ff */
[----:B------:R-:W-:Y:S01]  /*2df0*/  FFMA.FTZ R33, R10, R4, R33 ;  /* 0x000000040a217223 */ /* 0x000fe20000010021 */
[----:B------:R-:W-:Y:S01]  /*2e00*/  FFMA.FTZ R39, R4, R11, R39 ;  /* 0x0000000b04277223 */ /* 0x000fe20000010027 */
[----:B------:R-:W-:Y:S01]  /*2e10*/  LOP3.LUT R11, R12, 0x64006400, RZ, 0xfc, !PT ;  /* 0x640064000c0b7812 */ /* 0x000fe200078efcff */
[----:B------:R-:W-:Y:S01]  /*2e20*/  HADD2 R35, R35, -1032, -1032 ;  /* 0xe408e40823237430 */ /* 0x000fe20000000000 */
[----:B------:R-:W-:Y:S01]  /*2e30*/  LOP3.LUT R14, R14, 0xf000f0, RZ, 0xc0, !PT ;  /* 0x00f000f00e0e7812 */ /* 0x000fe200078ec0ff */
[----:B------:R-:W-:Y:S01]  /*2e40*/  HADD2.F32 R41, -RZ, R31.H0_H0 ;  /* 0x2000001fff297230 */ /* 0x000fe20000004100 */
[----:B------:R-:W-:Y:S01]  /*2e50*/  LOP3.LUT R10, R15, 0xf000f0, RZ, 0xc0, !PT ;  /* 0x00f000f00f0a7812 */ /* 0x000fe200078ec0ff */
[-C--:B------:R-:W-:Y:S01]  /*2e60*/  HFMA2 R8, R11, R44.reuse.H0_H0, -72, -72 ;  /* 0xd480d4800b087431 */ /* 0x080fe2000004002c */
[----:B------:R-:W-:Y:S01]  /*2e70*/  LOP3.LUT R13, R13, 0x64006400, RZ, 0xfc, !PT ;  /* 0x640064000d0d7812 */ /* 0x000fe200078efcff */
[----:B------:R-:W-:Y:S01]  /*2e80*/  HADD2.F32 R37, -RZ, R35.H0_H0 ;  /* 0x20000023ff257230 */ /* 0x000fe20000004100 */
[----:B------:R-:W-:Y:S01]  /*2e90*/  LOP3.LUT R15, R14, 0x64006400, RZ, 0xfc, !PT ;  /* 0x640064000e0f7812 */ /* 0x000fe200078efcff */
[----:B------:R-:W-:Y:S01]  /*2ea0*/  FFMA.FTZ R41, R29, R41, R6 ;  /* 0x000000291d297223 */ /* 0x000fe20000010006 */
[----:B------:R-:W-:Y:S01]  /*2eb0*/  LOP3.LUT R11, R10, 0x64006400, RZ, 0xfc, !PT ;  /* 0x640064000a0b7812 */ /* 0x000fe200078efcff */
[----:B------:R-:W-:-:S02]  /*2ec0*/  HFMA2 R6, R13, R44.H0_H0, -72, -72 ;  /* 0xd480d4800d067431 */ /* 0x000fc4000004002c */
[----:B------:R-:W-:Y:S02]  /*2ed0*/  HADD2.F32 R36, -RZ, R5.H0_H0 ;  /* 0x20000005ff247230 */ /* 0x000fe40000004100 */
[-C--:B------:R-:W-:Y:S02]  /*2ee0*/  HFMA2 R10, R15, R44.reuse.H0_H0, -72, -72 ;  /* 0xd480d4800f0a7431 */ /* 0x080fe4000004002c */
[----:B------:R-:W-:Y:S02]  /*2ef0*/  HADD2.F32 R12, -RZ, R8.H0_H0 ;  /* 0x20000008ff0c7230 */ /* 0x000fe40000004100 */
[----:B------:R-:W-:Y:S02]  /*2f00*/  HFMA2 R44, R11, R44.H0_H0, -72, -72 ;  /* 0xd480d4800b2c7431 */ /* 0x000fe4000004002c */
        /* <DEDUP_REMOVED lines=14> */
[----:B------:R-:W-:Y:S01]  /*2ff0*/  HADD2.F32 R6, -RZ, R6.H1_H1 ;  /* 0x30000006ff067230 */ /* 0x000fe20000004100 */
[----:B------:R-:W-:Y:S01]  /*3000*/  PRMT R22, R22, 0x5410, R9 ;  /* 0x0000541016167816 */ /* 0x000fe20000000009 */
        /* <DEDUP_REMOVED lines=14> */
[----:B------:R-:W-:Y:S01]  /*30f0*/  PRMT R33, R33, 0x5410, R4 ;  /* 0x0000541021217816 */ /* 0x000fe20000000004 */
[----:B------:R-:W-:Y:S01]  /*3100*/  HADD2 R4, R22, R25 ;  /* 0x0000001916047230 */ /* 0x000fe20000000000 */
[----:B------:R-:W-:-:S04]  /*3110*/  PRMT R10, R10, 0x5410, R35 ;  /* 0x000054100a0a7816 */ /* 0x000fc80000000023 */
[----:B------:R-:W-:Y:S01]  /*3120*/  HFMA2.MMA R25, R33, 1, 1, R26 ;  /* 0x3c003c0021197835 */ /* 0x000fe2000000001a */
[----:B------:R-:W-:-:S10]  /*3130*/  HADD2 R26, R10, R4 ;  /* 0x000000040a1a7230 */ /* 0x000fd40000000000 */
.L_x_3366:
[----:B------:R-:W1:Y:S01]  /*3140*/  LDC R29, c[0x0][0x23c] ;  /* 0x00008f00ff1d7b82 */ /* 0x000e620000000800 */
[----:B------:R-:W-:Y:S01]  /*3150*/  IADD3 R20, R20, 0x20, RZ ;  /* 0x0000002014147810 */ /* 0x000fe20007ffe0ff */
[----:B------:R-:W-:-:S03]  /*3160*/  UIADD3 UR4, UR4, 0x40, URZ ;  /* 0x0000004004047890 */ /* 0x000fc6000fffe03f */
[C---:B------:R-:W-:Y:S02]  /*3170*/  ISETP.GE.AND P0, PT, R20.reuse, UR5, PT ;  /* 0x0000000514007c0c */ /* 0x040fe4000bf06270 */
[----:B------:R-:W-:Y:S02]  /*3180*/  ISETP.LT.AND P3, PT, R20, R21, PT ;  /* 0x000000151400720c */ /* 0x000fe40003f61270 */
[----:B-1----:R-:W-:-:S04]  /*3190*/  LEA R16, P1, R29, R16, 0x4 ;  /* 0x000000101d107211 */ /* 0x002fc800078220ff */
[----:B------:R-:W-:-:S07]  /*31a0*/  LEA.HI.X R17, R29, R17, R28, 0x4, P1 ;  /* 0x000000111d117211 */ /* 0x000fce00008f241c */
[----:B------:R-:W-:Y:S05]  /*31b0*/  @!P0 BRA P3, `(.L_x_3367) ;  /* 0xffffffd800d08947 */ /* 0x000fea000183ffff */
.L_x_3365:
[C---:B------:R-:W-:Y:S01]  /*31c0*/  ISETP.GE.AND P0, PT, R20.reuse, R21, PT ;  /* 0x000000151400720c */ /* 0x040fe20003f06270 */
[----:B------:R-:W-:Y:S01]  /*31d0*/  ULDC UR5, c[0x0][0x268] ;  /* 0x00009a0000057ab9 */ /* 0x000fe20000000800 */
[----:B------:R-:W-:Y:S02]  /*31e0*/  ULDC UR8, c[0x0][0x240] ;  /* 0x0000900000087ab9 */ /* 0x000fe40000000800 */
[----:B------:R-:W-:Y:S01]  /*31f0*/  ISETP.GE.OR P0, PT, R20, UR5, P0 ;  /* 0x0000000514007c0c */ /* 0x000fe20008706670 */
[----:B------:R-:W-:-:S12]  /*3200*/  ULDC UR5, c[0x0][0x268] ;  /* 0x00009a0000057ab9 */ /* 0x000fd80000000800 */
[----:B------:R-:W-:Y:S05]  /*3210*/  @P0 BRA `(.L_x_3368) ;  /* 0x0000001400300947 */ /* 0x000fea0003800000 */
.L_x_3370:
[----:B------:R-:W-:Y:S01]  /*3220*/  ISETP.NE.AND P0, PT, R20, R3, PT ;  /* 0x000000031400720c */ /* 0x000fe20003f05270 */
[----:B------:R-:W1:-:S12]  /*3230*/  LDC R29, c[0x0][0x23c] ;  /* 0x00008f00ff1d7b82 */ /* 0x000e580000000800 */
[----:B------:R-:W2:Y:S01]  /*3240*/  @!P0 LDC.64 R12, c[0x0][0x248] ;  /* 0x00009200ff0c8b82 */ /* 0x000ea20000000a00 */
[----:B------:R-:W-:Y:S02]  /*3250*/  @!P0 IADD3 R24, R24, 0x1, RZ ;  /* 0x0000000118188810 */ /* 0x000fe40007ffe0ff */
[----:B------:R-:W-:Y:S02]  /*3260*/  @!P0 LEA R5, R20, 0x1, 0x1 ;  /* 0x0000000114058811 */ /* 0x000fe400078e08ff */
[----:B------:R-:W-:-:S06]  /*3270*/  @!P0 LEA R8, R24, R1, 0x3 ;  /* 0x0000000118088211 */ /* 0x000fcc00078e18ff */
[----:B------:R-:W3:Y:S01]  /*3280*/  @!P0 LDL.64 R8, [R8] ;  /* 0x0000000008088983 */ /* 0x000ee20000100a00 */
[----:B-1----:R-:W-:-:S03]  /*3290*/  IMAD.WIDE R10, R29, 0x4, R16 ;  /* 0x000000041d0a7825 */ /* 0x002fc600078e0210 */
[----:B0-----:R-:W5:Y:S01]  /*32a0*/  LDG.E.128.CONSTANT R16, desc[UR6][R16.64] ;  /* 0x0000000610107981 */ /* 0x001f62000c1e9d00 */
[----:B--2---:R-:W-:-:S03]  /*32b0*/  @!P0 IMAD.WIDE R12, R5, 0x2, R12 ;  /* 0x00000002050c8825 */ /* 0x004fc600078e020c */
[----:B------:R0:W5:Y:S04]  /*32c0*/  LDG.E.128.CONSTANT R4, desc[UR6][R10.64] ;  /* 0x000000060a047981 */ /* 0x000168000c1e9d00 */
[----:B------:R-:W2:Y:S01]  /*32d0*/  @!P0 LDG.E.U16.CONSTANT R13, desc[UR6][R12.64] ;  /* 0x000000060c0d8981 */ /* 0x000ea2000c1e9500 */
[----:B------:R-:W-:Y:S02]  /*32e0*/  LEA R14, R2, 0x40, 0x6 ;  /* 0x00000040020e7811 */ /* 0x000fe400078e30ff */
[----:B------:R-:W-:Y:S02]  /*32f0*/  IADD3 R28, R20, 0x20, RZ ;  /* 0x00000020141c7810 */ /* 0x000fe40007ffe0ff */
[----:B------:R-:W-:Y:S01]  /*3300*/  VIMNMX R15, R14, UR8, PT ;  /* 0x000000080e0f7c48 */ /* 0x000fe2000bfe0100 */
[----:B------:R-:W-:-:S03]  /*3310*/  IMAD.WIDE R30, R29, 0x4, R10 ;  /* 0x000000041d1e7825 */ /* 0x000fc600078e020a */
[----:B------:R-:W-:Y:S02]  /*3320*/  ISETP.LT.AND P1, PT, R28, R15, PT ;  /* 0x0000000f1c00720c */ /* 0x000fe40003f21270 */
[----:B---3--:R-:W-:Y:S02]  /*3330*/  @!P0 PRMT R0, R8, 0x7610, R0 ;  /* 0x0000761008008816 */ /* 0x008fe40000000000 */
[----:B------:R-:W-:Y:S02]  /*3340*/  @!P0 PRMT R27, R9, 0x7610, R27 ;  /* 0x00007610091b8816 */ /* 0x000fe4000000001b */
[----:B------:R-:W-:Y:S02]  /*3350*/  @!P0 PRMT R0, R0, 0x7610, R8 ;  /* 0x0000761000008816 */ /* 0x000fe40000000008 */
[----:B------:R-:W-:Y:S02]  /*3360*/  @!P0 PRMT R27, R27, 0x7610, R9 ;  /* 0x000076101b1b8816 */ /* 0x000fe40000000009 */
[----:B--2---:R-:W-:Y:S01]  /*3370*/  @!P0 IADD3 R3, R13, R20, RZ ;  /* 0x000000140d038210 */ /* 0x004fe20007ffe0ff */
[----:B0-----:R-:W-:Y:S06]  /*3380*/  @P2 BRA `(.L_x_3369) ;  /* 0x0000001000c02947 */ /* 0x001fec0003800000 */
[----:B------:R-:W2:Y:S01]  /*3390*/  LDG.E.128.CONSTANT R8, desc[UR6][R30.64] ;  /* 0x000000061e087981 */ /* 0x000ea2000c1e9d00 */
[----:B------:R-:W-:Y:S01]  /*33a0*/  HFMA2.MMA R13, -RZ, RZ, 0, 0.015625 ;  /* 0x00002400ff0d7435 */ /* 0x000fe200000001ff */
[----:B-----5:R-:W-:Y:S02]  /*33b0*/  SHF.R.U32.HI R12, RZ, 0xf, R17 ;  /* 0x0000000fff0c7819 */ /* 0x020fe40000011611 */
[----:B------:R-:W0:Y:S01]  /*33c0*/  LDS.128 R20, [UR4] ;  /* 0x00000004ff147984 */ /* 0x000e220008000c00 */
[----:B------:R-:W-:Y:S02]  /*33d0*/  MOV R32, 0x3000 ;  /* 0x0000300000207802 */ /* 0x000fe40000000f00 */
[----:B------:R-:W-:Y:S02]  /*33e0*/  SHF.R.U32.HI R33, RZ, 0xe, R5 ;  /* 0x0000000eff217819 */ /* 0x000fe40000011605 */
[----:B------:R-:W-:Y:S02]  /*33f0*/  LOP3.LUT R12, R12, 0x10001, RZ, 0xc0, !PT ;  /* 0x000100010c0c7812 */ /* 0x000fe400078ec0ff */
[----:B------:R-:W-:-:S02]  /*3400*/  PRMT R32, R13, 0x5410, R32 ;  /* 0x000054100d207816 */ /* 0x000fc40000000020 */
[C---:B------:R-:W-:Y:S02]  /*3410*/  LOP3.LUT R13, R17.reuse, 0x70007, RZ, 0xc0, !PT ;  /* 0x00070007110d7812 */ /* 0x040fe400078ec0ff */
        /* <DEDUP_REMOVED lines=10> */
[----:B------:R-:W-:Y:S01]  /*34c0*/  HFMA2 R34, R15, R32.H1_H1, -132, -132 ;  /* 0xd820d8200f227431 */ /* 0x000fe20000060020 */
[----:B------:R-:W-:Y:S01]  /*34d0*/  LOP3.LUT R35, R35, 0x64006400, RZ, 0xfc, !PT ;  /* 0x6400640023237812 */ /* 0x000fe200078efcff */
[----:B------:R-:W-:Y:S01]  /*34e0*/  HADD2 R15, R12, -1028, -1028 ;  /* 0xe404e4040c0f7430 */ /* 0x000fe20000000000 */
[----:B------:R-:W-:Y:S01]  /*34f0*/  SHF.R.U32.HI R17, RZ, 0x6, R17 ;  /* 0x00000006ff117819 */ /* 0x000fe20000011611 */
[----:B------:R-:W-:Y:S01]  /*3500*/  HADD2 R37, R14, -1028, -1028 ;  /* 0xe404e4040e257430 */ /* 0x000fe20000000000 */
[----:B------:R-:W-:Y:S01]  /*3510*/  LOP3.LUT R38, R19, 0x380038, RZ, 0xc0, !PT ;  /* 0x0038003813267812 */ /* 0x000fe200078ec0ff */
[----:B------:R-:W-:Y:S01]  /*3520*/  HADD2 R35, R35, -1028, -1028 ;  /* 0xe404e40423237430 */ /* 0x000fe20000000000 */
[-C--:B0-----:R-:W-:Y:S01]  /*3530*/  HFMA2.MMA R13, R13, R20.reuse, RZ ;  /* 0x000000140d0d7235 */ /* 0x081fe200000000ff */
[-C--:B------:R-:W-:Y:S01]  /*3540*/  HFMA2 R14, R15, R20.reuse, RZ.H0_H0 ;  /* 0x000000140f0e7231 */ /* 0x080fe200000400ff */
[----:B------:R-:W-:Y:S01]  /*3550*/  LOP3.LUT R15, R16, 0x380038, RZ, 0xc0, !PT ;  /* 0x00380038100f7812 */ /* 0x000fe200078ec0ff */
[----:B------:R-:W-:Y:S01]  /*3560*/  HFMA2.MMA R12, R37, R20, RZ ;  /* 0x00000014250c7235 */ /* 0x000fe200000000ff */
[----:B------:R-:W-:Y:S01]  /*3570*/  HFMA2 R37, R35, R20, RZ.H0_H0 ;  /* 0x0000001423257231 */ /* 0x000fe200000400ff */
[----:B------:R-:W-:-:S02]  /*3580*/  LOP3.LUT R35, R18, 0x380038, RZ, 0xc0, !PT ;  /* 0x0038003812237812 */ /* 0x000fc400078ec0ff */
[----:B------:R-:W-:Y:S01]  /*3590*/  LOP3.LUT R39, R15, 0x64006400, RZ, 0xfc, !PT ;  /* 0x640064000f277812 */ /* 0x000fe200078efcff */
[-C--:B------:R-:W-:Y:S01]  /*35a0*/  HFMA2.MMA R13, R34, R21.reuse, R13 ;  /* 0x00000015220d7235 */ /* 0x080fe2000000000d */
[----:B------:R-:W-:Y:S02]  /*35b0*/  SHF.R.U32.HI R34, RZ, 0x6, R16 ;  /* 0x00000006ff227819 */ /* 0x000fe40000011610 */
[----:B------:R-:W-:Y:S01]  /*35c0*/  LOP3.LUT R20, R17, 0x70007, RZ, 0xc0, !PT ;  /* 0x0007000711147812 */ /* 0x000fe200078ec0ff */
[-C--:B------:R-:W-:Y:S01]  /*35d0*/  HFMA2 R39, R39, R32.reuse.H1_H1, -132, -132 ;  /* 0xd820d82027277431 */ /* 0x080fe20000060020 */
[----:B------:R-:W-:Y:S02]  /*35e0*/  LOP3.LUT R35, R35, 0x64006400, RZ, 0xfc, !PT ;  /* 0x6400640023237812 */ /* 0x000fe400078efcff */
[----:B------:R-:W-:Y:S02]  /*35f0*/  LOP3.LUT R36, R34, 0x70007, RZ, 0xc0, !PT ;  /* 0x0007000722247812 */ /* 0x000fe400078ec0ff */
[----:B------:R-:W-:Y:S01]  /*3600*/  LOP3.LUT R20, R20, 0x64006400, RZ, 0xfc, !PT ;  /* 0x6400640014147812 */ /* 0x000fe200078efcff */
[----:B------:R-:W-:Y:S01]  /*3610*/  HFMA2 R35, R35, R32.H1_H1, -132, -132 ;  /* 0xd820d82023237431 */ /* 0x000fe20000060020 */
[----:B------:R-:W-:Y:S01]  /*3620*/  LOP3.LUT R15, R38, 0x64006400, RZ, 0xfc, !PT ;  /* 0x64006400260f7812 */ /* 0x000fe200078efcff */
[----:B------:R-:W-:Y:S01]  /*3630*/  HFMA2.MMA R14, R39, R21, R14 ;  /* 0x00000015270e7235 */ /* 0x000fe2000000000e */
[----:B------:R-:W-:Y:S01]  /*3640*/  LOP3.LUT R36, R36, 0x64006400, RZ, 0xfc, !PT ;  /* 0x6400640024247812 */ /* 0x000fe200078efcff */
[----:B------:R-:W-:-:S02]  /*3650*/  HADD2 R38, R20, -1028, -1028 ;  /* 0xe404e40414267430 */ /* 0x000fc40000000000 */
[----:B------:R-:W-:Y:S01]  /*3660*/  HFMA2 R40, R15, R32.H1_H1, -132, -132 ;  /* 0xd820d8200f287431 */ /* 0x000fe20000060020 */
[----:B------:R-:W-:Y:S01]  /*3670*/  HFMA2.MMA R20, R35, R21, R12 ;  /* 0x0000001523147235 */ /* 0x000fe2000000000c */
[----:B------:R-:W-:Y:S01]  /*3680*/  HADD2 R15, R36, -1028, -1028 ;  /* 0xe404e404240f7430 */ /* 0x000fe20000000000 */
[----:B------:R-:W-:Y:S01]  /*3690*/  SHF.R.U32.HI R35, RZ, 0x6, R18 ;  /* 0x00000006ff237819 */ /* 0x000fe20000011612 */
[----:B------:R-:W-:Y:S01]  /*36a0*/  HFMA2.MMA R13, R38, R22, R13 ;  /* 0x00000016260d7235 */ /* 0x000fe2000000000d */
[----:B------:R-:W-:Y:S01]  /*36b0*/  SHF.R.U32.HI R38, RZ, 0xf, R16 ;  /* 0x0000000fff267819 */ /* 0x000fe20000011610 */
[----:B------:R-:W-:Y:S01]  /*36c0*/  HFMA2 R12, R15, R22, R14 ;  /* 0x000000160f0c7231 */ /* 0x000fe2000000000e */
[----:B------:R-:W-:Y:S01]  /*36d0*/  LOP3.LUT R16, R35, 0x70007, RZ, 0xc0, !PT ;  /* 0x0007000723107812 */ /* 0x000fe200078ec0ff */
[----:B------:R-:W-:Y:S01]  /*36e0*/  HFMA2 R37, R40, R21, R37 ;  /* 0x0000001528257231 */ /* 0x000fe20000000025 */
[----:B------:R-:W-:Y:S02]  /*36f0*/  LOP3.LUT R15, R17, 0x380038, RZ, 0xc0, !PT ;  /* 0x00380038110f7812 */ /* 0x000fe400078ec0ff */
[----:B------:R-:W-:-:S02]  /*3700*/  SHF.R.U32.HI R36, RZ, 0x6, R19 ;  /* 0x00000006ff247819 */ /* 0x000fc40000011613 */
[----:B------:R-:W-:Y:S02]  /*3710*/  LOP3.LUT R16, R16, 0x64006400, RZ, 0xfc, !PT ;  /* 0x6400640010107812 */ /* 0x000fe400078efcff */
[----:B------:R-:W-:Y:S02]  /*3720*/  LOP3.LUT R15, R15, 0x64006400, RZ, 0xfc, !PT ;  /* 0x640064000f0f7812 */ /* 0x000fe400078efcff */
[----:B------:R-:W-:Y:S01]  /*3730*/  LOP3.LUT R14, R36, 0x70007, RZ, 0xc0, !PT ;  /* 0x00070007240e7812 */ /* 0x000fe200078ec0ff */
[----:B------:R-:W-:Y:S01]  /*3740*/  HADD2 R39, R16, -1028, -1028 ;  /* 0xe404e40410277430 */ /* 0x000fe20000000000 */
[----:B------:R-:W-:Y:S01]  /*3750*/  LOP3.LUT R40, R34, 0x380038, RZ, 0xc0, !PT ;  /* 0x0038003822287812 */ /* 0x000fe200078ec0ff */
[-C--:B------:R-:W-:Y:S01]  /*3760*/  HFMA2 R16, R15, R32.reuse.H1_H1, -132, -132 ;  /* 0xd820d8200f107431 */ /* 0x080fe20000060020 */
[----:B------:R-:W-:Y:S02]  /*3770*/  LOP3.LUT R14, R14, 0x64006400, RZ, 0xfc, !PT ;  /* 0x640064000e0e7812 */ /* 0x000fe400078efcff */
[----:B------:R-:W-:Y:S01]  /*3780*/  LOP3.LUT R41, R40, 0x64006400, RZ, 0xfc, !PT ;  /* 0x6400640028297812 */ /* 0x000fe200078efcff */
[----:B------:R-:W-:Y:S01]  /*3790*/  HFMA2.MMA R20, R39, R22, R20 ;  /* 0x0000001627147235 */ /* 0x000fe20000000014 */
[----:B------:R-:W-:Y:S01]  /*37a0*/  LOP3.LUT R39, R35, 0x380038, RZ, 0xc0, !PT ;  /* 0x0038003823277812 */ /* 0x000fe200078ec0ff */
[----:B------:R-:W-:Y:S01]  /*37b0*/  HADD2 R14, R14, -1028, -1028 ;  /* 0xe404e4040e0e7430 */ /* 0x000fe20000000000 */
[----:B------:R-:W-:Y:S01]  /*37c0*/  HFMA2.MMA R16, R16, R23, R13 ;  /* 0x0000001710107235 */ /* 0x000fe2000000000d */
[----:B------:R-:W-:Y:S01]  /*37d0*/  HFMA2 R41, R41, R32.H1_H1, -132, -132 ;  /* 0xd820d82029297431 */ /* 0x000fe20000060020 */
[----:B------:R-:W-:-:S02]  /*37e0*/  SHF.R.U32.HI R13, RZ, 0xf, R18 ;  /* 0x0000000fff0d7819 */ /* 0x000fc40000011612 */
[----:B------:R-:W-:Y:S01]  /*37f0*/  LOP3.LUT R39, R39, 0x64006400, RZ, 0xfc, !PT ;  /* 0x6400640027277812 */ /* 0x000fe200078efcff */
[----:B------:R-:W-:Y:S01]  /*3800*/  HFMA2 R18, R41, R23, R12 ;  /* 0x0000001729127231 */ /* 0x000fe2000000000c */
[----:B------:R-:W-:Y:S01]  /*3810*/  HFMA2.MMA R37, R14, R22, R37 ;  /* 0x000000160e257235 */ /* 0x000fe20000000025 */
[----:B------:R-:W-:Y:S02]  /*3820*/  LOP3.LUT R41, R13, 0x10001, RZ, 0xc0, !PT ;  /* 0x000100010d297812 */ /* 0x000fe400078ec0ff */
[----:B------:R-:W0:Y:S01]  /*3830*/  LDS.128 R12, [UR4+0x10] ;  /* 0x00001004ff0c7984 */ /* 0x000e220008000c00 */
[----:B------:R-:W-:Y:S01]  /*3840*/  SHF.R.U32.HI R21, RZ, 0xe, R4 ;  /* 0x0000000eff157819 */ /* 0x000fe20000011604 */
[----:B------:R-:W-:Y:S01]  /*3850*/  HFMA2 R39, R39, R32.H1_H1, -132, -132 ;  /* 0xd820d82027277431 */ /* 0x000fe20000060020 */
[----:B------:R-:W-:Y:S02]  /*3860*/  LOP3.LUT R38, R38, 0x10001, RZ, 0xc0, !PT ;  /* 0x0001000126267812 */ /* 0x000fe400078ec0ff */
[----:B------:R-:W-:-:S02]  /*3870*/  SHF.R.U32.HI R22, RZ, 0xe, R6 ;  /* 0x0000000eff167819 */ /* 0x000fc40000011606 */
[----:B------:R-:W-:Y:S02]  /*3880*/  LOP3.LUT R21, R38, 0x20002, R21, 0xf8, !PT ;  /* 0x0002000226157812 */ /* 0x000fe400078ef815 */
[----:B------:R-:W-:Y:S01]  /*3890*/  SHF.R.U32.HI R38, RZ, 0xf, R19 ;  /* 0x0000000fff267819 */ /* 0x000fe20000011613 */
[----:B------:R-:W-:Y:S01]  /*38a0*/  HFMA2.MMA R19, R39, R23, R20 ;  /* 0x0000001727137235 */ /* 0x000fe20000000014 */
[----:B------:R-:W-:Y:S02]  /*38b0*/  LOP3.LUT R39, R36, 0x380038, RZ, 0xc0, !PT ;  /* 0x0038003824277812 */ /* 0x000fe400078ec0ff */
[----:B------:R-:W-:Y:S02]  /*38c0*/  LOP3.LUT R22, R41, 0x20002, R22, 0xf8, !PT ;  /* 0x0002000229167812 */ /* 0x000fe400078ef816 */
[----:B------:R-:W-:Y:S02]  /*38d0*/  LOP3.LUT R39, R39, 0x64006400, RZ, 0xfc, !PT ;  /* 0x6400640027277812 */ /* 0x000fe400078efcff */
[----:B------:R-:W-:-:S02]  /*38e0*/  SHF.R.U32.HI R41, RZ, 0xe, R7 ;  /* 0x0000000eff297819 */ /* 0x000fc40000011607 */
[----:B------:R-:W-:Y:S02]  /*38f0*/  LOP3.LUT R38, R38, 0x10001, RZ, 0xc0, !PT ;  /* 0x0001000126267812 */ /* 0x000fe400078ec0ff */
[----:B------:R-:W-:Y:S02]  /*3900*/  LOP3.LUT R34, R34, 0x1c001c0, RZ, 0xc0, !PT ;  /* 0x01c001c022227812 */ /* 0x000fe400078ec0ff */
[----:B------:R-:W-:Y:S02]  /*3910*/  LOP3.LUT R38, R38, 0x20002, R41, 0xf8, !PT ;  /* 0x0002000226267812 */ /* 0x000fe400078ef829 */
[----:B------:R-:W-:Y:S02]  /*3920*/  LOP3.LUT R17, R17, 0x1c001c0, RZ, 0xc0, !PT ;  /* 0x01c001c011117812 */ /* 0x000fe400078ec0ff */
[----:B------:R-:W-:Y:S02]  /*3930*/  LOP3.LUT R36, R36, 0x1c001c0, RZ, 0xc0, !PT ;  /* 0x01c001c024247812 */ /* 0x000fe400078ec0ff */
[----:B--2---:R-:W-:-:S02]  /*3940*/  SHF.R.U32.HI R40, RZ, 0xd, R8 ;  /* 0x0000000dff287819 */ /* 0x004fc40000011608 */
[----:B------:R-:W-:Y:S02]  /*3950*/  SHF.R.U32.HI R20, RZ, 0xd, R9 ;  /* 0x0000000dff147819 */ /* 0x000fe40000011609 */
[----:B------:R-:W-:Y:S01]  /*3960*/  LOP3.LUT R21, R21, 0x40004, R40, 0xf8, !PT ;  /* 0x0004000415157812 */ /* 0x000fe200078ef828 */
[----:B------:R-:W-:Y:S01]  /*3970*/  HFMA2 R40, R39, R32.H1_H1, -132, -132 ;  /* 0xd820d82027287431 */ /* 0x000fe20000060020 */
[----:B------:R-:W-:Y:S02]  /*3980*/  LOP3.LUT R20, R33, 0x40004, R20, 0xf8, !PT ;  /* 0x0004000421147812 */ /* 0x000fe400078ef814 */
[----:B------:R-:W-:Y:S02]  /*3990*/  SHF.R.U32.HI R33, RZ, 0xd, R10 ;  /* 0x0000000dff217819 */ /* 0x000fe4000001160a */
[----:B------:R-:W-:Y:S01]  /*39a0*/  SHF.R.U32.HI R39, RZ, 0xd, R11 ;  /* 0x0000000dff277819 */ /* 0x000fe2000001160b */
[----:B------:R-:W-:Y:S01]  /*39b0*/  HFMA2.MMA R37, R40, R23, R37 ;  /* 0x0000001728257235 */ /* 0x000fe20000000025 */
[----:B------:R-:W-:-:S02]  /*39c0*/  LOP3.LUT R23, R34, 0x64006400, RZ, 0xfc, !PT ;  /* 0x6400640022177812 */ /* 0x000fc400078efcff */
[----:B------:R-:W-:Y:S02]  /*39d0*/  LOP3.LUT R22, R22, 0x40004, R33, 0xf8, !PT ;  /* 0x0004000416167812 */ /* 0x000fe400078ef821 */
[----:B------:R-:W-:Y:S01]  /*39e0*/  LOP3.LUT R33, R38, 0x40004, R39, 0xf8, !PT ;  /* 0x0004000426217812 */ /* 0x000fe200078ef827 */
[-C--:B------:R-:W-:Y:S01]  /*39f0*/  HFMA2 R41, R23, R32.reuse.H0_H0, -20, -20 ;  /* 0xcd00cd0017297431 */ /* 0x080fe20000040020 */
[----:B------:R-:W-:Y:S02]  /*3a00*/  LOP3.LUT R38, R35, 0x1c001c0, RZ, 0xc0, !PT ;  /* 0x01c001c023267812 */ /* 0x000fe400078ec0ff */
[----:B------:R-:W-:Y:S02]  /*3a10*/  LOP3.LUT R35, R17, 0x64006400, RZ, 0xfc, !PT ;  /* 0x6400640011237812 */ /* 0x000fe400078efcff */
[----:B------:R-:W-:Y:S01]  /*3a20*/  LOP3.LUT R17, R36, 0x64006400, RZ, 0xfc, !PT ;  /* 0x6400640024117812 */ /* 0x000fe200078efcff */
[----:B0-----:R-:W-:Y:S01]  /*3a30*/  HFMA2.MMA R18, R41, R12, R18 ;  /* 0x0000000c29127235 */ /* 0x001fe20000000012 */
[----:B------:R-:W-:Y:S01]  /*3a40*/  LOP3.LUT R34, R4, 0x70007, RZ, 0xc0, !PT ;  /* 0x0007000704227812 */ /* 0x000fe200078ec0ff */
[-C--:B------:R-:W-:Y:S01]  /*3a50*/  HFMA2 R35, R35, R32.reuse.H0_H0, -20, -20 ;  /* 0xcd00cd0023237431 */ /* 0x080fe20000040020 */
[----:B------:R-:W-:Y:S01]  /*3a60*/  LOP3.LUT R39, R38, 0x64006400, RZ, 0xfc, !PT ;  /* 0x6400640026277812 */ /* 0x000fe200078efcff */
[----:B------:R-:W-:Y:S01]  /*3a70*/  HFMA2 R36, R17, R32.H0_H0, -20, -20 ;  /* 0xcd00cd0011247431 */ /* 0x000fe20000040020 */
[----:B------:R-:W-:-:S02]  /*3a80*/  LOP3.LUT R23, R34, 0x64006400, RZ, 0xfc, !PT ;  /* 0x6400640022177812 */ /* 0x000fc400078efcff */
[----:B------:R-:W-:Y:S01]  /*3a90*/  LOP3.LUT R17, R6, 0x70007, RZ, 0xc0, !PT ;  /* 0x0007000706117812 */ /* 0x000fe200078ec0ff */
[----:B------:R-:W-:Y:S01]  /*3aa0*/  HFMA2 R34, R39, R32.H0_H0, -20, -20 ;  /* 0xcd00cd0027227431 */ /* 0x000fe20000040020 */
[-C--:B------:R-:W-:Y:S01]  /*3ab0*/  HFMA2.MMA R16, R35, R12.reuse, R16 ;  /* 0x0000000c23107235 */ /* 0x080fe20000000010 */
[----:B------:R-:W-:Y:S01]  /*3ac0*/  HADD2 R23, R23, -1028, -1028 ;  /* 0xe404e40417177430 */ /* 0x000fe20000000000 */
[----:B------:R-:W-:Y:S01]  /*3ad0*/  HFMA2.MMA R37, R36, R12, R37 ;  /* 0x0000000c24257235 */ /* 0x000fe20000000025 */
[----:B------:R-:W-:Y:S01]  /*3ae0*/  HFMA2 R19, R34, R12, R19 ;  /* 0x0000000c22137231 */ /* 0x000fe20000000013 */
[----:B------:R-:W-:Y:S01]  /*3af0*/  LOP3.LUT R12, R5, 0x70007, RZ, 0xc0, !PT ;  /* 0x00070007050c7812 */ /* 0x000fe200078ec0ff */
[----:B------:R-:W-:Y:S01]  /*3b00*/  HFMA2 R34, R23, R13, R18 ;  /* 0x0000000d17227231 */ /* 0x000fe20000000012 */
        /* <DEDUP_REMOVED lines=9> */
[-C--:B------:R-:W-:Y:S01]  /*3ba0*/  HFMA2.MMA R12, R41, R13.reuse, R16 ;  /* 0x0000000d290c7235 */ /* 0x080fe20000000010 */
[----:B------:R-:W-:Y:S01]  /*3bb0*/  LOP3.LUT R39, R23, 0x64006400, RZ, 0xfc, !PT ;  /* 0x6400640017277812 */ /* 0x000fe200078efcff */
[----:B------:R-:W-:Y:S01]  /*3bc0*/  HFMA2 R23, R18, R13, R19 ;  /* 0x0000000d12177231 */ /* 0x000fe20000000013 */
[----:B------:R-:W-:Y:S01]  /*3bd0*/  SHF.R.U32.HI R4, RZ, 0x6, R4 ;  /* 0x00000006ff047819 */ /* 0x000fe20000011604 */
[----:B------:R-:W-:Y:S01]  /*3be0*/  HADD2 R36, R17, -1028, -1028 ;  /* 0xe404e40411247430 */ /* 0x000fe20000000000 */
[----:B------:R-:W-:Y:S01]  /*3bf0*/  SHF.R.U32.HI R5, RZ, 0x6, R5 ;  /* 0x00000006ff057819 */ /* 0x000fe20000011605 */
[-C--:B------:R-:W-:Y:S01]  /*3c00*/  HFMA2 R35, R35, R32.reuse.H1_H1, -132, -132 ;  /* 0xd820d82023237431 */ /* 0x080fe20000060020 */
[----:B------:R-:W0:Y:S01]  /*3c10*/  LDS.128 R16, [UR4+0x20] ;  /* 0x00002004ff107984 */ /* 0x000e220008000c00 */
[----:B------:R-:W-:Y:S01]  /*3c20*/  HFMA2 R39, R39, R32.H1_H1, -132, -132 ;  /* 0xd820d82027277431 */ /* 0x000fe20000060020 */
[----:B------:R-:W-:Y:S01]  /*3c30*/  LOP3.LUT R38, R4, 0x70007, RZ, 0xc0, !PT ;  /* 0x0007000704267812 */ /* 0x000fe200078ec0ff */
[----:B------:R-:W-:Y:S01]  /*3c40*/  HFMA2 R34, R35, R14, R34 ;  /* 0x0000000e23227231 */ /* 0x000fe20000000022 */
[----:B------:R-:W-:Y:S01]  /*3c50*/  LOP3.LUT R35, R6, 0x380038, RZ, 0xc0, !PT ;  /* 0x0038003806237812 */ /* 0x000fe200078ec0ff */
[----:B------:R-:W-:Y:S01]  /*3c60*/  HFMA2.MMA R13, R36, R13, R37 ;  /* 0x0000000d240d7235 */ /* 0x000fe20000000025 */
[----:B------:R-:W-:Y:S01]  /*3c70*/  LOP3.LUT R37, R7, 0x380038, RZ, 0xc0, !PT ;  /* 0x0038003807257812 */ /* 0x000fe200078ec0ff */
[----:B------:R-:W-:Y:S01]  /*3c80*/  HFMA2.MMA R12, R39, R14, R12 ;  /* 0x0000000e270c7235 */ /* 0x000fe2000000000c */
[----:B------:R-:W-:-:S02]  /*3c90*/  LOP3.LUT R35, R35, 0x64006400, RZ, 0xfc, !PT ;  /* 0x6400640023237812 */ /* 0x000fc400078efcff */
[----:B------:R-:W-:Y:S02]  /*3ca0*/  LOP3.LUT R37, R37, 0x64006400, RZ, 0xfc, !PT ;  /* 0x6400640025257812 */ /* 0x000fe400078efcff */
[----:B------:R-:W-:Y:S01]  /*3cb0*/  LOP3.LUT R36, R5, 0x70007, RZ, 0xc0, !PT ;  /* 0x0007000705247812 */ /* 0x000fe200078ec0ff */
[-C--:B------:R-:W-:Y:S01]  /*3cc0*/  HFMA2 R40, R35, R32.reuse.H1_H1, -132, -132 ;  /* 0xd820d82023287431 */ /* 0x080fe20000060020 */
[----:B------:R-:W-:Y:S01]  /*3cd0*/  LOP3.LUT R38, R38, 0x64006400, RZ, 0xfc, !PT ;  /* 0x6400640026267812 */ /* 0x000fe200078efcff */
[----:B------:R-:W-:Y:S01]  /*3ce0*/  HFMA2 R42, R37, R32.H1_H1, -132, -132 ;  /* 0xd820d820252a7431 */ /* 0x000fe20000060020 */
[----:B------:R-:W-:Y:S02]  /*3cf0*/  LOP3.LUT R36, R36, 0x64006400, RZ, 0xfc, !PT ;  /* 0x6400640024247812 */ /* 0x000fe400078efcff */
[----:B------:R-:W-:Y:S01]  /*3d00*/  SHF.R.U32.HI R6, RZ, 0x6, R6 ;  /* 0x00000006ff067819 */ /* 0x000fe20000011606 */
[----:B------:R-:W-:Y:S01]  /*3d10*/  HFMA2.MMA R23, R40, R14, R23 ;  /* 0x0000000e28177235 */ /* 0x000fe20000000017 */
[----:B------:R-:W-:Y:S01]  /*3d20*/  SHF.R.U32.HI R7, RZ, 0x6, R7 ;  /* 0x00000006ff077819 */ /* 0x000fe20000011607 */
[----:B------:R-:W-:Y:S01]  /*3d30*/  HFMA2 R13, R42, R14, R13 ;  /* 0x0000000e2a0d7231 */ /* 0x000fe2000000000d */
[----:B------:R-:W-:Y:S01]  /*3d40*/  LOP3.LUT R14, R6, 0x70007, RZ, 0xc0, !PT ;  /* 0x00070007060e7812 */ /* 0x000fe200078ec0ff */
[----:B------:R-:W-:Y:S01]  /*3d50*/  HADD2 R35, R38, -1028, -1028 ;  /* 0xe404e40426237430 */ /* 0x000fe20000000000 */
[----:B------:R-:W-:Y:S01]  /*3d60*/  LOP3.LUT R38, R7, 0x70007, RZ, 0xc0, !PT ;  /* 0x0007000707267812 */ /* 0x000fe200078ec0ff */
[----:B------:R-:W-:Y:S01]  /*3d70*/  HADD2 R37, R36, -1028, -1028 ;  /* 0xe404e40424257430 */ /* 0x000fe20000000000 */
[----:B------:R-:W-:-:S02]  /*3d80*/  LOP3.LUT R36, R14, 0x64006400, RZ, 0xfc, !PT ;  /* 0x640064000e247812 */ /* 0x000fc400078efcff */
[----:B------:R-:W-:Y:S01]  /*3d90*/  LOP3.LUT R14, R38, 0x64006400, RZ, 0xfc, !PT ;  /* 0x64006400260e7812 */ /* 0x000fe200078efcff */
[----:B------:R-:W-:Y:S01]  /*3da0*/  HFMA2 R12, R37, R15, R12 ;  /* 0x0000000f250c7231 */ /* 0x000fe2000000000c */
[----:B------:R-:W-:Y:S01]  /*3db0*/  LOP3.LUT R37, R5, 0x380038, RZ, 0xc0, !PT ;  /* 0x0038003805257812 */ /* 0x000fe200078ec0ff */
[-C--:B------:R-:W-:Y:S01]  /*3dc0*/  HFMA2.MMA R34, R35, R15.reuse, R34 ;  /* 0x0000000f23227235 */ /* 0x080fe20000000022 */
[----:B------:R-:W-:Y:S01]  /*3dd0*/  LOP3.LUT R35, R6, 0x380038, RZ, 0xc0, !PT ;  /* 0x0038003806237812 */ /* 0x000fe200078ec0ff */
[----:B------:R-:W-:Y:S01]  /*3de0*/  HADD2 R14, R14, -1028, -1028 ;  /* 0xe404e4040e0e7430 */ /* 0x000fe20000000000 */
[----:B------:R-:W-:Y:S01]  /*3df0*/  LOP3.LUT R37, R37, 0x64006400, RZ, 0xfc, !PT ;  /* 0x6400640025257812 */ /* 0x000fe200078efcff */
[----:B------:R-:W-:Y:S01]  /*3e00*/  HADD2 R36, R36, -1028, -1028 ;  /* 0xe404e40424247430 */ /* 0x000fe20000000000 */
[----:B------:R-:W-:Y:S02]  /*3e10*/  LOP3.LUT R35, R35, 0x64006400, RZ, 0xfc, !PT ;  /* 0x6400640023237812 */ /* 0x000fe400078efcff */
[C---:B------:R-:W-:Y:S01]  /*3e20*/  LOP3.LUT R39, R4.reuse, 0x380038, RZ, 0xc0, !PT ;  /* 0x0038003804277812 */ /* 0x040fe200078ec0ff */
[-C--:B------:R-:W-:Y:S01]  /*3e30*/  HFMA2 R37, R37, R32.reuse.H1_H1, -132, -132 ;  /* 0xd820d82025257431 */ /* 0x080fe20000060020 */
[-C--:B------:R-:W-:Y:S01]  /*3e40*/  HFMA2.MMA R13, R14, R15.reuse, R13 ;  /* 0x0000000f0e0d7235 */ /* 0x080fe2000000000d */
[----:B------:R-:W-:Y:S01]  /*3e50*/  LOP3.LUT R14, R7, 0x380038, RZ, 0xc0, !PT ;  /* 0x00380038070e7812 */ /* 0x000fe200078ec0ff */
[----:B------:R-:W-:Y:S01]  /*3e60*/  HFMA2.MMA R23, R36, R15, R23 ;  /* 0x0000000f24177235 */ /* 0x000fe20000000017 */
[----:B------:R-:W-:Y:S01]  /*3e70*/  LOP3.LUT R4, R4, 0x1c001c0, RZ, 0xc0, !PT ;  /* 0x01c001c004047812 */ /* 0x000fe200078ec0ff */
[----:B------:R-:W-:Y:S01]  /*3e80*/  HFMA2 R36, R35, R32.H1_H1, -132, -132 ;  /* 0xd820d82023247431 */ /* 0x000fe20000060020 */
[----:B0-----:R-:W-:Y:S01]  /*3e90*/  HFMA2.MMA R15, R37, R16, R12 ;  /* 0x00000010250f7235 */ /* 0x001fe2000000000c */
[----:B------:R-:W-:-:S02]  /*3ea0*/  LOP3.LUT R12, R5, 0x1c001c0, RZ, 0xc0, !PT ;  /* 0x01c001c0050c7812 */ /* 0x000fc400078ec0ff */
[----:B------:R-:W-:Y:S02]  /*3eb0*/  LOP3.LUT R35, R14, 0x64006400, RZ, 0xfc, !PT ;  /* 0x640064000e237812 */ /* 0x000fe400078efcff */
[----:B------:R-:W-:Y:S02]  /*3ec0*/  LOP3.LUT R5, R4, 0x64006400, RZ, 0xfc, !PT ;  /* 0x6400640004057812 */ /* 0x000fe400078efcff */
[----:B------:R-:W-:Y:S01]  /*3ed0*/  LOP3.LUT R39, R39, 0x64006400, RZ, 0xfc, !PT ;  /* 0x6400640027277812 */ /* 0x000fe200078efcff */
[----:B------:R-:W-:Y:S01]  /*3ee0*/  HFMA2 R23, R36, R16, R23 ;  /* 0x0000001024177231 */ /* 0x000fe20000000017 */
[----:B------:R-:W-:Y:S01]  /*3ef0*/  LOP3.LUT R6, R6, 0x1c001c0, RZ, 0xc0, !PT ;  /* 0x01c001c006067812 */ /* 0x000fe200078ec0ff */
[-C--:B------:R-:W-:Y:S01]  /*3f00*/  HFMA2 R37, R5, R32.reuse.H0_H0, -20, -20 ;  /* 0xcd00cd0005257431 */ /* 0x080fe20000040020 */
[----:B------:R-:W-:Y:S01]  /*3f10*/  LOP3.LUT R4, R7, 0x1c001c0, RZ, 0xc0, !PT ;  /* 0x01c001c007047812 */ /* 0x000fe200078ec0ff */
[-C--:B------:R-:W-:Y:S01]  /*3f20*/  HFMA2 R39, R39, R32.reuse.H1_H1, -132, -132 ;  /* 0xd820d82027277431 */ /* 0x080fe20000060020 */
[----:B------:R-:W-:Y:S01]  /*3f30*/  LOP3.LUT R7, R12, 0x64006400, RZ, 0xfc, !PT ;  /* 0x640064000c077812 */ /* 0x000fe200078efcff */
[----:B------:R-:W-:Y:S01]  /*3f40*/  HFMA2 R12, R35, R32.H1_H1, -132, -132 ;  /* 0xd820d820230c7431 */ /* 0x000fe20000060020 */
[----:B------:R-:W-:Y:S01]  /*3f50*/  LOP3.LUT R5, R6, 0x64006400, RZ, 0xfc, !PT ;  /* 0x6400640006057812 */ /* 0x000fe200078efcff */
[----:B------:R-:W-:Y:S01]  /*3f60*/  HFMA2 R34, R39, R16, R34 ;  /* 0x0000001027227231 */ /* 0x000fe20000000022 */
[----:B------:R-:W-:Y:S01]  /*3f70*/  LOP3.LUT R35, R4, 0x64006400, RZ, 0xfc, !PT ;  /* 0x6400640004237812 */ /* 0x000fe200078efcff */
[-C--:B------:R-:W-:Y:S01]  /*3f80*/  HFMA2 R14, R7, R32.reuse.H0_H0, -20, -20 ;  /* 0xcd00cd00070e7431 */ /* 0x080fe20000040020 */
[C---:B------:R-:W-:Y:S01]  /*3f90*/  LOP3.LUT R38, R9.reuse, 0x70007, RZ, 0xc0, !PT ;  /* 0x0007000709267812 */ /* 0x040fe200078ec0ff */
[----:B------:R-:W-:Y:S01]  /*3fa0*/  HFMA2.MMA R13, R12, R16, R13 ;  /* 0x000000100c0d7235 */ /* 0x000fe2000000000d */
[-C--:B------:R-:W-:Y:S01]  /*3fb0*/  HFMA2 R16, R5, R32.reuse.H0_H0, -20, -20 ;  /* 0xcd00cd0005107431 */ /* 0x080fe20000040020 */
[----:B------:R-:W-:Y:S01]  /*3fc0*/  LOP3.LUT R36, R10, 0x70007, RZ, 0xc0, !PT ;  /* 0x000700070a247812 */ /* 0x000fe200078ec0ff */
[----:B------:R-:W0:Y:S01]  /*3fd0*/  LDS.128 R4, [UR4+0x30] ;  /* 0x00003004ff047984 */ /* 0x000e220008000c00 */
[-C--:B------:R-:W-:Y:S01]  /*3fe0*/  HFMA2.MMA R15, R14, R17.reuse, R15 ;  /* 0x000000110e0f7235 */ /* 0x080fe2000000000f */
[----:B------:R-:W-:Y:S01]  /*3ff0*/  LOP3.LUT R14, R8, 0x70007, RZ, 0xc0, !PT ;  /* 0x00070007080e7812 */ /* 0x000fe200078ec0ff */
[-C--:B------:R-:W-:Y:S01]  /*4000*/  HFMA2 R12, R37, R17.reuse, R34 ;  /* 0x00000011250c7231 */ /* 0x080fe20000000022 */
[----:B------:R-:W-:Y:S01]  /*4010*/  LOP3.LUT R38, R38, 0x64006400, RZ, 0xfc, !PT ;  /* 0x6400640026267812 */ /* 0x000fe200078efcff */
[----:B------:R-:W-:Y:S01]  /*4020*/  HFMA2 R34, R35, R32.H0_H0, -20, -20 ;  /* 0xcd00cd0023227431 */ /* 0x000fe20000040020 */
[----:B------:R-:W-:Y:S01]  /*4030*/  LOP3.LUT R37, R14, 0x64006400, RZ, 0xfc, !PT ;  /* 0x640064000e257812 */ /* 0x000fe200078efcff */
[----:B------:R-:W-:Y:S01]  /*4040*/  HFMA2 R23, R16, R17, R23 ;  /* 0x0000001110177231 */ /* 0x000fe20000000017 */
[----:B------:R-:W-:Y:S01]  /*4050*/  LOP3.LUT R35, R8, 0x380038, RZ, 0xc0, !PT ;  /* 0x0038003808237812 */ /* 0x000fe200078ec0ff */
[----:B------:R-:W-:Y:S01]  /*4060*/  HADD2 R38, R38, -1028, -1028 ;  /* 0xe404e40426267430 */ /* 0x000fe20000000000 */
[----:B------:R-:W-:Y:S01]  /*4070*/  LOP3.LUT R36, R36, 0x64006400, RZ, 0xfc, !PT ;  /* 0x6400640024247812 */ /* 0x000fe200078efcff */
[----:B------:R-:W-:Y:S01]  /*4080*/  HFMA2.MMA R17, R34, R17, R13 ;  /* 0x0000001122117235 */ /* 0x000fe2000000000d */
[----:B------:R-:W-:Y:S01]  /*4090*/  HADD2 R37, R37, -1028, -1028 ;  /* 0xe404e40425257430 */ /* 0x000fe20000000000 */
[----:B------:R-:W-:-:S02]  /*40a0*/  LOP3.LUT R34, R9, 0x380038, RZ, 0xc0, !PT ;  /* 0x0038003809227812 */ /* 0x000fc400078ec0ff */
[----:B------:R-:W-:Y:S01]  /*40b0*/  LOP3.LUT R35, R35, 0x64006400, RZ, 0xfc, !PT ;  /* 0x6400640023237812 */ /* 0x000fe200078efcff */
[----:B------:R-:W-:Y:S01]  /*40c0*/  HFMA2 R12, R37, R18, R12 ;  /* 0x00000012250c7231 */ /* 0x000fe2000000000c */
[----:B------:R-:W-:Y:S01]  /*40d0*/  SHF.R.U32.HI R13, RZ, 0x6, R8 ;  /* 0x00000006ff0d7819 */ /* 0x000fe20000011608 */
[----:B------:R-:W-:Y:S01]  /*40e0*/  HADD2 R36, R36, -1028, -1028 ;  /* 0xe404e40424247430 */ /* 0x000fe20000000000 */
[----:B------:R-:W-:Y:S01]  /*40f0*/  LOP3.LUT R37, R34, 0x64006400, RZ, 0xfc, !PT ;  /* 0x6400640022257812 */ /* 0x000fe200078efcff */
[-C--:B------:R-:W-:Y:S01]  /*4100*/  HFMA2.MMA R34, R38, R18.reuse, R15 ;  /* 0x0000001226227235 */ /* 0x080fe2000000000f */
[----:B------:R-:W-:Y:S01]  /*4110*/  SHF.R.U32.HI R8, RZ, 0x6, R9 ;  /* 0x00000006ff087819 */ /* 0x000fe20000011609 */
[-C--:B------:R-:W-:Y:S01]  /*4120*/  HFMA2 R15, R35, R32.reuse.H1_H1, -132, -132 ;  /* 0xd820d820230f7431 */ /* 0x080fe20000060020 */
[----:B------:R-:W-:Y:S01]  /*4130*/  LOP3.LUT R16, R10, 0x380038, RZ, 0xc0, !PT ;  /* 0x003800380a107812 */ /* 0x000fe200078ec0ff */
[----:B------:R-:W-:Y:S01]  /*4140*/  HFMA2 R37, R37, R32.H1_H1, -132, -132 ;  /* 0xd820d82025257431 */ /* 0x000fe20000060020 */
[----:B------:R-:W-:Y:S01]  /*4150*/  SHF.R.U32.HI R9, RZ, 0x6, R10 ;  /* 0x00000006ff097819 */ /* 0x000fe2000001160a */
[----:B------:R-:W-:Y:S01]  /*4160*/  HFMA2.MMA R23, R36, R18, R23 ;  /* 0x0000001224177235 */ /* 0x000fe20000000017 */
[----:B------:R-:W-:Y:S01]  /*4170*/  LOP3.LUT R10, R11, 0x380038, RZ, 0xc0, !PT ;  /* 0x003800380b0a7812 */ /* 0x000fe200078ec0ff */
[----:B------:R-:W-:Y:S01]  /*4180*/  HFMA2 R15, R15, R19, R12 ;  /* 0x000000130f0f7231 */ /* 0x000fe2000000000c */
[----:B------:R-:W-:Y:S01]  /*4190*/  SHF.R.U32.HI R14, RZ, 0x6, R11 ;  /* 0x00000006ff0e7819 */ /* 0x000fe2000001160b */
        /* <DEDUP_REMOVED lines=9> */
[----:B0-----:R-:W-:Y:S01]  /*4230*/  HFMA2 R11, R38, R4, R15 ;  /* 0x00000004260b7231 */ /* 0x001fe2000000000f */
        /* <DEDUP_REMOVED lines=9> */
[----:B------:R-:W-:Y:S01]  /*42d0*/  HFMA2 R11, R16, R5, R11 ;  /* 0x00000005100b7231 */ /* 0x000fe2000000000b */
[----:B------:R-:W-:Y:S01]  /*42e0*/  LOP3.LUT R10, R8, 0x380038, RZ, 0xc0, !PT ;  /* 0x00380038080a7812 */ /* 0x000fe200078ec0ff */
[----:B------:R-:W-:Y:S01]  /*42f0*/  HFMA2.MMA R17, R38, R18, R17 ;  /* 0x0000001226117235 */ /* 0x000fe20000000011 */
[C---:B------:R-:W-:Y:S01]  /*4300*/  LOP3.LUT R16, R9.reuse, 0x70007, RZ, 0xc0, !PT ;  /* 0x0007000709107812 */ /* 0x040fe200078ec0ff */
[----:B------:R-:W-:Y:S01]  /*4310*/  HFMA2.MMA R12, R15, R4, R12 ;  /* 0x000000040f0c7235 */ /* 0x000fe2000000000c */
[----:B------:R-:W-:Y:S01]  /*4320*/  LOP3.LUT R18, R9, 0x380038, RZ, 0xc0, !PT ;  /* 0x0038003809127812 */ /* 0x000fe200078ec0ff */
[----:B------:R-:W-:Y:S01]  /*4330*/  HFMA2 R23, R36, R19, R23 ;  /* 0x0000001324177231 */ /* 0x000fe20000000017 */
[----:B------:R-:W-:-:S02]  /*4340*/  LOP3.LUT R15, R10, 0x64006400, RZ, 0xfc, !PT ;  /* 0x640064000a0f7812 */ /* 0x000fc400078efcff */
        /* <DEDUP_REMOVED lines=8> */
[----:B------:R-:W-:Y:S01]  /*43d0*/  HFMA2.MMA R17, R34, R19, R17 ;  /* 0x0000001322117235 */ /* 0x000fe20000000011 */
[----:B------:R-:W-:Y:S01]  /*43e0*/  HFMA2 R16, R35, R32.H1_H1, -132, -132 ;  /* 0xd820d82023107431 */ /* 0x000fe20000060020 */
[----:B------:R-:W-:Y:S01]  /*43f0*/  LOP3.LUT R13, R13, 0x64006400, RZ, 0xfc, !PT ;  /* 0x640064000d0d7812 */ /* 0x000fe200078efcff */
[----:B------:R-:W-:Y:S01]  /*4400*/  HFMA2 R23, R18, R4, R23 ;  /* 0x0000000412177231 */ /* 0x000fe20000000017 */
[----:B------:R-:W-:Y:S01]  /*4410*/  LOP3.LUT R18, R15, 0x64006400, RZ, 0xfc, !PT ;  /* 0x640064000f127812 */ /* 0x000fe200078efcff */
[-C--:B------:R-:W-:Y:S01]  /*4420*/  HFMA2 R10, R39, R32.reuse.H1_H1, -132, -132 ;  /* 0xd820d820270a7431 */ /* 0x080fe20000060020 */
[----:B------:R-:W-:Y:S01]  /*4430*/  LOP3.LUT R15, R9, 0x1c001c0, RZ, 0xc0, !PT ;  /* 0x01c001c0090f7812 */ /* 0x000fe200078ec0ff */
[-C--:B------:R-:W-:Y:S01]  /*4440*/  HFMA2.MMA R12, R37, R5.reuse, R12 ;  /* 0x00000005250c7235 */ /* 0x080fe2000000000c */
[----:B------:R-:W-:Y:S01]  /*4450*/  LOP3.LUT R14, R14, 0x1c001c0, RZ, 0xc0, !PT ;  /* 0x01c001c00e0e7812 */ /* 0x000fe200078ec0ff */
[----:B------:R-:W-:Y:S01]  /*4460*/  HADD2 R18, R18, -1028, -1028 ;  /* 0xe404e40412127430 */ /* 0x000fe20000000000 */
[----:B------:R-:W-:Y:S01]  /*4470*/  HFMA2.MMA R23, R16, R5, R23 ;  /* 0x0000000510177235 */ /* 0x000fe20000000017 */
[----:B------:R-:W-:Y:S01]  /*4480*/  LOP3.LUT R9, R8, 0x64006400, RZ, 0xfc, !PT ;  /* 0x6400640008097812 */ /* 0x000fe200078efcff */
[----:B------:R-:W-:Y:S01]  /*4490*/  HFMA2 R8, R13, R32.H0_H0, -20, -20 ;  /* 0xcd00cd000d087431 */ /* 0x000fe20000040020 */
[----:B------:R-:W-:-:S02]  /*44a0*/  LOP3.LUT R15, R15, 0x64006400, RZ, 0xfc, !PT ;  /* 0x640064000f0f7812 */ /* 0x000fc400078efcff */
[----:B------:R-:W-:Y:S01]  /*44b0*/  HFMA2.MMA R17, R18, R4, R17 ;  /* 0x0000000412117235 */ /* 0x000fe20000000011 */
[----:B------:R-:W-:Y:S01]  /*44c0*/  LOP3.LUT R13, R14, 0x64006400, RZ, 0xfc, !PT ;  /* 0x640064000e0d7812 */ /* 0x000fe200078efcff */
[-C--:B------:R-:W-:Y:S01]  /*44d0*/  HFMA2 R9, R9, R32.reuse.H0_H0, -20, -20 ;  /* 0xcd00cd0009097431 */ /* 0x080fe20000040020 */
[----:B------:R-:W-:Y:S01]  /*44e0*/  LOP3.LUT R21, R21, 0x64006400, RZ, 0xfc, !PT ;  /* 0x6400640015157812 */ /* 0x000fe200078efcff */
[-C--:B------:R-:W-:Y:S01]  /*44f0*/  HFMA2 R4, R15, R32.reuse.H0_H0, -20, -20 ;  /* 0xcd00cd000f047431 */ /* 0x080fe20000040020 */
[----:B------:R-:W-:Y:S01]  /*4500*/  LOP3.LUT R33, R33, 0x64006400, RZ, 0xfc, !PT ;  /* 0x6400640021217812 */ /* 0x000fe200078efcff */
[----:B------:R-:W-:Y:S01]  /*4510*/  HFMA2 R32, R13, R32.H0_H0, -20, -20 ;  /* 0xcd00cd000d207431 */ /* 0x000fe20000040020 */
[----:B------:R-:W-:Y:S01]  /*4520*/  LOP3.LUT R20, R20, 0x64006400, RZ, 0xfc, !PT ;  /* 0x6400640014147812 */ /* 0x000fe200078efcff */
[-C--:B------:R-:W-:Y:S01]  /*4530*/  HFMA2 R23, R4, R6.reuse, R23 ;  /* 0x0000000604177231 */ /* 0x080fe20000000017 */
[----:B------:R-:W-:Y:S01]  /*4540*/  HFMA2.MMA R12, R9, R6, R12 ;  /* 0x00000006090c7235 */ /* 0x000fe2000000000c */
[----:B------:R-:W-:Y:S01]  /*4550*/  HFMA2 R17, R10, R5, R17 ;  /* 0x000000050a117231 */ /* 0x000fe20000000011 */
[----:B------:R-:W-:Y:S01]  /*4560*/  LOP3.LUT R22, R22, 0x64006400, RZ, 0xfc, !PT ;  /* 0x6400640016167812 */ /* 0x000fe200078efcff */
[----:B------:R-:W-:-:S02]  /*4570*/  HFMA2 R11, R8, R6, R11 ;  /* 0x00000006080b7231 */ /* 0x000fc4000000000b */
[----:B------:R-:W-:Y:S02]  /*4580*/  HADD2 R4, R21, -1028, -1028 ;  /* 0xe404e40415047430 */ /* 0x000fe40000000000 */
[----:B------:R-:W-:Y:S01]  /*4590*/  HFMA2.MMA R17, R32, R6, R17 ;  /* 0x0000000620117235 */ /* 0x000fe20000000011 */
[----:B------:R-:W-:Y:S02]  /*45a0*/  HADD2 R5, R20, -1028, -1028 ;  /* 0xe404e40414057430 */ /* 0x000fe40000000000 */
[----:B------:R-:W-:Y:S02]  /*45b0*/  HFMA2 R11, R4, R7, R11 ;  /* 0x00000007040b7231 */ /* 0x000fe4000000000b */
[----:B------:R-:W-:Y:S02]  /*45c0*/  HADD2 R4, R33, -1028, -1028 ;  /* 0xe404e40421047430 */ /* 0x000fe40000000000 */
[----:B------:R-:W-:Y:S01]  /*45d0*/  HADD2 R22, R22, -1028, -1028 ;  /* 0xe404e40416167430 */ /* 0x000fe20000000000 */
[----:B------:R-:W-:Y:S01]  /*45e0*/  HFMA2.MMA R12, R5, R7, R12 ;  /* 0x00000007050c7235 */ /* 0x000fe2000000000c */
[----:B------:R-:W-:-:S02]  /*45f0*/  HADD2 R11, R11.H0_H0, R11.H1_H1 ;  /* 0x3000000b0b0b7230 */ /* 0x000fc40000000800 */
[----:B------:R-:W-:Y:S01]  /*4600*/  HFMA2.MMA R17, R4, R7, R17 ;  /* 0x0000000704117235 */ /* 0x000fe20000000011 */
[----:B------:R-:W-:-:S04]  /*4610*/  HFMA2 R23, R22, R7, R23 ;  /* 0x0000000716177231 */ /* 0x000fc80000000017 */
[----:B------:R-:W-:Y:S02]  /*4620*/  HADD2 R23, R23.H0_H0, R23.H1_H1 ;  /* 0x3000001717177230 */ /* 0x000fe40000000800 */
[----:B------:R-:W-:-:S03]  /*4630*/  HADD2 R12, R12.H0_H0, R12.H1_H1 ;  /* 0x3000000c0c0c7230 */ /* 0x000fc60000000800 */
[----:B------:R-:W-:Y:S02]  /*4640*/  HADD2 R17, R17.H0_H0, R17.H1_H1 ;  /* 0x3000001111117230 */ /* 0x000fe40000000800 */
[----:B------:R-:W-:-:S03]  /*4650*/  PRMT R11, R11, 0x5410, R12 ;  /* 0x000054100b0b7816 */ /* 0x000fc6000000000c */
[----:B------:R-:W-:Y:S02]  /*4660*/  PRMT R23, R23, 0x5410, R17 ;  /* 0x0000541017177816 */ /* 0x000fe40000000011 */
[----:B------:R-:W-:-:S04]  /*4670*/  HFMA2 R25, R11, R0, R25 ;  /* 0x000000000b197231 */ /* 0x000fc80000000019 */
[----:B------:R-:W-:-:S11]  /*4680*/  HFMA2.MMA R26, R23, R27, R26 ;  /* 0x0000001b171a7235 */ /* 0x000fd6000000001a */
.L_x_3369:
[----:B------:R-:W-:Y:S01]  /*4690*/  ISETP.GE.AND P0, PT, R28, UR5, PT ;  /* 0x000000051c007c0c */ /* 0x000fe2000bf06270 */
[----:B------:R-:W-:Y:S01]  /*46a0*/  UIADD3 UR4, UR4, 0x40, URZ ;  /* 0x0000004004047890 */ /* 0x000fe2000fffe03f */
[----:B-----5:R-:W-:Y:S01]  /*46b0*/  IMAD.WIDE R16, R29, 0x4, R30 ;  /* 0x000000041d107825 */ /* 0x020fe200078e021e */
[----:B------:R-:W-:-:S10]  /*46c0*/  MOV R20, R28 ;  /* 0x0000001c00147202 */ /* 0x000fd40000000f00 */
[----:B------:R-:W-:Y:S05]  /*46d0*/  @!P0 BRA P1, `(.L_x_3370) ;  /* 0xffffffe800d08947 */ /* 0x000fea000083ffff */
.L_x_3368:
[----:B------:R-:W-:Y:S01]  /*46e0*/  LEA R13, R2, 0x40, 0x6 ;  /* 0x00000040020d7811 */ /* 0x000fe200078e30ff */
[----:B------:R-:W-:-:S03]  /*46f0*/  ULDC UR5, c[0x0][0x240] ;  /* 0x0000900000057ab9 */ /* 0x000fc60000000800 */
[----:B------:R-:W-:Y:S01]  /*4700*/  VIMNMX R13, R13, UR5, PT ;  /* 0x000000050d0d7c48 */ /* 0x000fe2000bfe0100 */
[----:B------:R-:W-:-:S03]  /*4710*/  ULDC UR5, c[0x0][0x26c] ;  /* 0x00009b0000057ab9 */ /* 0x000fc60000000800 */
[----:B------:R-:W-:-:S04]  /*4720*/  ISETP.GE.AND P0, PT, R20, R13, PT ;  /* 0x0000000d1400720c */ /* 0x000fc80003f06270 */
[----:B------:R-:W-:-:S13]  /*4730*/  ISETP.GE.OR P0, PT, R20, UR5, P0 ;  /* 0x0000000514007c0c */ /* 0x000fda0008706670 */
[----:B------:R-:W-:Y:S05]  /*4740*/  @P0 BRA `(.L_x_3371) ;  /* 0x0000000800b40947 */ /* 0x000fea0003800000 */
[----:B------:R-:W-:Y:S01]  /*4750*/  SHF.R.S32.HI R14, RZ, 0x1f, R29 ;  /* 0x0000001fff0e7819 */ /* 0x000fe2000001141d */
[----:B------:R-:W-:Y:S01]  /*4760*/  ULDC UR5, c[0x0][0x26c] ;  /* 0x00009b0000057ab9 */ /* 0x000fe20000000800 */
[C---:B0-----:R-:W-:Y:S02]  /*4770*/  SHF.L.U32 R15, R29.reuse, 0x2, RZ ;  /* 0x000000021d0f7819 */ /* 0x041fe400000006ff */
[----:B------:R-:W-:-:S07]  /*4780*/  SHF.L.U64.HI R14, R29, 0x2, R14 ;  /* 0x000000021d0e7819 */ /* 0x000fce000001020e */
.L_x_3373:
[----:B------:R-:W-:-:S13]  /*4790*/  ISETP.NE.AND P0, PT, R20, R3, PT ;  /* 0x000000031400720c */ /* 0x000fda0003f05270 */
[----:B------:R-:W0:Y:S01]  /*47a0*/  @!P0 LDC.64 R4, c[0x0][0x248] ;  /* 0x00009200ff048b82 */ /* 0x000e220000000a00 */
[----:B------:R-:W-:Y:S02]  /*47b0*/  @!P0 IADD3 R24, R24, 0x1, RZ ;  /* 0x0000000118188810 */ /* 0x000fe40007ffe0ff */
[----:B------:R-:W-:Y:S02]  /*47c0*/  @!P0 LEA R7, R20, 0x1, 0x1 ;  /* 0x0000000114078811 */ /* 0x000fe400078e08ff */
[----:B------:R-:W-:-:S06]  /*47d0*/  @!P0 LEA R8, R24, R1, 0x3 ;  /* 0x0000000118088211 */ /* 0x000fcc00078e18ff */
[----:B------:R-:W2:Y:S01]  /*47e0*/  @!P0 LDL.64 R8, [R8] ;  /* 0x0000000008088983 */ /* 0x000ea20000100a00 */
[----:B0-----:R-:W-:-:S05]  /*47f0*/  @!P0 IMAD.WIDE R4, R7, 0x2, R4 ;  /* 0x0000000207048825 */ /* 0x001fca00078e0204 */
[----:B------:R0:W5:Y:S01]  /*4800*/  @!P0 LDG.E.U16.CONSTANT R19, desc[UR6][R4.64] ;  /* 0x0000000604138981 */ /* 0x000162000c1e9500 */
[----:B------:R-:W-:-:S04]  /*4810*/  IADD3 R12, R20, 0x10, RZ ;  /* 0x00000010140c7810 */ /* 0x000fc80007ffe0ff */
[C---:B------:R-:W-:Y:S02]  /*4820*/  ISETP.GE.AND P1, PT, R12.reuse, UR5, PT ;  /* 0x000000050c007c0c */ /* 0x040fe4000bf26270 */
[----:B------:R-:W-:Y:S02]  /*4830*/  ISETP.LT.AND P4, PT, R12, R13, PT ;  /* 0x0000000d0c00720c */ /* 0x000fe40003f81270 */
[----:B--2---:R-:W-:Y:S02]  /*4840*/  @!P0 PRMT R0, R8, 0x7610, R0 ;  /* 0x0000761008008816 */ /* 0x004fe40000000000 */
[----:B------:R-:W-:Y:S02]  /*4850*/  @!P0 PRMT R27, R9, 0x7610, R27 ;  /* 0x00007610091b8816 */ /* 0x000fe4000000001b */
[----:B------:R-:W-:Y:S02]  /*4860*/  @!P0 PRMT R0, R0, 0x7610, R8 ;  /* 0x0000761000008816 */ /* 0x000fe40000000008 */
[----:B------:R-:W-:Y:S01]  /*4870*/  @!P0 PRMT R27, R27, 0x7610, R9 ;  /* 0x000076101b1b8816 */ /* 0x000fe20000000009 */
[----:B0-----:R-:W-:Y:S06]  /*4880*/  @P2 BRA `(.L_x_3372) ;  /* 0x00000008004c2947 */ /* 0x001fec0003800000 */
[----:B------:R-:W2:Y:S01]  /*4890*/  LDG.E.128.CONSTANT R8, desc[UR6][R16.64] ;  /* 0x0000000610087981 */ /* 0x000ea2000c1e9d00 */
[----:B------:R-:W-:Y:S01]  /*48a0*/  HFMA2.MMA R2, -RZ, RZ, 0, 0.0625 ;  /* 0x00002c00ff027435 */ /* 0x000fe200000001ff */
[----:B------:R-:W-:Y:S02]  /*48b0*/  MOV R18, 0x2400 ;  /* 0x0000240000127802 */ /* 0x000fe40000000f00 */
[----:B------:R-:W0:Y:S01]  /*48c0*/  LDS.128 R4, [UR4] ;  /* 0x00000004ff047984 */ /* 0x000e220008000c00 */
[----:B------:R-:W-:-:S06]  /*48d0*/  MOV R34, 0x3400 ;  /* 0x0000340000227802 */ /* 0x000fcc0000000f00 */
[----:B------:R-:W-:Y:S02]  /*48e0*/  PRMT R2, R18, 0x5410, R2 ;  /* 0x0000541012027816 */ /* 0x000fe40000000002 */
[----:B--2---:R-:W-:Y:S02]  /*48f0*/  LOP3.LUT R18, R8, 0x30003, RZ, 0xc0, !PT ;  /* 0x0003000308127812 */ /* 0x004fe400078ec0ff */
        /* <DEDUP_REMOVED lines=11> */
[-C--:B0-----:R-:W-:Y:S01]  /*49b0*/  HFMA2.MMA R29, R29, R4.reuse, RZ ;  /* 0x000000041d1d7235 */ /* 0x081fe200000000ff */
[----:B------:R-:W-:Y:S01]  /*49c0*/  LOP3.LUT R21, R21, 0x64006400, RZ, 0xfc, !PT ;  /* 0x6400640015157812 */ /* 0x000fe200078efcff */
[----:B------:R-:W-:Y:S01]  /*49d0*/  HFMA2 R33, R33, R4, RZ.H0_H0 ;  /* 0x0000000421217231 */ /* 0x000fe200000400ff */
[----:B------:R-:W-:Y:S01]  /*49e0*/  LOP3.LUT R28, R28, 0x64006400, RZ, 0xfc, !PT ;  /* 0x640064001c1c7812 */ /* 0x000fe200078efcff */
[----:B------:R-:W-:Y:S01]  /*49f0*/  HFMA2.MMA R36, R23, R4, RZ ;  /* 0x0000000417247235 */ /* 0x000fe200000000ff */
[----:B------:R-:W-:Y:S01]  /*4a00*/  LOP3.LUT R38, R11, 0xc000c, RZ, 0xc0, !PT ;  /* 0x000c000c0b267812 */ /* 0x000fe200078ec0ff */
[----:B------:R-:W-:Y:S01]  /*4a10*/  HFMA2 R30, R21, R34.H0_H0, -258, -258 ;  /* 0xdc08dc08151e7431 */ /* 0x000fe20000040022 */
[----:B------:R-:W-:Y:S01]  /*4a20*/  LOP3.LUT R31, R10, 0xc000c, RZ, 0xc0, !PT ;  /* 0x000c000c0a1f7812 */ /* 0x000fe200078ec0ff */
[----:B------:R-:W-:Y:S01]  /*4a30*/  HADD2 R35, R28, -1026, -1026 ;  /* 0xe402e4021c237430 */ /* 0x000fe20000000000 */
[----:B------:R-:W-:-:S02]  /*4a40*/  LOP3.LUT R37, R22, 0x64006400, RZ, 0xfc, !PT ;  /* 0x6400640016257812 */ /* 0x000fc400078efcff */
[----:B------:R-:W-:Y:S01]  /*4a50*/  LOP3.LUT R41, R38, 0x64006400, RZ, 0xfc, !PT ;  /* 0x6400640026297812 */ /* 0x000fe200078efcff */
[----:B------:R-:W-:Y:S01]  /*4a60*/  HFMA2 R35, R35, R4, RZ.H0_H0 ;  /* 0x0000000423237231 */ /* 0x000fe200000400ff */
[----:B------:R-:W-:Y:S01]  /*4a70*/  LOP3.LUT R39, R31, 0x64006400, RZ, 0xfc, !PT ;  /* 0x640064001f277812 */ /* 0x000fe200078efcff */
[-C--:B------:R-:W-:Y:S01]  /*4a80*/  HFMA2 R38, R37, R34.reuse.H0_H0, -258, -258 ;  /* 0xdc08dc0825267431 */ /* 0x080fe20000040022 */
[C---:B------:R-:W-:Y:S01]  /*4a90*/  LOP3.LUT R28, R8.reuse, 0x300030, RZ, 0xc0, !PT ;  /* 0x00300030081c7812 */ /* 0x040fe200078ec0ff */
[-C--:B------:R-:W-:Y:S01]  /*4aa0*/  HFMA2 R40, R41, R34.reuse.H0_H0, -258, -258 ;  /* 0xdc08dc0829287431 */ /* 0x080fe20000040022 */
[----:B------:R-:W-:Y:S01]  /*4ab0*/  LOP3.LUT R23, R8, 0xc000c0, RZ, 0xc0, !PT ;  /* 0x00c000c008177812 */ /* 0x000fe200078ec0ff */
[----:B------:R-:W-:Y:S01]  /*4ac0*/  HFMA2 R39, R39, R34.H0_H0, -258, -258 ;  /* 0xdc08dc0827277431 */ /* 0x000fe20000040022 */
[----:B------:R-:W-:Y:S01]  /*4ad0*/  SHF.R.U32.HI R4, RZ, 0x8, R8 ;  /* 0x00000008ff047819 */ /* 0x000fe20000011608 */
[-C--:B------:R-:W-:Y:S01]  /*4ae0*/  HFMA2.MMA R29, R30, R5.reuse, R29 ;  /* 0x000000051e1d7235 */ /* 0x080fe2000000001d */
[C---:B------:R-:W-:Y:S01]  /*4af0*/  LOP3.LUT R32, R9.reuse, 0x300030, RZ, 0xc0, !PT ;  /* 0x0030003009207812 */ /* 0x040fe200078ec0ff */
[----:B------:R-:W-:Y:S01]  /*4b00*/  HFMA2.MMA R33, R38, R5, R33 ;  /* 0x0000000526217235 */ /* 0x000fe20000000021 */
[----:B------:R-:W-:-:S02]  /*4b10*/  LOP3.LUT R8, R9, 0xc000c0, RZ, 0xc0, !PT ;  /* 0x00c000c009087812 */ /* 0x000fc400078ec0ff */
[----:B------:R-:W-:Y:S02]  /*4b20*/  SHF.R.U32.HI R18, RZ, 0x8, R9 ;  /* 0x00000008ff127819 */ /* 0x000fe40000011609 */
[C---:B------:R-:W-:Y:S02]  /*4b30*/  LOP3.LUT R30, R10.reuse, 0x300030, RZ, 0xc0, !PT ;  /* 0x003000300a1e7812 */ /* 0x040fe400078ec0ff */
[----:B------:R-:W-:Y:S02]  /*4b40*/  LOP3.LUT R9, R10, 0xc000c0, RZ, 0xc0, !PT ;  /* 0x00c000c00a097812 */ /* 0x000fe400078ec0ff */
[----:B------:R-:W-:Y:S02]  /*4b50*/  SHF.R.U32.HI R21, RZ, 0x8, R10 ;  /* 0x00000008ff157819 */ /* 0x000fe4000001160a */
[C---:B------:R-:W-:Y:S02]  /*4b60*/  LOP3.LUT R31, R11.reuse, 0x300030, RZ, 0xc0, !PT ;  /* 0x003000300b1f7812 */ /* 0x040fe400078ec0ff */
[----:B------:R-:W-:-:S02]  /*4b70*/  LOP3.LUT R10, R11, 0xc000c0, RZ, 0xc0, !PT ;  /* 0x00c000c00b0a7812 */ /* 0x000fc400078ec0ff */
[----:B------:R-:W-:Y:S01]  /*4b80*/  SHF.R.U32.HI R22, RZ, 0x8, R11 ;  /* 0x00000008ff167819 */ /* 0x000fe2000001160b */
[----:B------:R-:W-:Y:S01]  /*4b90*/  HFMA2 R11, R39, R5, R36 ;  /* 0x00000005270b7231 */ /* 0x000fe20000000024 */
[----:B------:R-:W-:Y:S01]  /*4ba0*/  LOP3.LUT R41, R28, 0x64006400, RZ, 0xfc, !PT ;  /* 0x640064001c297812 */ /* 0x000fe200078efcff */
[----:B------:R-:W-:Y:S01]  /*4bb0*/  HFMA2.MMA R5, R40, R5, R35 ;  /* 0x0000000528057235 */ /* 0x000fe20000000023 */
[----:B------:R-:W-:Y:S02]  /*4bc0*/  LOP3.LUT R35, R30, 0x64006400, RZ, 0xfc, !PT ;  /* 0x640064001e237812 */ /* 0x000fe400078efcff */
[----:B------:R-:W-:Y:S01]  /*4bd0*/  LOP3.LUT R37, R32, 0x64006400, RZ, 0xfc, !PT ;  /* 0x6400640020257812 */ /* 0x000fe200078efcff */
[-C--:B------:R-:W-:Y:S01]  /*4be0*/  HFMA2 R36, R41, R2.reuse.H1_H1, -66, -66 ;  /* 0xd420d42029247431 */ /* 0x080fe20000060002 */
[----:B------:R-:W-:Y:S01]  /*4bf0*/  LOP3.LUT R31, R31, 0x64006400, RZ, 0xfc, !PT ;  /* 0x640064001f1f7812 */ /* 0x000fe200078efcff */
[-C--:B------:R-:W-:Y:S01]  /*4c00*/  HFMA2 R40, R35, R2.reuse.H1_H1, -66, -66 ;  /* 0xd420d42023287431 */ /* 0x080fe20000060002 */
[----:B------:R-:W-:Y:S01]  /*4c10*/  LOP3.LUT R23, R23, 0x64006400, RZ, 0xfc, !PT ;  /* 0x6400640017177812 */ /* 0x000fe200078efcff */
[----:B------:R-:W-:Y:S01]  /*4c20*/  HFMA2 R38, R37, R2.H1_H1, -66, -66 ;  /* 0xd420d42025267431 */ /* 0x000fe20000060002 */
[----:B------:R-:W-:Y:S01]  /*4c30*/  LOP3.LUT R9, R9, 0x64006400, RZ, 0xfc, !PT ;  /* 0x6400640009097812 */ /* 0x000fe200078efcff */
[-C--:B------:R-:W-:Y:S01]  /*4c40*/  HFMA2.MMA R36, R36, R6.reuse, R29 ;  /* 0x0000000624247235 */ /* 0x080fe2000000001d */
[----:B------:R-:W-:Y:S01]  /*4c50*/  HFMA2 R29, R40, R6, R11 ;  /* 0x00000006281d7231 */ /* 0x000fe2000000000b */
[----:B------:R-:W-:Y:S01]  /*4c60*/  LOP3.LUT R11, R8, 0x64006400, RZ, 0xfc, !PT ;  /* 0x64006400080b7812 */ /* 0x000fe200078efcff */
[-C--:B------:R-:W-:Y:S01]  /*4c70*/  HFMA2 R8, R31, R2.reuse.H1_H1, -66, -66 ;  /* 0xd420d4201f087431 */ /* 0x080fe20000060002 */
[----:B------:R-:W-:Y:S01]  /*4c80*/  HFMA2.MMA R33, R38, R6, R33 ;  /* 0x0000000626217235 */ /* 0x000fe20000000021 */
[----:B------:R-:W-:Y:S01]  /*4c90*/  HFMA2 R23, R23, R2.H0_H0, -18, -18 ;  /* 0xcc80cc8017177431 */ /* 0x000fe20000040002 */
[----:B------:R-:W-:-:S02]  /*4ca0*/  LOP3.LUT R35, R10, 0x64006400, RZ, 0xfc, !PT ;  /* 0x640064000a237812 */ /* 0x000fc400078efcff */
[----:B------:R-:W-:Y:S01]  /*4cb0*/  LOP3.LUT R43, R4, 0xc000c, RZ, 0xc0, !PT ;  /* 0x000c000c042b7812 */ /* 0x000fe200078ec0ff */
[----:B------:R-:W-:Y:S01]  /*4cc0*/  HFMA2.MMA R31, R8, R6, R5 ;  /* 0x00000006081f7235 */ /* 0x000fe20000000005 */
[-C--:B------:R-:W-:Y:S01]  /*4cd0*/  HFMA2 R6, R11, R2.reuse.H0_H0, -18, -18 ;  /* 0xcc80cc800b067431 */ /* 0x080fe20000040002 */
[-C--:B------:R-:W-:Y:S01]  /*4ce0*/  HFMA2.MMA R23, R23, R7.reuse, R36 ;  /* 0x0000000717177235 */ /* 0x080fe20000000024 */
[-C--:B------:R-:W-:Y:S01]  /*4cf0*/  HFMA2 R36, R9, R2.reuse.H0_H0, -18, -18 ;  /* 0xcc80cc8009247431 */ /* 0x080fe20000040002 */
[----:B------:R-:W-:Y:S01]  /*4d00*/  LOP3.LUT R45, R18, 0xc000c, RZ, 0xc0, !PT ;  /* 0x000c000c122d7812 */ /* 0x000fe200078ec0ff */
[----:B------:R-:W0:Y:S01]  /*4d10*/  LDS.128 R8, [UR4+0x10] ;  /* 0x00001004ff087984 */ /* 0x000e220008000c00 */
[----:B------:R-:W-:Y:S01]  /*4d20*/  LOP3.LUT R32, R21, 0xc000c, RZ, 0xc0, !PT ;  /* 0x000c000c15207812 */ /* 0x000fe200078ec0ff */
[----:B------:R-:W-:Y:S01]  /*4d30*/  HFMA2.MMA R5, R6, R7, R33 ;  /* 0x0000000706057235 */ /* 0x000fe20000000021 */
[----:B------:R-:W-:Y:S01]  /*4d40*/  LOP3.LUT R39, R22, 0xc000c, RZ, 0xc0, !PT ;  /* 0x000c000c16277812 */ /* 0x000fe200078ec0ff */
[----:B------:R-:W-:Y:S01]  /*4d50*/  HFMA2 R6, R36, R7, R29 ;  /* 0x0000000724067231 */ /* 0x000fe2000000001d */
[----:B------:R-:W-:Y:S01]  /*4d60*/  LOP3.LUT R43, R43, 0x64006400, RZ, 0xfc, !PT ;  /* 0x640064002b2b7812 */ /* 0x000fe200078efcff */
[----:B------:R-:W-:Y:S01]  /*4d70*/  HFMA2 R38, R35, R2.H0_H0, -18, -18 ;  /* 0xcc80cc8023267431 */ /* 0x000fe20000040002 */
[----:B------:R-:W-:-:S02]  /*4d80*/  LOP3.LUT R45, R45, 0x64006400, RZ, 0xfc, !PT ;  /* 0x640064002d2d7812 */ /* 0x000fc400078efcff */
[----:B------:R-:W-:Y:S01]  /*4d90*/  LOP3.LUT R32, R32, 0x64006400, RZ, 0xfc, !PT ;  /* 0x6400640020207812 */ /* 0x000fe200078efcff */
[-C--:B------:R-:W-:Y:S01]  /*4da0*/  HFMA2 R28, R43, R34.reuse.H0_H0, -258, -258 ;  /* 0xdc08dc082b1c7431 */ /* 0x080fe20000040022 */
[----:B------:R-:W-:Y:S01]  /*4db0*/  LOP3.LUT R39, R39, 0x64006400, RZ, 0xfc, !PT ;  /* 0x6400640027277812 */ /* 0x000fe200078efcff */
[-C--:B------:R-:W-:Y:S01]  /*4dc0*/  HFMA2 R30, R45, R34.reuse.H0_H0, -258, -258 ;  /* 0xdc08dc082d1e7431 */ /* 0x080fe20000040022 */
[C---:B------:R-:W-:Y:S01]  /*4dd0*/  LOP3.LUT R41, R4.reuse, 0x300030, RZ, 0xc0, !PT ;  /* 0x0030003004297812 */ /* 0x040fe200078ec0ff */
[-C--:B------:R-:W-:Y:S01]  /*4de0*/  HFMA2 R32, R32, R34.reuse.H0_H0, -258, -258 ;  /* 0xdc08dc0820207431 */ /* 0x080fe20000040022 */
[C---:B------:R-:W-:Y:S01]  /*4df0*/  LOP3.LUT R29, R4.reuse, 0xc000c0, RZ, 0xc0, !PT ;  /* 0x00c000c0041d7812 */ /* 0x040fe200078ec0ff */
[----:B------:R-:W-:Y:S01]  /*4e00*/  HFMA2 R34, R39, R34.H0_H0, -258, -258 ;  /* 0xdc08dc0827227431 */ /* 0x000fe20000040022 */
[----:B------:R-:W-:Y:S01]  /*4e10*/  LOP3.LUT R4, R4, 0x30003, RZ, 0xc0, !PT ;  /* 0x0003000304047812 */ /* 0x000fe200078ec0ff */
[----:B------:R-:W-:Y:S01]  /*4e20*/  HFMA2.MMA R7, R38, R7, R31 ;  /* 0x0000000726077235 */ /* 0x000fe2000000001f */
[----:B------:R-:W-:-:S02]  /*4e30*/  LOP3.LUT R39, R21, 0x300030, RZ, 0xc0, !PT ;  /* 0x0030003015277812 */ /* 0x000fc400078ec0ff */
[C---:B------:R-:W-:Y:S02]  /*4e40*/  LOP3.LUT R33, R21.reuse, 0xc000c0, RZ, 0xc0, !PT ;  /* 0x00c000c015217812 */ /* 0x040fe400078ec0ff */
[----:B------:R-:W-:Y:S02]  /*4e50*/  LOP3.LUT R21, R21, 0x30003, RZ, 0xc0, !PT ;  /* 0x0003000315157812 */ /* 0x000fe400078ec0ff */
[----:B------:R-:W-:Y:S02]  /*4e60*/  LOP3.LUT R4, R4, 0x64006400, RZ, 0xfc, !PT ;  /* 0x6400640004047812 */ /* 0x000fe400078efcff */
[----:B------:R-:W-:Y:S02]  /*4e70*/  LOP3.LUT R21, R21, 0x64006400, RZ, 0xfc, !PT ;  /* 0x6400640015157812 */ /* 0x000fe400078efcff */
[C---:B------:R-:W-:Y:S01]  /*4e80*/  LOP3.LUT R43, R18.reuse, 0x300030, RZ, 0xc0, !PT ;  /* 0x00300030122b7812 */ /* 0x040fe200078ec0ff */
[----:B------:R-:W-:Y:S01]  /*4e90*/  HADD2 R4, R4, -1026, -1026 ;  /* 0xe402e40204047430 */ /* 0x000fe20000000000 */
[C---:B------:R-:W-:Y:S01]  /*4ea0*/  LOP3.LUT R31, R18.reuse, 0xc000c0, RZ, 0xc0, !PT ;  /* 0x00c000c0121f7812 */ /* 0x040fe200078ec0ff */
[----:B------:R-:W-:Y:S01]  /*4eb0*/  HADD2 R21, R21, -1026, -1026 ;  /* 0xe402e40215157430 */ /* 0x000fe20000000000 */
[----:B------:R-:W-:-:S02]  /*4ec0*/  LOP3.LUT R18, R18, 0x30003, RZ, 0xc0, !PT ;  /* 0x0003000312127812 */ /* 0x000fc400078ec0ff */
[----:B------:R-:W-:Y:S02]  /*4ed0*/  LOP3.LUT R41, R41, 0x64006400, RZ, 0xfc, !PT ;  /* 0x6400640029297812 */ /* 0x000fe400078efcff */
[----:B------:R-:W-:Y:S02]  /*4ee0*/  LOP3.LUT R18, R18, 0x64006400, RZ, 0xfc, !PT ;  /* 0x6400640012127812 */ /* 0x000fe400078efcff */
[C---:B------:R-:W-:Y:S01]  /*4ef0*/  LOP3.LUT R35, R22.reuse, 0x300030, RZ, 0xc0, !PT ;  /* 0x0030003016237812 */ /* 0x040fe200078ec0ff */
[-C--:B0-----:R-:W-:Y:S01]  /*4f00*/  HFMA2.MMA R23, R4, R8.reuse, R23 ;  /* 0x0000000804177235 */ /* 0x081fe20000000017 */
[C---:B------:R-:W-:Y:S01]  /*4f10*/  LOP3.LUT R37, R22.reuse, 0xc000c0, RZ, 0xc0, !PT ;  /* 0x00c000c016257812 */ /* 0x040fe200078ec0ff */
[----:B------:R-:W-:Y:S01]  /*4f20*/  HADD2 R18, R18, -1026, -1026 ;  /* 0xe402e40212127430 */ /* 0x000fe20000000000 */
[----:B------:R-:W-:Y:S01]  /*4f30*/  HFMA2.MMA R6, R21, R8, R6 ;  /* 0x0000000815067235 */ /* 0x000fe20000000006 */
[----:B------:R-:W-:Y:S01]  /*4f40*/  LOP3.LUT R39, R39, 0x64006400, RZ, 0xfc, !PT ;  /* 0x6400640027277812 */ /* 0x000fe200078efcff */
[----:B------:R-:W-:Y:S01]  /*4f50*/  HFMA2 R41, R41, R2.H1_H1, -66, -66 ;  /* 0xd420d42029297431 */ /* 0x000fe20000060002 */
[----:B------:R-:W-:Y:S01]  /*4f60*/  LOP3.LUT R22, R22, 0x30003, RZ, 0xc0, !PT ;  /* 0x0003000316167812 */ /* 0x000fe200078ec0ff */
[----:B------:R-:W-:Y:S01]  /*4f70*/  HFMA2 R4, R18, R8, R5 ;  /* 0x0000000812047231 */ /* 0x000fe20000000005 */
[-C--:B------:R-:W-:Y:S01]  /*4f80*/  HFMA2.MMA R5, R28, R9.reuse, R23 ;  /* 0x000000091c057235 */ /* 0x080fe20000000017 */
[----:B------:R-:W-:Y:S01]  /*4f90*/  LOP3.LUT R29, R29, 0x64006400, RZ, 0xfc, !PT ;  /* 0x640064001d1d7812 */ /* 0x000fe200078efcff */
[-C--:B------:R-:W-:Y:S01]  /*4fa0*/  HFMA2 R39, R39, R2.reuse.H1_H1, -66, -66 ;  /* 0xd420d42027277431 */ /* 0x080fe20000060002 */
[----:B------:R-:W-:Y:S01]  /*4fb0*/  HFMA2.MMA R6, R32, R9, R6 ;  /* 0x0000000920067235 */ /* 0x000fe20000000006 */
[----:B------:R-:W-:Y:S01]  /*4fc0*/  LOP3.LUT R22, R22, 0x64006400, RZ, 0xfc, !PT ;  /* 0x6400640016167812 */ /* 0x000fe200078efcff */
[-C--:B------:R-:W-:Y:S01]  /*4fd0*/  HFMA2 R4, R30, R9.reuse, R4 ;  /* 0x000000091e047231 */ /* 0x080fe20000000004 */
[----:B------:R-:W-:Y:S01]  /*4fe0*/  LOP3.LUT R33, R33, 0x64006400, RZ, 0xfc, !PT ;  /* 0x6400640021217812 */ /* 0x000fe200078efcff */
[-C--:B------:R-:W-:Y:S01]  /*4ff0*/  HFMA2 R36, R29, R2.reuse.H0_H0, -18, -18 ;  /* 0xcc80cc801d247431 */ /* 0x080fe20000040002 */
[-C--:B------:R-:W-:Y:S01]  /*5000*/  HFMA2.MMA R18, R41, R10.reuse, R5 ;  /* 0x0000000a29127235 */ /* 0x080fe20000000005 */
[----:B------:R-:W-:Y:S01]  /*5010*/  LOP3.LUT R43, R43, 0x64006400, RZ, 0xfc, !PT ;  /* 0x640064002b2b7812 */ /* 0x000fe200078efcff */
[----:B------:R-:W-:Y:S01]  /*5020*/  HADD2 R22, R22, -1026, -1026 ;  /* 0xe402e40216167430 */ /* 0x000fe20000000000 */
[----:B------:R-:W-:Y:S01]  /*5030*/  HFMA2.MMA R6, R39, R10, R6 ;  /* 0x0000000a27067235 */ /* 0x000fe20000000006 */
[----:B------:R-:W-:Y:S01]  /*5040*/  LOP3.LUT R35, R35, 0x64006400, RZ, 0xfc, !PT ;  /* 0x6400640023237812 */ /* 0x000fe200078efcff */
[----:B------:R-:W-:Y:S01]  /*5050*/  HFMA2 R40, R33, R2.H0_H0, -18, -18 ;  /* 0xcc80cc8021287431 */ /* 0x000fe20000040002 */
[----:B------:R-:W-:Y:S01]  /*5060*/  LOP3.LUT R31, R31, 0x64006400, RZ, 0xfc, !PT ;  /* 0x640064001f1f7812 */ /* 0x000fe200078efcff */
[----:B------:R-:W-:Y:S01]  /*5070*/  HFMA2 R7, R22, R8, R7 ;  /* 0x0000000816077231 */ /* 0x000fe20000000007 */
[----:B------:R-:W-:Y:S01]  /*5080*/  LOP3.LUT R37, R37, 0x64006400, RZ, 0xfc, !PT ;  /* 0x6400640025257812 */ /* 0x000fe200078efcff */
[-C--:B------:R-:W-:Y:S01]  /*5090*/  HFMA2 R43, R43, R2.reuse.H1_H1, -66, -66 ;  /* 0xd420d4202b2b7431 */ /* 0x080fe20000060002 */
[-C--:B------:R-:W-:Y:S01]  /*50a0*/  HFMA2.MMA R18, R36, R11.reuse, R18 ;  /* 0x0000000b24127235 */ /* 0x080fe20000000012 */
[----:B------:R-:W-:Y:S01]  /*50b0*/  HFMA2 R35, R35, R2.H1_H1, -66, -66 ;  /* 0xd420d42023237431 */ /* 0x000fe20000060002 */
[----:B------:R-:W-:Y:S01]  /*50c0*/  HFMA2.MMA R6, R40, R11, R6 ;  /* 0x0000000b28067235 */ /* 0x000fe20000000006 */
[----:B------:R-:W-:-:S02]  /*50d0*/  HFMA2 R7, R34, R9, R7 ;  /* 0x0000000922077231 */ /* 0x000fc40000000007 */
[----:B------:R-:W-:Y:S02]  /*50e0*/  HFMA2 R38, R31, R2.H0_H0, -18, -18 ;  /* 0xcc80cc801f267431 */ /* 0x000fe40000040002 */
[----:B------:R-:W-:Y:S02]  /*50f0*/  HFMA2 R4, R43, R10, R4 ;  /* 0x0000000a2b047231 */ /* 0x000fe40000000004 */
[----:B------:R-:W-:Y:S02]  /*5100*/  HFMA2 R2, R37, R2.H0_H0, -18, -18 ;  /* 0xcc80cc8025027431 */ /* 0x000fe40000040002 */
[----:B------:R-:W-:Y:S02]  /*5110*/  HFMA2 R7, R35, R10, R7 ;  /* 0x0000000a23077231 */ /* 0x000fe40000000007 */
[-C--:B------:R-:W-:Y:S02]  /*5120*/  HFMA2 R4, R38, R11.reuse, R4 ;  /* 0x0000000b26047231 */ /* 0x080fe40000000004 */
[----:B------:R-:W-:-:S02]  /*5130*/  HFMA2 R7, R2, R11, R7 ;  /* 0x0000000b02077231 */ /* 0x000fc40000000007 */
        /* <DEDUP_REMOVED lines=8> */
.L_x_3372:
[----:B------:R-:W-:Y:S01]  /*51c0*/  IADD3 R16, P3, R16, R15, RZ ;  /* 0x0000000f10107210 */ /* 0x000fe20007f7e0ff */
[----:B------:R-:W-:Y:S01]  /*51d0*/  UIADD3 UR4, UR4, 0x20, URZ ;  /* 0x0000002004047890 */ /* 0x000fe2000fffe03f */
[----:B-----5:R-:W-:Y:S02]  /*51e0*/  @!P0 IADD3 R3, R19, R20, RZ ;  /* 0x0000001413038210 */ /* 0x020fe40007ffe0ff */
[----:B------:R-:W-:Y:S02]  /*51f0*/  MOV R20, R12 ;  /* 0x0000000c00147202 */ /* 0x000fe40000000f00 */
[----:B------:R-:W-:Y:S01]  /*5200*/  IADD3.X R17, R17, R14, RZ, P3, !PT ;  /* 0x0000000e11117210 */ /* 0x000fe20001ffe4ff */
[----:B------:R-:W-:Y:S06]  /*5210*/  @!P1 BRA P4, `(.L_x_3373) ;  /* 0xfffffff4005c9947 */ /* 0x000fec000203ffff */
.L_x_3371:
        /* <DEDUP_REMOVED lines=17> */
.L_x_3377:
[----:B------:R-:W1:Y:S02]  /*5330*/  LDS R6, [R2] ;  /* 0x0000000002067984 */ /* 0x000e640000000800 */
[----:B-1----:R-:W-:-:S06]  /*5340*/  HADD2 R7, R6, R25 ;  /* 0x0000001906077230 */ /* 0x002fcc0000000000 */
[----:B------:R-:W1:Y:S02]  /*5350*/  ATOMS.CAST.SPIN R7, [R2], R6, R7 ;  /* 0x000000060207738d */ /* 0x000e640001800007 */
[----:B-1----:R-:W-:-:S13]  /*5360*/  ISETP.EQ.U32.AND P0, PT, R7, 0x1, PT ;  /* 0x000000010700780c */ /* 0x002fda0003f02070 */
[----:B------:R-:W-:Y:S05]  /*5370*/  @!P0 BRA `(.L_x_3377) ;  /* 0xfffffffc00ec8947 */ /* 0x000fea000383ffff */
[----:B------:R-:W-:Y:S05]  /*5380*/  BRA `(.L_x_3375) ;  /* 0x00000000000c7947 */ /* 0x000fea0003800000 */
.L_x_3376:
[----:B------:R-:W2:Y:S02]  /*5390*/  LD.E R0, desc[UR6][R4.64] ;  /* 0x0000000604007980 */ /* 0x000ea4000c101900 */
[----:B--2---:R-:W-:-:S05]  /*53a0*/  IADD3 R3, R25, R0, RZ ;  /* 0x0000000019037210 */ /* 0x004fca0007ffe0ff */
[----:B------:R1:W-:Y:S02]  /*53b0*/  ST.E desc[UR6][R4.64], R3 ;  /* 0x0000000304007985 */ /* 0x0003e4000c101906 */
.L_x_3375:
[----:B------:R-:W-:Y:S05]  /*53c0*/  BSYNC B0 ;  /* 0x0000000000007941 */ /* 0x000fea0003800000 */
.L_x_3374:
[----:B------:R2:W-:Y:S02]  /*53d0*/  ATOM.E.ADD.F16x2.RN.STRONG.GPU P0, RZ, desc[UR6][R4.64+0x4], R26 ;  /* 0x0000041a04ff79a2 */ /* 0x0005e4000810e1c6 */
[----:B--2---:R-:W-:Y:S05]  /*53e0*/  @P0 EXIT ;  /* 0x000000000000094d */ /* 0x004fea0003800000 */
[----:B------:R-:W2:Y:S02]  /*53f0*/  QSPC.E.S P0, RZ, [R4+0x4] ;  /* 0x0000040004ff73aa */ /* 0x000ea40000000500 */
[----:B--2---:R-:W-:Y:S05]  /*5400*/  @!P0 BRA `(.L_x_3378) ;  /* 0x0000000000208947 */ /* 0x004fea0003800000 */
[----:B------:R-:W-:-:S04]  /*5410*/  MOV R2, R4 ;  /* 0x0000000400027202 */ /* 0x000fc80000000f00 */
[----:B------:R-:W-:-:S07]  /*5420*/  MOV R2, R2 ;  /* 0x0000000200027202 */ /* 0x000fce0000000f00 */
.L_x_3379:
[----:B-1----:R-:W1:Y:S02]  /*5430*/  LDS R4, [R2+0x4] ;  /* 0x0000040002047984 */ /* 0x002e640000000800 */
[----:B-1----:R-:W-:-:S10]  /*5440*/  HFMA2.MMA R5, R4, 1, 1, R26 ;  /* 0x3c003c0004057835 */ /* 0x002fd4000000001a */
[----:B------:R-:W1:Y:S02]  /*5450*/  ATOMS.CAST.SPIN R5, [R2+0x4], R4, R5 ;  /* 0x000004040205738d */ /* 0x000e640001800005 */
[----:B-1----:R-:W-:-:S13]  /*5460*/  ISETP.EQ.U32.AND P0, PT, R5, 0x1, PT ;  /* 0x000000010500780c */ /* 0x002fda0003f02070 */
[----:B------:R-:W-:Y:S05]  /*5470*/  @!P0 BRA `(.L_x_3379) ;  /* 0xfffffffc00ec8947 */ /* 0x000fea000383ffff */
[----:B------:R-:W-:Y:S05]  /*5480*/  EXIT ;  /* 0x000000000000794d */ /* 0x000fea0003800000 */
.L_x_3378:
[----:B------:R-:W1:Y:S02]  /*5490*/  LD.E R0, desc[UR6][R4.64+0x4] ;  /* 0x0000040604007980 */ /* 0x000e64000c101900 */
[----:B-1----:R-:W-:-:S05]  /*54a0*/  IADD3 R3, R26, R0, RZ ;  /* 0x000000001a037210 */ /* 0x002fca0007ffe0ff */
[----:B------:R-:W-:Y:S01]  /*54b0*/  ST.E desc[UR6][R4.64+0x4], R3 ;  /* 0x0000040304007985 */ /* 0x000fe2000c101906 */
[----:B------:R-:W-:Y:S05]  /*54c0*/  EXIT ;  /* 0x000000000000794d */ /* 0x000fea0003800000 */
.L_x_3380:
        /* <DEDUP_REMOVED lines=11> */
.L_x_3726:


//--------------------- .text._Z23gemm_half_q_half_kernelILi1ELi4ELb1ELb0ELi64EEvPK6__halfPKjS4_S2_PS0_iiiiPKtS7_iiiiiibS2_i --------------------------
	.section	.text._Z23gemm_half_q_half_kernelILi1ELi4ELb1ELb0ELi64EEvPK6__halfPKjS4_S2_PS0_iiiiPKtS7_iiiiiibS2_i,"ax",@progbits
	.align	128
        .global         _Z23gemm_half_q_half_kernelILi1ELi4ELb1ELb0ELi64EEvPK6__halfPKjS4_S2_PS0_iiiiPKtS7_iiiiiibS2_i
        .type           _Z23gemm_half_q_half_kernelILi1ELi4ELb1ELb0ELi64EEvPK6__halfPKjS4_S2_PS0_iiiiPKtS7_iiiiiibS2_i,@function
        .size           _Z23gemm_half_q_half_kernelILi1ELi4ELb1ELb0ELi64EEvPK6__halfPKjS4_S2_PS0_iiiiPKtS7_iiiiiibS2_i,(.L_x_3727 - _Z23gemm_half_q_half_kernelILi1ELi4ELb1ELb0ELi64EEvPK6__halfPKjS4_S2_PS0_iiiiPKtS7_iiiiiibS2_i)
        .other          _Z23gemm_half_q_half_kernelILi1ELi4ELb1ELb0ELi64EEvPK6__halfPKjS4_S2_PS0_iiiiPKtS7_iiiiiibS2_i,@"STO_CUDA_ENTRY STV_DEFAULT"
_Z23gemm_half_q_half_kernelILi1ELi4ELb1ELb0ELi64EEvPK6__halfPKjS4_S2_PS0_iiiiPKtS7_iiiiiibS2_i:
.text._Z23gemm_half_q_half_kernelILi1ELi4ELb1ELb0ELi64EEvPK6__halfPKjS4_S2_PS0_iiiiPKtS7_iiiiiibS2_i:
        /* <DEDUP_REMOVED lines=48> */
.L_x_3382:
[----:B------:R-:W-:Y:S05]  /*0300*/  BSYNC B0 ;  /* 0x0000000000007941 */ /* 0x000fea0003800000 */
.L_x_3381:
        /* <DEDUP_REMOVED lines=31> */
.L_x_3384:
        /* <DEDUP_REMOVED lines=36> */
[----:B---3--:R-:W-:Y:S01]  /*0740*/  HMUL2 R10, R23, R12.H0_H0 ;  /* 0x2000000c170a7232 */ /* 0x008fe20000000000 */
[----:B0-----:R-:W-:-:S05]  /*0750*/  PRMT R11, R22, 0x5410, R13 ;  /* 0x00005410160b7816 */ /* 0x001fca000000000d */
[----:B------:R-:W-:Y:S02]  /*0760*/  HMUL2 R11, R11, R12.H0_H0 ;  /* 0x2000000c0b0b7232 */ /* 0x000fe40000000000 */
[C---:B------:R-:W-:Y:S02]  /*0770*/  IMAD R12, R19.reuse, 0x8, R1 ;  /* 0x00000008130c7824 */ /* 0x040fe400078e0201 */
[----:B------:R-:W-:-:S03]  /*0780*/  VIADD R19, R19, 0x1 ;  /* 0x0000000113137836 */ /* 0x000fc60000000000 */
[----:B------:R0:W-:Y:S01]  /*0790*/  STL.64 [R12], R10 ;  /* 0x0000000a0c007387 */ /* 0x0001e20000100a00 */
[----:B------:R-:W-:Y:S05]  /*07a0*/  @!P2 BRA `(.L_x_3384) ;  /* 0xfffffffc0054a947 */ /* 0x000fea000383ffff */
.L_x_3383:
        /* <DEDUP_REMOVED lines=12> */
.L_x_3385:
        /* <DEDUP_REMOVED lines=8> */
.L_x_3386:
        /* <DEDUP_REMOVED lines=8> */
[----:B0-----:R-:W-:-:S04]  /*0970*/  SHF.R.S32.HI R10, RZ, 0x1f, R5 ;  /* 0x0000001fff0a7819 */ /* 0x001fc80000011405 */
[----:B------:R-:W-:-:S04]  /*0980*/  LEA.HI R10, R10, R5, RZ, 0x5 ;  /* 0x000000050a0a7211 */ /* 0x000fc800078f28ff */
[----:B------:R-:W-:-:S05]  /*0990*/  SHF.R.S32.HI R10, RZ, 0x5, R10 ;  /* 0x00000005ff0a7819 */ /* 0x000fca000001140a */
[----:B------:R-:W-:-:S07]  /*09a0*/  IMAD.SHL.U32 R5, R10, 0x4, RZ ;  /* 0x000000040a057824 */ /* 0x000fce00078e00ff */
.L_x_3387:
        /* <DEDUP_REMOVED lines=8> */
.L_x_3388:
[----:B------:R-:W-:Y:S01]  /*0a30*/  ULDC UR5, c[0x0][0x268] ;  /* 0x00009a0000057ab9 */ /* 0x000fe20000000800 */
[----:B------:R-:W-:Y:S01]  /*0a40*/  IMAD.MOV.U32 R9, RZ, RZ, RZ ;  /* 0x000000ffff097224 */ /* 0x000fe200078e00ff */
        /* <DEDUP_REMOVED lines=9> */
.L_x_3389:
[C---:B0-----:R-:W-:Y:S02]  /*0ae0*/  VIMNMX R10, R26.reuse, UR4, PT ;  /* 0x000000041a0a7c48 */ /* 0x041fe4000bfe0100 */
        /* <DEDUP_REMOVED lines=16> */
[----:B------:R-:W0:Y:S01]  /*0bf0*/  S2UR UR5, SR_CgaCtaId ;  /* 0x00000000000579c3 */ /* 0x000e220000008800 */
        /* <DEDUP_REMOVED lines=9> */
[----:B0-----:R-:W-:-:S03]  /*0c90*/  ULEA UR4, UR5, UR4, 0x18 ;  /* 0x0000000405047291 */ /* 0x001fc6000f8ec03f */
[----:B------:R-:W-:Y:S01]  /*0ca0*/  ULDC UR5, c[0x0][0x268] ;  /* 0x00009a0000057ab9 */ /* 0x000fe20000000800 */
[----:B--2---:R-:W-:Y:S02]  /*0cb0*/  PRMT R0, R8, 0x7610, R8 ;  /* 0x0000761008007816 */ /* 0x004fe40000000008 */
[----:B------:R-:W-:Y:S01]  /*0cc0*/  PRMT R20, R9, 0x7610, R9 ;  /* 0x0000761009147816 */ /* 0x000fe20000000009 */
[----:B---3--:R-:W-:-:S07]  /*0cd0*/  IMAD.IADD R25, R26, 0x1, R2 ;  /* 0x000000011a197824 */ /* 0x008fce00078e0202 */
.L_x_3392:
[----:B------:R-:W-:Y:S01]  /*0ce0*/  ISETP.NE.AND P2, PT, R26, R25, PT ;  /* 0x000000191a00720c */ /* 0x000fe20003f45270 */
[----:B------:R-:W0:Y:S01]  /*0cf0*/  LDC R27, c[0x0][0x23c] ;  /* 0x00008f00ff1b7b82 */ /* 0x000e220000000800 */
[----:B------:R-:W2:Y:S11]  /*0d00*/  LDG.E.128.CONSTANT R12, desc[UR6][R4.64] ;  /* 0x00000006040c7981 */ /* 0x000eb6000c1e9d00 */
[----:B------:R-:W1:Y:S01]  /*0d10*/  @!P2 LDC.64 R16, c[0x0][0x248] ;  /* 0x00009200ff10ab82 */ /* 0x000e620000000a00 */
[----:B------:R-:W-:-:S02]  /*0d20*/  @!P2 VIADD R22, R22, 0x1 ;  /* 0x000000011616a836 */ /* 0x000fc40000000000 */
[----:B------:R-:W-:Y:S02]  /*0d30*/  @!P2 IMAD.SHL.U32 R3, R26, 0x2, RZ ;  /* 0x000000021a03a824 */ /* 0x000fe400078e00ff */
[----:B------:R-:W-:-:S06]  /*0d40*/  @!P2 IMAD R28, R22, 0x8, R1 ;  /* 0x00000008161ca824 */ /* 0x000fcc00078e0201 */
[----:B------:R-:W3:Y:S01]  /*0d50*/  @!P2 LDL.64 R28, [R28] ;  /* 0x000000001c1ca983 */ /* 0x000ee20000100a00 */
[----:B0-----:R-:W-:-:S05]  /*0d60*/  IMAD.WIDE R18, R27, 0x4, R4 ;  /* 0x000000041b127825 */ /* 0x001fca00078e0204 */
[----:B------:R-:W4:Y:S01]  /*0d70*/  LDG.E.128.CONSTANT R8, desc[UR6][R18.64] ;  /* 0x0000000612087981 */ /* 0x000f22000c1e9d00 */
[----:B-1----:R-:W-:-:S04]  /*0d80*/  @!P2 IMAD.WIDE R16, R3, 0x2, R16 ;  /* 0x000000020310a825 */ /* 0x002fc800078e0210 */
[----:B------:R-:W-:Y:S02]  /*0d90*/  IMAD.WIDE R2, R27, 0x4, R18 ;  /* 0x000000041b027825 */ /* 0x000fe400078e0212 */
[----:B------:R0:W5:Y:S04]  /*0da0*/  @!P2 LDG.E.U16.CONSTANT R17, desc[UR6][R16.64+0x2] ;  /* 0x000002061011a981 */ /* 0x000168000c1e9500 */
[----:B------:R-:W5:Y:S01]  /*0db0*/  LDG.E.128.CONSTANT R4, desc[UR6][R2.64] ;  /* 0x0000000602047981 */ /* 0x000f62000c1e9d00 */
[----:B------:R-:W-:-:S05]  /*0dc0*/  IMAD.MOV.U32 R30, RZ, RZ, 0x2400 ;  /* 0x00002400ff1e7424 */ /* 0x000fca00078e00ff */
[----:B0-----:R-:W-:Y:S01]  /*0dd0*/  PRMT R16, R30, 0x7610, R16 ;  /* 0x000076101e107816 */ /* 0x001fe20000000010 */
[----:B------:R-:W-:Y:S01]  /*0de0*/  IMAD.MOV.U32 R43, RZ, RZ, 0x3000 ;  /* 0x00003000ff2b7424 */ /* 0x000fe200078e00ff */
[----:B------:R-:W-:Y:S02]  /*0df0*/  ISETP.LE.OR P3, PT, R72, UR8, !P0 ;  /* 0x0000000848007c0c */ /* 0x000fe4000c763670 */
[----:B--2---:R-:W-:Y:S02]  /*0e00*/  SHF.R.U32.HI R18, RZ, 0xf, R13 ;  /* 0x0000000fff127819 */ /* 0x004fe4000001160d */
[----:B------:R-:W-:Y:S02]  /*0e10*/  SHF.R.U32.HI R30, RZ, 0xf, R15 ;  /* 0x0000000fff1e7819 */ /* 0x000fe4000001160f */
[----:B------:R-:W-:Y:S02]  /*0e20*/  LOP3.LUT R19, R18, 0x10001, RZ, 0xc0, !PT ;  /* 0x0001000112137812 */ /* 0x000fe400078ec0ff */
[----:B------:R-:W-:-:S02]  /*0e30*/  LOP3.LUT R31, R30, 0x10001, RZ, 0xc0, !PT ;  /* 0x000100011e1f7812 */ /* 0x000fc400078ec0ff */
[----:B---3--:R-:W-:Y:S02]  /*0e40*/  @!P2 PRMT R0, R28, 0x7610, R0 ;  /* 0x000076101c00a816 */ /* 0x008fe40000000000 */
[----:B------:R-:W-:Y:S02]  /*0e50*/  @!P2 PRMT R20, R29, 0x7610, R20 ;  /* 0x000076101d14a816 */ /* 0x000fe40000000014 */
[----:B------:R-:W-:Y:S02]  /*0e60*/  @!P2 PRMT R0, R0, 0x7610, R28 ;  /* 0x000076100000a816 */ /* 0x000fe4000000001c */
[----:B------:R-:W-:Y:S02]  /*0e70*/  SHF.R.U32.HI R28, RZ, 0xf, R14 ;  /* 0x0000000fff1c7819 */ /* 0x000fe4000001160e */
[----:B------:R-:W-:Y:S02]  /*0e80*/  @!P2 PRMT R20, R20, 0x7610, R29 ;  /* 0x000076101414a816 */ /* 0x000fe4000000001d */
[----:B------:R-:W-:-:S02]  /*0e90*/  LOP3.LUT R29, R28, 0x10001, RZ, 0xc0, !PT ;  /* 0x000100011c1d7812 */ /* 0x000fc400078ec0ff */
[----:B----4-:R-:W-:Y:S02]  /*0ea0*/  SHF.R.U32.HI R28, RZ, 0xe, R9 ;  /* 0x0000000eff1c7819 */ /* 0x010fe40000011609 */
[----:B------:R-:W-:Y:S01]  /*0eb0*/  SHF.R.U32.HI R18, RZ, 0xe, R8 ;  /* 0x0000000eff127819 */ /* 0x000fe20000011608 */
[----:B-----5:R-:W-:Y:S01]  /*0ec0*/  @!P2 IMAD.IADD R25, R17, 0x1, R26 ;  /* 0x000000011119a824 */ /* 0x020fe200078e021a */
[----:B------:R-:W-:Y:S02]  /*0ed0*/  SHF.R.U32.HI R17, RZ, 0xf, R12 ;  /* 0x0000000fff117819 */ /* 0x000fe4000001160c */
[----:B------:R-:W-:Y:S02]  /*0ee0*/  LOP3.LUT R19, R19, 0x20002, R28, 0xf8, !PT ;  /* 0x0002000213137812 */ /* 0x000fe400078ef81c */
[----:B------:R-:W-:Y:S02]  /*0ef0*/  LOP3.LUT R17, R17, 0x10001, RZ, 0xc0, !PT ;  /* 0x0001000111117812 */ /* 0x000fe400078ec0ff */
[----:B------:R-:W-:-:S02]  /*0f00*/  SHF.R.U32.HI R34, RZ, 0xd, R5 ;  /* 0x0000000dff227819 */ /* 0x000fc40000011605 */
[----:B------:R-:W-:Y:S02]  /*0f10*/  SHF.R.U32.HI R30, RZ, 0xe, R10 ;  /* 0x0000000eff1e7819 */ /* 0x000fe4000001160a */
[----:B------:R-:W-:Y:S02]  /*0f20*/  LOP3.LUT R18, R17, 0x20002, R18, 0xf8, !PT ;  /* 0x0002000211127812 */ /* 0x000fe400078ef812 */
[----:B------:R-:W-:Y:S02]  /*0f30*/  SHF.R.U32.HI R35, RZ, 0xd, R4 ;  /* 0x0000000dff237819 */ /* 0x000fe40000011604 */
[----:B------:R-:W-:Y:S02]  /*0f40*/  LOP3.LUT R34, R19, 0x40004, R34, 0xf8, !PT ;  /* 0x0004000413227812 */ /* 0x000fe400078ef822 */
[----:B------:R-:W-:Y:S02]  /*0f50*/  LOP3.LUT R19, R14, 0x380038, RZ, 0xc0, !PT ;  /* 0x003800380e137812 */ /* 0x000fe400078ec0ff */
        /* <DEDUP_REMOVED lines=8> */
[----:B------:R-:W-:Y:S02]  /*0fe0*/  LOP3.LUT R33, R30, 0x40004, R33, 0xf8, !PT ;  /* 0x000400041e217812 */ /* 0x000fe400078ef821 */
[----:B------:R-:W-:Y:S02]  /*0ff0*/  SHF.R.U32.HI R74, RZ, 0x6, R12 ;  /* 0x00000006ff4a7819 */ /* 0x000fe4000001160c */
[----:B------:R-:W-:Y:S02]  /*1000*/  LOP3.LUT R19, R8, 0x380038, RZ, 0xc0, !PT ;  /* 0x0038003808137812 */ /* 0x000fe400078ec0ff */
[----:B------:R-:W-:Y:S02]  /*1010*/  LOP3.LUT R30, R73, 0x380038, RZ, 0xc0, !PT ;  /* 0x00380038491e7812 */ /* 0x000fe400078ec0ff */
[----:B------:R-:W-:-:S02]  /*1020*/  LOP3.LUT R80, R17, 0x64006400, RZ, 0xfc, !PT ;  /* 0x6400640011507812 */ /* 0x000fc400078efcff */
[----:B------:R-:W-:Y:S02]  /*1030*/  LOP3.LUT R36, R18, 0x64006400, RZ, 0xfc, !PT ;  /* 0x6400640012247812 */ /* 0x000fe400078efcff */
[----:B------:R-:W-:Y:S02]  /*1040*/  LOP3.LUT R31, R31, 0x20002, R32, 0xf8, !PT ;  /* 0x000200021f1f7812 */ /* 0x000fe400078ef820 */
[----:B------:R-:W-:Y:S02]  /*1050*/  LOP3.LUT R28, R15, 0x380038, RZ, 0xc0, !PT ;  /* 0x003800380f1c7812 */ /* 0x000fe400078ec0ff */
[----:B------:R-:W-:Y:S02]  /*1060*/  SHF.R.U32.HI R76, RZ, 0x6, R15 ;  /* 0x00000006ff4c7819 */ /* 0x000fe4000001160f */
[----:B------:R-:W-:Y:S02]  /*1070*/  LOP3.LUT R17, R74, 0x380038, RZ, 0xc0, !PT ;  /* 0x003800384a117812 */ /* 0x000fe400078ec0ff */
[----:B------:R-:W-:-:S02]  /*1080*/  LOP3.LUT R64, R19, 0x64006400, RZ, 0xfc, !PT ;  /* 0x6400640013407812 */ /* 0x000fc400078efcff */
[----:B------:R-:W-:Y:S02]  /*1090*/  SHF.R.U32.HI R32, RZ, 0xd, R7 ;  /* 0x0000000dff207819 */ /* 0x000fe40000011607 */
[----:B------:R-:W-:Y:S02]  /*10a0*/  LOP3.LUT R40, R30, 0x64006400, RZ, 0xfc, !PT ;  /* 0x640064001e287812 */ /* 0x000fe400078efcff */
[----:B------:R-:W-:Y:S02]  /*10b0*/  LOP3.LUT R19, R4, 0x380038, RZ, 0xc0, !PT ;  /* 0x0038003804137812 */ /* 0x000fe400078ec0ff */
[----:B------:R-:W-:Y:S02]  /*10c0*/  SHF.R.U32.HI R57, RZ, 0x6, R10 ;  /* 0x00000006ff397819 */ /* 0x000fe4000001160a */
[----:B------:R-:W-:Y:S01]  /*10d0*/  SHF.R.U32.HI R30, RZ, 0x6, R5 ;  /* 0x00000006ff1e7819 */ /* 0x000fe20000011605 */
[----:B------:R-:W-:Y:S01]  /*10e0*/  HFMA2 R79, R36, R43.H0_H0, -132, -132 ;  /* 0xd820d820244f7431 */ /* 0x000fe2000004002b */
[----:B------:R-:W-:-:S02]  /*10f0*/  LOP3.LUT R44, R28, 0x64006400, RZ, 0xfc, !PT ;  /* 0x640064001c2c7812 */ /* 0x000fc400078efcff */
[----:B------:R-:W-:Y:S02]  /*1100*/  LOP3.LUT R37, R76, 0x380038, RZ, 0xc0, !PT ;  /* 0x003800384c257812 */ /* 0x000fe400078ec0ff */
[----:B------:R-:W-:Y:S02]  /*1110*/  LOP3.LUT R18, R17, 0x64006400, RZ, 0xfc, !PT ;  /* 0x6400640011127812 */ /* 0x000fe400078efcff */
[----:B------:R-:W-:Y:S02]  /*1120*/  LOP3.LUT R32, R31, 0x40004, R32, 0xf8, !PT ;  /* 0x000400041f207812 */ /* 0x000fe400078ef820 */
        /* <DEDUP_REMOVED lines=8> */
[----:B------:R-:W-:Y:S01]  /*11b0*/  SHF.R.U32.HI R75, RZ, 0x6, R13 ;  /* 0x00000006ff4b7819 */ /* 0x000fe2000001160d */
        /* <DEDUP_REMOVED lines=11> */
[----:B------:R-:W-:Y:S02]  /*1270*/  LOP3.LUT R44, R39, 0x64006400, RZ, 0xfc, !PT ;  /* 0x64006400272c7812 */ /* 0x000fe400078efcff */
[----:B------:R-:W-:Y:S02]  /*1280*/  LOP3.LUT R18, R19, 0x64006400, RZ, 0xfc, !PT ;  /* 0x6400640013127812 */ /* 0x000fe400078efcff */
[----:B------:R-:W-:Y:S02]  /*1290*/  LOP3.LUT R28, R75, 0x380038, RZ, 0xc0, !PT ;  /* 0x003800384b1c7812 */ /* 0x000fe400078ec0ff */
[----:B------:R-:W-:Y:S02]  /*12a0*/  SHF.R.U32.HI R62, RZ, 0x6, R11 ;  /* 0x00000006ff3e7819 */ /* 0x000fe4000001160b */
[----:B------:R-:W-:-:S02]  /*12b0*/  SHF.R.U32.HI R31, RZ, 0x6, R4 ;  /* 0x00000006ff1f7819 */ /* 0x000fc40000011604 */
        /* <DEDUP_REMOVED lines=12> */
[----:B------:R-:W-:Y:S02]  /*1380*/  SHF.R.U32.HI R28, RZ, 0x6, R7 ;  /* 0x00000006ff1c7819 */ /* 0x000fe40000011607 */
        /* <DEDUP_REMOVED lines=31> */
[----:B------:R-:W-:Y:S02]  /*1580*/  HFMA2 R66, R19, R16.H0_H0, -20, -20 ;  /* 0xcd00cd0013427431 */ /* 0x000fe40000040010 */
[----:B------:R-:W-:Y:S01]  /*1590*/  VIADD R26, R26, 0x20 ;  /* 0x000000201a1a7836 */ /* 0x000fe20000000000 */
[----:B------:R-:W-:Y:S02]  /*15a0*/  LOP3.LUT R47, R18, 0x64006400, RZ, 0xfc, !PT ;  /* 0x64006400122f7812 */ /* 0x000fe400078efcff */
[----:B------:R-:W-:-:S02]  /*15b0*/  LOP3.LUT R17, R44, 0x64006400, RZ, 0xfc, !PT ;  /* 0x640064002c117812 */ /* 0x000fc400078efcff */
[----:B------:R-:W-:Y:S02]  /*15c0*/  LOP3.LUT R19, R46, 0x64006400, RZ, 0xfc, !PT ;  /* 0x640064002e137812 */ /* 0x000fe400078efcff */
[----:B------:R-:W-:Y:S01]  /*15d0*/  LOP3.LUT R83, R48, 0x64006400, RZ, 0xfc, !PT ;  /* 0x6400640030537812 */ /* 0x000fe200078efcff */
        /* <DEDUP_REMOVED lines=13> */
[-C--:B------:R-:W-:Y:S01]  /*16b0*/  HFMA2 R44, R45, R16.reuse.H0_H0, -20, -20 ;  /* 0xcd00cd002d2c7431 */ /* 0x080fe20000040010 */
[----:B------:R-:W-:Y:S01]  /*16c0*/  ISETP.GE.AND P2, PT, R26, UR5, PT ;  /* 0x000000051a007c0c */ /* 0x000fe2000bf46270 */
[----:B------:R-:W-:Y:S02]  /*16d0*/  HFMA2 R43, R50, R43.H0_H0, -132, -132 ;  /* 0xd820d820322b7431 */ /* 0x000fe4000004002b */
        /* <DEDUP_REMOVED lines=37> */
[-C--:B0-----:R-:W-:Y:S01]  /*1930*/  HFMA2 R81, R13, R16.reuse, RZ.H0_H0 ;  /* 0x000000100d517231 */ /* 0x081fe200000400ff */
[-C--:B------:R-:W-:Y:S01]  /*1940*/  HFMA2.MMA R85, R85, R16.reuse, RZ ;  /* 0x0000001055557235 */ /* 0x080fe200000000ff */
[----:B------:R-:W-:Y:S01]  /*1950*/  HFMA2 R86, R15, R16, RZ.H0_H0 ;  /* 0x000000100f567231 */ /* 0x000fe200000400ff */
[----:B------:R-:W-:Y:S01]  /*1960*/  HFMA2.MMA R82, R83, R16, RZ ;  /* 0x0000001053527235 */ /* 0x000fe200000000ff */
[----:B------:R-:W0:Y:S01]  /*1970*/  LDS.128 R12, [UR4+0x10] ;  /* 0x00001004ff0c7984 */ /* 0x000e220008000c00 */
[----:B------:R-:W-:Y:S01]  /*1980*/  LOP3.LUT R83, R6, 0x70007, RZ, 0xc0, !PT ;  /* 0x0007000706537812 */ /* 0x000fe200078ec0ff */
[-C--:B------:R-:W-:Y:S01]  /*1990*/  HFMA2 R81, R79, R17.reuse, R81 ;  /* 0x000000114f517231 */ /* 0x080fe20000000051 */
[----:B------:R-:W-:Y:S01]  /*19a0*/  LOP3.LUT R16, R4, 0x70007, RZ, 0xc0, !PT ;  /* 0x0007000704107812 */ /* 0x000fe200078ec0ff */
[----:B------:R-:W-:Y:S01]  /*19b0*/  HADD2 R4, R75, -1028, -1028 ;  /* 0xe404e4044b047430 */ /* 0x000fe20000000000 */
[-C--:B------:R-:W-:Y:S01]  /*19c0*/  HFMA2.MMA R85, R80, R17.reuse, R85 ;  /* 0x0000001150557235 */ /* 0x080fe20000000055 */
[----:B------:R-:W-:Y:S01]  /*19d0*/  LOP3.LUT R80, R5, 0x70007, RZ, 0xc0, !PT ;  /* 0x0007000705507812 */ /* 0x000fe200078ec0ff */
[----:B------:R-:W-:Y:S01]  /*19e0*/  HFMA2.MMA R82, R78, R17, R82 ;  /* 0x000000114e527235 */ /* 0x000fe20000000052 */
[----:B------:R-:W-:Y:S01]  /*19f0*/  HADD2 R5, R76, -1028, -1028 ;  /* 0xe404e4044c057430 */ /* 0x000fe20000000000 */
[----:B------:R-:W-:Y:S01]  /*1a00*/  LOP3.LUT R8, R8, 0x64006400, RZ, 0xfc, !PT ;  /* 0x6400640008087812 */ /* 0x000fe200078efcff */
[----:B------:R-:W-:Y:S01]  /*1a10*/  HFMA2 R86, R77, R17, R86 ;  /* 0x000000114d567231 */ /* 0x000fe20000000056 */
[----:B------:R-:W-:Y:S01]  /*1a20*/  LOP3.LUT R9, R9, 0x64006400, RZ, 0xfc, !PT ;  /* 0x6400640009097812 */ /* 0x000fe200078efcff */
[-C--:B------:R-:W-:Y:S01]  /*1a30*/  HFMA2 R81, R4, R18.reuse, R81 ;  /* 0x0000001204517231 */ /* 0x080fe20000000051 */
[-C--:B------:R-:W-:Y:S01]  /*1a40*/  HFMA2.MMA R85, R74, R18.reuse, R85 ;  /* 0x000000124a557235 */ /* 0x080fe20000000055 */
[----:B------:R-:W-:Y:S01]  /*1a50*/  HFMA2 R86, R5, R18, R86 ;  /* 0x0000001205567231 */ /* 0x000fe20000000056 */
[----:B------:R-:W-:Y:S01]  /*1a60*/  HFMA2.MMA R82, R73, R18, R82 ;  /* 0x0000001249527235 */ /* 0x000fe20000000052 */
[-C--:B------:R-:W-:Y:S01]  /*1a70*/  HFMA2 R81, R70, R19.reuse, R81 ;  /* 0x0000001346517231 */ /* 0x080fe20000000051 */
[----:B------:R-:W-:Y:S01]  /*1a80*/  LOP3.LUT R10, R10, 0x64006400, RZ, 0xfc, !PT ;  /* 0x640064000a0a7812 */ /* 0x000fe200078efcff */
[----:B------:R-:W-:Y:S01]  /*1a90*/  HFMA2 R86, R68, R19, R86 ;  /* 0x0000001344567231 */ /* 0x000fe20000000056 */
[----:B------:R-:W-:Y:S01]  /*1aa0*/  LOP3.LUT R11, R11, 0x70007, RZ, 0xc0, !PT ;  /* 0x000700070b0b7812 */ /* 0x000fe200078ec0ff */
[----:B------:R-:W-:Y:S01]  /*1ab0*/  HADD2 R8, R8, -1028, -1028 ;  /* 0xe404e40408087430 */ /* 0x000fe20000000000 */
[-C--:B------:R-:W-:Y:S01]  /*1ac0*/  HFMA2.MMA R6, R71, R19.reuse, R85 ;  /* 0x0000001347067235 */ /* 0x080fe20000000055 */
[----:B------:R-:W-:Y:S01]  /*1ad0*/  LOP3.LUT R63, R63, 0x70007, RZ, 0xc0, !PT ;  /* 0x000700073f3f7812 */ /* 0x000fe200078ec0ff */
[----:B------:R-:W-:Y:S01]  /*1ae0*/  HFMA2.MMA R82, R69, R19, R82 ;  /* 0x0000001345527235 */ /* 0x000fe20000000052 */
        /* <DEDUP_REMOVED lines=31> */
[-C--:B------:R-:W-:Y:S01]  /*1ce0*/  HFMA2 R81, R60, R14.reuse, R81 ;  /* 0x0000000e3c517231 */ /* 0x080fe20000000051 */
[----:B------:R-:W-:Y:S01]  /*1cf0*/  HFMA2.MMA R82, R59, R14, R82 ;  /* 0x0000000e3b527235 */ /* 0x000fe20000000052 */
[----:B------:R-:W-:Y:S01]  /*1d00*/  HFMA2 R86, R58, R14, R86 ;  /* 0x0000000e3a567231 */ /* 0x000fe20000000056 */
[-C--:B------:R-:W-:Y:S01]  /*1d10*/  HFMA2.MMA R17, R8, R15.reuse, R17 ;  /* 0x0000000f08117235 */ /* 0x080fe20000000011 */
[----:B------:R-:W-:Y:S01]  /*1d20*/  HADD2 R57, R57, -1028, -1028 ;  /* 0xe404e40439397430 */ /* 0x000fe20000000000 */
[----:B------:R-:W-:Y:S01]  /*1d30*/  LOP3.LUT R28, R28, 0x70007, RZ, 0xc0, !PT ;  /* 0x000700071c1c7812 */ /* 0x000fe200078ec0ff */
[-C--:B------:R-:W-:Y:S01]  /*1d40*/  HFMA2 R81, R10, R15.reuse, R81 ;  /* 0x0000000f0a517231 */ /* 0x080fe20000000051 */
[----:B------:R-:W-:Y:S01]  /*1d50*/  LOP3.LUT R80, R80, 0x64006400, RZ, 0xfc, !PT ;  /* 0x6400640050507812 */ /* 0x000fe200078efcff */
[----:B------:R-:W-:Y:S01]  /*1d60*/  HFMA2 R86, R9, R15, R86 ;  /* 0x0000000f09567231 */ /* 0x000fe20000000056 */
[----:B------:R-:W-:Y:S01]  /*1d70*/  LOP3.LUT R28, R28, 0x64006400, RZ, 0xfc, !PT ;  /* 0x640064001c1c7812 */ /* 0x000fe200078efcff */
[----:B------:R-:W1:Y:S01]  /*1d80*/  LDS.128 R8, [UR4+0x30] ;  /* 0x00003004ff087984 */ /* 0x000e620008000c00 */
[----:B------:R-:W-:Y:S01]  /*1d90*/  HFMA2.MMA R82, R57, R15, R82 ;  /* 0x0000000f39527235 */ /* 0x000fe20000000052 */
        /* <DEDUP_REMOVED lines=17> */
[----:B------:R-:W-:Y:S01]  /*1eb0*/  HADD2 R80, R80, -1028, -1028 ;  /* 0xe404e40450507430 */ /* 0x000fe20000000000 */
[----:B------:R-:W-:Y:S01]  /*1ec0*/  HFMA2.MMA R82, R45, R5, R82 ;  /* 0x000000052d527235 */ /* 0x000fe20000000052 */
[----:B------:R-:W-:-:S02]  /*1ed0*/  HADD2 R5, R84, -1028, -1028 ;  /* 0xe404e40454057430 */ /* 0x000fc40000000000 */
[-C--:B------:R-:W-:Y:S02]  /*1ee0*/  HFMA2 R81, R80, R6.reuse, R81 ;  /* 0x0000000650517231 */ /* 0x080fe40000000051 */
[----:B------:R-:W-:Y:S01]  /*1ef0*/  HFMA2 R86, R5, R6, R86 ;  /* 0x0000000605567231 */ /* 0x000fe20000000056 */
[-C--:B------:R-:W-:Y:S01]  /*1f00*/  HFMA2.MMA R17, R16, R6.reuse, R17 ;  /* 0x0000000610117235 */ /* 0x080fe20000000011 */
[----:B------:R-:W-:Y:S01]  /*1f10*/  HADD2 R5, R28, -1028, -1028 ;  /* 0xe404e4041c057430 */ /* 0x000fe20000000000 */
[----:B------:R-:W-:Y:S01]  /*1f20*/  HFMA2.MMA R82, R83, R6, R82 ;  /* 0x0000000653527235 */ /* 0x000fe20000000052 */
[-C--:B------:R-:W-:Y:S02]  /*1f30*/  HFMA2 R86, R39, R7.reuse, R86 ;  /* 0x0000000727567231 */ /* 0x080fe40000000056 */
[----:B------:R-:W-:Y:S02]  /*1f40*/  HFMA2 R81, R37, R7, R81 ;  /* 0x0000000725517231 */ /* 0x000fe40000000051 */
[----:B------:R-:W-:Y:S01]  /*1f50*/  HADD2 R30, R30, -1028, -1028 ;  /* 0xe404e4041e1e7430 */ /* 0x000fe20000000000 */
[-C--:B------:R-:W-:Y:S01]  /*1f60*/  HFMA2.MMA R4, R36, R7.reuse, R17 ;  /* 0x0000000724047235 */ /* 0x080fe20000000011 */
[----:B------:R-:W-:Y:S01]  /*1f70*/  HADD2 R33, R33, -1028, -1028 ;  /* 0xe404e40421217430 */ /* 0x000fe20000000000 */
[----:B------:R-:W-:Y:S01]  /*1f80*/  HFMA2.MMA R82, R38, R7, R82 ;  /* 0x0000000726527235 */ /* 0x000fe20000000052 */
[----:B------:R-:W-:-:S02]  /*1f90*/  HADD2 R34, R34, -1028, -1028 ;  /* 0xe404e40422227430 */ /* 0x000fc40000000000 */
[----:B------:R-:W-:Y:S02]  /*1fa0*/  HADD2 R7, R32, -1028, -1028 ;  /* 0xe404e40420077430 */ /* 0x000fe40000000000 */
[-C--:B-1----:R-:W-:Y:S01]  /*1fb0*/  HFMA2 R86, R5, R8.reuse, R86 ;  /* 0x0000000805567231 */ /* 0x082fe20000000056 */
[-C--:B------:R-:W-:Y:S01]  /*1fc0*/  HFMA2.MMA R4, R31, R8.reuse, R4 ;  /* 0x000000081f047235 */ /* 0x080fe20000000004 */
[----:B------:R-:W-:Y:S01]  /*1fd0*/  HFMA2 R81, R30, R8, R81 ;  /* 0x000000081e517231 */ /* 0x000fe20000000051 */
[----:B------:R-:W-:Y:S01]  /*1fe0*/  HFMA2.MMA R82, R29, R8, R82 ;  /* 0x000000081d527235 */ /* 0x000fe20000000052 */
[-C--:B------:R-:W-:Y:S02]  /*1ff0*/  HFMA2 R86, R43, R9.reuse, R86 ;  /* 0x000000092b567231 */ /* 0x080fe40000000056 */
[----:B------:R-:W-:Y:S02]  /*2000*/  HFMA2 R81, R41, R9, R81 ;  /* 0x0000000929517231 */ /* 0x000fe40000000051 */
[-C--:B------:R-:W-:Y:S01]  /*2010*/  HFMA2 R86, R50, R10.reuse, R86 ;  /* 0x0000000a32567231 */ /* 0x080fe20000000056 */
[-C--:B------:R-:W-:Y:S01]  /*2020*/  HFMA2.MMA R5, R40, R9.reuse, R4 ;  /* 0x0000000928057235 */ /* 0x080fe20000000004 */
[----:B------:R-:W-:Y:S01]  /*2030*/  HADD2 R4, R35, -1028, -1028 ;  /* 0xe404e40423047430 */ /* 0x000fe20000000000 */
        /* <DEDUP_REMOVED lines=16> */
.L_x_3391:
[----:B------:R-:W-:Y:S01]  /*2140*/  ISETP.LT.AND P3, PT, R26, R21, PT ;  /* 0x000000151a00720c */ /* 0x000fe20003f61270 */
[----:B------:R-:W-:Y:S01]  /*2150*/  UIADD3 UR4, UR4, 0x40, URZ ;  /* 0x0000004004047890 */ /* 0x000fe2000fffe03f */
[----:B------:R-:W-:-:S11]  /*2160*/  IMAD.WIDE R4, R27, 0x4, R2 ;  /* 0x000000041b047825 */ /* 0x000fd600078e0202 */
[----:B------:R-:W-:Y:S05]  /*2170*/  @!P2 BRA P3, `(.L_x_3392) ;  /* 0xffffffe800d8a947 */ /* 0x000fea000183ffff */
.L_x_3390:
        /* <DEDUP_REMOVED lines=16> */
.L_x_3396:
[----:B------:R-:W0:Y:S02]  /*2280*/  LDS R2, [R0] ;  /* 0x0000000000027984 */ /* 0x000e240000000800 */
[----:B0-----:R-:W-:-:S06]  /*2290*/  HADD2 R3, R2, R24 ;  /* 0x0000001802037230 */ /* 0x001fcc0000000000 */
[----:B------:R-:W0:Y:S02]  /*22a0*/  ATOMS.CAST.SPIN R3, [R0], R2, R3 ;  /* 0x000000020003738d */ /* 0x000e240001800003 */
[----:B0-----:R-:W-:-:S13]  /*22b0*/  ISETP.EQ.U32.AND P0, PT, R3, 0x1, PT ;  /* 0x000000010300780c */ /* 0x001fda0003f02070 */
[----:B------:R-:W-:Y:S05]  /*22c0*/  @!P0 BRA `(.L_x_3396) ;  /* 0xfffffffc00ec8947 */ /* 0x000fea000383ffff */
[----:B------:R-:W-:Y:S05]  /*22d0*/  BRA `(.L_x_3394) ;  /* 0x00000000000c7947 */ /* 0x000fea0003800000 */
.L_x_3395:
[----:B------:R-:W2:Y:S02]  /*22e0*/  LD.E R0, desc[UR6][R4.64] ;  /* 0x0000000604007980 */ /* 0x000ea4000c101900 */
[----:B--2---:R-:W-:-:S05]  /*22f0*/  IMAD.IADD R3, R24, 0x1, R0 ;  /* 0x0000000118037824 */ /* 0x004fca00078e0200 */
[----:B------:R0:W-:Y:S02]  /*2300*/  ST.E desc[UR6][R4.64], R3 ;  /* 0x0000000304007985 */ /* 0x0001e4000c101906 */
.L_x_3394:
[----:B------:R-:W-:Y:S05]  /*2310*/  BSYNC B0 ;  /* 0x0000000000007941 */ /* 0x000fea0003800000 */
.L_x_3393:
[----:B------:R1:W-:Y:S02]  /*2320*/  ATOM.E.ADD.F16x2.RN.STRONG.GPU P0, RZ, desc[UR6][R4.64+0x4], R23 ;  /* 0x0000041704ff79a2 */ /* 0x0003e4000810e1c6 */
[----:B-1----:R-:W-:Y:S05]  /*2330*/  @P0 EXIT ;  /* 0x000000000000094d */ /* 0x002fea0003800000 */
[----:B------:R-:W1:Y:S02]  /*2340*/  QSPC.E.S P0, RZ, [R4+0x4] ;  /* 0x0000040004ff73aa */ /* 0x000e640000000500 */
[----:B-1----:R-:W-:Y:S05]  /*2350*/  @!P0 BRA `(.L_x_3397) ;  /* 0x0000000000208947 */ /* 0x002fea0003800000 */
[----:B------:R-:W-:-:S05]  /*2360*/  IMAD.MOV.U32 R2, RZ, RZ, R4 ;  /* 0x000000ffff027224 */ /* 0x000fca00078e0004 */
[----:B------:R-:W-:-:S07]  /*2370*/  MOV R0, R2 ;  /* 0x0000000200007202 */ /* 0x000fce0000000f00 */
.L_x_3398:
[----:B------:R-:W0:Y:S02]  /*2380*/  LDS R2, [R0+0x4] ;  /* 0x0000040000027984 */ /* 0x000e240000000800 */
[----:B0-----:R-:W-:-:S10]  /*2390*/  HFMA2.MMA R3, R2, 1, 1, R23 ;  /* 0x3c003c0002037835 */ /* 0x001fd40000000017 */
[----:B------:R-:W0:Y:S02]  /*23a0*/  ATOMS.CAST.SPIN R3, [R0+0x4], R2, R3 ;  /* 0x000004020003738d */ /* 0x000e240001800003 */
[----:B0-----:R-:W-:-:S13]  /*23b0*/  ISETP.EQ.U32.AND P0, PT, R3, 0x1, PT ;  /* 0x000000010300780c */ /* 0x001fda0003f02070 */
[----:B------:R-:W-:Y:S05]  /*23c0*/  @!P0 BRA `(.L_x_3398) ;  /* 0xfffffffc00ec8947 */ /* 0x000fea000383ffff */
[----:B------:R-:W-:Y:S05]  /*23d0*/  EXIT ;  /* 0x000000000000794d */ /* 0x000fea0003800000 */
.L_x_3397:
[----:B------:R-:W0:Y:S02]  /*23e0*/  LD.E R0, desc[UR6][R4.64+0x4] ;  /* 0x0000040604007980 */ /* 0x000e24000c101900 */
[----:B0-----:R-:W-:-:S05]  /*23f0*/  IMAD.IADD R3, R23, 0x1, R0 ;  /* 0x0000000117037824 */ /* 0x001fca00078e0200 */
[----:B------:R-:W-:Y:S01]  /*2400*/  ST.E desc[UR6][R4.64+0x4], R3 ;  /* 0x0000040304007985 */ /* 0x000fe2000c101906 */
[----:B------:R-:W-:Y:S05]  /*2410*/  EXIT ;  /* 0x000000000000794d */ /* 0x000fea0003800000 */
.L_x_3399:
        /* <DEDUP_REMOVED lines=14> */
.L_x_3727:


//--------------------- .text._Z23gemm_half_q_half_kernelILi1ELi6ELb1ELb0ELi64EEvPK6__halfPKjS4_S2_PS0_iiiiPKtS7_iiiiiibS2_i --------------------------
	.section	.text._Z23gemm_half_q_half_kernelILi1ELi6ELb1ELb0ELi64EEvPK6__halfPKjS4_S2_PS0_iiiiPKtS7_iiiiiibS2_i,"ax",@progbits
	.align	128
        .global         _Z23gemm_half_q_half_kernelILi1ELi6ELb1ELb0ELi64EEvPK6__halfPKjS4_S2_PS0_iiiiPKtS7_iiiiiibS2_i
        .type           _Z23gemm_half_q_half_kernelILi1ELi6ELb1ELb0ELi64EEvPK6__halfPKjS4_S2_PS0_iiiiPKtS7_iiiiiibS2_i,@function
        .size           _Z23gemm_half_q_half_kernelILi1ELi6ELb1ELb0ELi64EEvPK6__halfPKjS4_S2_PS0_iiiiPKtS7_iiiiiibS2_i,(.L_x_3728 - _Z23gemm_half_q_half_kernelILi1ELi6ELb1ELb0ELi64EEvPK6__halfPKjS4_S2_PS0_iiiiPKtS7_iiiiiibS2_i)
        .other          _Z23gemm_half_q_half_kernelILi1ELi6ELb1ELb0ELi64EEvPK6__halfPKjS4_S2_PS0_iiiiPKtS7_iiiiiibS2_i,@"STO_CUDA_ENTRY STV_DEFAULT"
_Z23gemm_half_q_half_kernelILi1ELi6ELb1ELb0ELi64EEvPK6__halfPKjS4_S2_PS0_iiiiPKtS7_iiiiiibS2_i:
.text._Z23gemm_half_q_half_kernelILi1ELi6ELb1ELb0ELi64EEvPK6__halfPKjS4_S2_PS0_iiiiPKtS7_iiiiiibS2_i:
        /* <DEDUP_REMOVED lines=35> */
[----:B------:R-:W-:Y:S01]  /*0230*/  @!P0 LEA R6, P3, R5, UR4, 0x1 ;  /* 0x0000000405068c11 */ /* 0x000fe2000f8608ff */
[----:B------:R-:W-:Y:S01]  /*0240*/  @P0 IMAD.X R12, RZ, RZ, R4, P1 ;  /* 0x000000ffff0c0224 */ /* 0x000fe200008e0604 */
        /* <DEDUP_REMOVED lines=11> */
.L_x_3401:
[----:B------:R-:W-:Y:S05]  /*0300*/  BSYNC B0 ;  /* 0x0000000000007941 */ /* 0x000fea0003800000 */
.L_x_3400:
        /* <DEDUP_REMOVED lines=31> */
.L_x_3403:
        /* <DEDUP_REMOVED lines=42> */
.L_x_3402:
        /* <DEDUP_REMOVED lines=16> */
.L_x_3404:
        /* <DEDUP_REMOVED lines=8> */
.L_x_3405:
[----:B------:R-:W-:Y:S01]  /*0920*/  ULDC UR5, c[0x0][0x260] ;  /* 0x0000980000057ab9 */ /* 0x000fe20000000800 */
[C---:B-1----:R-:W-:Y:S01]  /*0930*/  ISETP.GT.AND P3, PT, R43.reuse, R4, PT ;  /* 0x000000042b00720c */ /* 0x042fe20003f64270 */
[----:B------:R-:W-:Y:S01]  /*0940*/  IMAD.MOV.U32 R3, RZ, RZ, RZ ;  /* 0x000000ffff037224 */ /* 0x000fe200078e00ff */
[----:B------:R-:W-:Y:S01]  /*0950*/  ISETP.GT.AND P1, PT, R43, UR5, PT ;  /* 0x000000052b007c0c */ /* 0x000fe2000bf24270 */
[----:B------:R-:W-:-:S12]  /*0960*/  IMAD.MOV.U32 R5, RZ, RZ, RZ ;  /* 0x000000ffff057224 */ /* 0x000fd800078e00ff */
[----:B------:R-:W-:Y:S05]  /*0970*/  @!P1 BRA `(.L_x_3406) ;  /* 0x00000000001c9947 */ /* 0x000fea0003800000 */
[----:B0-----:R-:W0:Y:S02]  /*0980*/  LDC R12, c[0x0][0x264] ;  /* 0x00009900ff0c7b82 */ /* 0x001e240000000800 */
[----:B0-----:R-:W-:-:S05]  /*0990*/  VIMNMX R5, R43, R12, PT ;  /* 0x0000000c2b057248 */ /* 0x001fca0003fe0100 */
[----:B------:R-:W-:-:S05]  /*09a0*/  VIADD R5, R5, -UR5 ;  /* 0x8000000505057c36 */ /* 0x000fca0008000000 */
[----:B------:R-:W-:-:S04]  /*09b0*/  SHF.R.S32.HI R12, RZ, 0x1f, R5 ;  /* 0x0000001fff0c7819 */ /* 0x000fc80000011405 */
[----:B------:R-:W-:-:S04]  /*09c0*/  LEA.HI R12, R12, R5, RZ, 0x5 ;  /* 0x000000050c0c7211 */ /* 0x000fc800078f28ff */
[----:B------:R-:W-:-:S05]  /*09d0*/  SHF.R.S32.HI R12, RZ, 0x5, R12 ;  /* 0x00000005ff0c7819 */ /* 0x000fca000001140c */
[----:B------:R-:W-:-:S07]  /*09e0*/  IMAD.SHL.U32 R5, R12, 0x4, RZ ;  /* 0x000000040c057824 */ /* 0x000fce00078e00ff */
.L_x_3406:
        /* <DEDUP_REMOVED lines=8> */
.L_x_3407:
        /* <DEDUP_REMOVED lines=11> */
.L_x_3408:
[C---:B------:R-:W-:Y:S01]  /*0b20*/  VIMNMX R9, R43.reuse, UR4, PT ;  /* 0x000000042b097c48 */ /* 0x040fe2000bfe0100 */
[----:B------:R-:W1:Y:S01]  /*0b30*/  S2UR UR5, SR_CgaCtaId ;  /* 0x00000000000579c3 */ /* 0x000e620000008800 */
[C---:B------:R-:W-:Y:S01]  /*0b40*/  ISETP.GE.OR P0, PT, R43.reuse, UR10, P0 ;  /* 0x0000000a2b007c0c */ /* 0x040fe20008706670 */
[----:B------:R-:W-:Y:S01]  /*0b50*/  ULDC.64 UR8, c[0x0][0x218] ;  /* 0x0000860000087ab9 */ /* 0x000fe20000000a00 */
[----:B0-----:R-:W-:Y:S01]  /*0b60*/  SHF.R.S32.HI R12, RZ, 0x1f, R9 ;  /* 0x0000001fff0c7819 */ /* 0x001fe20000011409 */
[----:B------:R-:W-:Y:S01]  /*0b70*/  UMOV UR4, 0x400 ;  /* 0x0000040000047882 */ /* 0x000fe20000000000 */
[----:B-----5:R-:W-:Y:S01]  /*0b80*/  PRMT R20, R6, 0x7610, R6 ;  /* 0x0000761006147816 */ /* 0x020fe20000000006 */
[----:B------:R-:W-:Y:S01]  /*0b90*/  IMAD.MOV.U32 R34, RZ, RZ, RZ ;  /* 0x000000ffff227224 */ /* 0x000fe200078e00ff */
[----:B------:R-:W-:Y:S01]  /*0ba0*/  LEA.HI R12, R12, R9, RZ, 0x5 ;  /* 0x000000090c0c7211 */ /* 0x000fe200078f28ff */
[----:B------:R-:W-:Y:S01]  /*0bb0*/  IMAD.IADD R31, R43, 0x1, R8 ;  /* 0x000000012b1f7824 */ /* 0x000fe200078e0208 */
[----:B------:R-:W-:-:S02]  /*0bc0*/  PRMT R33, RZ, 0x5410, RZ ;  /* 0x00005410ff217816 */ /* 0x000fc400000000ff */
[----:B------:R-:W-:Y:S02]  /*0bd0*/  SHF.R.S32.HI R9, RZ, 0x5, R12 ;  /* 0x00000005ff097819 */ /* 0x000fe4000001140c */
[----:B------:R-:W-:-:S03]  /*0be0*/  PRMT R32, RZ, 0x5410, RZ ;  /* 0x00005410ff207816 */ /* 0x000fc600000000ff */
[----:B------:R-:W-:-:S05]  /*0bf0*/  IMAD R2, R9, 0x8, R2 ;  /* 0x0000000809027824 */ /* 0x000fca00078e0202 */
[----:B------:R-:W-:Y:S01]  /*0c00*/  IADD3 R0, R5, R2, R0 ;  /* 0x0000000205007210 */ /* 0x000fe20007ffe000 */
[----:B-1----:R-:W-:-:S03]  /*0c10*/  ULEA UR4, UR5, UR4, 0x18 ;  /* 0x0000000405047291 */ /* 0x002fc6000f8ec03f */
[----:B------:R-:W-:-:S05]  /*0c20*/  IADD3 R0, R4, R0, R3 ;  /* 0x0000000004007210 */ /* 0x000fca0007ffe003 */
[----:B------:R-:W-:Y:S01]  /*0c30*/  IMAD R3, R0, R21, RZ ;  /* 0x0000001500037224 */ /* 0x000fe200078e02ff */
[----:B------:R-:W-:-:S04]  /*0c40*/  SHF.R.S32.HI R0, RZ, 0x1f, R10 ;  /* 0x0000001fff007819 */ /* 0x000fc8000001140a */
[----:B------:R-:W-:-:S04]  /*0c50*/  IADD3 R10, P1, R10, R3, RZ ;  /* 0x000000030a0a7210 */ /* 0x000fc80007f3e0ff */
[----:B------:R-:W-:Y:S02]  /*0c60*/  LEA.HI.X.SX32 R3, R3, R0, 0x1, P1 ;  /* 0x0000000003037211 */ /* 0x000fe400008f0eff */
[C---:B------:R-:W-:Y:S02]  /*0c70*/  LEA R2, P1, R10.reuse, UR8, 0x2 ;  /* 0x000000080a027c11 */ /* 0x040fe4000f8210ff */
[----:B------:R-:W-:Y:S02]  /*0c80*/  PRMT R0, R7, 0x7610, R7 ;  /* 0x0000761007007816 */ /* 0x000fe40000000007 */
[----:B------:R-:W-:Y:S01]  /*0c90*/  LEA.HI.X R3, R10, UR9, R3, 0x2, P1 ;  /* 0x000000090a037c11 */ /* 0x000fe200088f1403 */
[----:B------:R-:W-:Y:S08]  /*0ca0*/  @P0 BRA `(.L_x_3409) ;  /* 0x0000001400500947 */ /* 0x000ff00003800000 */
[----:B------:R-:W-:Y:S01]  /*0cb0*/  IMAD.MOV.U32 R34, RZ, RZ, RZ ;  /* 0x000000ffff227224 */ /* 0x000fe200078e00ff */
[----:B------:R-:W-:Y:S01]  /*0cc0*/  PRMT R32, RZ, 0x5410, RZ ;  /* 0x00005410ff207816 */ /* 0x000fe200000000ff */
[----:B------:R-:W-:Y:S01]  /*0cd0*/  ULDC UR8, c[0x0][0x268] ;  /* 0x00009a0000087ab9 */ /* 0x000fe20000000800 */
[----:B------:R-:W-:Y:S01]  /*0ce0*/  PRMT R33, RZ, 0x5410, RZ ;  /* 0x00005410ff217816 */ /* 0x000fe200000000ff */
[----:B------:R-:W-:-:S06]  /*0cf0*/  ULDC UR9, c[0x0][0x240] ;  /* 0x0000900000097ab9 */ /* 0x000fcc0000000800 */
.L_x_3411:
[C---:B------:R-:W-:Y:S01]  /*0d00*/  ISETP.NE.AND P0, PT, R43.reuse, R31, PT ;  /* 0x0000001f2b00720c */ /* 0x040fe20003f05270 */
[----:B------:R-:W0:Y:S01]  /*0d10*/  LDC R21, c[0x0][0x23c] ;  /* 0x00008f00ff157b82 */ /* 0x000e220000000800 */
[----:B------:R1:W2:Y:S11]  /*0d20*/  LDG.E.128.CONSTANT R12, desc[UR6][R2.64] ;  /* 0x00000006020c7981 */ /* 0x0002b6000c1e9d00 */
[----:B------:R-:W3:Y:S01]  /*0d30*/  @!P0 LDC.64 R16, c[0x0][0x248] ;  /* 0x00009200ff108b82 */ /* 0x000ee20000000a00 */
[----:B------:R-:W-:-:S02]  /*0d40*/  @!P0 IMAD.SHL.U32 R5, R43, 0x2, RZ ;  /* 0x000000022b058824 */ /* 0x000fc400078e00ff */
[----:B------:R-:W-:-:S04]  /*0d50*/  @!P0 VIADD R34, R34, 0x1 ;  /* 0x0000000122228836 */ /* 0x000fc80000000000 */
[----:B------:R-:W-:Y:S02]  /*0d60*/  @!P0 IMAD R23, R34, 0x8, R1 ;  /* 0x0000000822178824 */ /* 0x000fe400078e0201 */
[----:B0-----:R-:W-:-:S03]  /*0d70*/  IMAD.WIDE R18, R21, 0x4, R2 ;  /* 0x0000000415127825 */ /* 0x001fc600078e0202 */
[----:B------:R-:W4:Y:S01]  /*0d80*/  @!P0 LDL.64 R26, [R23] ;  /* 0x00000000171a8983 */ /* 0x000f220000100a00 */
[----:B-1----:R-:W-:-:S05]  /*0d90*/  IMAD.WIDE R2, R21, 0x4, R18 ;  /* 0x0000000415027825 */ /* 0x002fca00078e0212 */
[----:B------:R-:W5:Y:S01]  /*0da0*/  LDG.E.128.CONSTANT R8, desc[UR6][R2.64] ;  /* 0x0000000602087981 */ /* 0x000f62000c1e9d00 */
[----:B---3--:R-:W-:-:S03]  /*0db0*/  @!P0 IMAD.WIDE R16, R5, 0x2, R16 ;  /* 0x0000000205108825 */ /* 0x008fc600078e0210 */
[----:B------:R-:W3:Y:S04]  /*0dc0*/  LDG.E.128.CONSTANT R4, desc[UR6][R18.64] ;  /* 0x0000000612047981 */ /* 0x000ee8000c1e9d00 */
[----:B------:R0:W5:Y:S02]  /*0dd0*/  @!P0 LDG.E.U16.CONSTANT R24, desc[UR6][R16.64+0x2] ;  /* 0x0000020610188981 */ /* 0x000164000c1e9500 */
[----:B0-----:R-:W-:-:S04]  /*0de0*/  PRMT R17, R73, 0x9910, RZ ;  /* 0x0000991049117816 */ /* 0x001fc800000000ff */
[----:B------:R-:W-:Y:S01]  /*0df0*/  ISETP.EQ.OR P1, PT, R17, RZ, P2 ;  /* 0x000000ff1100720c */ /* 0x000fe20001722670 */
[----:B------:R-:W-:-:S05]  /*0e00*/  IMAD.MOV.U32 R25, RZ, RZ, 0x2400 ;  /* 0x00002400ff197424 */ /* 0x000fca00078e00ff */
[----:B------:R-:W-:Y:S01]  /*0e10*/  PRMT R16, R25, 0x7610, R16 ;  /* 0x0000761019107816 */ /* 0x000fe20000000010 */
[----:B------:R-:W0:Y:S01]  /*0e20*/  S2UR UR5, SR_CTAID.Z ;  /* 0x00000000000579c3 */ /* 0x000e220000002700 */
[----:B------:R-:W-:Y:S01]  /*0e30*/  IMAD.MOV.U32 R42, RZ, RZ, 0x3000 ;  /* 0x00003000ff2a7424 */ /* 0x000fe200078e00ff */
[----:B0-----:R-:W-:-:S04]  /*0e40*/  ULEA UR5, UR5, 0x40, 0x6 ;  /* 0x0000004005057891 */ /* 0x001fc8000f8e303f */
[----:B------:R-:W-:-:S04]  /*0e50*/  UISETP.LT.AND UP0, UPT, UR5, UR9, UPT ;  /* 0x000000090500728c */ /* 0x000fc8000bf01270 */
[----:B------:R-:W-:Y:S01]  /*0e60*/  USEL UR5, UR5, UR9, UP0 ;  /* 0x0000000905057287 */ /* 0x000fe20008000000 */
[----:B--2---:R-:W-:Y:S02]  /*0e70*/  SHF.R.U32.HI R17, RZ, 0xf, R12 ;  /* 0x0000000fff117819 */ /* 0x004fe4000001160c */
[----:B------:R-:W-:Y:S02]  /*0e80*/  SHF.R.U32.HI R19, RZ, 0xf, R13 ;  /* 0x0000000fff137819 */ /* 0x000fe4000001160d */
[----:B------:R-:W-:Y:S02]  /*0e90*/  LOP3.LUT R17, R17, 0x10001, RZ, 0xc0, !PT ;  /* 0x0001000111117812 */ /* 0x000fe400078ec0ff */
[----:B------:R-:W-:Y:S02]  /*0ea0*/  SHF.R.U32.HI R23, RZ, 0xf, R14 ;  /* 0x0000000fff177819 */ /* 0x000fe4000001160e */
[----:B------:R-:W-:Y:S02]  /*0eb0*/  LOP3.LUT R19, R19, 0x10001, RZ, 0xc0, !PT ;  /* 0x0001000113137812 */ /* 0x000fe400078ec0ff */
[----:B------:R-:W-:-:S02]  /*0ec0*/  LOP3.LUT R23, R23, 0x10001, RZ, 0xc0, !PT ;  /* 0x0001000117177812 */ /* 0x000fc400078ec0ff */
[----:B------:R-:W-:Y:S02]  /*0ed0*/  SHF.R.U32.HI R74, RZ, 0x6, R12 ;  /* 0x00000006ff4a7819 */ /* 0x000fe4000001160c */
[----:B------:R-:W-:Y:S02]  /*0ee0*/  SHF.R.U32.HI R72, RZ, 0x6, R14 ;  /* 0x00000006ff487819 */ /* 0x000fe4000001160e */
[----:B----4-:R-:W-:Y:S02]  /*0ef0*/  @!P0 PRMT R20, R26, 0x7610, R20 ;  /* 0x000076101a148816 */ /* 0x010fe40000000014 */
[----:B------:R-:W-:Y:S02]  /*0f00*/  @!P0 PRMT R0, R27, 0x7610, R0 ;  /* 0x000076101b008816 */ /* 0x000fe40000000000 */
[----:B------:R-:W-:Y:S02]  /*0f10*/  @!P0 PRMT R20, R20, 0x7610, R26 ;  /* 0x0000761014148816 */ /* 0x000fe4000000001a */
[----:B---3--:R-:W-:Y:S01]  /*0f20*/  SHF.R.U32.HI R18, RZ, 0xe, R4 ;  /* 0x0000000eff127819 */ /* 0x008fe20000011604 */
[----:B-----5:R-:W-:Y:S01]  /*0f30*/  @!P0 IMAD.IADD R31, R24, 0x1, R43 ;  /* 0x00000001181f8824 */ /* 0x020fe200078e022b */
[----:B------:R-:W-:-:S02]  /*0f40*/  SHF.R.U32.HI R24, RZ, 0xf, R15 ;  /* 0x0000000fff187819 */ /* 0x000fc4000001160f */
[----:B------:R-:W-:Y:S02]  /*0f50*/  LOP3.LUT R17, R17, 0x20002, R18, 0xf8, !PT ;  /* 0x0002000211117812 */ /* 0x000fe400078ef812 */
[----:B------:R-:W-:Y:S02]  /*0f60*/  SHF.R.U32.HI R18, RZ, 0xe, R5 ;  /* 0x0000000eff127819 */ /* 0x000fe40000011605 */
[----:B------:R-:W-:Y:S02]  /*0f70*/  LOP3.LUT R25, R24, 0x10001, RZ, 0xc0, !PT ;  /* 0x0001000118197812 */ /* 0x000fe400078ec0ff */
[----:B------:R-:W-:Y:S02]  /*0f80*/  SHF.R.U32.HI R24, RZ, 0xe, R6 ;  /* 0x0000000eff187819 */ /* 0x000fe40000011606 */
[----:B------:R-:W-:Y:S02]  /*0f90*/  LOP3.LUT R18, R19, 0x20002, R18, 0xf8, !PT ;  /* 0x0002000213127812 */ /* 0x000fe400078ef812 */
[----:B------:R-:W-:-:S02]  /*0fa0*/  SHF.R.U32.HI R29, RZ, 0xd, R9 ;  /* 0x0000000dff1d7819 */ /* 0x000fc40000011609 */
[----:B------:R-:W-:Y:S02]  /*0fb0*/  SHF.R.U32.HI R26, RZ, 0xe, R7 ;  /* 0x0000000eff1a7819 */ /* 0x000fe40000011607 */
[----:B------:R-:W-:Y:S02]  /*0fc0*/  SHF.R.U32.HI R30, RZ, 0xd, R8 ;  /* 0x0000000dff1e7819 */ /* 0x000fe40000011608 */
[----:B------:R-:W-:Y:S02]  /*0fd0*/  LOP3.LUT R23, R23, 0x20002, R24, 0xf8, !PT ;  /* 0x0002000217177812 */ /* 0x000fe400078ef818 */
[----:B------:R-:W-:Y:S02]  /*0fe0*/  SHF.R.U32.HI R28, RZ, 0xd, R10 ;  /* 0x0000000dff1c7819 */ /* 0x000fe4000001160a */
[----:B------:R-:W-:Y:S02]  /*0ff0*/  LOP3.LUT R29, R18, 0x40004, R29, 0xf8, !PT ;  /* 0x00040004121d7812 */ /* 0x000fe400078ef81d */
[----:B------:R-:W-:-:S02]  /*1000*/  @!P0 PRMT R0, R0, 0x7610, R27 ;  /* 0x0000761000008816 */ /* 0x000fc4000000001b */
[----:B------:R-:W-:Y:S02]  /*1010*/  LOP3.LUT R18, R13, 0x380038, RZ, 0xc0, !PT ;  /* 0x003800380d127812 */ /* 0x000fe400078ec0ff */
[----:B------:R-:W-:Y:S02]  /*1020*/  LOP3.LUT R26, R25, 0x20002, R26, 0xf8, !PT ;  /* 0x00020002191a7812 */ /* 0x000fe400078ef81a */
[----:B------:R-:W-:Y:S02]  /*1030*/  SHF.R.U32.HI R27, RZ, 0xd, R11 ;  /* 0x0000000dff1b7819 */ /* 0x000fe4000001160b */
        /* <DEDUP_REMOVED lines=8> */
[----:B------:R-:W-:-:S02]  /*10c0*/  SHF.R.U32.HI R75, RZ, 0x6, R13 ;  /* 0x00000006ff4b7819 */ /* 0x000fc4000001160d */
[----:B------:R-:W-:Y:S02]  /*10d0*/  LOP3.LUT R18, R74, 0x380038, RZ, 0xc0, !PT ;  /* 0x003800384a127812 */ /* 0x000fe400078ec0ff */
[----:B------:R-:W-:Y:S02]  /*10e0*/  LOP3.LUT R25, R72, 0x380038, RZ, 0xc0, !PT ;  /* 0x0038003848197812 */ /* 0x000fe400078ec0ff */
[----:B------:R-:W-:Y:S02]  /*10f0*/  SHF.R.U32.HI R61, RZ, 0x6, R5 ;  /* 0x00000006ff3d7819 */ /* 0x000fe40000011605 */
[----:B------:R-:W-:Y:S02]  /*1100*/  SHF.R.U32.HI R63, RZ, 0x6, R4 ;  /* 0x00000006ff3f7819 */ /* 0x000fe40000011604 */
[----:B------:R-:W-:Y:S02]  /*1110*/  LOP3.LUT R26, R6, 0x380038, RZ, 0xc0, !PT ;  /* 0x00380038061a7812 */ /* 0x000fe400078ec0ff */
[----:B------:R-:W-:-:S02]  /*1120*/  LOP3.LUT R41, R19, 0x64006400, RZ, 0xfc, !PT ;  /* 0x6400640013297812 */ /* 0x000fc400078efcff */
[----:B------:R-:W-:Y:S02]  /*1130*/  SHF.R.U32.HI R76, RZ, 0x6, R15 ;  /* 0x00000006ff4c7819 */ /* 0x000fe4000001160f */
[----:B------:R-:W-:Y:S02]  /*1140*/  LOP3.LUT R17, R17, 0x64006400, RZ, 0xfc, !PT ;  /* 0x6400640011117812 */ /* 0x000fe400078efcff */
[----:B------:R-:W-:Y:S02]  /*1150*/  LOP3.LUT R77, R23, 0x64006400, RZ, 0xfc, !PT ;  /* 0x64006400174d7812 */ /* 0x000fe400078efcff */
        /* <DEDUP_REMOVED lines=11> */
[----:B------:R-:W-:Y:S01]  /*1210*/  SHF.R.U32.HI R25, RZ, 0x6, R9 ;  /* 0x00000006ff197819 */ /* 0x000fe20000011609 */
[-C--:B------:R-:W-:Y:S01]  /*1220*/  HFMA2 R78, R41, R42.reuse.H0_H0, -132, -132 ;  /* 0xd820d820294e7431 */ /* 0x080fe2000004002a */
[----:B------:R-:W-:Y:S01]  /*1230*/  SHF.R.U32.HI R26, RZ, 0x6, R8 ;  /* 0x00000006ff1a7819 */ /* 0x000fe20000011608 */
        /* <DEDUP_REMOVED lines=56> */
[-C--:B------:R-:W-:Y:S01]  /*15c0*/  HFMA2 R54, R55, R42.reuse.H0_H0, -132, -132 ;  /* 0xd820d82037367431 */ /* 0x080fe2000004002a */
[----:B------:R-:W-:Y:S01]  /*15d0*/  LOP3.LUT R55, R45, 0x64006400, RZ, 0xfc, !PT ;  /* 0x640064002d377812 */ /* 0x000fe200078efcff */
[----:B------:R-:W-:-:S02]  /*15e0*/  HFMA2 R35, R35, R42.H0_H0, -132, -132 ;  /* 0xd820d82023237431 */ /* 0x000fc4000004002a */
[-C--:B------:R-:W-:Y:S02]  /*15f0*/  HFMA2 R37, R47, R42.reuse.H0_H0, -132, -132 ;  /* 0xd820d8202f257431 */ /* 0x080fe4000004002a */
[-C--:B------:R-:W-:Y:S02]  /*1600*/  HFMA2 R39, R39, R42.reuse.H0_H0, -132, -132 ;  /* 0xd820d82027277431 */ /* 0x080fe4000004002a */
        /* <DEDUP_REMOVED lines=17> */
[-C--:B------:R-:W-:Y:S02]  /*1720*/  HFMA2 R44, R45, R16.reuse.H0_H0, -20, -20 ;  /* 0xcd00cd002d2c7431 */ /* 0x080fe40000040010 */
[----:B------:R-:W-:Y:S02]  /*1730*/  VIADD R43, R43, 0x20 ;  /* 0x000000202b2b7836 */ /* 0x000fe40000000000 */
        /* <DEDUP_REMOVED lines=55> */
[-C--:B------:R-:W-:Y:S01]  /*1ab0*/  HFMA2 R83, R70, R19.reuse, R83 ;  /* 0x0000001346537231 */ /* 0x080fe20000000053 */
[----:B------:R-:W-:Y:S01]  /*1ac0*/  HFMA2.MMA R9, R72, R18, R9 ;  /* 0x0000001248097235 */ /* 0x000fe20000000009 */
[----:B------:R-:W-:Y:S01]  /*1ad0*/  HFMA2 R90, R68, R19, R90 ;  /* 0x00000013445a7231 */ /* 0x000fe2000000005a */
[----:B------:R-:W-:Y:S01]  /*1ae0*/  LOP3.LUT R87, R11, 0x70007, RZ, 0xc0, !PT ;  /* 0x000700070b577812 */ /* 0x000fe200078ec0ff */
[----:B------:R-:W-:Y:S01]  /*1af0*/  HADD2 R11, R16, -1028, -1028 ;  /* 0xe404e404100b7430 */ /* 0x000fe20000000000 */
[----:B------:R-:W-:-:S02]  /*1b00*/  LOP3.LUT R63, R63, 0x70007, RZ, 0xc0, !PT ;  /* 0x000700073f3f7812 */ /* 0x000fc400078ec0ff */
[-C--:B------:R-:W-:Y:S01]  /*1b10*/  HFMA2.MMA R6, R71, R19.reuse, R89 ;  /* 0x0000001347067235 */ /* 0x080fe20000000059 */
[----:B------:R-:W-:Y:S01]  /*1b20*/  LOP3.LUT R57, R57, 0x70007, RZ, 0xc0, !PT ;  /* 0x0007000739397812 */ /* 0x000fe200078ec0ff */
[----:B------:R-:W-:Y:S01]  /*1b30*/  HFMA2.MMA R9, R69, R19, R9 ;  /* 0x0000001345097235 */ /* 0x000fe20000000009 */
        /* <DEDUP_REMOVED lines=8> */
[----:B------:R-:W-:Y:S01]  /*1bc0*/  LOP3.LUT R86, R10, 0x70007, RZ, 0xc0, !PT ;  /* 0x000700070a567812 */ /* 0x000fe200078ec0ff */
[----:B------:R-:W-:Y:S01]  /*1bd0*/  HADD2 R10, R81, -1028, -1028 ;  /* 0xe404e404510a7430 */ /* 0x000fe20000000000 */
        /* <DEDUP_REMOVED lines=9> */
[-C--:B------:R-:W-:Y:S01]  /*1c70*/  HFMA2.MMA R8, R11, R13.reuse, R8 ;  /* 0x0000000d0b087235 */ /* 0x080fe20000000008 */
[-C--:B------:R-:W-:Y:S01]  /*1c80*/  HFMA2 R83, R10, R13.reuse, R83 ;  /* 0x0000000d0a537231 */ /* 0x080fe20000000053 */
[----:B------:R-:W-:Y:S01]  /*1c90*/  LOP3.LUT R86, R86, 0x64006400, RZ, 0xfc, !PT ;  /* 0x6400640056567812 */ /* 0x000fe200078efcff */
[----:B------:R-:W-:Y:S01]  /*1ca0*/  HFMA2 R90, R17, R13, R90 ;  /* 0x0000000d115a7231 */ /* 0x000fe2000000005a */
[----:B------:R-:W-:Y:S01]  /*1cb0*/  HFMA2.MMA R9, R12, R13, R9 ;  /* 0x0000000d0c097235 */ /* 0x000fe20000000009 */
[----:B------:R-:W-:Y:S01]  /*1cc0*/  HADD2 R12, R57, -1028, -1028 ;  /* 0xe404e404390c7430 */ /* 0x000fe20000000000 */
[----:B------:R-:W-:Y:S01]  /*1cd0*/  LOP3.LUT R26, R26, 0x70007, RZ, 0xc0, !PT ;  /* 0x000700071a1a7812 */ /* 0x000fe200078ec0ff */
[----:B------:R-:W-:Y:S01]  /*1ce0*/  HADD2 R10, R61, -1028, -1028 ;  /* 0xe404e4043d0a7430 */ /* 0x000fe20000000000 */
[-C--:B------:R-:W-:Y:S01]  /*1cf0*/  HFMA2.MMA R8, R64, R14.reuse, R8 ;  /* 0x0000000e40087235 */ /* 0x080fe20000000008 */
[----:B------:R-:W-:Y:S01]  /*1d00*/  HADD2 R11, R62, -1028, -1028 ;  /* 0xe404e4043e0b7430 */ /* 0x000fe20000000000 */
[----:B------:R-:W-:Y:S01]  /*1d10*/  LOP3.LUT R24, R24, 0x70007, RZ, 0xc0, !PT ;  /* 0x0007000718187812 */ /* 0x000fe200078ec0ff */
[-C--:B------:R-:W-:Y:S01]  /*1d20*/  HFMA2 R83, R60, R14.reuse, R83 ;  /* 0x0000000e3c537231 */ /* 0x080fe20000000053 */
[----:B------:R-:W-:Y:S01]  /*1d30*/  HFMA2.MMA R9, R59, R14, R9 ;  /* 0x0000000e3b097235 */ /* 0x000fe20000000009 */
[----:B------:R-:W-:Y:S01]  /*1d40*/  HFMA2 R90, R58, R14, R90 ;  /* 0x0000000e3a5a7231 */ /* 0x000fe2000000005a */
[----:B------:R-:W-:Y:S01]  /*1d50*/  LOP3.LUT R26, R26, 0x64006400, RZ, 0xfc, !PT ;  /* 0x640064001a1a7812 */ /* 0x000fe200078efcff */
[-C--:B------:R-:W-:Y:S01]  /*1d60*/  HFMA2 R83, R10, R15.reuse, R83 ;  /* 0x0000000f0a537231 */ /* 0x080fe20000000053 */
[-C--:B------:R-:W-:Y:S01]  /*1d70*/  HFMA2.MMA R8, R63, R15.reuse, R8 ;  /* 0x0000000f3f087235 */ /* 0x080fe20000000008 */
[----:B------:R-:W-:Y:S01]  /*1d80*/  HFMA2 R90, R11, R15, R90 ;  /* 0x0000000f0b5a7231 */ /* 0x000fe2000000005a */
[----:B------:R-:W-:Y:S01]  /*1d90*/  LOP3.LUT R24, R24, 0x64006400, RZ, 0xfc, !PT ;  /* 0x6400640018187812 */ /* 0x000fe200078efcff */
[----:B------:R-:W-:Y:S01]  /*1da0*/  HADD2 R86, R86, -1028, -1028 ;  /* 0xe404e40456567430 */ /* 0x000fe20000000000 */
[----:B------:R-:W-:Y:S01]  /*1db0*/  HFMA2.MMA R9, R12, R15, R9 ;  /* 0x0000000f0c097235 */ /* 0x000fe20000000009 */
[----:B------:R-:W-:-:S02]  /*1dc0*/  LOP3.LUT R82, R82, 0x64006400, RZ, 0xfc, !PT ;  /* 0x6400640052527812 */ /* 0x000fc400078efcff */
[----:B------:R-:W-:Y:S01]  /*1dd0*/  HADD2 R24, R24, -1028, -1028 ;  /* 0xe404e40418187430 */ /* 0x000fe20000000000 */
[----:B------:R-:W-:Y:S02]  /*1de0*/  LOP3.LUT R87, R87, 0x64006400, RZ, 0xfc, !PT ;  /* 0x6400640057577812 */ /* 0x000fe400078efcff */
[----:B------:R-:W-:Y:S01]  /*1df0*/  LOP3.LUT R25, R25, 0x70007, RZ, 0xc0, !PT ;  /* 0x0007000719197812 */ /* 0x000fe200078ec0ff */
[----:B------:R-:W-:Y:S01]  /*1e00*/  HADD2 R82, R82, -1028, -1028 ;  /* 0xe404e40452527430 */ /* 0x000fe20000000000 */
[----:B------:R-:W-:Y:S01]  /*1e10*/  LOP3.LUT R23, R23, 0x70007, RZ, 0xc0, !PT ;  /* 0x0007000717177812 */ /* 0x000fe200078ec0ff */
[----:B------:R-:W-:Y:S01]  /*1e20*/  HADD2 R87, R87, -1028, -1028 ;  /* 0xe404e40457577430 */ /* 0x000fe20000000000 */
[----:B------:R-:W-:Y:S02]  /*1e30*/  LOP3.LUT R25, R25, 0x64006400, RZ, 0xfc, !PT ;  /* 0x6400640019197812 */ /* 0x000fe400078efcff */
[----:B------:R-:W-:Y:S01]  /*1e40*/  LOP3.LUT R23, R23, 0x64006400, RZ, 0xfc, !PT ;  /* 0x6400640017177812 */ /* 0x000fe200078efcff */
[-C--:B0-----:R-:W-:Y:S01]  /*1e50*/  HFMA2.MMA R12, R56, R4.reuse, R8 ;  /* 0x00000004380c7235 */ /* 0x081fe20000000008 */
[-C--:B------:R-:W-:Y:S01]  /*1e60*/  HFMA2 R83, R52, R4.reuse, R83 ;  /* 0x0000000434537231 */ /* 0x080fe20000000053 */
[----:B------:R-:W-:Y:S01]  /*1e70*/  HFMA2.MMA R13, R51, R4, R9 ;  /* 0x00000004330d7235 */ /* 0x000fe20000000009 */
[----:B------:R-:W-:Y:S01]  /*1e80*/  HFMA2 R90, R54, R4, R90 ;  /* 0x00000004365a7231 */ /* 0x000fe2000000005a */
[----:B------:R-:W0:Y:S01]  /*1e90*/  LDS.128 R8, [UR4+0x30] ;  /* 0x00003004ff087984 */ /* 0x000e220008000c00 */
[-C--:B------:R-:W-:Y:S01]  /*1ea0*/  HFMA2 R83, R44, R5.reuse, R83 ;  /* 0x000000052c537231 */ /* 0x080fe20000000053 */
[----:B------:R-:W-:Y:S01]  /*1eb0*/  LOP3.LUT R30, R30, 0x64006400, RZ, 0xfc, !PT ;  /* 0x640064001e1e7812 */ /* 0x000fe200078efcff */
[----:B------:R-:W-:Y:S01]  /*1ec0*/  HFMA2 R90, R46, R5, R90 ;  /* 0x000000052e5a7231 */ /* 0x000fe2000000005a */
[-C--:B------:R-:W-:Y:S01]  /*1ed0*/  HFMA2.MMA R12, R53, R5.reuse, R12 ;  /* 0x00000005350c7235 */ /* 0x080fe2000000000c */
[-C--:B------:R-:W-:Y:S01]  /*1ee0*/  HFMA2 R83, R82, R6.reuse, R83 ;  /* 0x0000000652537231 */ /* 0x080fe20000000053 */
[----:B------:R-:W-:Y:S01]  /*1ef0*/  HFMA2.MMA R13, R45, R5, R13 ;  /* 0x000000052d0d7235 */ /* 0x000fe2000000000d */
[----:B------:R-:W-:Y:S01]  /*1f00*/  HADD2 R5, R80, -1028, -1028 ;  /* 0xe404e40450057430 */ /* 0x000fe20000000000 */
[----:B------:R-:W-:Y:S01]  /*1f10*/  LOP3.LUT R28, R28, 0x64006400, RZ, 0xfc, !PT ;  /* 0x640064001c1c7812 */ /* 0x000fe200078efcff */
[----:B------:R-:W-:Y:S01]  /*1f20*/  HFMA2 R90, R87, R6, R90 ;  /* 0x00000006575a7231 */ /* 0x000fe2000000005a */
[----:B------:R-:W-:Y:S01]  /*1f30*/  LOP3.LUT R29, R29, 0x64006400, RZ, 0xfc, !PT ;  /* 0x640064001d1d7812 */ /* 0x000fe200078efcff */
[----:B------:R-:W-:Y:S01]  /*1f40*/  HFMA2 R83, R36, R7, R83 ;  /* 0x0000000724537231 */ /* 0x000fe20000000053 */
[----:B------:R-:W-:Y:S01]  /*1f50*/  LOP3.LUT R27, R27, 0x64006400, RZ, 0xfc, !PT ;  /* 0x640064001b1b7812 */ /* 0x000fe200078efcff */
[-C--:B------:R-:W-:Y:S01]  /*1f60*/  HFMA2.MMA R12, R5, R6.reuse, R12 ;  /* 0x00000006050c7235 */ /* 0x080fe2000000000c */
[----:B------:R-:W-:Y:S01]  /*1f70*/  HADD2 R5, R26, -1028, -1028 ;  /* 0xe404e4041a057430 */ /* 0x000fe20000000000 */
        /* <DEDUP_REMOVED lines=8> */
[----:B------:R-:W-:-:S03]  /*2000*/  HADD2 R27, R27, -1028, -1028 ;  /* 0xe404e4041b1b7430 */ /* 0x000fc60000000000 */
[-C--:B0-----:R-:W-:Y:S01]  /*2010*/  HFMA2.MMA R4, R5, R8.reuse, R4 ;  /* 0x0000000805047235 */ /* 0x081fe20000000004 */
[-C--:B------:R-:W-:Y:S01]  /*2020*/  HFMA2 R83, R6, R8.reuse, R83 ;  /* 0x0000000806537231 */ /* 0x080fe20000000053 */
[----:B------:R-:W-:Y:S01]  /*2030*/  HFMA2.MMA R13, R24, R8, R13 ;  /* 0x00000008180d7235 */ /* 0x000fe2000000000d */
[----:B------:R-:W-:Y:S02]  /*2040*/  HFMA2 R90, R23, R8, R90 ;  /* 0x00000008175a7231 */ /* 0x000fe4000000005a */
[-C--:B------:R-:W-:Y:S02]  /*2050*/  HFMA2 R83, R40, R9.reuse, R83 ;  /* 0x0000000928537231 */ /* 0x080fe40000000053 */
[----:B------:R-:W-:Y:S01]  /*2060*/  HFMA2 R90, R42, R9, R90 ;  /* 0x000000092a5a7231 */ /* 0x000fe2000000005a */
[-C--:B------:R-:W-:Y:S01]  /*2070*/  HFMA2.MMA R5, R39, R9.reuse, R4 ;  /* 0x0000000927057235 */ /* 0x080fe20000000004 */
[----:B------:R-:W-:Y:S01]  /*2080*/  HFMA2 R83, R48, R10, R83 ;  /* 0x0000000a30537231 */ /* 0x000fe20000000053 */
[----:B------:R-:W-:Y:S01]  /*2090*/  HFMA2.MMA R13, R41, R9, R13 ;  /* 0x00000009290d7235 */ /* 0x000fe2000000000d */
[----:B------:R-:W-:-:S02]  /*20a0*/  HADD2 R4, R29, -1028, -1028 ;  /* 0xe404e4041d047430 */ /* 0x000fc40000000000 */
        /* <DEDUP_REMOVED lines=15> */
.L_x_3410:
[C---:B------:R-:W-:Y:S01]  /*21a0*/  ISETP.GE.AND P0, PT, R43.reuse, UR8, PT ;  /* 0x000000082b007c0c */ /* 0x040fe2000bf06270 */
[----:B------:R-:W-:Y:S01]  /*21b0*/  UIADD3 UR4, UR4, 0x40, URZ ;  /* 0x0000004004047890 */ /* 0x000fe2000fffe03f */
[----:B------:R-:W-:Y:S01]  /*21c0*/  ISETP.LT.AND P1, PT, R43, UR5, PT ;  /* 0x000000052b007c0c */ /* 0x000fe2000bf21270 */
[----:B------:R-:W-:-:S12]  /*21d0*/  IMAD.WIDE R2, R21, 0x4, R2 ;  /* 0x0000000415027825 */ /* 0x000fd800078e0202 */
[----:B------:R-:W-:Y:S05]  /*21e0*/  @!P0 BRA P1, `(.L_x_3411) ;  /* 0xffffffe800c48947 */ /* 0x000fea000083ffff */
.L_x_3409:
[----:B------:R-:W-:Y:S01]  /*21f0*/  ISETP.GE.AND P0, PT, R43, R22, PT ;  /* 0x000000162b00720c */ /* 0x000fe20003f06270 */
[----:B------:R-:W-:-:S03]  /*2200*/  ULDC UR5, c[0x0][0x26c] ;  /* 0x00009b0000057ab9 */ /* 0x000fc60000000800 */
[----:B------:R-:W-:-:S13]  /*2210*/  ISETP.GE.OR P0, PT, R43, UR5, P0 ;  /* 0x000000052b007c0c */ /* 0x000fda0008706670 */
[----:B------:R-:W-:Y:S05]  /*2220*/  @P0 BRA `(.L_x_3412) ;  /* 0x0000000800c00947 */ /* 0x000fea0003800000 */
[----:B------:R-:W-:Y:S01]  /*2230*/  SHF.R.S32.HI R12, RZ, 0x1f, R21 ;  /* 0x0000001fff0c7819 */ /* 0x000fe20000011415 */
[C---:B------:R-:W-:Y:S01]  /*2240*/  IMAD.SHL.U32 R13, R21.reuse, 0x4, RZ ;  /* 0x00000004150d7824 */ /* 0x040fe200078e00ff */
[----:B------:R-:W-:Y:S02]  /*2250*/  ULDC UR5, c[0x0][0x26c] ;  /* 0x00009b0000057ab9 */ /* 0x000fe40000000800 */
[----:B------:R-:W-:-:S07]  /*2260*/  SHF.L.U64.HI R12, R21, 0x2, R12 ;  /* 0x00000002150c7819 */ /* 0x000fce000001020c */
.L_x_3414:
[----:B------:R-:W-:Y:S01]  /*2270*/  ISETP.NE.AND P1, PT, R43, R31, PT ;  /* 0x0000001f2b00720c */ /* 0x000fe20003f25270 */
[----:B------:R-:W2:-:S12]  /*2280*/  LDG.E.128.CONSTANT R4, desc[UR6][R2.64] ;  /* 0x0000000602047981 */ /* 0x000e98000c1e9d00 */
[----:B------:R-:W-:Y:S01]  /*2290*/  @!P1 VIADD R34, R34, 0x1 ;  /* 0x0000000122229836 */ /* 0x000fe20000000000 */
[----:B------:R-:W0:Y:S03]  /*22a0*/  @!P1 LDC.64 R14, c[0x0][0x248] ;  /* 0x00009200ff0e9b82 */ /* 0x000e260000000a00 */
[----:B------:R-:W-:-:S06]  /*22b0*/  @!P1 IMAD R10, R34, 0x8, R1 ;  /* 0x00000008220a9824 */ /* 0x000fcc00078e0201 */
[----:B------:R-:W3:Y:S01]  /*22c0*/  @!P1 LDL.64 R10, [R10] ;  /* 0x000000000a0a9983 */ /* 0x000ee20000100a00 */
[----:B------:R-:W-:Y:S01]  /*22d0*/  IMAD.MOV.U32 R8, RZ, RZ, 0x3400 ;  /* 0x00003400ff087424 */ /* 0x000fe200078e00ff */
[----:B------:R-:W-:Y:S01]  /*22e0*/  @!P1 LEA R9, R43, 0x1, 0x1 ;  /* 0x000000012b099811 */ /* 0x000fe200078e08ff */
[----:B------:R-:W-:-:S05]  /*22f0*/  IMAD.MOV.U32 R16, RZ, RZ, 0x2400 ;  /* 0x00002400ff107424 */ /* 0x000fca00078e00ff */
[----:B------:R-:W-:Y:S01]  /*2300*/  PRMT R8, R16, 0x5410, R8 ;  /* 0x0000541010087816 */ /* 0x000fe20000000008 */
[----:B0-----:R-:W-:Y:S01]  /*2310*/  @!P1 IMAD.WIDE R14, R9, 0x2, R14 ;  /* 0x00000002090e9825 */ /* 0x001fe200078e020e */
[----:B------:R-:W-:-:S04]  /*2320*/  PRMT R9, R73, 0x9910, RZ ;  /* 0x0000991049097816 */ /* 0x000fc800000000ff */
[----:B------:R-:W-:Y:S01]  /*2330*/  ISETP.EQ.OR P3, PT, R9, RZ, P2 ;  /* 0x000000ff0900720c */ /* 0x000fe20001762670 */
[----:B------:R0:W5:Y:S01]  /*2340*/  @!P1 LDG.E.U16.CONSTANT R14, desc[UR6][R14.64] ;  /* 0x000000060e0e9981 */ /* 0x000162000c1e9500 */
[----:B------:R-:W-:Y:S02]  /*2350*/  IMAD.MOV.U32 R37, RZ, RZ, 0x2c00 ;  /* 0x00002c00ff257424 */ /* 0x000fe400078e00ff */
[----:B------:R-:W-:-:S05]  /*2360*/  VIADD R25, R43, 0x10 ;  /* 0x000000102b197836 */ /* 0x000fca0000000000 */
[----:B------:R-:W-:Y:S02]  /*2370*/  ISETP.GE.AND P0, PT, R25, UR5, PT ;  /* 0x0000000519007c0c */ /* 0x000fe4000bf06270 */
[----:B--2---:R-:W-:Y:S02]  /*2380*/  SHF.R.U32.HI R17, RZ, 0x8, R5 ;  /* 0x00000008ff117819 */ /* 0x004fe40000011605 */
[----:B------:R-:W-:Y:S02]  /*2390*/  SHF.R.U32.HI R16, RZ, 0x8, R7 ;  /* 0x00000008ff107819 */ /* 0x000fe40000011607 */
[----:B------:R-:W-:Y:S02]  /*23a0*/  LOP3.LUT R9, R4, 0xc000c, RZ, 0xc0, !PT ;  /* 0x000c000c04097812 */ /* 0x000fe400078ec0ff */
[----:B------:R-:W-:Y:S02]  /*23b0*/  LOP3.LUT R21, R16, 0xc000c, RZ, 0xc0, !PT ;  /* 0x000c000c10157812 */ /* 0x000fe400078ec0ff */
[----:B---3--:R-:W-:-:S04]  /*23c0*/  @!P1 PRMT R0, R11, 0x7610, R0 ;  /* 0x000076100b009816 */ /* 0x008fc80000000000 */
[----:B------:R-:W-:Y:S02]  /*23d0*/  @!P1 PRMT R0, R0, 0x7610, R11 ;  /* 0x0000761000009816 */ /* 0x000fe4000000000b */
[----:B------:R-:W-:Y:S02]  /*23e0*/  LOP3.LUT R11, R6, 0xc000c, RZ, 0xc0, !PT ;  /* 0x000c000c060b7812 */ /* 0x000fe400078ec0ff */
[----:B------:R-:W-:Y:S02]  /*23f0*/  @!P1 PRMT R20, R10, 0x7610, R20 ;  /* 0x000076100a149816 */ /* 0x000fe40000000014 */
[----:B------:R-:W-:Y:S02]  /*2400*/  LOP3.LUT R28, R11, 0x64006400, RZ, 0xfc, !PT ;  /* 0x640064000b1c7812 */ /* 0x000fe400078efcff */
[----:B------:R-:W-:Y:S02]  /*2410*/  LOP3.LUT R11, R17, 0xc000c, RZ, 0xc0, !PT ;  /* 0x000c000c110b7812 */ /* 0x000fe400078ec0ff */
[----:B------:R-:W-:-:S02]  /*2420*/  @!P1 PRMT R20, R20, 0x7610, R10 ;  /* 0x0000761014149816 */ /* 0x000fc4000000000a */
[----:B------:R-:W-:Y:S02]  /*2430*/  LOP3.LUT R11, R11, 0x64006400, RZ, 0xfc, !PT ;  /* 0x640064000b0b7812 */ /* 0x000fe400078efcff */
[----:B------:R-:W-:Y:S02]  /*2440*/  LOP3.LUT R10, R5, 0xc000c, RZ, 0xc0, !PT ;  /* 0x000c000c050a7812 */ /* 0x000fe400078ec0ff */
[----:B------:R-:W-:Y:S02]  /*2450*/  SHF.R.U32.HI R18, RZ, 0x8, R4 ;  /* 0x00000008ff127819 */ /* 0x000fe40000011604 */
[----:B------:R-:W-:Y:S01]  /*2460*/  LOP3.LUT R24, R21, 0x64006400, RZ, 0xfc, !PT ;  /* 0x6400640015187812 */ /* 0x000fe200078efcff */
[----:B------:R-:W-:Y:S01]  /*2470*/  HFMA2 R21, R11, R8.H1_H1, -258, -258 ;  /* 0xdc08dc080b157431 */ /* 0x000fe20000060008 */
[----:B------:R-:W-:Y:S02]  /*2480*/  LOP3.LUT R19, R7, 0xc000c, RZ, 0xc0, !PT ;  /* 0x000c000c07137812 */ /* 0x000fe400078ec0ff */
[----:B------:R-:W-:-:S02]  /*2490*/  LOP3.LUT R26, R10, 0x64006400, RZ, 0xfc, !PT ;  /* 0x640064000a1a7812 */ /* 0x000fc400078efcff */
[----:B0-----:R-:W-:Y:S02]  /*24a0*/  SHF.R.U32.HI R15, RZ, 0x8, R6 ;  /* 0x00000008ff0f7819 */ /* 0x001fe40000011606 */
[----:B------:R-:W-:Y:S02]  /*24b0*/  LOP3.LUT R9, R9, 0x64006400, RZ, 0xfc, !PT ;  /* 0x6400640009097812 */ /* 0x000fe400078efcff */
[----:B------:R-:W-:Y:S02]  /*24c0*/  LOP3.LUT R10, R18, 0xc000c, RZ, 0xc0, !PT ;  /* 0x000c000c120a7812 */ /* 0x000fe400078ec0ff */
[----:B------:R-:W-:Y:S02]  /*24d0*/  LOP3.LUT R11, R5, 0x300030, RZ, 0xc0, !PT ;  /* 0x00300030050b7812 */ /* 0x000fe400078ec0ff */
[----:B------:R-:W-:Y:S02]  /*24e0*/  LOP3.LUT R35, R7, 0x300030, RZ, 0xc0, !PT ;  /* 0x0030003007237812 */ /* 0x000fe400078ec0ff */
        /* <DEDUP_REMOVED lines=42> */
[-C--:B------:R-:W-:Y:S02]  /*2790*/  HFMA2 R30, R30, R37.reuse.H0_H0, -66, -66 ;  /* 0xd420d4201e1e7431 */ /* 0x080fe40000040025 */
[----:B------:R-:W-:Y:S02]  /*27a0*/  HFMA2 R37, R46, R37.H0_H0, -66, -66 ;  /* 0xd420d4202e257431 */ /* 0x000fe40000040025 */
[-C--:B------:R-:W-:Y:S02]  /*27b0*/  HFMA2 R48, R47, R8.reuse.H0_H0, -18, -18 ;  /* 0xcc80cc802f307431 */ /* 0x080fe40000040008 */
[-C--:B------:R-:W-:Y:S02]  /*27c0*/  HFMA2 R26, R26, R8.reuse.H1_H1, -258, -258 ;  /* 0xdc08dc081a1a7431 */ /* 0x080fe40000060008 */
[----:B------:R-:W-:-:S02]  /*27d0*/  HFMA2 R28, R28, R8.H1_H1, -258, -258 ;  /* 0xdc08dc081c1c7431 */ /* 0x000fc40000060008 */
[-C--:B------:R-:W-:Y:S02]  /*27e0*/  HFMA2 R27, R27, R8.reuse.H1_H1, -258, -258 ;  /* 0xdc08dc081b1b7431 */ /* 0x080fe40000060008 */
[-C--:B------:R-:W-:Y:S02]  /*27f0*/  HFMA2 R23, R23, R8.reuse.H1_H1, -258, -258 ;  /* 0xdc08dc0817177431 */ /* 0x080fe40000060008 */
[-C--:B------:R-:W-:Y:S02]  /*2800*/  HFMA2 R24, R24, R8.reuse.H1_H1, -258, -258 ;  /* 0xdc08dc0818187431 */ /* 0x080fe40000060008 */
[-C--:B------:R-:W-:Y:S02]  /*2810*/  HFMA2 R50, R9, R8.reuse.H0_H0, -18, -18 ;  /* 0xcc80cc8009327431 */ /* 0x080fe40000040008 */
[-C--:B------:R-:W-:Y:S02]  /*2820*/  HFMA2 R49, R49, R8.reuse.H0_H0, -18, -18 ;  /* 0xcc80cc8031317431 */ /* 0x080fe40000040008 */
[----:B------:R-:W-:-:S02]  /*2830*/  HFMA2 R47, R53, R8.H0_H0, -18, -18 ;  /* 0xcc80cc80352f7431 */ /* 0x000fc40000040008 */
[-C--:B------:R-:W-:Y:S02]  /*2840*/  HFMA2 R45, R45, R8.reuse.H0_H0, -18, -18 ;  /* 0xcc80cc802d2d7431 */ /* 0x080fe40000040008 */
[-C--:B------:R-:W-:Y:S02]  /*2850*/  HFMA2 R44, R11, R8.reuse.H0_H0, -18, -18 ;  /* 0xcc80cc800b2c7431 */ /* 0x080fe40000040008 */
[-C--:B------:R-:W-:Y:S02]  /*2860*/  HFMA2 R42, R51, R8.reuse.H0_H0, -18, -18 ;  /* 0xcc80cc80332a7431 */ /* 0x080fe40000040008 */
[----:B------:R-:W-:Y:S01]  /*2870*/  HFMA2 R46, R55, R8.H0_H0, -18, -18 ;  /* 0xcc80cc80372e7431 */ /* 0x000fe20000040008 */
[----:B------:R-:W-:Y:S06]  /*2880*/  @P3 BRA `(.L_x_3413) ;  /* 0x00000004000c3947 */ /* 0x000fec0003800000 */
[----:B------:R-:W0:Y:S01]  /*2890*/  LDS.128 R8, [UR4] ;  /* 0x00000004ff087984 */ /* 0x000e220008000c00 */
[----:B------:R-:W-:Y:S01]  /*28a0*/  LOP3.LUT R4, R4, 0x30003, RZ, 0xc0, !PT ;  /* 0x0003000304047812 */ /* 0x000fe200078ec0ff */
[----:B------:R-:W-:Y:S01]  /*28b0*/  IMAD.MOV.U32 R54, RZ, RZ, R29 ;  /* 0x000000ffff367224 */ /* 0x000fe200078e001d */
        /* <DEDUP_REMOVED lines=9> */
[----:B------:R-:W1:Y:S01]  /*2950*/  LDS.128 R4, [UR4+0x10] ;  /* 0x00001004ff047984 */ /* 0x000e620008000c00 */
[----:B------:R-:W-:Y:S01]  /*2960*/  HADD2 R55, R52, -1026, -1026 ;  /* 0xe402e40234377430 */ /* 0x000fe20000000000 */
[----:B------:R-:W-:Y:S01]  /*2970*/  LOP3.LUT R18, R18, 0x30003, RZ, 0xc0, !PT ;  /* 0x0003000312127812 */ /* 0x000fe200078ec0ff */
[----:B------:R-:W-:Y:S01]  /*2980*/  HADD2 R53, R53, -1026, -1026 ;  /* 0xe402e40235357430 */ /* 0x000fe20000000000 */
        /* <DEDUP_REMOVED lines=9> */
[-C--:B0-----:R-:W-:Y:S01]  /*2a20*/  HFMA2.MMA R29, R29, R8.reuse, RZ ;  /* 0x000000081d1d7235 */ /* 0x081fe200000000ff */
        /* <DEDUP_REMOVED lines=12> */
[----:B------:R-:W-:Y:S01]  /*2af0*/  HADD2 R9, R16, -1026, -1026 ;  /* 0xe402e40210097430 */ /* 0x000fe20000000000 */
[----:B------:R-:W-:Y:S01]  /*2b00*/  HFMA2.MMA R52, R40, R10, R52 ;  /* 0x0000000a28347235 */ /* 0x000fe20000000034 */
[----:B------:R-:W-:-:S02]  /*2b10*/  HADD2 R10, R17, -1026, -1026 ;  /* 0xe402e402110a7430 */ /* 0x000fc40000000000 */
[-C--:B-1----:R-:W-:Y:S02]  /*2b20*/  HFMA2 R8, R9, R4.reuse, R8 ;  /* 0x0000000409087231 */ /* 0x082fe40000000008 */
        /* <DEDUP_REMOVED lines=25> */
.L_x_3413:
[----:B------:R-:W-:Y:S01]  /*2cc0*/  ISETP.LT.AND P4, PT, R25, R22, PT ;  /* 0x000000161900720c */ /* 0x000fe20003f81270 */
[----:B------:R-:W-:Y:S01]  /*2cd0*/  UIADD3 UR4, UR4, 0x20, URZ ;  /* 0x0000002004047890 */ /* 0x000fe2000fffe03f */
[----:B------:R-:W-:Y:S01]  /*2ce0*/  IADD3 R2, P3, R2, R13, RZ ;  /* 0x0000000d02027210 */ /* 0x000fe20007f7e0ff */
[----:B-----5:R-:W-:Y:S02]  /*2cf0*/  @!P1 IMAD.IADD R31, R14, 0x1, R43 ;  /* 0x000000010e1f9824 */ /* 0x020fe400078e022b */
[----:B------:R-:W-:Y:S02]  /*2d00*/  IMAD.MOV.U32 R43, RZ, RZ, R25 ;  /* 0x000000ffff2b7224 */ /* 0x000fe400078e0019 */
[----:B------:R-:W-:-:S06]  /*2d10*/  IMAD.X R3, R3, 0x1, R12, P3 ;  /* 0x0000000103037824 */ /* 0x000fcc00018e060c */
[----:B------:R-:W-:Y:S05]  /*2d20*/  @!P0 BRA P4, `(.L_x_3414) ;  /* 0xfffffff400508947 */ /* 0x000fea000203ffff */
.L_x_3412:
[----:B------:R-:W-:Y:S05]  /*2d30*/  @P2 EXIT ;  /* 0x000000000000294d */ /* 0x000fea0003800000 */
[----:B------:R-:W0:Y:S01]  /*2d40*/  S2R R0, SR_CTAID.X ;  /* 0x0000000000007919 */ /* 0x000e220000002500 */
[----:B------:R-:W1:Y:S01]  /*2d50*/  S2UR UR4, SR_CTAID.Y ;  /* 0x00000000000479c3 */ /* 0x000e620000002600 */
[----:B------:R-:W0:Y:S07]  /*2d60*/  S2R R5, SR_TID.X ;  /* 0x0000000000057919 */ /* 0x000e2e0000002100 */
[----:B------:R-:W1:Y:S08]  /*2d70*/  LDC R7, c[0x0][0x23c] ;  /* 0x00008f00ff077b82 */ /* 0x000e700000000800 */
        /* <DEDUP_REMOVED lines=12> */
.L_x_3418:
[----:B------:R-:W0:Y:S02]  /*2e40*/  LDS R6, [R2] ;  /* 0x0000000002067984 */ /* 0x000e240000000800 */
[----:B0-----:R-:W-:-:S06]  /*2e50*/  HADD2 R7, R6, R33 ;  /* 0x0000002106077230 */ /* 0x001fcc0000000000 */
[----:B------:R-:W0:Y:S02]  /*2e60*/  ATOMS.CAST.SPIN R7, [R2], R6, R7 ;  /* 0x000000060207738d */ /* 0x000e240001800007 */
[----:B0-----:R-:W-:-:S13]  /*2e70*/  ISETP.EQ.U32.AND P0, PT, R7, 0x1, PT ;  /* 0x000000010700780c */ /* 0x001fda0003f02070 */
[----:B------:R-:W-:Y:S05]  /*2e80*/  @!P0 BRA `(.L_x_3418) ;  /* 0xfffffffc00ec8947 */ /* 0x000fea000383ffff */
[----:B------:R-:W-:Y:S05]  /*2e90*/  BRA `(.L_x_3416) ;  /* 0x00000000000c7947 */ /* 0x000fea0003800000 */
.L_x_3417:
[----:B------:R-:W2:Y:S02]  /*2ea0*/  LD.E R0, desc[UR6][R4.64] ;  /* 0x0000000604007980 */ /* 0x000ea4000c101900 */
[----:B--2---:R-:W-:-:S05]  /*2eb0*/  IMAD.IADD R3, R33, 0x1, R0 ;  /* 0x0000000121037824 */ /* 0x004fca00078e0200 */
[----:B------:R0:W-:Y:S02]  /*2ec0*/  ST.E desc[UR6][R4.64], R3 ;  /* 0x0000000304007985 */ /* 0x0001e4000c101906 */
.L_x_3416:
[----:B------:R-:W-:Y:S05]  /*2ed0*/  BSYNC B0 ;  /* 0x0000000000007941 */ /* 0x000fea0003800000 */
.L_x_3415:
[----:B------:R1:W-:Y:S02]  /*2ee0*/  ATOM.E.ADD.F16x2.RN.STRONG.GPU P0, RZ, desc[UR6][R4.64+0x4], R32 ;  /* 0x0000042004ff79a2 */ /* 0x0003e4000810e1c6 */
[----:B-1----:R-:W-:Y:S05]  /*2ef0*/  @P0 EXIT ;  /* 0x000000000000094d */ /* 0x002fea0003800000 */
[----:B------:R-:W1:Y:S02]  /*2f00*/  QSPC.E.S P0, RZ, [R4+0x4] ;  /* 0x0000040004ff73aa */ /* 0x000e640000000500 */
[----:B-1----:R-:W-:Y:S05]  /*2f10*/  @!P0 BRA `(.L_x_3419) ;  /* 0x0000000000208947 */ /* 0x002fea0003800000 */
[----:B------:R-:W-:-:S05]  /*2f20*/  IMAD.MOV.U32 R2, RZ, RZ, R4 ;  /* 0x000000ffff027224 */ /* 0x000fca00078e0004 */
[----:B------:R-:W-:-:S07]  /*2f30*/  MOV R2, R2 ;  /* 0x0000000200027202 */ /* 0x000fce0000000f00 */
.L_x_3420:
[----:B0-----:R-:W0:Y:S02]  /*2f40*/  LDS R4, [R2+0x4] ;  /* 0x0000040002047984 */ /* 0x001e240000000800 */
[----:B0-----:R-:W-:-:S10]  /*2f50*/  HFMA2.MMA R5, R4, 1, 1, R32 ;  /* 0x3c003c0004057835 */ /* 0x001fd40000000020 */
[----:B------:R-:W0:Y:S02]  /*2f60*/  ATOMS.CAST.SPIN R5, [R2+0x4], R4, R5 ;  /* 0x000004040205738d */ /* 0x000e240001800005 */
[----:B0-----:R-:W-:-:S13]  /*2f70*/  ISETP.EQ.U32.AND P0, PT, R5, 0x1, PT ;  /* 0x000000010500780c */ /* 0x001fda0003f02070 */
[----:B------:R-:W-:Y:S05]  /*2f80*/  @!P0 BRA `(.L_x_3420) ;  /* 0xfffffffc00ec8947 */ /* 0x000fea000383ffff */
[----:B------:R-:W-:Y:S05]  /*2f90*/  EXIT ;  /* 0x000000000000794d */ /* 0x000fea0003800000 */
.L_x_3419:
[----:B------:R-:W0:Y:S02]  /*2fa0*/  LD.E R0, desc[UR6][R4.64+0x4] ;  /* 0x0000040604007980 */ /* 0x000e24000c101900 */
[----:B0-----:R-:W-:-:S05]  /*2fb0*/  IMAD.IADD R3, R32, 0x1, R0 ;  /* 0x0000000120037824 */ /* 0x001fca00078e0200 */
[----:B------:R-:W-:Y:S01]  /*2fc0*/  ST.E desc[UR6][R4.64+0x4], R3 ;  /* 0x0000040304007985 */ /* 0x000fe2000c101906 */
[----:B------:R-:W-:Y:S05]  /*2fd0*/  EXIT ;  /* 0x000000000000794d */ /* 0x000fea0003800000 */
.L_x_3421:
        /* <DEDUP_REMOVED lines=10> */
.L_x_3728:


//--------------------- .text._Z23gemm_half_q_half_kernelILi1ELi2ELb1ELb0ELi64EEvPK6__halfPKjS4_S2_PS0_iiiiPKtS7_iiiiiibS2_i --------------------------
	.section	.text._Z23gemm_half_q_half_kernelILi1ELi2ELb1ELb0ELi64EEvPK6__halfPKjS4_S2_PS0_iiiiPKtS7_iiiiiibS2_i,"ax",@progbits
	.align	128
        .global         _Z23gemm_half_q_half_kernelILi1ELi2ELb1ELb0ELi64EEvPK6__halfPKjS4_S2_PS0_iiiiPKtS7_iiiiiibS2_i
        .type           _Z23gemm_half_q_half_kernelILi1ELi2ELb1ELb0ELi64EEvPK6__halfPKjS4_S2_PS0_iiiiPKtS7_iiiiiibS2_i,@function
        .size           _Z23gemm_half_q_half_kernelILi1ELi2ELb1ELb0ELi64EEvPK6__halfPKjS4_S2_PS0_iiiiPKtS7_iiiiiibS2_i,(.L_x_3729 - _Z23gemm_half_q_half_kernelILi1ELi2ELb1ELb0ELi64EEvPK6__halfPKjS4_S2_PS0_iiiiPKtS7_iiiiiibS2_i)
        .other          _Z23gemm_half_q_half_kernelILi1ELi2ELb1ELb0ELi64EEvPK6__halfPKjS4_S2_PS0_iiiiPKtS7_iiiiiibS2_i,@"STO_CUDA_ENTRY STV_DEFAULT"
_Z23gemm_half_q_half_kernelILi1ELi2ELb1ELb0ELi64EEvPK6__halfPKjS4_S2_PS0_iiiiPKtS7_iiiiiibS2_i:
.text._Z23gemm_half_q_half_kernelILi1ELi2ELb1ELb0ELi64EEvPK6__halfPKjS4_S2_PS0_iiiiPKtS7_iiiiiibS2_i:
        /* <DEDUP_REMOVED lines=15> */
[----:B------:R-:W3:Y:S05]  /*00f0*/  S2R R3, SR_CTAID.X ;  /* 0x0000000000037919 */ /* 0x000eea0000002500 */
[----:B------:R-:W4:Y:S01]  /*0100*/  LDC R23, c[0x0][0x23c] ;  /* 0x00008f00ff177b82 */ /* 0x000f220000000800 */
[----:B0-----:R-:W-:-:S04]  /*0110*/  IMAD.SHL.U32 R29, R17, 0x40, RZ ;  /* 0x00000040111d7824 */ /* 0x001fc800078e00ff */
[C---:B--2---:R-:W-:Y:S01]  /*0120*/  IMAD.IADD R7, R29.reuse, 0x1, R10 ;  /* 0x000000011d077824 */ /* 0x044fe200078e020a */
[----:B-1----:R-:W-:Y:S01]  /*0130*/  VIADDMNMX R22, R29, 0x40, R0, PT ;  /* 0x000000401d167846 */ /* 0x002fe20003800100 */
[----:B---3--:R-:W-:-:S03]  /*0140*/  IMAD R3, R3, 0x40, R10 ;  /* 0x0000004003037824 */ /* 0x008fc600078e020a */
[----:B------:R-:W-:Y:S01]  /*0150*/  ISETP.GE.OR P0, PT, R7, R22, P2 ;  /* 0x000000160700720c */ /* 0x000fe20001706670 */
[----:B------:R-:W-:-:S05]  /*0160*/  IMAD.SHL.U32 R4, R3, 0x4, RZ ;  /* 0x0000000403047824 */ /* 0x000fca00078e00ff */
[----:B----4-:R-:W-:-:S07]  /*0170*/  ISETP.GE.AND P1, PT, R4, R23, PT ;  /* 0x000000170400720c */ /* 0x010fce0003f26270 */
[----:B------:R-:W-:Y:S06]  /*0180*/  @P0 BRA `(.L_x_3423) ;  /* 0x0000000000680947 */ /* 0x000fec0003800000 */
        /* <DEDUP_REMOVED lines=26> */
.L_x_3423:
[----:B------:R-:W-:Y:S05]  /*0330*/  BSYNC B0 ;  /* 0x0000000000007941 */ /* 0x000fea0003800000 */
.L_x_3422:
[----:B------:R-:W-:Y:S05]  /*0340*/  @P1 EXIT ;  /* 0x000000000000194d */ /* 0x000fea0003800000 */
[----:B0-----:R-:W0:Y:S08]  /*0350*/  LDC.U8 R0, c[0x0][0x270] ;  /* 0x00009c00ff007b82 */ /* 0x001e300000000000 */
[----:B------:R-:W1:Y:S08]  /*0360*/  LDC.64 R2, c[0x0][0x248] ;  /* 0x00009200ff027b82 */ /* 0x000e700000000a00 */
[----:B------:R-:W2:Y:S01]  /*0370*/  LDC R8, c[0x0][0x264] ;  /* 0x00009900ff087b82 */ /* 0x000ea20000000800 */
[----:B0-----:R-:W-:-:S04]  /*0380*/  PRMT R0, R0, 0x8880, RZ ;  /* 0x0000888000007816 */ /* 0x001fc800000000ff */
[----:B------:R-:W-:-:S03]  /*0390*/  ISETP.NE.AND P0, PT, R0, RZ, PT ;  /* 0x000000ff0000720c */ /* 0x000fc60003f05270 */
[----:B------:R-:W0:Y:S01]  /*03a0*/  LDC R0, c[0x0][0x25c] ;  /* 0x00009700ff007b82 */ /* 0x000e220000000800 */
[C---:B------:R-:W-:Y:S01]  /*03b0*/  ISETP.NE.OR P0, PT, R17.reuse, RZ, !P0 ;  /* 0x000000ff1100720c */ /* 0x040fe20004705670 */
[----:B------:R-:W-:-:S03]  /*03c0*/  IMAD.SHL.U32 R17, R17, 0x80, RZ ;  /* 0x0000008011117824 */ /* 0x000fc600078e00ff */
[----:B------:R-:W-:Y:S01]  /*03d0*/  ISETP.LE.OR P1, PT, R47, UR8, P0 ;  /* 0x000000082f007c0c */ /* 0x000fe20008723670 */
[----:B-1----:R-:W-:Y:S01]  /*03e0*/  IMAD.WIDE R16, R17, 0x2, R2 ;  /* 0x0000000211107825 */ /* 0x002fe200078e0202 */
[----:B------:R-:W-:-:S11]  /*03f0*/  ISETP.GE.AND P0, PT, R29, R22, PT ;  /* 0x000000161d00720c */ /* 0x000fd60003f06270 */
[----:B------:R-:W1:Y:S01]  /*0400*/  @!P1 LDC.64 R6, c[0x0][0x230] ;  /* 0x00008c00ff069b82 */ /* 0x000e620000000a00 */
[----:B------:R-:W-:-:S04]  /*0410*/  @!P1 IMAD R9, R23, UR8, R4 ;  /* 0x0000000817099c24 */ /* 0x000fc8000f8e0204 */
[----:B-1----:R-:W-:-:S05]  /*0420*/  @!P1 IMAD.WIDE R6, R9, 0x2, R6 ;  /* 0x0000000209069825 */ /* 0x002fca00078e0206 */
[----:B------:R1:W-:Y:S01]  /*0430*/  @!P1 STG.E.64 desc[UR6][R6.64], RZ ;  /* 0x000000ff06009986 */ /* 0x0003e2000c101b06 */
[----:B------:R-:W-:Y:S06]  /*0440*/  BAR.SYNC.DEFER_BLOCKING 0x0 ;  /* 0x0000000000007b1d */ /* 0x000fec0000010000 */
[----:B0-2---:R-:W-:Y:S05]  /*0450*/  @P0 BRA `(.L_x_3424) ;  /* 0x0000000000d00947 */ /* 0x005fea0003800000 */
[----:B------:R0:W5:Y:S01]  /*0460*/  LDG.E.U16.CONSTANT R9, desc[UR6][R16.64] ;  /* 0x0000000610097981 */ /* 0x000162000c1e9500 */
[----:B-1----:R-:W1:Y:S01]  /*0470*/  LDC.64 R6, c[0x0][0x220] ;  /* 0x00008800ff067b82 */ /* 0x002e620000000a00 */
[----:B------:R-:W-:Y:S01]  /*0480*/  SHF.R.S32.HI R11, RZ, 0x1f, R4 ;  /* 0x0000001fff0b7819 */ /* 0x000fe20000011404 */
[----:B------:R-:W-:Y:S02]  /*0490*/  IMAD.SHL.U32 R12, R4, 0x4, RZ ;  /* 0x00000004040c7824 */ /* 0x000fe400078e00ff */
[----:B------:R-:W-:Y:S01]  /*04a0*/  IMAD.MOV.U32 R10, RZ, RZ, RZ ;  /* 0x000000ffff0a7224 */ /* 0x000fe200078e00ff */
[----:B------:R-:W-:Y:S01]  /*04b0*/  LEA.HI R13, R11, R4, RZ, 0x3 ;  /* 0x000000040b0d7211 */ /* 0x000fe200078f18ff */
[----:B------:R-:W-:Y:S01]  /*04c0*/  IMAD.MOV.U32 R11, RZ, RZ, R29 ;  /* 0x000000ffff0b7224 */ /* 0x000fe200078e001d */
[----:B------:R-:W-:Y:S02]  /*04d0*/  LOP3.LUT R12, R12, 0x10, RZ, 0xc0, !PT ;  /* 0x000000100c0c7812 */ /* 0x000fe400078ec0ff */
[----:B0-----:R-:W-:-:S07]  /*04e0*/  SHF.R.S32.HI R13, RZ, 0x3, R13 ;  /* 0x00000003ff0d7819 */ /* 0x001fce000001140d */
.L_x_3425:
        /* <DEDUP_REMOVED lines=43> */
.L_x_3424:
[----:B------:R-:W-:Y:S01]  /*07a0*/  ULDC UR4, c[0x0][0x258] ;  /* 0x0000960000047ab9 */ /* 0x000fe20000000800 */
[C---:B------:R-:W-:Y:S02]  /*07b0*/  ISETP.GT.AND P3, PT, R29.reuse, R0, PT ;  /* 0x000000001d00720c */ /* 0x040fe40003f64270 */
[----:B------:R-:W-:Y:S02]  /*07c0*/  CS2R R2, SRZ ;  /* 0x0000000000027805 */ /* 0x000fe4000001ff00 */
[----:B------:R-:W-:-:S13]  /*07d0*/  ISETP.GT.AND P1, PT, R29, UR4, PT ;  /* 0x000000041d007c0c */ /* 0x000fda000bf24270 */
[----:B------:R-:W-:Y:S05]  /*07e0*/  @!P1 BRA `(.L_x_3426) ;  /* 0x00000000001c9947 */ /* 0x000fea0003800000 */
[----:B-1----:R-:W1:Y:S02]  /*07f0*/  LDC R6, c[0x0][0x25c] ;  /* 0x00009700ff067b82 */ /* 0x002e640000000800 */
[----:B-1----:R-:W-:-:S05]  /*0800*/  VIMNMX R3, R29, R6, PT ;  /* 0x000000061d037248 */ /* 0x002fca0003fe0100 */
[----:B------:R-:W-:-:S05]  /*0810*/  VIADD R3, R3, -UR4 ;  /* 0x8000000403037c36 */ /* 0x000fca0008000000 */
[----:B------:R-:W-:-:S04]  /*0820*/  SHF.R.S32.HI R6, RZ, 0x1f, R3 ;  /* 0x0000001fff067819 */ /* 0x000fc80000011403 */
[----:B------:R-:W-:-:S04]  /*0830*/  LEA.HI R6, R6, R3, RZ, 0x5 ;  /* 0x0000000306067211 */ /* 0x000fc800078f28ff */
[----:B------:R-:W-:-:S05]  /*0840*/  SHF.R.S32.HI R6, RZ, 0x5, R6 ;  /* 0x00000005ff067819 */ /* 0x000fca0000011406 */
[----:B------:R-:W-:-:S07]  /*0850*/  IMAD R3, R6, 0x6, RZ ;  /* 0x0000000606037824 */ /* 0x000fce00078e02ff */
.L_x_3426:
        /* <DEDUP_REMOVED lines=8> */
.L_x_3427:
[----:B------:R-:W-:Y:S01]  /*08e0*/  ULDC UR5, c[0x0][0x260] ;  /* 0x0000980000057ab9 */ /* 0x000fe20000000800 */
[C---:B------:R-:W-:Y:S01]  /*08f0*/  ISETP.GT.AND P3, PT, R29.reuse, R8, PT ;  /* 0x000000081d00720c */ /* 0x040fe20003f64270 */
[----:B------:R-:W-:Y:S01]  /*0900*/  IMAD.MOV.U32 R0, RZ, RZ, RZ ;  /* 0x000000ffff007224 */ /* 0x000fe200078e00ff */
[----:B------:R-:W-:Y:S01]  /*0910*/  ISETP.GT.AND P1, PT, R29, UR5, PT ;  /* 0x000000051d007c0c */ /* 0x000fe2000bf24270 */
[----:B-1----:R-:W-:-:S12]  /*0920*/  IMAD.MOV.U32 R7, RZ, RZ, RZ ;  /* 0x000000ffff077224 */ /* 0x002fd800078e00ff */
        /* <DEDUP_REMOVED lines=8> */
.L_x_3428:
        /* <DEDUP_REMOVED lines=8> */
.L_x_3429:
        /* <DEDUP_REMOVED lines=11> */
.L_x_3430:
[C---:B------:R-:W-:Y:S01]  /*0ae0*/  VIMNMX R6, R29.reuse, UR4, PT ;  /* 0x000000041d067c48 */ /* 0x040fe2000bfe0100 */
[----:B------:R-:W-:Y:S01]  /*0af0*/  ULDC UR4, c[0x0][0x26c] ;  /* 0x00009b0000047ab9 */ /* 0x000fe20000000800 */
[----:B------:R-:W-:Y:S02]  /*0b00*/  PRMT R21, RZ, 0x5410, RZ ;  /* 0x00005410ff157816 */ /* 0x000fe400000000ff */
[----:B------:R-:W-:Y:S02]  /*0b10*/  SHF.R.S32.HI R11, RZ, 0x1f, R6 ;  /* 0x0000001fff0b7819 */ /* 0x000fe40000011406 */
[----:B------:R-:W-:Y:S02]  /*0b20*/  ISETP.GE.OR P0, PT, R29, UR4, P0 ;  /* 0x000000041d007c0c */ /* 0x000fe40008706670 */
[----:B------:R-:W-:Y:S02]  /*0b30*/  LEA.HI R11, R11, R6, RZ, 0x5 ;  /* 0x000000060b0b7211 */ /* 0x000fe400078f28ff */
[----:B------:R-:W-:-:S02]  /*0b40*/  PRMT R20, RZ, 0x5410, RZ ;  /* 0x00005410ff147816 */ /* 0x000fc400000000ff */
[----:B------:R-:W-:-:S05]  /*0b50*/  SHF.R.S32.HI R6, RZ, 0x5, R11 ;  /* 0x00000005ff067819 */ /* 0x000fca000001140b */
[----:B------:R-:W-:-:S05]  /*0b60*/  IMAD R3, R6, 0x8, R3 ;  /* 0x0000000806037824 */ /* 0x000fca00078e0203 */
        /* <DEDUP_REMOVED lines=9> */
[----:B0-----:R-:W-:Y:S01]  /*0c00*/  IMAD.MOV.U32 R18, RZ, RZ, RZ ;  /* 0x000000ffff127224 */ /* 0x001fe200078e00ff */
[----:B------:R-:W-:-:S02]  /*0c10*/  PRMT R20, RZ, 0x5410, RZ ;  /* 0x00005410ff147816 */ /* 0x000fc400000000ff */
[----:B------:R-:W-:Y:S02]  /*0c20*/  SHF.R.S32.HI R2, RZ, 0x1f, R0 ;  /* 0x0000001fff027819 */ /* 0x000fe40000011400 */
[C---:B------:R-:W-:Y:S02]  /*0c30*/  IADD3 R19, P0, R4.reuse, R0, RZ ;  /* 0x0000000004137210 */ /* 0x040fe40007f1e0ff */
[----:B------:R-:W-:Y:S02]  /*0c40*/  PRMT R0, R5, 0x9910, RZ ;  /* 0x0000991005007816 */ /* 0x000fe400000000ff */
[----:B------:R-:W-:Y:S02]  /*0c50*/  LEA.HI.X.SX32 R4, R4, R2, 0x1, P0 ;  /* 0x0000000204047211 */ /* 0x000fe400000f0eff */
[----:B------:R-:W-:Y:S01]  /*0c60*/  PRMT R21, RZ, 0x5410, RZ ;  /* 0x00005410ff157816 */ /* 0x000fe200000000ff */
[----:B------:R-:W-:Y:S01]  /*0c70*/  IMAD.MOV.U32 R2, RZ, RZ, R0 ;  /* 0x000000ffff027224 */ /* 0x000fe200078e0000 */
[----:B------:R-:W-:-:S04]  /*0c80*/  LEA R0, P1, R19, UR10, 0x2 ;  /* 0x0000000a13007c11 */ /* 0x000fc8000f8210ff */
[----:B------:R-:W-:Y:S02]  /*0c90*/  LEA.HI.X R19, R19, UR11, R4, 0x2, P1 ;  /* 0x0000000b13137c11 */ /* 0x000fe400088f1404 */
[----:B------:R-:W-:Y:S01]  /*0ca0*/  SHF.R.S32.HI R4, RZ, 0x1f, R23 ;  /* 0x0000001fff047819 */ /* 0x000fe20000011417 */
[----:B----4-:R-:W-:Y:S01]  /*0cb0*/  ULEA UR4, UR5, UR4, 0x18 ;  /* 0x0000000405047291 */ /* 0x010fe2000f8ec03f */
[----:B------:R-:W-:Y:S02]  /*0cc0*/  ISETP.NE.AND P0, PT, R2, RZ, PT ;  /* 0x000000ff0200720c */ /* 0x000fe40003f05270 */
[----:B-1----:R-:W-:Y:S01]  /*0cd0*/  SHF.L.U64.HI R17, R23, 0x2, R4 ;  /* 0x0000000217117819 */ /* 0x002fe20000010204 */
[----:B------:R-:W-:Y:S01]  /*0ce0*/  ULDC UR5, c[0x0][0x26c] ;  /* 0x00009b0000057ab9 */ /* 0x000fe20000000800 */
[----:B--2---:R-:W-:Y:S02]  /*0cf0*/  PRMT R3, R6, 0x7610, R7 ;  /* 0x0000761006037816 */ /* 0x004fe40000000007 */
[----:B------:R-:W-:Y:S01]  /*0d00*/  PRMT R2, R7, 0x7610, R6 ;  /* 0x0000761007027816 */ /* 0x000fe20000000006 */
[----:B---3--:R-:W-:-:S07]  /*0d10*/  IMAD.IADD R16, R29, 0x1, R16 ;  /* 0x000000011d107824 */ /* 0x008fce00078e0210 */
.L_x_3433:
[----:B------:R-:W-:-:S13]  /*0d20*/  ISETP.NE.AND P1, PT, R29, R16, PT ;  /* 0x000000101d00720c */ /* 0x000fda0003f25270 */
[----:B------:R-:W0:Y:S01]  /*0d30*/  @!P1 LDC.64 R6, c[0x0][0x248] ;  /* 0x00009200ff069b82 */ /* 0x000e220000000a00 */
[----:B------:R-:W-:Y:S02]  /*0d40*/  @!P1 IMAD.SHL.U32 R5, R29, 0x2, RZ ;  /* 0x000000021d059824 */ /* 0x000fe400078e00ff */
[----:B------:R-:W-:-:S04]  /*0d50*/  @!P1 VIADD R18, R18, 0x1 ;  /* 0x0000000112129836 */ /* 0x000fc80000000000 */
[----:B------:R-:W-:Y:S02]  /*0d60*/  @!P1 IMAD R4, R18, 0x8, R1 ;  /* 0x0000000812049824 */ /* 0x000fe400078e0201 */
[----:B0-----:R-:W-:-:S04]  /*0d70*/  @!P1 IMAD.WIDE R6, R5, 0x2, R6 ;  /* 0x0000000205069825 */ /* 0x001fc800078e0206 */
[----:B------:R-:W2:Y:S04]  /*0d80*/  @!P1 LDL.64 R4, [R4] ;  /* 0x0000000004049983 */ /* 0x000ea80000100a00 */
[----:B------:R0:W3:Y:S02]  /*0d90*/  @!P1 LDG.E.U16.CONSTANT R12, desc[UR6][R6.64+0x2] ;  /* 0x00000206060c9981 */ /* 0x0000e4000c1e9500 */
[----:B0-----:R-:W-:Y:S02]  /*0da0*/  IMAD.MOV.U32 R6, RZ, RZ, R0 ;  /* 0x000000ffff067224 */ /* 0x001fe400078e0000 */
[----:B------:R-:W-:-:S05]  /*0db0*/  IMAD.MOV.U32 R7, RZ, RZ, R19 ;  /* 0x000000ffff077224 */ /* 0x000fca00078e0013 */
[----:B------:R-:W4:Y:S01]  /*0dc0*/  LDG.E.128.CONSTANT R8, desc[UR6][R6.64] ;  /* 0x0000000606087981 */ /* 0x000f22000c1e9d00 */
[----:B------:R-:W-:Y:S02]  /*0dd0*/  IMAD.MOV.U32 R28, RZ, RZ, 0x3400 ;  /* 0x00003400ff1c7424 */ /* 0x000fe400078e00ff */
[----:B------:R-:W-:Y:S01]  /*0de0*/  IMAD.MOV.U32 R37, RZ, RZ, 0x2c00 ;  /* 0x00002c00ff257424 */ /* 0x000fe200078e00ff */
[----:B------:R-:W-:Y:S01]  /*0df0*/  ISETP.LE.OR P3, PT, R47, UR8, !P0 ;  /* 0x000000082f007c0c */ /* 0x000fe2000c763670 */
[----:B------:R-:W-:Y:S01]  /*0e00*/  IMAD.MOV.U32 R45, RZ, RZ, 0x2400 ;  /* 0x00002400ff2d7424 */ /* 0x000fe200078e00ff */
[----:B--2---:R-:W-:Y:S02]  /*0e10*/  @!P1 PRMT R3, R4, 0x7610, R3 ;  /* 0x0000761004039816 */ /* 0x004fe40000000003 */
[----:B------:R-:W-:Y:S01]  /*0e20*/  @!P1 PRMT R2, R2, 0x7610, R4 ;  /* 0x0000761002029816 */ /* 0x000fe20000000004 */
[----:B---3--:R-:W-:Y:S01]  /*0e30*/  @!P1 IMAD.IADD R16, R12, 0x1, R29 ;  /* 0x000000010c109824 */ /* 0x008fe200078e021d */
[----:B------:R-:W-:-:S02]  /*0e40*/  @!P1 PRMT R3, R3, 0x7610, R5 ;  /* 0x0000761003039816 */ /* 0x000fc40000000005 */
[----:B------:R-:W-:Y:S02]  /*0e50*/  @!P1 PRMT R2, R5, 0x7610, R2 ;  /* 0x0000761005029816 */ /* 0x000fe40000000002 */
[----:B----4-:R-:W-:Y:S02]  /*0e60*/  LOP3.LUT R6, R9, 0xc000c, RZ, 0xc0, !PT ;  /* 0x000c000c09067812 */ /* 0x010fe400078ec0ff */
[----:B------:R-:W-:Y:S02]  /*0e70*/  SHF.R.U32.HI R14, RZ, 0x8, R9 ;  /* 0x00000008ff0e7819 */ /* 0x000fe40000011609 */
[----:B------:R-:W-:Y:S02]  /*0e80*/  LOP3.LUT R7, R10, 0xc000c, RZ, 0xc0, !PT ;  /* 0x000c000c0a077812 */ /* 0x000fe400078ec0ff */
[----:B------:R-:W-:Y:S02]  /*0e90*/  LOP3.LUT R49, R6, 0x64006400, RZ, 0xfc, !PT ;  /* 0x6400640006317812 */ /* 0x000fe400078efcff */
[----:B------:R-:W-:-:S02]  /*0ea0*/  SHF.R.U32.HI R12, RZ, 0x8, R11 ;  /* 0x00000008ff0c7819 */ /* 0x000fc4000001160b */
[----:B------:R-:W-:Y:S02]  /*0eb0*/  LOP3.LUT R6, R14, 0xc000c, RZ, 0xc0, !PT ;  /* 0x000c000c0e067812 */ /* 0x000fe400078ec0ff */
        /* <DEDUP_REMOVED lines=35> */
[-C--:B------:R-:W-:Y:S02]  /*10f0*/  HFMA2 R24, R33, R28.reuse.H0_H0, -258, -258 ;  /* 0xdc08dc0821187431 */ /* 0x080fe4000004001c */
[----:B------:R-:W-:-:S02]  /*1100*/  HFMA2 R25, R25, R28.H0_H0, -258, -258 ;  /* 0xdc08dc0819197431 */ /* 0x000fc4000004001c */
[----:B------:R-:W-:Y:S02]  /*1110*/  HFMA2 R28, R35, R28.H0_H0, -258, -258 ;  /* 0xdc08dc08231c7431 */ /* 0x000fe4000004001c */
        /* <DEDUP_REMOVED lines=26> */
[-C--:B------:R-:W-:Y:S01]  /*12c0*/  HFMA2 R41, R42, R45.reuse.H0_H0, -18, -18 ;  /* 0xcc80cc802a297431 */ /* 0x080fe2000004002d */
[----:B------:R-:W-:Y:S01]  /*12d0*/  ISETP.GE.AND P1, PT, R29, UR5, PT ;  /* 0x000000051d007c0c */ /* 0x000fe2000bf26270 */
        /* <DEDUP_REMOVED lines=22> */
[----:B------:R-:W-:Y:S02]  /*1440*/  LOP3.LUT R15, R15, 0x64006400, RZ, 0xfc, !PT ;  /* 0x640064000f0f7812 */ /* 0x000fe400078efcff */
[----:B------:R-:W-:-:S02]  /*1450*/  LOP3.LUT R14, R14, 0x30003, RZ, 0xc0, !PT ;  /* 0x000300030e0e7812 */ /* 0x000fc400078ec0ff */
[----:B------:R-:W-:Y:S01]  /*1460*/  LOP3.LUT R13, R13, 0x64006400, RZ, 0xfc, !PT ;  /* 0x640064000d0d7812 */ /* 0x000fe200078efcff */
[----:B------:R-:W-:Y:S01]  /*1470*/  HADD2 R15, R15, -1026, -1026 ;  /* 0xe402e4020f0f7430 */ /* 0x000fe20000000000 */
[----:B------:R-:W-:Y:S02]  /*1480*/  LOP3.LUT R14, R14, 0x64006400, RZ, 0xfc, !PT ;  /* 0x640064000e0e7812 */ /* 0x000fe400078efcff */
[----:B------:R-:W-:Y:S01]  /*1490*/  LOP3.LUT R12, R12, 0x30003, RZ, 0xc0, !PT ;  /* 0x000300030c0c7812 */ /* 0x000fe200078ec0ff */
[----:B------:R-:W-:-:S03]  /*14a0*/  HADD2 R13, R13, -1026, -1026 ;  /* 0xe402e4020d0d7430 */ /* 0x000fc60000000000 */
[----:B------:R-:W-:-:S05]  /*14b0*/  LOP3.LUT R12, R12, 0x64006400, RZ, 0xfc, !PT ;  /* 0x640064000c0c7812 */ /* 0x000fca00078efcff */
[----:B------:R-:W-:Y:S01]  /*14c0*/  HADD2 R12, R12, -1026, -1026 ;  /* 0xe402e4020c0c7430 */ /* 0x000fe20000000000 */
[-C--:B0-----:R-:W-:Y:S01]  /*14d0*/  HFMA2.MMA R51, R51, R4.reuse, RZ ;  /* 0x0000000433337235 */ /* 0x081fe200000000ff */
[-C--:B------:R-:W-:Y:S01]  /*14e0*/  HFMA2 R9, R9, R4.reuse, RZ.H0_H0 ;  /* 0x0000000409097231 */ /* 0x080fe200000400ff */
[----:B------:R-:W-:Y:S01]  /*14f0*/  HFMA2.MMA R53, R53, R4, RZ ;  /* 0x0000000435357235 */ /* 0x000fe200000000ff */
[----:B------:R-:W-:-:S04]  /*1500*/  HFMA2 R4, R11, R4, RZ.H0_H0 ;  /* 0x000000040b047231 */ /* 0x000fc800000400ff */
[-C--:B------:R-:W-:Y:S01]  /*1510*/  HFMA2 R4, R24, R5.reuse, R4 ;  /* 0x0000000518047231 */ /* 0x080fe20000000004 */
[-C--:B------:R-:W-:Y:S01]  /*1520*/  HFMA2.MMA R51, R46, R5.reuse, R51 ;  /* 0x000000052e337235 */ /* 0x080fe20000000033 */
[----:B------:R-:W-:Y:S01]  /*1530*/  HFMA2 R46, R49, R5, R9 ;  /* 0x00000005312e7231 */ /* 0x000fe20000000009 */
[----:B------:R-:W-:Y:S01]  /*1540*/  HFMA2.MMA R53, R48, R5, R53 ;  /* 0x0000000530357235 */ /* 0x000fe20000000035 */
[----:B------:R-:W0:Y:S02]  /*1550*/  LDS.128 R8, [UR4+0x10] ;  /* 0x00001004ff087984 */ /* 0x000e240008000c00 */
[----:B------:R-:W-:-:S03]  /*1560*/  HFMA2 R5, R31, R6, R46 ;  /* 0x000000061f057231 */ /* 0x000fc6000000002e */
[-C--:B------:R-:W-:Y:S01]  /*1570*/  HFMA2.MMA R51, R30, R6.reuse, R51 ;  /* 0x000000061e337235 */ /* 0x080fe20000000033 */
[----:B------:R-:W-:Y:S01]  /*1580*/  HFMA2 R5, R39, R7, R5 ;  /* 0x0000000727057231 */ /* 0x000fe20000000005 */
[----:B------:R-:W-:Y:S01]  /*1590*/  HFMA2.MMA R24, R32, R6, R53 ;  /* 0x0000000620187235 */ /* 0x000fe20000000035 */
[----:B------:R-:W-:-:S05]  /*15a0*/  HFMA2 R6, R33, R6, R4 ;  /* 0x0000000621067231 */ /* 0x000fca0000000004 */
[-C--:B------:R-:W-:Y:S02]  /*15b0*/  HFMA2.MMA R4, R38, R7.reuse, R51 ;  /* 0x0000000726047235 */ /* 0x080fe40000000033 */
[----:B------:R-:W-:Y:S01]  /*15c0*/  HFMA2.MMA R24, R40, R7, R24 ;  /* 0x0000000728187235 */ /* 0x000fe20000000018 */
[----:B------:R-:W-:Y:S02]  /*15d0*/  HFMA2 R7, R41, R7, R6 ;  /* 0x0000000729077231 */ /* 0x000fe40000000006 */
        /* <DEDUP_REMOVED lines=10> */
[----:B------:R-:W-:Y:S01]  /*1680*/  HFMA2 R7, R37, R10, R7 ;  /* 0x0000000a25077231 */ /* 0x000fe20000000007 */
[----:B------:R-:W-:Y:S01]  /*1690*/  PRMT R4, R3, 0x7610, R2 ;  /* 0x0000761003047816 */ /* 0x000fe20000000002 */
[----:B------:R-:W-:-:S02]  /*16a0*/  HFMA2 R6, R43, R11, R6 ;  /* 0x0000000b2b067231 */ /* 0x000fc40000000006 */
        /* <DEDUP_REMOVED lines=14> */
.L_x_3432:
[----:B------:R-:W-:Y:S01]  /*1790*/  ISETP.LT.AND P4, PT, R29, R22, PT ;  /* 0x000000161d00720c */ /* 0x000fe20003f81270 */
[----:B------:R-:W-:Y:S01]  /*17a0*/  UIADD3 UR4, UR4, 0x20, URZ ;  /* 0x0000002004047890 */ /* 0x000fe2000fffe03f */
[----:B------:R-:W-:-:S05]  /*17b0*/  LEA R0, P3, R23, R0, 0x2 ;  /* 0x0000000017007211 */ /* 0x000fca00078610ff */
[----:B------:R-:W-:-:S06]  /*17c0*/  IMAD.X R19, R19, 0x1, R17, P3 ;  /* 0x0000000113137824 */ /* 0x000fcc00018e0611 */
[----:B------:R-:W-:Y:S05]  /*17d0*/  @!P1 BRA P4, `(.L_x_3433) ;  /* 0xfffffff400509947 */ /* 0x000fea000203ffff */
.L_x_3431:
[----:B------:R-:W-:Y:S05]  /*17e0*/  @P2 EXIT ;  /* 0x000000000000294d */ /* 0x000fea0003800000 */
[----:B------:R-:W1:Y:S01]  /*17f0*/  S2R R0, SR_CTAID.X ;  /* 0x0000000000007919 */ /* 0x000e620000002500 */
[----:B------:R-:W2:Y:S01]  /*1800*/  S2UR UR4, SR_CTAID.Y ;  /* 0x00000000000479c3 */ /* 0x000ea20000002600 */
[----:B------:R-:W1:Y:S07]  /*1810*/  S2R R5, SR_TID.X ;  /* 0x0000000000057919 */ /* 0x000e6e0000002100 */
[----:B------:R-:W2:Y:S08]  /*1820*/  LDC R7, c[0x0][0x23c] ;  /* 0x00008f00ff077b82 */ /* 0x000eb00000000800 */
        /* <DEDUP_REMOVED lines=12> */
.L_x_3437:
[----:B------:R-:W1:Y:S02]  /*18f0*/  LDS R6, [R2] ;  /* 0x0000000002067984 */ /* 0x000e640000000800 */
[----:B-1----:R-:W-:-:S06]  /*1900*/  HADD2 R7, R6, R21 ;  /* 0x0000001506077230 */ /* 0x002fcc0000000000 */
[----:B------:R-:W1:Y:S02]  /*1910*/  ATOMS.CAST.SPIN R7, [R2], R6, R7 ;  /* 0x000000060207738d */ /* 0x000e640001800007 */
[----:B-1----:R-:W-:-:S13]  /*1920*/  ISETP.EQ.U32.AND P0, PT, R7, 0x1, PT ;  /* 0x000000010700780c */ /* 0x002fda0003f02070 */
[----:B------:R-:W-:Y:S05]  /*1930*/  @!P0 BRA `(.L_x_3437) ;  /* 0xfffffffc00ec8947 */ /* 0x000fea000383ffff */
[----:B------:R-:W-:Y:S05]  /*1940*/  BRA `(.L_x_3435) ;  /* 0x00000000000c7947 */ /* 0x000fea0003800000 */
.L_x_3436:
[----:B------:R-:W2:Y:S02]  /*1950*/  LD.E R0, desc[UR6][R4.64] ;  /* 0x0000000604007980 */ /* 0x000ea4000c101900 */
[----:B--2---:R-:W-:-:S05]  /*1960*/  IMAD.IADD R3, R21, 0x1, R0 ;  /* 0x0000000115037824 */ /* 0x004fca00078e0200 */
[----:B------:R1:W-:Y:S02]  /*1970*/  ST.E desc[UR6][R4.64], R3 ;  /* 0x0000000304007985 */ /* 0x0003e4000c101906 */
.L_x_3435:
[----:B------:R-:W-:Y:S05]  /*1980*/  BSYNC B0 ;  /* 0x0000000000007941 */ /* 0x000fea0003800000 */
.L_x_3434:
[----:B------:R2:W-:Y:S02]  /*1990*/  ATOM.E.ADD.F16x2.RN.STRONG.GPU P0, RZ, desc[UR6][R4.64+0x4], R20 ;  /* 0x0000041404ff79a2 */ /* 0x0005e4000810e1c6 */
[----:B--2---:R-:W-:Y:S05]  /*19a0*/  @P0 EXIT ;  /* 0x000000000000094d */ /* 0x004fea0003800000 */
[----:B------:R-:W2:Y:S02]  /*19b0*/  QSPC.E.S P0, RZ, [R4+0x4] ;  /* 0x0000040004ff73aa */ /* 0x000ea40000000500 */
[----:B--2---:R-:W-:Y:S05]  /*19c0*/  @!P0 BRA `(.L_x_3438) ;  /* 0x0000000000208947 */ /* 0x004fea0003800000 */
[----:B------:R-:W-:-:S05]  /*19d0*/  IMAD.MOV.U32 R2, RZ, RZ, R4 ;  /* 0x000000ffff027224 */ /* 0x000fca00078e0004 */
[----:B------:R-:W-:-:S07]  /*19e0*/  MOV R2, R2 ;  /* 0x0000000200027202 */ /* 0x000fce0000000f00 */
.L_x_3439:
[----:B-1----:R-:W1:Y:S02]  /*19f0*/  LDS R4, [R2+0x4] ;  /* 0x0000040002047984 */ /* 0x002e640000000800 */
[----:B-1----:R-:W-:-:S10]  /*1a00*/  HFMA2.MMA R5, R4, 1, 1, R20 ;  /* 0x3c003c0004057835 */ /* 0x002fd40000000014 */
[----:B------:R-:W1:Y:S02]  /*1a10*/  ATOMS.CAST.SPIN R5, [R2+0x4], R4, R5 ;  /* 0x000004040205738d */ /* 0x000e640001800005 */
[----:B-1----:R-:W-:-:S13]  /*1a20*/  ISETP.EQ.U32.AND P0, PT, R5, 0x1, PT ;  /* 0x000000010500780c */ /* 0x002fda0003f02070 */
[----:B------:R-:W-:Y:S05]  /*1a30*/  @!P0 BRA `(.L_x_3439) ;  /* 0xfffffffc00ec8947 */ /* 0x000fea000383ffff */
[----:B------:R-:W-:Y:S05]  /*1a40*/  EXIT ;  /* 0x000000000000794d */ /* 0x000fea0003800000 */
.L_x_3438:
[----:B------:R-:W1:Y:S02]  /*1a50*/  LD.E R0, desc[UR6][R4.64+0x4] ;  /* 0x0000040604007980 */ /* 0x000e64000c101900 */
[----:B-1----:R-:W-:-:S05]  /*1a60*/  IMAD.IADD R3, R20, 0x1, R0 ;  /* 0x0000000114037824 */ /* 0x002fca00078e0200 */
[----:B------:R-:W-:Y:S01]  /*1a70*/  ST.E desc[UR6][R4.64+0x4], R3 ;  /* 0x0000040304007985 */ /* 0x000fe2000c101906 */
[----:B------:R-:W-:Y:S05]  /*1a80*/  EXIT ;  /* 0x000000000000794d */ /* 0x000fea0003800000 */
.L_x_3440:
        /* <DEDUP_REMOVED lines=15> */
.L_x_3729:


//--------------------- .text._Z23gemm_half_q_half_kernelILi1ELi32ELb1ELb0ELi32EEvPK6__halfPKjS4_S2_PS0_iiiiPKtS7_iiiiiibS2_i --------------------------
	.section	.text._Z23gemm_half_q_half_kernelILi1ELi32ELb1ELb0ELi32EEvPK6__halfPKjS4_S2_PS0_iiiiPKtS7_iiiiiibS2_i,"ax",@progbits
	.align	128
        .global         _Z23gemm_half_q_half_kernelILi1ELi32ELb1ELb0ELi32EEvPK6__halfPKjS4_S2_PS0_iiiiPKtS7_iiiiiibS2_i
        .type           _Z23gemm_half_q_half_kernelILi1ELi32ELb1ELb0ELi32EEvPK6__halfPKjS4_S2_PS0_iiiiPKtS7_iiiiiibS2_i,@function
        .size           _Z23gemm_half_q_half_kernelILi1ELi32ELb1ELb0ELi32EEvPK6__halfPKjS4_S2_PS0_iiiiPKtS7_iiiiiibS2_i,(.L_x_3730 - _Z23gemm_half_q_half_kernelILi1ELi32ELb1ELb0ELi32EEvPK6__halfPKjS4_S2_PS0_iiiiPKtS7_iiiiiibS2_i)
        .other          _Z23gemm_half_q_half_kernelILi1ELi32ELb1ELb0ELi32EEvPK6__halfPKjS4_S2_PS0_iiiiPKtS7_iiiiiibS2_i,@"STO_CUDA_ENTRY STV_DEFAULT"
_Z23gemm_half_q_half_kernelILi1ELi32ELb1ELb0ELi32EEvPK6__halfPKjS4_S2_PS0_iiiiPKtS7_iiiiiibS2_i:
.text._Z23gemm_half_q_half_kernelILi1ELi32ELb1ELb0ELi32EEvPK6__halfPKjS4_S2_PS0_iiiiPKtS7_iiiiiibS2_i:
[----:B------:R-:W-:Y:S08]  /*0000*/  LDC R1, c[0x0][0x28] ;  /* 0x00000a00ff017b82 */ /* 0x000ff00000000800 */
[----:B------:R-:W0:Y:S01]  /*0010*/  S2UR UR8, SR_CTAID.Y ;  /* 0x00000000000879c3 */ /* 0x000e220000002600 */
[----:B------:R-:W-:Y:S01]  /*0020*/  PRMT R10, RZ, 0x7610, R10 ;  /* 0x00007610ff0a7816 */ /* 0x000fe2000000000a */
[----:B------:R-:W-:-:S06]  /*0030*/  ULDC.64 UR6, c[0x0][0x208] ;  /* 0x0000820000067ab9 */ /* 0x000fcc0000000a00 */
[----:B------:R-:W0:Y:S02]  /*0040*/  LDC R13, c[0x0][0x238] ;  /* 0x00008e00ff0d7b82 */ /* 0x000e240000000800 */
[----:B0-----:R-:W-:-:S13]  /*0050*/  ISETP.LE.AND P0, PT, R13, UR8, PT ;  /* 0x000000080d007c0c */ /* 0x001fda000bf03270 */
        /* <DEDUP_REMOVED lines=41> */
.L_x_3442:
[----:B------:R-:W-:Y:S05]  /*02f0*/  BSYNC B0 ;  /* 0x0000000000007941 */ /* 0x000fea0003800000 */
.L_x_3441:
[----:B------:R-:W-:Y:S01]  /*0300*/  ULDC UR4, c[0x0][0x23c] ;  /* 0x00008f0000047ab9 */ /* 0x000fe20000000800 */
[----:B------:R-:W-:Y:S02]  /*0310*/  IMAD.SHL.U32 R12, R12, 0x4, RZ ;  /* 0x000000040c0c7824 */ /* 0x000fe400078e00ff */
[----:B------:R-:W-:-:S05]  /*0320*/  IMAD.U32 R29, RZ, RZ, UR4 ;  /* 0x00000004ff1d7e24 */ /* 0x000fca000f8e00ff */
[----:B------:R-:W-:-:S13]  /*0330*/  ISETP.GE.AND P1, PT, R12, R29, PT ;  /* 0x0000001d0c00720c */ /* 0x000fda0003f26270 */
[----:B------:R-:W-:Y:S05]  /*0340*/  @P1 EXIT ;  /* 0x000000000000194d */ /* 0x000fea0003800000 */
[----:B0-----:R-:W0:Y:S08]  /*0350*/  LDC.U8 R2, c[0x0][0x270] ;  /* 0x00009c00ff027b82 */ /* 0x001e300000000000 */
[----:B------:R-:W1:Y:S01]  /*0360*/  LDC R11, c[0x0][0x264] ;  /* 0x00009900ff0b7b82 */ /* 0x000e620000000800 */
[----:B0-----:R-:W-:-:S04]  /*0370*/  PRMT R2, R2, 0x8880, RZ ;  /* 0x0000888002027816 */ /* 0x001fc800000000ff */
[----:B------:R-:W-:-:S04]  /*0380*/  ISETP.NE.AND P1, PT, R2, RZ, PT ;  /* 0x000000ff0200720c */ /* 0x000fc80003f25270 */
[----:B------:R-:W-:-:S04]  /*0390*/  ISETP.NE.OR P1, PT, R0, RZ, !P1 ;  /* 0x000000ff0000720c */ /* 0x000fc80004f25670 */
[----:B------:R-:W-:Y:S02]  /*03a0*/  ISETP.LE.OR P2, PT, R13, UR8, P1 ;  /* 0x000000080d007c0c */ /* 0x000fe40008f43670 */
[----:B------:R-:W0:Y:S01]  /*03b0*/  LDC R13, c[0x0][0x25c] ;  /* 0x00009700ff0d7b82 */ /* 0x000e220000000800 */
[----:B------:R-:W-:-:S10]  /*03c0*/  ISETP.GE.AND P1, PT, R30, R31, PT ;  /* 0x0000001f1e00720c */ /* 0x000fd40003f26270 */
[----:B------:R-:W2:Y:S01]  /*03d0*/  @!P2 LDC.64 R2, c[0x0][0x230] ;  /* 0x00008c00ff02ab82 */ /* 0x000ea20000000a00 */
[----:B------:R-:W-:-:S04]  /*03e0*/  @!P2 IMAD R5, R29, UR8, R12 ;  /* 0x000000081d05ac24 */ /* 0x000fc8000f8e020c */
[----:B--2---:R-:W-:-:S05]  /*03f0*/  @!P2 IMAD.WIDE R2, R5, 0x2, R2 ;  /* 0x000000020502a825 */ /* 0x004fca00078e0202 */
[----:B------:R2:W-:Y:S01]  /*0400*/  @!P2 STG.E.64 desc[UR6][R2.64], RZ ;  /* 0x000000ff0200a986 */ /* 0x0005e2000c101b06 */
[----:B------:R-:W-:Y:S06]  /*0410*/  BAR.SYNC.DEFER_BLOCKING 0x0 ;  /* 0x0000000000007b1d */ /* 0x000fec0000010000 */
[----:B01----:R-:W-:Y:S05]  /*0420*/  @P1 BRA `(.L_x_3443) ;  /* 0x0000000000d41947 */ /* 0x003fea0003800000 */
[----:B------:R-:W0:Y:S01]  /*0430*/  LDC.64 R4, c[0x0][0x248] ;  /* 0x00009200ff047b82 */ /* 0x000e220000000a00 */
[----:B--2---:R-:W-:-:S07]  /*0440*/  IMAD.SHL.U32 R3, R0, 0x40, RZ ;  /* 0x0000004000037824 */ /* 0x004fce00078e00ff */
[----:B------:R-:W1:Y:S08]  /*0450*/  LDC.64 R6, c[0x0][0x220] ;  /* 0x00008800ff067b82 */ /* 0x000e700000000a00 */
[----:B------:R-:W2:Y:S01]  /*0460*/  LDC.64 R8, c[0x0][0x228] ;  /* 0x00008a00ff087b82 */ /* 0x000ea20000000a00 */
[----:B0-----:R-:W-:-:S05]  /*0470*/  IMAD.WIDE R2, R3, 0x2, R4 ;  /* 0x0000000203027825 */ /* 0x001fca00078e0204 */
[----:B------:R0:W5:Y:S01]  /*0480*/  LDG.E.U16.CONSTANT R14, desc[UR6][R2.64] ;  /* 0x00000006020e7981 */ /* 0x000162000c1e9500 */
[----:B------:R-:W-:Y:S01]  /*0490*/  SHF.R.S32.HI R17, RZ, 0x1f, R12 ;  /* 0x0000001fff117819 */ /* 0x000fe2000001140c */
[----:B------:R-:W-:Y:S01]  /*04a0*/  IMAD.SHL.U32 R15, R12, 0x4, RZ ;  /* 0x000000040c0f7824 */ /* 0x000fe200078e00ff */
[----:B------:R-:W-:Y:S01]  /*04b0*/  UMOV UR4, URZ ;  /* 0x0000003f00047c82 */ /* 0x000fe20008000000 */
[----:B------:R-:W-:Y:S01]  /*04c0*/  IMAD.MOV.U32 R16, RZ, RZ, R30 ;  /* 0x000000ffff107224 */ /* 0x000fe200078e001e */
[----:B------:R-:W-:Y:S02]  /*04d0*/  LEA.HI R17, R17, R12, RZ, 0x3 ;  /* 0x0000000c11117211 */ /* 0x000fe400078f18ff */
[----:B------:R-:W-:Y:S02]  /*04e0*/  LOP3.LUT R15, R15, 0x10, RZ, 0xc0, !PT ;  /* 0x000000100f0f7812 */ /* 0x000fe400078ec0ff */
[----:B-1----:R-:W-:-:S07]  /*04f0*/  SHF.R.S32.HI R17, RZ, 0x3, R17 ;  /* 0x00000003ff117819 */ /* 0x002fce0000011411 */
.L_x_3444:
[----:B0----5:R-:W-:-:S04]  /*0500*/  VIADD R2, R14, UR4 ;  /* 0x000000040e027c36 */ /* 0x021fc80008000000 */
        /* <DEDUP_REMOVED lines=9> */
[----:B--2---:R-:W-:-:S06]  /*05a0*/  IMAD.WIDE R2, R2, 0x2, R8 ;  /* 0x0000000202027825 */ /* 0x004fcc00078e0208 */
[----:B------:R0:W2:Y:S01]  /*05b0*/  LDG.E.U16.CONSTANT R3, desc[UR6][R2.64] ;  /* 0x0000000602037981 */ /* 0x0000a2000c1e9500 */
        /* <DEDUP_REMOVED lines=12> */
[----:B------:R-:W-:Y:S01]  /*0680*/  VIADD R20, R20, 0x1 ;  /* 0x0000000114147836 */ /* 0x000fe20000000000 */
[----:B------:R-:W2:Y:S01]  /*0690*/  I2F.F16 R24, R22 ;  /* 0x0000001600187306 */ /* 0x000ea20000200c00 */
[----:B------:R-:W-:Y:S01]  /*06a0*/  VIADD R23, R23, 0x1 ;  /* 0x0000000117177836 */ /* 0x000fe20000000000 */
[----:B------:R-:W-:Y:S01]  /*06b0*/  ISETP.GE.AND P2, PT, R16, R31, PT ;  /* 0x0000001f1000720c */ /* 0x000fe20003f46270 */
[----:B------:R-:W-:-:S02]  /*06c0*/  VIADD R0, R0, 0x1 ;  /* 0x0000000100007836 */ /* 0x000fc40000000000 */
[----:B------:R-:W-:Y:S02]  /*06d0*/  IMAD R20, R20, R20, RZ ;  /* 0x0000001414147224 */ /* 0x000fe400078e02ff */
[----:B------:R-:W-:Y:S02]  /*06e0*/  IMAD R23, R23, R23, RZ ;  /* 0x0000001717177224 */ /* 0x000fe400078e02ff */
[----:B------:R-:W-:Y:S02]  /*06f0*/  IMAD R18, R0, R0, RZ ;  /* 0x0000000000127224 */ /* 0x000fe400078e02ff */
[----:B0-----:R-:W0:Y:S01]  /*0700*/  I2F.F16 R2, R23 ;  /* 0x0000001700027306 */ /* 0x001e220000200c00 */
[----:B--2---:R-:W-:-:S07]  /*0710*/  HMUL2 R24, R24.H0_H0, R3.H0_H0 ;  /* 0x2000000318187232 */ /* 0x004fce0000000800 */
[----:B------:R-:W1:Y:S01]  /*0720*/  I2F.F16 R20, R20 ;  /* 0x0000001400147306 */ /* 0x000e620000200c00 */
[----:B0-----:R-:W-:-:S07]  /*0730*/  HMUL2 R0, R2.H0_H0, R3.H0_H0 ;  /* 0x2000000302007232 */ /* 0x001fce0000000800 */
[----:B------:R-:W0:Y:S01]  /*0740*/  I2F.F16 R18, R18 ;  /* 0x0000001200127306 */ /* 0x000e220000200c00 */
[-C--:B-1----:R-:W-:Y:S02]  /*0750*/  HMUL2 R2, R20.H0_H0, R3.reuse.H0_H0 ;  /* 0x2000000314027232 */ /* 0x082fe40000000800 */
[----:B0-----:R-:W-:Y:S01]  /*0760*/  HMUL2 R3, R18.H0_H0, R3.H0_H0 ;  /* 0x2000000312037232 */ /* 0x001fe20000000800 */
[----:B------:R-:W-:Y:S06]  /*0770*/  @!P2 BRA `(.L_x_3444) ;  /* 0xfffffffc0060a947 */ /* 0x000fec000383ffff */
.L_x_3443:
[----:B------:R-:W-:Y:S01]  /*0780*/  ULDC UR4, c[0x0][0x258] ;  /* 0x0000960000047ab9 */ /* 0x000fe20000000800 */
[C---:B------:R-:W-:Y:S02]  /*0790*/  ISETP.GT.AND P3, PT, R30.reuse, R13, PT ;  /* 0x0000000d1e00720c */ /* 0x040fe40003f64270 */
[----:B------:R-:W-:Y:S02]  /*07a0*/  CS2R R4, SRZ ;  /* 0x0000000000047805 */ /* 0x000fe4000001ff00 */
        /* <DEDUP_REMOVED lines=8> */
[----:B------:R-:W-:-:S07]  /*0830*/  IMAD R5, R6, 0x6, RZ ;  /* 0x0000000606057824 */ /* 0x000fce00078e02ff */
.L_x_3445:
        /* <DEDUP_REMOVED lines=8> */
.L_x_3446:
        /* <DEDUP_REMOVED lines=12> */
.L_x_3447:
        /* <DEDUP_REMOVED lines=8> */
.L_x_3448:
        /* <DEDUP_REMOVED lines=11> */
.L_x_3449:
[C---:B------:R-:W-:Y:S02]  /*0ab0*/  VIMNMX R8, R30.reuse, UR4, PT ;  /* 0x000000041e087c48 */ /* 0x040fe4000bfe0100 */
[----:B------:R-:W-:Y:S02]  /*0ac0*/  ISETP.GE.OR P1, PT, R30, R13, P1 ;  /* 0x0000000d1e00720c */ /* 0x000fe40000f26670 */
[----:B------:R-:W-:Y:S02]  /*0ad0*/  SHF.R.S32.HI R11, RZ, 0x1f, R8 ;  /* 0x0000001fff0b7819 */ /* 0x000fe40000011408 */
[----:B------:R-:W-:Y:S02]  /*0ae0*/  PRMT R26, RZ, 0x5410, RZ ;  /* 0x00005410ff1a7816 */ /* 0x000fe400000000ff */
[----:B------:R-:W-:Y:S02]  /*0af0*/  LEA.HI R11, R11, R8, RZ, 0x5 ;  /* 0x000000080b0b7211 */ /* 0x000fe400078f28ff */
[----:B------:R-:W-:-:S02]  /*0b00*/  PRMT R25, RZ, 0x5410, RZ ;  /* 0x00005410ff197816 */ /* 0x000fc400000000ff */
[----:B------:R-:W-:-:S05]  /*0b10*/  SHF.R.S32.HI R8, RZ, 0x5, R11 ;  /* 0x00000005ff087819 */ /* 0x000fca000001140b */
[----:B------:R-:W-:-:S05]  /*0b20*/  IMAD R5, R8, 0x8, R5 ;  /* 0x0000000808057824 */ /* 0x000fca00078e0205 */
[----:B------:R-:W-:-:S04]  /*0b30*/  IADD3 R4, R7, R5, R4 ;  /* 0x0000000507047210 */ /* 0x000fc80007ffe004 */
[----:B------:R-:W-:Y:S01]  /*0b40*/  IADD3 R4, R9, R4, R6 ;  /* 0x0000000409047210 */ /* 0x000fe20007ffe006 */
[----:B------:R-:W-:Y:S06]  /*0b50*/  @P1 BRA `(.L_x_3450) ;  /* 0x0000001800241947 */ /* 0x000fec0003800000 */
[----:B------:R-:W0:Y:S01]  /*0b60*/  S2UR UR5, SR_CgaCtaId ;  /* 0x00000000000579c3 */ /* 0x000e220000008800 */
[----:B------:R-:W-:Y:S01]  /*0b70*/  IMAD R5, R4, R29, RZ ;  /* 0x0000001d04057224 */ /* 0x000fe200078e02ff */
[----:B------:R-:W-:Y:S01]  /*0b80*/  ULDC.64 UR8, c[0x0][0x218] ;  /* 0x0000860000087ab9 */ /* 0x000fe20000000a00 */
[----:B------:R-:W-:Y:S01]  /*0b90*/  PRMT R4, R10, 0x9910, RZ ;  /* 0x000099100a047816 */ /* 0x000fe200000000ff */
[----:B------:R-:W-:Y:S01]  /*0ba0*/  UMOV UR4, 0x400 ;  /* 0x0000040000047882 */ /* 0x000fe20000000000 */
[----:B------:R-:W-:Y:S02]  /*0bb0*/  SHF.R.S32.HI R28, RZ, 0x1f, R29 ;  /* 0x0000001fff1c7819 */ /* 0x000fe4000001141d */
[----:B------:R-:W-:Y:S01]  /*0bc0*/  SHF.R.S32.HI R7, RZ, 0x1f, R5 ;  /* 0x0000001fff077819 */ /* 0x000fe20000011405 */
[----:B------:R-:W1:Y:S01]  /*0bd0*/  LDC R27, c[0x0][0x23c] ;  /* 0x00008f00ff1b7b82 */ /* 0x000e620000000800 */
[----:B------:R-:W-:Y:S02]  /*0be0*/  IADD3 R5, P1, R12, R5, RZ ;  /* 0x000000050c057210 */ /* 0x000fe40007f3e0ff */
[----:B------:R-:W-:-:S02]  /*0bf0*/  ISETP.EQ.OR P0, PT, R4, RZ, P0 ;  /* 0x000000ff0400720c */ /* 0x000fc40000702670 */
[----:B------:R-:W-:Y:S02]  /*0c00*/  LEA.HI.X.SX32 R12, R12, R7, 0x1, P1 ;  /* 0x000000070c0c7211 */ /* 0x000fe400008f0eff */
[C---:B------:R-:W-:Y:S02]  /*0c10*/  LEA R32, P1, R5.reuse, UR8, 0x2 ;  /* 0x0000000805207c11 */ /* 0x040fe4000f8210ff */
[----:B------:R-:W-:Y:S02]  /*0c20*/  PRMT R25, RZ, 0x5410, RZ ;  /* 0x00005410ff197816 */ /* 0x000fe400000000ff */
[----:B------:R-:W-:Y:S02]  /*0c30*/  LEA.HI.X R33, R5, UR9, R12, 0x2, P1 ;  /* 0x0000000905217c11 */ /* 0x000fe400088f140c */
[----:B------:R-:W-:Y:S01]  /*0c40*/  PRMT R26, RZ, 0x5410, RZ ;  /* 0x00005410ff1a7816 */ /* 0x000fe200000000ff */
[----:B0-----:R-:W-:-:S03]  /*0c50*/  ULEA UR4, UR5, UR4, 0x18 ;  /* 0x0000000405047291 */ /* 0x001fc6000f8ec03f */
[----:B------:R-:W-:-:S09]  /*0c60*/  ULDC UR5, c[0x0][0x25c] ;  /* 0x0000970000057ab9 */ /* 0x000fd20000000800 */
.L_x_3453:
[----:B------:R0:W5:Y:S01]  /*0c70*/  LDG.E.128.CONSTANT R4, desc[UR6][R32.64] ;  /* 0x0000000620047981 */ /* 0x000162000c1e9d00 */
[----:B-1----:R-:W-:Y:S01]  /*0c80*/  IMAD.MOV.U32 R29, RZ, RZ, R27 ;  /* 0x000000ffff1d7224 */ /* 0x002fe200078e001b */
[----:B------:R-:W-:Y:S06]  /*0c90*/  @P0 BRA `(.L_x_3451) ;  /* 0x0000000800d00947 */ /* 0x000fec0003800000 */
[C---:B------:R-:W-:Y:S01]  /*0ca0*/  IMAD.WIDE R20, R29.reuse, 0x4, R32 ;  /* 0x000000041d147825 */ /* 0x040fe200078e0220 */
[----:B------:R-:W1:Y:S04]  /*0cb0*/  LDS.128 R16, [UR4] ;  /* 0x00000004ff107984 */ /* 0x000e680008000c00 */
[----:B------:R3:W4:Y:S01]  /*0cc0*/  LDG.E.128.CONSTANT R8, desc[UR6][R20.64] ;  /* 0x0000000614087981 */ /* 0x000722000c1e9d00 */
[----:B------:R-:W-:-:S06]  /*0cd0*/  IMAD.WIDE R12, R29, 0x4, R20 ;  /* 0x000000041d0c7825 */ /* 0x000fcc00078e0214 */
[----:B------:R-:W4:Y:S01]  /*0ce0*/  LDG.E.128.CONSTANT R12, desc[UR6][R12.64] ;  /* 0x000000060c0c7981 */ /* 0x000f22000c1e9d00 */
[----:B-----5:R-:W-:Y:S02]  /*0cf0*/  LOP3.LUT R35, R4, 0x3f003f, RZ, 0xc0, !PT ;  /* 0x003f003f04237812 */ /* 0x020fe400078ec0ff */
[----:B------:R-:W-:Y:S02]  /*0d00*/  LOP3.LUT R23, R6, 0x3f003f, RZ, 0xc0, !PT ;  /* 0x003f003f06177812 */ /* 0x000fe400078ec0ff */
[----:B------:R-:W-:Y:S02]  /*0d10*/  LOP3.LUT R37, R5, 0x3f003f, RZ, 0xc0, !PT ;  /* 0x003f003f05257812 */ /* 0x000fe400078ec0ff */
[----:B------:R-:W-:Y:S02]  /*0d20*/  LOP3.LUT R34, R7, 0x3f003f, RZ, 0xc0, !PT ;  /* 0x003f003f07227812 */ /* 0x000fe400078ec0ff */
[----:B------:R-:W-:Y:S02]  /*0d30*/  LOP3.LUT R35, R35, 0x64006400, RZ, 0xfc, !PT ;  /* 0x6400640023237812 */ /* 0x000fe400078efcff */
[----:B---3--:R-:W-:-:S02]  /*0d40*/  LOP3.LUT R21, R23, 0x64006400, RZ, 0xfc, !PT ;  /* 0x6400640017157812 */ /* 0x008fc400078efcff */
[----:B------:R-:W-:Y:S01]  /*0d50*/  SHF.R.U32.HI R22, RZ, 0x6, R4 ;  /* 0x00000006ff167819 */ /* 0x000fe20000011604 */
[----:B------:R-:W-:Y:S01]  /*0d60*/  HADD2 R35, R35, -1056, -1056 ;  /* 0xe420e42023237430 */ /* 0x000fe20000000000 */
[----:B------:R-:W-:Y:S01]  /*0d70*/  LOP3.LUT R37, R37, 0x64006400, RZ, 0xfc, !PT ;  /* 0x6400640025257812 */ /* 0x000fe200078efcff */
[----:B------:R-:W-:Y:S01]  /*0d80*/  HADD2 R21, R21, -1056, -1056 ;  /* 0xe420e42015157430 */ /* 0x000fe20000000000 */
[----:B------:R-:W-:Y:S02]  /*0d90*/  LOP3.LUT R23, R34, 0x64006400, RZ, 0xfc, !PT ;  /* 0x6400640022177812 */ /* 0x000fe400078efcff */
[----:B------:R-:W-:Y:S01]  /*0da0*/  LOP3.LUT R20, R22, 0x3f003f, RZ, 0xc0, !PT ;  /* 0x003f003f16147812 */ /* 0x000fe200078ec0ff */
[----:B------:R-:W-:Y:S01]  /*0db0*/  HADD2 R37, R37, -1056, -1056 ;  /* 0xe420e42025257430 */ /* 0x000fe20000000000 */
[----:B------:R-:W-:Y:S01]  /*0dc0*/  SHF.R.U32.HI R22, RZ, 0x6, R5 ;  /* 0x00000006ff167819 */ /* 0x000fe20000011605 */
[----:B------:R-:W-:Y:S01]  /*0dd0*/  HADD2 R23, R23, -1056, -1056 ;  /* 0xe420e42017177430 */ /* 0x000fe20000000000 */
[----:B------:R-:W-:-:S02]  /*0de0*/  LOP3.LUT R20, R20, 0x64006400, RZ, 0xfc, !PT ;  /* 0x6400640014147812 */ /* 0x000fc400078efcff */
[----:B------:R-:W-:Y:S02]  /*0df0*/  LOP3.LUT R22, R22, 0x3f003f, RZ, 0xc0, !PT ;  /* 0x003f003f16167812 */ /* 0x000fe400078ec0ff */
[----:B------:R-:W-:Y:S01]  /*0e00*/  SHF.R.U32.HI R4, RZ, 0xc, R4 ;  /* 0x0000000cff047819 */ /* 0x000fe20000011604 */
[----:B------:R-:W-:Y:S01]  /*0e10*/  HADD2 R20, R20, -1056, -1056 ;  /* 0xe420e42014147430 */ /* 0x000fe20000000000 */
[-C--:B-1----:R-:W-:Y:S01]  /*0e20*/  HFMA2.MMA R35, R35, R16.reuse, RZ ;  /* 0x0000001023237235 */ /* 0x082fe200000000ff */
[-C--:B------:R-:W-:Y:S01]  /*0e30*/  HFMA2 R37, R37, R16.reuse, RZ.H0_H0 ;  /* 0x0000001025257231 */ /* 0x080fe200000400ff */
[----:B------:R-:W-:Y:S01]  /*0e40*/  HFMA2.MMA R21, R21, R16, RZ ;  /* 0x0000001015157235 */ /* 0x000fe200000000ff */
[----:B------:R-:W-:Y:S01]  /*0e50*/  HFMA2 R16, R23, R16, RZ.H0_H0 ;  /* 0x0000001017107231 */ /* 0x000fe200000400ff */
[----:B------:R-:W-:Y:S02]  /*0e60*/  SHF.R.U32.HI R23, RZ, 0x6, R6 ;  /* 0x00000006ff177819 */ /* 0x000fe40000011606 */
[----:B------:R-:W-:-:S02]  /*0e70*/  SHF.R.U32.HI R5, RZ, 0xc, R5 ;  /* 0x0000000cff057819 */ /* 0x000fc40000011605 */
[----:B------:R-:W-:Y:S01]  /*0e80*/  LOP3.LUT R34, R23, 0x3f003f, RZ, 0xc0, !PT ;  /* 0x003f003f17227812 */ /* 0x000fe200078ec0ff */
[----:B------:R-:W-:Y:S01]  /*0e90*/  HFMA2.MMA R20, R20, R17, R35 ;  /* 0x0000001114147235 */ /* 0x000fe20000000023 */
[----:B------:R-:W-:Y:S02]  /*0ea0*/  LOP3.LUT R23, R22, 0x64006400, RZ, 0xfc, !PT ;  /* 0x6400640016177812 */ /* 0x000fe400078efcff */
[----:B------:R-:W-:Y:S02]  /*0eb0*/  LOP3.LUT R34, R34, 0x64006400, RZ, 0xfc, !PT ;  /* 0x6400640022227812 */ /* 0x000fe400078efcff */
[--C-:B------:R-:W-:Y:S01]  /*0ec0*/  SHF.R.U32.HI R35, RZ, 0x6, R7.reuse ;  /* 0x00000006ff237819 */ /* 0x100fe20000011607 */
[----:B------:R-:W-:Y:S01]  /*0ed0*/  HADD2 R36, R23, -1056, -1056 ;  /* 0xe420e42017247430 */ /* 0x000fe20000000000 */
[----:B------:R-:W-:Y:S01]  /*0ee0*/  SHF.R.U32.HI R7, RZ, 0xc, R7 ;  /* 0x0000000cff077819 */ /* 0x000fe20000011607 */
[----:B------:R-:W-:Y:S01]  /*0ef0*/  HADD2 R23, R34, -1056, -1056 ;  /* 0xe420e42022177430 */ /* 0x000fe20000000000 */
[----:B------:R-:W-:Y:S01]  /*0f00*/  LOP3.LUT R35, R35, 0x3f003f, RZ, 0xc0, !PT ;  /* 0x003f003f23237812 */ /* 0x000fe200078ec0ff */
[----:B------:R-:W-:Y:S01]  /*0f10*/  HFMA2 R34, R36, R17, R37 ;  /* 0x0000001124227231 */ /* 0x000fe20000000025 */
[----:B------:R-:W-:-:S02]  /*0f20*/  PRMT R24, R24, 0x5410, R0 ;  /* 0x0000541018187816 */ /* 0x000fc40000000000 */
[----:B------:R-:W-:Y:S01]  /*0f30*/  LOP3.LUT R22, R35, 0x64006400, RZ, 0xfc, !PT ;  /* 0x6400640023167812 */ /* 0x000fe200078efcff */
[----:B------:R-:W-:Y:S01]  /*0f40*/  HFMA2.MMA R21, R23, R17, R21 ;  /* 0x0000001117157235 */ /* 0x000fe20000000015 */
[----:B--2---:R-:W-:-:S03]  /*0f50*/  PRMT R2, R2, 0x5410, R3 ;  /* 0x0000541002027816 */ /* 0x004fc60000000003 */
[----:B------:R-:W-:-:S04]  /*0f60*/  HADD2 R35, R22, -1056, -1056 ;  /* 0xe420e42016237430 */ /* 0x000fc80000000000 */
[----:B------:R-:W-:Y:S01]  /*0f70*/  HFMA2 R22, R35, R17, R16 ;  /* 0x0000001123167231 */ /* 0x000fe20000000010 */
[----:B----4-:R-:W-:Y:S02]  /*0f80*/  LOP3.LUT R23, R8, 0x3f003f, RZ, 0xc0, !PT ;  /* 0x003f003f08177812 */ /* 0x010fe400078ec0ff */
[----:B------:R-:W-:Y:S02]  /*0f90*/  LOP3.LUT R35, R10, 0x3f003f, RZ, 0xc0, !PT ;  /* 0x003f003f0a237812 */ /* 0x000fe400078ec0ff */
[----:B------:R-:W-:Y:S02]  /*0fa0*/  LOP3.LUT R23, R23, 0x64006400, RZ, 0xfc, !PT ;  /* 0x6400640017177812 */ /* 0x000fe400078efcff */
[----:B------:R-:W-:Y:S02]  /*0fb0*/  LOP3.LUT R16, R9, 0x3f003f, RZ, 0xc0, !PT ;  /* 0x003f003f09107812 */ /* 0x000fe400078ec0ff */
[----:B------:R-:W-:Y:S01]  /*0fc0*/  LOP3.LUT R35, R35, 0x64006400, RZ, 0xfc, !PT ;  /* 0x6400640023237812 */ /* 0x000fe200078efcff */
[----:B------:R-:W-:Y:S01]  /*0fd0*/  HADD2 R23, R23, -1056, -1056 ;  /* 0xe420e42017177430 */ /* 0x000fe20000000000 */
[----:B------:R-:W-:-:S02]  /*0fe0*/  LOP3.LUT R17, R16, 0x64006400, RZ, 0xfc, !PT ;  /* 0x6400640010117812 */ /* 0x000fc400078efcff */
[----:B------:R-:W-:-:S03]  /*0ff0*/  SHF.R.U32.HI R36, RZ, 0x6, R11 ;  /* 0x00000006ff247819 */ /* 0x000fc6000001160b */
[-C--:B------:R-:W-:Y:S01]  /*1000*/  HFMA2.MMA R16, R23, R18.reuse, R20 ;  /* 0x0000001217107235 */ /* 0x080fe20000000014 */
[----:B------:R-:W-:Y:S01]  /*1010*/  HADD2 R20, R35, -1056, -1056 ;  /* 0xe420e42023147430 */ /* 0x000fe20000000000 */
[----:B------:R-:W-:Y:S01]  /*1020*/  LOP3.LUT R23, R11, 0x3f003f, RZ, 0xc0, !PT ;  /* 0x003f003f0b177812 */ /* 0x000fe200078ec0ff */
[----:B------:R-:W-:Y:S01]  /*1030*/  HADD2 R17, R17, -1056, -1056 ;  /* 0xe420e42011117430 */ /* 0x000fe20000000000 */
[----:B------:R-:W-:Y:S02]  /*1040*/  LOP3.LUT R36, R36, 0x3f003f, RZ, 0xc0, !PT ;  /* 0x003f003f24247812 */ /* 0x000fe400078ec0ff */
[----:B------:R-:W-:Y:S01]  /*1050*/  LOP3.LUT R23, R23, 0x64006400, RZ, 0xfc, !PT ;  /* 0x6400640017177812 */ /* 0x000fe200078efcff */
[----:B------:R-:W-:Y:S01]  /*1060*/  HFMA2 R34, R17, R18, R34 ;  /* 0x0000001211227231 */ /* 0x000fe20000000022 */
[----:B------:R-:W-:Y:S01]  /*1070*/  HFMA2.MMA R17, R20, R18, R21 ;  /* 0x0000001214117235 */ /* 0x000fe20000000015 */
[----:B------:R-:W-:Y:S02]  /*1080*/  SHF.R.U32.HI R20, RZ, 0x6, R8 ;  /* 0x00000006ff147819 */ /* 0x000fe40000011608 */
[----:B------:R-:W-:Y:S01]  /*1090*/  SHF.R.U32.HI R21, RZ, 0x6, R9 ;  /* 0x00000006ff157819 */ /* 0x000fe20000011609 */
[----:B------:R-:W-:Y:S01]  /*10a0*/  HADD2 R23, R23, -1056, -1056 ;  /* 0xe420e42017177430 */ /* 0x000fe20000000000 */
[----:B------:R-:W-:-:S02]  /*10b0*/  LOP3.LUT R20, R20, 0x3f003f, RZ, 0xc0, !PT ;  /* 0x003f003f14147812 */ /* 0x000fc400078ec0ff */
[----:B------:R-:W-:Y:S01]  /*10c0*/  LOP3.LUT R21, R21, 0x3f003f, RZ, 0xc0, !PT ;  /* 0x003f003f15157812 */ /* 0x000fe200078ec0ff */
[----:B------:R-:W-:Y:S01]  /*10d0*/  HFMA2 R35, R23, R18, R22 ;  /* 0x0000001217237231 */ /* 0x000fe20000000016 */
[----:B------:R-:W-:Y:S02]  /*10e0*/  LOP3.LUT R20, R20, 0x64006400, RZ, 0xfc, !PT ;  /* 0x6400640014147812 */ /* 0x000fe400078efcff */
[----:B------:R-:W-:Y:S02]  /*10f0*/  LOP3.LUT R21, R21, 0x64006400, RZ, 0xfc, !PT ;  /* 0x6400640015157812 */ /* 0x000fe400078efcff */
[----:B------:R-:W-:Y:S01]  /*1100*/  LOP3.LUT R36, R36, 0x64006400, RZ, 0xfc, !PT ;  /* 0x6400640024247812 */ /* 0x000fe200078efcff */
[----:B------:R-:W-:Y:S01]  /*1110*/  HADD2 R37, R20, -1056, -1056 ;  /* 0xe420e42014257430 */ /* 0x000fe20000000000 */
[----:B------:R-:W-:Y:S01]  /*1120*/  SHF.R.U32.HI R8, RZ, 0xc, R8 ;  /* 0x0000000cff087819 */ /* 0x000fe20000011608 */
[----:B------:R-:W-:Y:S01]  /*1130*/  HADD2 R18, R21, -1056, -1056 ;  /* 0xe420e42015127430 */ /* 0x000fe20000000000 */
[----:B------:R-:W-:Y:S01]  /*1140*/  SHF.R.U32.HI R9, RZ, 0xc, R9 ;  /* 0x0000000cff097819 */ /* 0x000fe20000011609 */
[----:B------:R-:W1:Y:S01]  /*1150*/  LDS.128 R20, [UR4+0x10] ;  /* 0x00001004ff147984 */ /* 0x000e620008000c00 */
[----:B------:R-:W-:Y:S01]  /*1160*/  HADD2 R36, R36, -1056, -1056 ;  /* 0xe420e42024247430 */ /* 0x000fe20000000000 */
[----:B------:R-:W-:Y:S01]  /*1170*/  HFMA2.MMA R16, R37, R19, R16 ;  /* 0x0000001325107235 */ /* 0x000fe20000000010 */
[----:B------:R-:W-:Y:S01]  /*1180*/  HFMA2 R34, R18, R19, R34 ;  /* 0x0000001312227231 */ /* 0x000fe20000000022 */
[----:B------:R-:W-:-:S02]  /*1190*/  SHF.R.U32.HI R18, RZ, 0x6, R10 ;  /* 0x00000006ff127819 */ /* 0x000fc4000001160a */
[----:B------:R-:W-:Y:S02]  /*11a0*/  SHF.R.U32.HI R11, RZ, 0xc, R11 ;  /* 0x0000000cff0b7819 */ /* 0x000fe4000001160b */
[----:B------:R-:W-:Y:S02]  /*11b0*/  LOP3.LUT R18, R18, 0x3f003f, RZ, 0xc0, !PT ;  /* 0x003f003f12127812 */ /* 0x000fe400078ec0ff */
[----:B------:R-:W-:Y:S02]  /*11c0*/  LOP3.LUT R11, R11, 0xf000f, RZ, 0xc0, !PT ;  /* 0x000f000f0b0b7812 */ /* 0x000fe400078ec0ff */
[----:B------:R-:W-:-:S05]  /*11d0*/  LOP3.LUT R18, R18, 0x64006400, RZ, 0xfc, !PT ;  /* 0x6400640012127812 */ /* 0x000fca00078efcff */
[----:B------:R-:W-:-:S06]  /*11e0*/  HADD2 R18, R18, -1056, -1056 ;  /* 0xe420e42012127430 */ /* 0x000fcc0000000000 */
[----:B------:R-:W-:Y:S01]  /*11f0*/  HFMA2.MMA R18, R18, R19, R17 ;  /* 0x0000001312127235 */ /* 0x000fe20000000011 */
[----:B------:R-:W-:Y:S01]  /*1200*/  LOP3.LUT R17, R12, 0x3f003f, RZ, 0xc0, !PT ;  /* 0x003f003f0c117812 */ /* 0x000fe200078ec0ff */
[----:B------:R-:W-:Y:S01]  /*1210*/  HFMA2 R19, R36, R19, R35 ;  /* 0x0000001324137231 */ /* 0x000fe20000000023 */
[----:B------:R-:W-:Y:S02]  /*1220*/  LOP3.LUT R36, R14, 0x3f003f, RZ, 0xc0, !PT ;  /* 0x003f003f0e247812 */ /* 0x000fe400078ec0ff */
[----:B------:R-:W-:Y:S02]  /*1230*/  LOP3.LUT R17, R17, 0x64006400, RZ, 0xfc, !PT ;  /* 0x6400640011117812 */ /* 0x000fe400078efcff */
[----:B------:R-:W-:Y:S02]  /*1240*/  LOP3.LUT R35, R15, 0x3f003f, RZ, 0xc0, !PT ;  /* 0x003f003f0f237812 */ /* 0x000fe400078ec0ff */
[----:B------:R-:W-:Y:S01]  /*1250*/  LOP3.LUT R36, R36, 0x64006400, RZ, 0xfc, !PT ;  /* 0x6400640024247812 */ /* 0x000fe200078efcff */
[----:B------:R-:W-:Y:S01]  /*1260*/  HADD2 R17, R17, -1056, -1056 ;  /* 0xe420e42011117430 */ /* 0x000fe20000000000 */
[----:B------:R-:W-:-:S03]  /*1270*/  LOP3.LUT R35, R35, 0x64006400, RZ, 0xfc, !PT ;  /* 0x6400640023237812 */ /* 0x000fc600078efcff */
[----:B------:R-:W-:Y:S02]  /*1280*/  HADD2 R37, R36, -1056, -1056 ;  /* 0xe420e42024257430 */ /* 0x000fe40000000000 */
[----:B-1----:R-:W-:Y:S01]  /*1290*/  HFMA2.MMA R16, R17, R20, R16 ;  /* 0x0000001411107235 */ /* 0x002fe20000000010 */
[----:B------:R-:W-:-:S03]  /*12a0*/  LOP3.LUT R17, R13, 0x3f003f, RZ, 0xc0, !PT ;  /* 0x003f003f0d117812 */ /* 0x000fc600078ec0ff */
[----:B------:R-:W-:Y:S01]  /*12b0*/  HFMA2.MMA R18, R37, R20, R18 ;  /* 0x0000001425127235 */ /* 0x000fe20000000012 */
[----:B------:R-:W-:-:S05]  /*12c0*/  LOP3.LUT R17, R17, 0x64006400, RZ, 0xfc, !PT ;  /* 0x6400640011117812 */ /* 0x000fca00078efcff */
[----:B------:R-:W-:-:S04]  /*12d0*/  HADD2 R17, R17, -1056, -1056 ;  /* 0xe420e42011117430 */ /* 0x000fc80000000000 */
[----:B------:R-:W-:Y:S02]  /*12e0*/  HFMA2 R17, R17, R20, R34 ;  /* 0x0000001411117231 */ /* 0x000fe40000000022 */
[----:B------:R-:W-:-:S04]  /*12f0*/  HADD2 R34, R35, -1056, -1056 ;  /* 0xe420e42023227430 */ /* 0x000fc80000000000 */
[----:B------:R-:W-:Y:S01]  /*1300*/  HFMA2 R20, R34, R20, R19 ;  /* 0x0000001422147231 */ /* 0x000fe20000000013 */
[----:B------:R-:W-:Y:S02]  /*1310*/  LOP3.LUT R19, R4, 0xf000f, RZ, 0xc0, !PT ;  /* 0x000f000f04137812 */ /* 0x000fe400078ec0ff */
[----:B------:R-:W-:Y:S02]  /*1320*/  SHF.R.U32.HI R4, RZ, 0x8, R12 ;  /* 0x00000008ff047819 */ /* 0x000fe4000001160c */
[----:B------:R-:W-:Y:S02]  /*1330*/  SHF.R.U32.HI R34, RZ, 0xc, R6 ;  /* 0x0000000cff227819 */ /* 0x000fe40000011606 */
[----:B------:R-:W-:Y:S02]  /*1340*/  LOP3.LUT R6, R5, 0xf000f, RZ, 0xc0, !PT ;  /* 0x000f000f05067812 */ /* 0x000fe400078ec0ff */
[----:B------:R-:W-:Y:S02]  /*1350*/  LOP3.LUT R4, R19, 0x300030, R4, 0xf8, !PT ;  /* 0x0030003013047812 */ /* 0x000fe400078ef804 */
[----:B------:R-:W-:-:S02]  /*1360*/  SHF.R.U32.HI R5, RZ, 0x8, R13 ;  /* 0x00000008ff057819 */ /* 0x000fc4000001160d */
[----:B------:R-:W-:Y:S02]  /*1370*/  LOP3.LUT R34, R34, 0xf000f, RZ, 0xc0, !PT ;  /* 0x000f000f22227812 */ /* 0x000fe400078ec0ff */
[----:B------:R-:W-:Y:S02]  /*1380*/  SHF.R.U32.HI R19, RZ, 0x8, R14 ;  /* 0x00000008ff137819 */ /* 0x000fe4000001160e */
[----:B------:R-:W-:Y:S02]  /*1390*/  LOP3.LUT R5, R6, 0x300030, R5, 0xf8, !PT ;  /* 0x0030003006057812 */ /* 0x000fe400078ef805 */
[----:B------:R-:W-:Y:S02]  /*13a0*/  LOP3.LUT R6, R34, 0x300030, R19, 0xf8, !PT ;  /* 0x0030003022067812 */ /* 0x000fe400078ef813 */
[----:B------:R-:W-:Y:S02]  /*13b0*/  LOP3.LUT R34, R7, 0xf000f, RZ, 0xc0, !PT ;  /* 0x000f000f07227812 */ /* 0x000fe400078ec0ff */
[----:B------:R-:W-:-:S02]  /*13c0*/  SHF.R.U32.HI R7, RZ, 0x8, R15 ;  /* 0x00000008ff077819 */ /* 0x000fc4000001160f */
[----:B------:R-:W-:Y:S02]  /*13d0*/  LOP3.LUT R19, R8, 0xf000f, RZ, 0xc0, !PT ;  /* 0x000f000f08137812 */ /* 0x000fe400078ec0ff */
[----:B------:R-:W-:Y:S02]  /*13e0*/  SHF.R.U32.HI R8, RZ, 0xa, R12 ;  /* 0x0000000aff087819 */ /* 0x000fe4000001160c */
[----:B------:R-:W-:Y:S02]  /*13f0*/  LOP3.LUT R7, R34, 0x300030, R7, 0xf8, !PT ;  /* 0x0030003022077812 */ /* 0x000fe400078ef807 */
[----:B------:R-:W-:Y:S02]  /*1400*/  SHF.R.U32.HI R34, RZ, 0xc, R10 ;  /* 0x0000000cff227819 */ /* 0x000fe4000001160a */
[----:B------:R-:W-:Y:S02]  /*1410*/  LOP3.LUT R10, R9, 0xf000f, RZ, 0xc0, !PT ;  /* 0x000f000f090a7812 */ /* 0x000fe400078ec0ff */
[----:B------:R-:W-:-:S02]  /*1420*/  LOP3.LUT R8, R19, 0x300030, R8, 0xf8, !PT ;  /* 0x0030003013087812 */ /* 0x000fc400078ef808 */
[--C-:B------:R-:W-:Y:S02]  /*1430*/  SHF.R.U32.HI R9, RZ, 0xa, R13.reuse ;  /* 0x0000000aff097819 */ /* 0x100fe4000001160d */
[----:B------:R-:W-:Y:S02]  /*1440*/  SHF.R.U32.HI R12, RZ, 0x6, R12 ;  /* 0x00000006ff0c7819 */ /* 0x000fe4000001160c */
[--C-:B------:R-:W-:Y:S02]  /*1450*/  SHF.R.U32.HI R19, RZ, 0xa, R14.reuse ;  /* 0x0000000aff137819 */ /* 0x100fe4000001160e */
[----:B------:R-:W-:Y:S02]  /*1460*/  SHF.R.U32.HI R13, RZ, 0x6, R13 ;  /* 0x00000006ff0d7819 */ /* 0x000fe4000001160d */
[----:B------:R-:W-:Y:S02]  /*1470*/  SHF.R.U32.HI R14, RZ, 0x6, R14 ;  /* 0x00000006ff0e7819 */ /* 0x000fe4000001160e */
[----:B------:R-:W-:-:S02]  /*1480*/  LOP3.LUT R12, R12, 0x3f003f, RZ, 0xc0, !PT ;  /* 0x003f003f0c0c7812 */ /* 0x000fc400078ec0ff */
[----:B------:R-:W-:Y:S02]  /*1490*/  LOP3.LUT R13, R13, 0x3f003f, RZ, 0xc0, !PT ;  /* 0x003f003f0d0d7812 */ /* 0x000fe400078ec0ff */
[----:B------:R-:W-:Y:S02]  /*14a0*/  LOP3.LUT R34, R34, 0xf000f, RZ, 0xc0, !PT ;  /* 0x000f000f22227812 */ /* 0x000fe400078ec0ff */
[----:B------:R-:W-:Y:S02]  /*14b0*/  LOP3.LUT R14, R14, 0x3f003f, RZ, 0xc0, !PT ;  /* 0x003f003f0e0e7812 */ /* 0x000fe400078ec0ff */
[----:B------:R-:W-:Y:S02]  /*14c0*/  LOP3.LUT R12, R12, 0x64006400, RZ, 0xfc, !PT ;  /* 0x640064000c0c7812 */ /* 0x000fe400078efcff */
[----:B------:R-:W-:Y:S02]  /*14d0*/  LOP3.LUT R9, R10, 0x300030, R9, 0xf8, !PT ;  /* 0x003000300a097812 */ /* 0x000fe400078ef809 */
[----:B------:R-:W-:-:S02]  /*14e0*/  LOP3.LUT R13, R13, 0x64006400, RZ, 0xfc, !PT ;  /* 0x640064000d0d7812 */ /* 0x000fc400078efcff */
[----:B------:R-:W-:Y:S01]  /*14f0*/  LOP3.LUT R10, R34, 0x300030, R19, 0xf8, !PT ;  /* 0x00300030220a7812 */ /* 0x000fe200078ef813 */
[----:B------:R-:W-:Y:S01]  /*1500*/  HADD2 R19, R12, -1056, -1056 ;  /* 0xe420e4200c137430 */ /* 0x000fe20000000000 */
[----:B------:R-:W-:Y:S01]  /*1510*/  LOP3.LUT R14, R14, 0x64006400, RZ, 0xfc, !PT ;  /* 0x640064000e0e7812 */ /* 0x000fe200078efcff */
[----:B------:R-:W-:Y:S01]  /*1520*/  HADD2 R12, R13, -1056, -1056 ;  /* 0xe420e4200d0c7430 */ /* 0x000fe20000000000 */
[--C-:B------:R-:W-:Y:S02]  /*1530*/  SHF.R.U32.HI R34, RZ, 0xa, R15.reuse ;  /* 0x0000000aff227819 */ /* 0x100fe4000001160f */
[----:B------:R-:W-:Y:S01]  /*1540*/  SHF.R.U32.HI R15, RZ, 0x6, R15 ;  /* 0x00000006ff0f7819 */ /* 0x000fe2000001160f */
[----:B------:R-:W-:Y:S01]  /*1550*/  HADD2 R13, R14, -1056, -1056 ;  /* 0xe420e4200e0d7430 */ /* 0x000fe20000000000 */
[----:B------:R-:W-:Y:S01]  /*1560*/  LOP3.LUT R4, R4, 0x64006400, RZ, 0xfc, !PT ;  /* 0x6400640004047812 */ /* 0x000fe200078efcff */
[-C--:B------:R-:W-:Y:S01]  /*1570*/  HFMA2.MMA R16, R19, R21.reuse, R16 ;  /* 0x0000001513107235 */ /* 0x080fe20000000010 */
[----:B------:R-:W-:Y:S01]  /*1580*/  LOP3.LUT R15, R15, 0x3f003f, RZ, 0xc0, !PT ;  /* 0x003f003f0f0f7812 */ /* 0x000fe200078ec0ff */
[-C--:B------:R-:W-:Y:S01]  /*1590*/  HFMA2 R17, R12, R21.reuse, R17 ;  /* 0x000000150c117231 */ /* 0x080fe20000000011 */
        /* <DEDUP_REMOVED lines=11> */
[----:B------:R-:W-:Y:S01]  /*1650*/  HADD2 R7, R7, -1056, -1056 ;  /* 0xe420e42007077430 */ /* 0x000fe20000000000 */
[----:B------:R-:W-:Y:S01]  /*1660*/  LOP3.LUT R10, R10, 0x64006400, RZ, 0xfc, !PT ;  /* 0x640064000a0a7812 */ /* 0x000fe200078efcff */
[----:B------:R-:W-:Y:S01]  /*1670*/  HFMA2 R20, R15, R21, R20 ;  /* 0x000000150f147231 */ /* 0x000fe20000000014 */
[----:B------:R-:W-:Y:S01]  /*1680*/  HFMA2.MMA R18, R5, R22, R18 ;  /* 0x0000001605127235 */ /* 0x000fe20000000012 */
[----:B------:R-:W-:Y:S01]  /*1690*/  HADD2 R5, R8, -1056, -1056 ;  /* 0xe420e42008057430 */ /* 0x000fe20000000000 */
[----:B------:R-:W-:Y:S01]  /*16a0*/  LOP3.LUT R11, R11, 0x300030, R34, 0xf8, !PT ;  /* 0x003000300b0b7812 */ /* 0x000fe200078ef822 */
[-C--:B------:R-:W-:Y:S01]  /*16b0*/  HFMA2 R20, R7, R22.reuse, R20 ;  /* 0x0000001607147231 */ /* 0x080fe20000000014 */
        /* <DEDUP_REMOVED lines=18> */
.L_x_3451:
[----:B------:R-:W-:Y:S05]  /*17e0*/  @P0 BRA `(.L_x_3452) ;  /* 0x0000000800e00947 */ /* 0x000fea0003800000 */
[----:B-----5:R-:W-:Y:S01]  /*17f0*/  IMAD R5, R28, 0xc, RZ ;  /* 0x0000000c1c057824 */ /* 0x020fe200078e02ff */
[----:B------:R-:W1:Y:S01]  /*1800*/  LDS.128 R16, [UR4+0x20] ;  /* 0x00002004ff107984 */ /* 0x000e620008000c00 */
[----:B------:R-:W-:-:S04]  /*1810*/  IMAD.WIDE.U32 R20, R29, 0xc, R32 ;  /* 0x0000000c1d147825 */ /* 0x000fc800078e0020 */
[----:B------:R-:W-:-:S05]  /*1820*/  IMAD.IADD R21, R21, 0x1, R5 ;  /* 0x0000000115157824 */ /* 0x000fca00078e0205 */
[----:B------:R-:W3:Y:S01]  /*1830*/  LDG.E.128.CONSTANT R4, desc[UR6][R20.64] ;  /* 0x0000000614047981 */ /* 0x000ee2000c1e9d00 */
[----:B------:R-:W-:-:S05]  /*1840*/  IMAD.WIDE R22, R29, 0x4, R20 ;  /* 0x000000041d167825 */ /* 0x000fca00078e0214 */
[----:B------:R4:W4:Y:S01]  /*1850*/  LDG.E.128.CONSTANT R8, desc[UR6][R22.64] ;  /* 0x0000000616087981 */ /* 0x000922000c1e9d00 */
[----:B------:R-:W-:-:S06]  /*1860*/  IMAD.WIDE R12, R29, 0x4, R22 ;  /* 0x000000041d0c7825 */ /* 0x000fcc00078e0216 */
[----:B------:R-:W4:Y:S01]  /*1870*/  LDG.E.128.CONSTANT R12, desc[UR6][R12.64] ;  /* 0x000000060c0c7981 */ /* 0x000f22000c1e9d00 */
[----:B------:R-:W-:Y:S02]  /*1880*/  PRMT R24, R24, 0x5410, R0 ;  /* 0x0000541018187816 */ /* 0x000fe40000000000 */
[----:B--2---:R-:W-:Y:S02]  /*1890*/  PRMT R2, R2, 0x5410, R3 ;  /* 0x0000541002027816 */ /* 0x004fe40000000003 */
[----:B---3--:R-:W-:Y:S02]  /*18a0*/  LOP3.LUT R35, R4, 0x3f003f, RZ, 0xc0, !PT ;  /* 0x003f003f04237812 */ /* 0x008fe400078ec0ff */
[----:B------:R-:W-:Y:S02]  /*18b0*/  LOP3.LUT R34, R6, 0x3f003f, RZ, 0xc0, !PT ;  /* 0x003f003f06227812 */ /* 0x000fe400078ec0ff */
[----:B------:R-:W-:Y:S02]  /*18c0*/  LOP3.LUT R37, R5, 0x3f003f, RZ, 0xc0, !PT ;  /* 0x003f003f05257812 */ /* 0x000fe400078ec0ff */
[----:B------:R-:W-:-:S02]  /*18d0*/  LOP3.LUT R36, R7, 0x3f003f, RZ, 0xc0, !PT ;  /* 0x003f003f07247812 */ /* 0x000fc400078ec0ff */
[----:B------:R-:W-:Y:S02]  /*18e0*/  LOP3.LUT R35, R35, 0x64006400, RZ, 0xfc, !PT ;  /* 0x6400640023237812 */ /* 0x000fe400078efcff */
[----:B------:R-:W-:Y:S02]  /*18f0*/  LOP3.LUT R21, R34, 0x64006400, RZ, 0xfc, !PT ;  /* 0x6400640022157812 */ /* 0x000fe400078efcff */
[----:B------:R-:W-:Y:S01]  /*1900*/  SHF.R.U32.HI R20, RZ, 0x6, R4 ;  /* 0x00000006ff147819 */ /* 0x000fe20000011604 */
[----:B------:R-:W-:Y:S01]  /*1910*/  HADD2 R35, R35, -1056, -1056 ;  /* 0xe420e42023237430 */ /* 0x000fe20000000000 */
[----:B------:R-:W-:Y:S01]  /*1920*/  LOP3.LUT R37, R37, 0x64006400, RZ, 0xfc, !PT ;  /* 0x6400640025257812 */ /* 0x000fe200078efcff */
[----:B------:R-:W-:Y:S01]  /*1930*/  HADD2 R21, R21, -1056, -1056 ;  /* 0xe420e42015157430 */ /* 0x000fe20000000000 */
[----:B----4-:R-:W-:Y:S02]  /*1940*/  LOP3.LUT R23, R36, 0x64006400, RZ, 0xfc, !PT ;  /* 0x6400640024177812 */ /* 0x010fe400078efcff */
[----:B------:R-:W-:Y:S01]  /*1950*/  LOP3.LUT R20, R20, 0x3f003f, RZ, 0xc0, !PT ;  /* 0x003f003f14147812 */ /* 0x000fe200078ec0ff */
[----:B------:R-:W-:Y:S01]  /*1960*/  HADD2 R37, R37, -1056, -1056 ;  /* 0xe420e42025257430 */ /* 0x000fe20000000000 */
[-C--:B-1----:R-:W-:Y:S01]  /*1970*/  HFMA2.MMA R35, R35, R16.reuse, RZ ;  /* 0x0000001023237235 */ /* 0x082fe200000000ff */
[----:B------:R-:W-:Y:S01]  /*1980*/  HADD2 R23, R23, -1056, -1056 ;  /* 0xe420e42017177430 */ /* 0x000fe20000000000 */
[----:B------:R-:W-:Y:S01]  /*1990*/  LOP3.LUT R20, R20, 0x64006400, RZ, 0xfc, !PT ;  /* 0x6400640014147812 */ /* 0x000fe200078efcff */
[-C--:B------:R-:W-:Y:S01]  /*19a0*/  HFMA2 R37, R37, R16.reuse, RZ.H0_H0 ;  /* 0x0000001025257231 */ /* 0x080fe200000400ff */
[----:B------:R-:W-:Y:S01]  /*19b0*/  HFMA2.MMA R21, R21, R16, RZ ;  /* 0x0000001015157235 */ /* 0x000fe200000000ff */
[----:B------:R-:W-:Y:S01]  /*19c0*/  HFMA2 R16, R23, R16, RZ.H0_H0 ;  /* 0x0000001017107231 */ /* 0x000fe200000400ff */
[----:B------:R-:W-:Y:S01]  /*19d0*/  SHF.R.U32.HI R22, RZ, 0x6, R5 ;  /* 0x00000006ff167819 */ /* 0x000fe20000011605 */
[----:B------:R-:W-:Y:S01]  /*19e0*/  HADD2 R20, R20, -1056, -1056 ;  /* 0xe420e42014147430 */ /* 0x000fe20000000000 */
[----:B------:R-:W-:-:S02]  /*19f0*/  SHF.R.U32.HI R23, RZ, 0x6, R6 ;  /* 0x00000006ff177819 */ /* 0x000fc40000011606 */
[----:B------:R-:W-:Y:S02]  /*1a00*/  LOP3.LUT R22, R22, 0x3f003f, RZ, 0xc0, !PT ;  /* 0x003f003f16167812 */ /* 0x000fe400078ec0ff */
[----:B------:R-:W-:Y:S01]  /*1a10*/  LOP3.LUT R34, R23, 0x3f003f, RZ, 0xc0, !PT ;  /* 0x003f003f17227812 */ /* 0x000fe200078ec0ff */
[----:B------:R-:W-:Y:S01]  /*1a20*/  HFMA2.MMA R20, R20, R17, R35 ;  /* 0x0000001114147235 */ /* 0x000fe20000000023 */
[----:B------:R-:W-:Y:S02]  /*1a30*/  LOP3.LUT R23, R22, 0x64006400, RZ, 0xfc, !PT ;  /* 0x6400640016177812 */ /* 0x000fe400078efcff */
[----:B------:R-:W-:Y:S02]  /*1a40*/  LOP3.LUT R34, R34, 0x64006400, RZ, 0xfc, !PT ;  /* 0x6400640022227812 */ /* 0x000fe400078efcff */
[----:B------:R-:W-:Y:S01]  /*1a50*/  SHF.R.U32.HI R35, RZ, 0x6, R7 ;  /* 0x00000006ff237819 */ /* 0x000fe20000011607 */
[----:B------:R-:W-:Y:S01]  /*1a60*/  HADD2 R36, R23, -1056, -1056 ;  /* 0xe420e42017247430 */ /* 0x000fe20000000000 */
[----:B------:R-:W-:Y:S01]  /*1a70*/  SHF.R.U32.HI R4, RZ, 0xc, R4 ;  /* 0x0000000cff047819 */ /* 0x000fe20000011604 */
[----:B------:R-:W-:Y:S01]  /*1a80*/  HADD2 R23, R34, -1056, -1056 ;  /* 0xe420e42022177430 */ /* 0x000fe20000000000 */
[----:B------:R-:W-:Y:S01]  /*1a90*/  LOP3.LUT R35, R35, 0x3f003f, RZ, 0xc0, !PT ;  /* 0x003f003f23237812 */ /* 0x000fe200078ec0ff */
[----:B------:R-:W-:Y:S01]  /*1aa0*/  HFMA2 R34, R36, R17, R37 ;  /* 0x0000001124227231 */ /* 0x000fe20000000025 */
[----:B------:R-:W-:-:S02]  /*1ab0*/  SHF.R.U32.HI R36, RZ, 0x6, R11 ;  /* 0x00000006ff247819 */ /* 0x000fc4000001160b */
[----:B------:R-:W-:Y:S01]  /*1ac0*/  LOP3.LUT R22, R35, 0x64006400, RZ, 0xfc, !PT ;  /* 0x6400640023167812 */ /* 0x000fe200078efcff */
[----:B------:R-:W-:Y:S01]  /*1ad0*/  HFMA2.MMA R21, R23, R17, R21 ;  /* 0x0000001117157235 */ /* 0x000fe20000000015 */
[----:B------:R-:W-:Y:S02]  /*1ae0*/  LOP3.LUT R23, R8, 0x3f003f, RZ, 0xc0, !PT ;  /* 0x003f003f08177812 */ /* 0x000fe400078ec0ff */
        /* <DEDUP_REMOVED lines=12> */
[----:B------:R-:W-:Y:S01]  /*1bb0*/  LOP3.LUT R23, R11, 0x3f003f, RZ, 0xc0, !PT ;  /* 0x003f003f0b177812 */ /* 0x000fe200078ec0ff */
[----:B------:R-:W-:Y:S01]  /*1bc0*/  HADD2 R20, R35, -1056, -1056 ;  /* 0xe420e42023147430 */ /* 0x000fe20000000000 */
[----:B------:R-:W-:Y:S01]  /*1bd0*/  SHF.R.U32.HI R5, RZ, 0xc, R5 ;  /* 0x0000000cff057819 */ /* 0x000fe20000011605 */
[----:B------:R-:W-:Y:S01]  /*1be0*/  HADD2 R17, R17, -1056, -1056 ;  /* 0xe420e42011117430 */ /* 0x000fe20000000000 */
[----:B------:R-:W-:Y:S02]  /*1bf0*/  LOP3.LUT R23, R23, 0x64006400, RZ, 0xfc, !PT ;  /* 0x6400640017177812 */ /* 0x000fe400078efcff */
[----:B------:R-:W-:Y:S01]  /*1c00*/  SHF.R.U32.HI R7, RZ, 0xc, R7 ;  /* 0x0000000cff077819 */ /* 0x000fe20000011607 */
[----:B------:R-:W-:Y:S01]  /*1c10*/  HFMA2 R34, R17, R18, R34 ;  /* 0x0000001211227231 */ /* 0x000fe20000000022 */
[----:B------:R-:W-:Y:S01]  /*1c20*/  HFMA2.MMA R17, R20, R18, R21 ;  /* 0x0000001214117235 */ /* 0x000fe20000000015 */
[----:B------:R-:W-:Y:S01]  /*1c30*/  SHF.R.U32.HI R20, RZ, 0x6, R8 ;  /* 0x00000006ff147819 */ /* 0x000fe20000011608 */
[----:B------:R-:W-:Y:S01]  /*1c40*/  HADD2 R23, R23, -1056, -1056 ;  /* 0xe420e42017177430 */ /* 0x000fe20000000000 */
[----:B------:R-:W-:-:S02]  /*1c50*/  SHF.R.U32.HI R21, RZ, 0x6, R9 ;  /* 0x00000006ff157819 */ /* 0x000fc40000011609 */
[----:B------:R-:W-:Y:S01]  /*1c60*/  LOP3.LUT R20, R20, 0x3f003f, RZ, 0xc0, !PT ;  /* 0x003f003f14147812 */ /* 0x000fe200078ec0ff */
[----:B------:R-:W-:Y:S01]  /*1c70*/  HFMA2 R35, R23, R18, R22 ;  /* 0x0000001217237231 */ /* 0x000fe20000000016 */
[----:B------:R-:W-:Y:S02]  /*1c80*/  LOP3.LUT R21, R21, 0x3f003f, RZ, 0xc0, !PT ;  /* 0x003f003f15157812 */ /* 0x000fe400078ec0ff */
[----:B------:R-:W-:Y:S02]  /*1c90*/  LOP3.LUT R20, R20, 0x64006400, RZ, 0xfc, !PT ;  /* 0x6400640014147812 */ /* 0x000fe400078efcff */
[----:B------:R-:W-:Y:S02]  /*1ca0*/  LOP3.LUT R21, R21, 0x64006400, RZ, 0xfc, !PT ;  /* 0x6400640015157812 */ /* 0x000fe400078efcff */
[----:B------:R-:W-:Y:S01]  /*1cb0*/  SHF.R.U32.HI R8, RZ, 0xc, R8 ;  /* 0x0000000cff087819 */ /* 0x000fe20000011608 */
[----:B------:R-:W-:Y:S01]  /*1cc0*/  HADD2 R37, R20, -1056, -1056 ;  /* 0xe420e42014257430 */ /* 0x000fe20000000000 */
[----:B------:R-:W-:Y:S01]  /*1cd0*/  SHF.R.U32.HI R9, RZ, 0xc, R9 ;  /* 0x0000000cff097819 */ /* 0x000fe20000011609 */
[----:B------:R-:W-:Y:S01]  /*1ce0*/  HADD2 R18, R21, -1056, -1056 ;  /* 0xe420e42015127430 */ /* 0x000fe20000000000 */
[----:B------:R-:W-:Y:S01]  /*1cf0*/  SHF.R.U32.HI R11, RZ, 0xc, R11 ;  /* 0x0000000cff0b7819 */ /* 0x000fe2000001160b */
[----:B------:R-:W1:Y:S02]  /*1d00*/  LDS.128 R20, [UR4+0x30] ;  /* 0x00003004ff147984 */ /* 0x000e640008000c00 */
[----:B------:R-:W-:Y:S01]  /*1d10*/  HFMA2 R34, R18, R19, R34 ;  /* 0x0000001312227231 */ /* 0x000fe20000000022 */
[----:B------:R-:W-:Y:S01]  /*1d20*/  SHF.R.U32.HI R18, RZ, 0x6, R10 ;  /* 0x00000006ff127819 */ /* 0x000fe2000001160a */
[----:B------:R-:W-:Y:S01]  /*1d30*/  HFMA2.MMA R16, R37, R19, R16 ;  /* 0x0000001325107235 */ /* 0x000fe20000000010 */
[----:B------:R-:W-:-:S02]  /*1d40*/  LOP3.LUT R11, R11, 0xf000f, RZ, 0xc0, !PT ;  /* 0x000f000f0b0b7812 */ /* 0x000fc400078ec0ff */
[----:B------:R-:W-:-:S04]  /*1d50*/  LOP3.LUT R18, R18, 0x3f003f, RZ, 0xc0, !PT ;  /* 0x003f003f12127812 */ /* 0x000fc800078ec0ff */
        /* <DEDUP_REMOVED lines=97> */
.L_x_3452:
        /* <DEDUP_REMOVED lines=8> */
.L_x_3450:
[----:B------:R-:W0:Y:S08]  /*23f0*/  S2UR UR4, SR_CTAID.Y ;  /* 0x00000000000479c3 */ /* 0x000e300000002600 */
[----:B------:R-:W0:Y:S02]  /*2400*/  LDC R0, c[0x0][0x238] ;  /* 0x00008e00ff007b82 */ /* 0x000e240000000800 */
[----:B0-----:R-:W-:-:S13]  /*2410*/  ISETP.LE.AND P0, PT, R0, UR4, PT ;  /* 0x0000000400007c0c */ /* 0x001fda000bf03270 */
[----:B------:R-:W-:Y:S05]  /*2420*/  @P0 EXIT ;  /* 0x000000000000094d */ /* 0x000fea0003800000 */
[----:B------:R-:W0:Y:S01]  /*2430*/  S2R R0, SR_CTAID.X ;  /* 0x0000000000007919 */ /* 0x000e220000002500 */
[----:B--2---:R-:W1:Y:S01]  /*2440*/  LDC.64 R2, c[0x0][0x230] ;  /* 0x00008c00ff027b82 */ /* 0x004e620000000a00 */
[----:B------:R-:W0:Y:S02]  /*2450*/  S2R R5, SR_TID.X ;  /* 0x0000000000057919 */ /* 0x000e240000002100 */
[----:B0-----:R-:W-:-:S04]  /*2460*/  IMAD R0, R0, 0x20, R5 ;  /* 0x0000002000007824 */ /* 0x001fc800078e0205 */
[----:B------:R-:W-:-:S04]  /*2470*/  IMAD.SHL.U32 R0, R0, 0x4, RZ ;  /* 0x0000000400007824 */ /* 0x000fc800078e00ff */
[----:B------:R-:W-:-:S04]  /*2480*/  IMAD R5, R29, UR4, R0 ;  /* 0x000000041d057c24 */ /* 0x000fc8000f8e0200 */
[----:B-1----:R-:W-:-:S05]  /*2490*/  IMAD.WIDE R4, R5, 0x2, R2 ;  /* 0x0000000205047825 */ /* 0x002fca00078e0202 */
[----:B------:R0:W-:Y:S01]  /*24a0*/  ATOM.E.ADD.F16x2.RN.STRONG.GPU P0, RZ, desc[UR6][R4.64], R26 ;  /* 0x0000001a04ff79a2 */ /* 0x0001e2000810e1c6 */
[----:B------:R-:W-:Y:S04]  /*24b0*/  BSSY B0, `(.L_x_3454) ;  /* 0x000000f000007945 */ /* 0x000fe80003800000 */
[----:B0-----:R-:W-:Y:S05]  /*24c0*/  @P0 BRA `(.L_x_3455) ;  /* 0x0000000000340947 */ /* 0x001fea0003800000 */
[----:B------:R-:W0:Y:S02]  /*24d0*/  QSPC.E.S P0, RZ, [R4] ;  /* 0x0000000004ff73aa */ /* 0x000e240000000500 */
[----:B0-----:R-:W-:Y:S05]  /*24e0*/  @!P0 BRA `(.L_x_3456) ;  /* 0x0000000000208947 */ /* 0x001fea0003800000 */
[----:B------:R-:W-:-:S05]  /*24f0*/  IMAD.MOV.U32 R2, RZ, RZ, R4 ;  /* 0x000000ffff027224 */ /* 0x000fca00078e0004 */
[----:B------:R-:W-:-:S07]  /*2500*/  MOV R0, R2 ;  /* 0x0000000200007202 */ /* 0x000fce0000000f00 */
.L_x_3457:
[----:B------:R-:W0:Y:S02]  /*2510*/  LDS R2, [R0] ;  /* 0x0000000000027984 */ /* 0x000e240000000800 */
[----:B0-----:R-:W-:-:S10]  /*2520*/  HFMA2.MMA R3, R2, 1, 1, R26 ;  /* 0x3c003c0002037835 */ /* 0x001fd4000000001a */
[----:B------:R-:W0:Y:S02]  /*2530*/  ATOMS.CAST.SPIN R3, [R0], R2, R3 ;  /* 0x000000020003738d */ /* 0x000e240001800003 */
[----:B0-----:R-:W-:-:S13]  /*2540*/  ISETP.EQ.U32.AND P0, PT, R3, 0x1, PT ;  /* 0x000000010300780c */ /* 0x001fda0003f02070 */
[----:B------:R-:W-:Y:S05]  /*2550*/  @!P0 BRA `(.L_x_3457) ;  /* 0xfffffffc00ec8947 */ /* 0x000fea000383ffff */
[----:B------:R-:W-:Y:S05]  /*2560*/  BRA `(.L_x_3455) ;  /* 0x00000000000c7947 */ /* 0x000fea0003800000 */
.L_x_3456:
[----:B------:R-:W2:Y:S02]  /*2570*/  LD.E R0, desc[UR6][R4.64] ;  /* 0x0000000604007980 */ /* 0x000ea4000c101900 */
[----:B--2---:R-:W-:-:S05]  /*2580*/  IMAD.IADD R3, R26, 0x1, R0 ;  /* 0x000000011a037824 */ /* 0x004fca00078e0200 */
[----:B------:R0:W-:Y:S02]  /*2590*/  ST.E desc[UR6][R4.64], R3 ;  /* 0x0000000304007985 */ /* 0x0001e4000c101906 */
.L_x_3455:
[----:B------:R-:W-:Y:S05]  /*25a0*/  BSYNC B0 ;  /* 0x0000000000007941 */ /* 0x000fea0003800000 */
.L_x_3454:
[----:B------:R1:W-:Y:S02]  /*25b0*/  ATOM.E.ADD.F16x2.RN.STRONG.GPU P0, RZ, desc[UR6][R4.64+0x4], R25 ;  /* 0x0000041904ff79a2 */ /* 0x0003e4000810e1c6 */
[----:B-1----:R-:W-:Y:S05]  /*25c0*/  @P0 EXIT ;  /* 0x000000000000094d */ /* 0x002fea0003800000 */
[----:B------:R-:W1:Y:S02]  /*25d0*/  QSPC.E.S P0, RZ, [R4+0x4] ;  /* 0x0000040004ff73aa */ /* 0x000e640000000500 */
[----:B-1----:R-:W-:Y:S05]  /*25e0*/  @!P0 BRA `(.L_x_3458) ;  /* 0x0000000000208947 */ /* 0x002fea0003800000 */
[----:B------:R-:W-:-:S05]  /*25f0*/  IMAD.MOV.U32 R2, RZ, RZ, R4 ;  /* 0x000000ffff027224 */ /* 0x000fca00078e0004 */
[----:B------:R-:W-:-:S07]  /*2600*/  MOV R0, R2 ;  /* 0x0000000200007202 */ /* 0x000fce0000000f00 */
.L_x_3459:
[----:B------:R-:W0:Y:S02]  /*2610*/  LDS R2, [R0+0x4] ;  /* 0x0000040000027984 */ /* 0x000e240000000800 */
[----:B0-----:R-:W-:-:S06]  /*2620*/  HADD2 R3, R2, R25 ;  /* 0x0000001902037230 */ /* 0x001fcc0000000000 */
[----:B------:R-:W0:Y:S02]  /*2630*/  ATOMS.CAST.SPIN R3, [R0+0x4], R2, R3 ;  /* 0x000004020003738d */ /* 0x000e240001800003 */
[----:B0-----:R-:W-:-:S13]  /*2640*/  ISETP.EQ.U32.AND P0, PT, R3, 0x1, PT ;  /* 0x000000010300780c */ /* 0x001fda0003f02070 */
[----:B------:R-:W-:Y:S05]  /*2650*/  @!P0 BRA `(.L_x_3459) ;  /* 0xfffffffc00ec8947 */ /* 0x000fea000383ffff */
[----:B------:R-:W-:Y:S05]  /*2660*/  EXIT ;  /* 0x000000000000794d */ /* 0x000fea0003800000 */
.L_x_3458:
[----:B------:R-:W0:Y:S02]  /*2670*/  LD.E R0, desc[UR6][R4.64+0x4] ;  /* 0x0000040604007980 */ /* 0x000e24000c101900 */
[----:B0-----:R-:W-:-:S05]  /*2680*/  IMAD.IADD R3, R25, 0x1, R0 ;  /* 0x0000000119037824 */ /* 0x001fca00078e0200 */
[----:B------:R-:W-:Y:S01]  /*2690*/  ST.E desc[UR6][R4.64+0x4], R3 ;  /* 0x0000040304007985 */ /* 0x000fe2000c101906 */
[----:B------:R-:W-:Y:S05]  /*26a0*/  EXIT ;  /* 0x000000000000794d */ /* 0x000fea0003800000 */
.L_x_3460:
        /* <DEDUP_REMOVED lines=13> */
.L_x_3730:


//--------------------- .text._Z23gemm_half_q_half_kernelILi1ELi48ELb1ELb0ELi32EEvPK6__halfPKjS4_S2_PS0_iiiiPKtS7_iiiiiibS2_i --------------------------
	.section	.text._Z23gemm_half_q_half_kernelILi1ELi48ELb1ELb0ELi32EEvPK6__halfPKjS4_S2_PS0_iiiiPKtS7_iiiiiibS2_i,"ax",@progbits
	.align	128
        .global         _Z23gemm_half_q_half_kernelILi1ELi48ELb1ELb0ELi32EEvPK6__halfPKjS4_S2_PS0_iiiiPKtS7_iiiiiibS2_i
        .type           _Z23gemm_half_q_half_kernelILi1ELi48ELb1ELb0ELi32EEvPK6__halfPKjS4_S2_PS0_iiiiPKtS7_iiiiiibS2_i,@function
        .size           _Z23gemm_half_q_half_kernelILi1ELi48ELb1ELb0ELi32EEvPK6__halfPKjS4_S2_PS0_iiiiPKtS7_iiiiiibS2_i,(.L_x_3731 - _Z23gemm_half_q_half_kernelILi1ELi48ELb1ELb0ELi32EEvPK6__halfPKjS4_S2_PS0_iiiiPKtS7_iiiiiibS2_i)
        .other          _Z23gemm_half_q_half_kernelILi1ELi48ELb1ELb0ELi32EEvPK6__halfPKjS4_S2_PS0_iiiiPKtS7_iiiiiibS2_i,@"STO_CUDA_ENTRY STV_DEFAULT"
_Z23gemm_half_q_half_kernelILi1ELi48ELb1ELb0ELi32EEvPK6__halfPKjS4_S2_PS0_iiiiPKtS7_iiiiiibS2_i:
.text._Z23gemm_half_q_half_kernelILi1ELi48ELb1ELb0ELi32EEvPK6__halfPKjS4_S2_PS0_iiiiPKtS7_iiiiiibS2_i:
[----:B------:R-:W-:Y:S08]  /*0000*/  LDC R1, c[0x0][0x28] ;  /* 0x00000a00ff017b82 */ /* 0x000ff00000000800 */
[----:B------:R-:W0:Y:S01]  /*0010*/  S2UR UR8, SR_CTAID.Y ;  /* 0x00000000000879c3 */ /* 0x000e220000002600 */
[----:B------:R-:W-:Y:S01]  /*0020*/  PRMT R23, RZ, 0x7610, R23 ;  /* 0x00007610ff177816 */ /* 0x000fe20000000017 */
[----:B------:R-:W-:-:S06]  /*0030*/  ULDC.64 UR6, c[0x0][0x208] ;  /* 0x0000820000067ab9 */ /* 0x000fcc0000000a00 */
[----:B------:R-:W0:Y:S02]  /*0040*/  LDC R0, c[0x0][0x238] ;  /* 0x00008e00ff007b82 */ /* 0x000e240000000800 */
[----:B0-----:R-:W-:-:S05]  /*0050*/  VIADD R0, R0, -UR8 ;  /* 0x8000000800007c36 */ /* 0x001fca0008000000 */
[----:B------:R-:W-:-:S13]  /*0060*/  ISETP.GE.AND P0, PT, R0, 0x1, PT ;  /* 0x000000010000780c */ /* 0x000fda0003f06270 */
[----:B------:R-:W0:Y:S02]  /*0070*/  @P0 LDC.64 R2, c[0x0][0x278] ;  /* 0x00009e00ff020b82 */ /* 0x000e240000000a00 */
[----:B0-----:R-:W2:Y:S02]  /*0080*/  @P0 LDG.E.U16 R23, desc[UR6][R2.64] ;  /* 0x0000000602170981 */ /* 0x001ea4000c1e1500 */
[----:B--2---:R-:W-:-:S13]  /*0090*/  ISETP.EQ.OR P1, PT, R23, RZ, !P0 ;  /* 0x000000ff1700720c */ /* 0x004fda0004722670 */
        /* <DEDUP_REMOVED lines=10> */
[----:B------:R-:W-:-:S13]  /*0140*/  ISETP.GE.OR P1, PT, R7, R40, !P0 ;  /* 0x000000280700720c */ /* 0x000fda0004726670 */
        /* <DEDUP_REMOVED lines=27> */
.L_x_3462:
[----:B------:R-:W-:Y:S05]  /*0300*/  BSYNC B0 ;  /* 0x0000000000007941 */ /* 0x000fea0003800000 */
.L_x_3461:
        /* <DEDUP_REMOVED lines=9> */
[----:B------:R-:W-:-:S04]  /*03a0*/  ISETP.NE.AND P1, PT, R2, RZ, PT ;  /* 0x000000ff0200720c */ /* 0x000fc80003f25270 */
[----:B------:R-:W-:-:S04]  /*03b0*/  ISETP.NE.OR P1, PT, R8, RZ, !P1 ;  /* 0x000000ff0800720c */ /* 0x000fc80004f25670 */
[----:B------:R-:W-:Y:S02]  /*03c0*/  ISETP.LT.OR P2, PT, R0, 0x1, P1 ;  /* 0x000000010000780c */ /* 0x000fe40000f41670 */
[----:B------:R-:W-:-:S11]  /*03d0*/  ISETP.GE.AND P1, PT, R21, R40, PT ;  /* 0x000000281500720c */ /* 0x000fd60003f26270 */
[----:B------:R-:W0:Y:S01]  /*03e0*/  @!P2 LDC.64 R2, c[0x0][0x230] ;  /* 0x00008c00ff02ab82 */ /* 0x000e220000000a00 */
[----:B------:R-:W-:-:S04]  /*03f0*/  @!P2 IMAD R5, R39, UR8, R10 ;  /* 0x000000082705ac24 */ /* 0x000fc8000f8e020a */
[----:B0-----:R-:W-:-:S05]  /*0400*/  @!P2 IMAD.WIDE R2, R5, 0x2, R2 ;  /* 0x000000020502a825 */ /* 0x001fca00078e0202 */
[----:B------:R0:W-:Y:S01]  /*0410*/  @!P2 STG.E.64 desc[UR6][R2.64], RZ ;  /* 0x000000ff0200a986 */ /* 0x0001e2000c101b06 */
[----:B------:R-:W-:Y:S06]  /*0420*/  BAR.SYNC.DEFER_BLOCKING 0x0 ;  /* 0x0000000000007b1d */ /* 0x000fec0000010000 */
[----:B-12---:R-:W-:Y:S05]  /*0430*/  @P1 BRA `(.L_x_3463) ;  /* 0x0000000000d41947 */ /* 0x006fea0003800000 */
[----:B------:R-:W1:Y:S01]  /*0440*/  LDC.64 R4, c[0x0][0x248] ;  /* 0x00009200ff047b82 */ /* 0x000e620000000a00 */
[----:B0-----:R-:W-:-:S07]  /*0450*/  IMAD.SHL.U32 R3, R8, 0x40, RZ ;  /* 0x0000004008037824 */ /* 0x001fce00078e00ff */
[----:B------:R-:W0:Y:S08]  /*0460*/  LDC.64 R6, c[0x0][0x220] ;  /* 0x00008800ff067b82 */ /* 0x000e300000000a00 */
[----:B------:R-:W2:Y:S01]  /*0470*/  LDC.64 R8, c[0x0][0x228] ;  /* 0x00008a00ff087b82 */ /* 0x000ea20000000a00 */
[----:B-1----:R-:W-:-:S05]  /*0480*/  IMAD.WIDE R2, R3, 0x2, R4 ;  /* 0x0000000203027825 */ /* 0x002fca00078e0204 */
[----:B------:R1:W5:Y:S01]  /*0490*/  LDG.E.U16.CONSTANT R11, desc[UR6][R2.64] ;  /* 0x00000006020b7981 */ /* 0x000362000c1e9500 */
[----:B------:R-:W-:Y:S01]  /*04a0*/  SHF.R.S32.HI R13, RZ, 0x1f, R10 ;  /* 0x0000001fff0d7819 */ /* 0x000fe2000001140a */
[----:B------:R-:W-:Y:S01]  /*04b0*/  IMAD.SHL.U32 R15, R10, 0x4, RZ ;  /* 0x000000040a0f7824 */ /* 0x000fe200078e00ff */
[----:B------:R-:W-:Y:S02]  /*04c0*/  UMOV UR4, URZ ;  /* 0x0000003f00047c82 */ /* 0x000fe40008000000 */
[----:B------:R-:W-:Y:S01]  /*04d0*/  LEA.HI R16, R13, R10, RZ, 0x3 ;  /* 0x0000000a0d107211 */ /* 0x000fe200078f18ff */
[----:B------:R-:W-:Y:S01]  /*04e0*/  IMAD.MOV.U32 R13, RZ, RZ, R21 ;  /* 0x000000ffff0d7224 */ /* 0x000fe200078e0015 */
[----:B------:R-:W-:Y:S02]  /*04f0*/  LOP3.LUT R15, R15, 0x10, RZ, 0xc0, !PT ;  /* 0x000000100f0f7812 */ /* 0x000fe400078ec0ff */
[----:B0-----:R-:W-:-:S07]  /*0500*/  SHF.R.S32.HI R16, RZ, 0x3, R16 ;  /* 0x00000003ff107819 */ /* 0x001fce0000011410 */
.L_x_3464:
[----:B-----5:R-:W-:-:S04]  /*0510*/  VIADD R18, R11, UR4 ;  /* 0x000000040b127c36 */ /* 0x020fc80008000000 */
[----:B------:R-:W-:-:S05]  /*0520*/  IMAD R0, R18, R39, RZ ;  /* 0x0000002712007224 */ /* 0x000fca00078e02ff */
[----:B-1----:R-:W-:-:S04]  /*0530*/  SHF.R.S32.HI R3, RZ, 0x1f, R0 ;  /* 0x0000001fff037819 */ /* 0x002fc80000011400 */
        /* <DEDUP_REMOVED lines=17> */
[----:B----4-:R-:W-:Y:S01]  /*0650*/  IMAD.IADD R13, R24, 0x1, R13 ;  /* 0x00000001180d7824 */ /* 0x010fe200078e020d */
[----:B------:R-:W-:Y:S01]  /*0660*/  LOP3.LUT R20, R20, 0xf, RZ, 0xc0, !PT ;  /* 0x0000000f14147812 */ /* 0x000fe200078ec0ff */
[----:B------:R-:W-:Y:S01]  /*0670*/  IMAD R17, R17, R17, RZ ;  /* 0x0000001111117224 */ /* 0x000fe200078e02ff */
[----:B------:R-:W-:Y:S01]  /*0680*/  LOP3.LUT R0, R0, 0xf, RZ, 0xc0, !PT ;  /* 0x0000000f00007812 */ /* 0x000fe200078ec0ff */
[----:B------:R-:W-:Y:S01]  /*0690*/  VIADD R2, R2, 0x1 ;  /* 0x0000000102027836 */ /* 0x000fe20000000000 */
[----:B------:R-:W-:Y:S01]  /*06a0*/  ISETP.GE.AND P2, PT, R13, R40, PT ;  /* 0x000000280d00720c */ /* 0x000fe20003f46270 */
[----:B------:R-:W-:-:S02]  /*06b0*/  VIADD R20, R20, 0x1 ;  /* 0x0000000114147836 */ /* 0x000fc40000000000 */
[----:B------:R-:W-:Y:S01]  /*06c0*/  VIADD R0, R0, 0x1 ;  /* 0x0000000100007836 */ /* 0x000fe20000000000 */
[----:B------:R-:W2:Y:S01]  /*06d0*/  I2F.F16 R17, R17 ;  /* 0x0000001100117306 */ /* 0x000ea20000200c00 */
[----:B0-----:R-:W-:Y:S02]  /*06e0*/  IMAD R19, R2, R2, RZ ;  /* 0x0000000202137224 */ /* 0x001fe400078e02ff */
[----:B------:R-:W-:Y:S02]  /*06f0*/  IMAD R20, R20, R20, RZ ;  /* 0x0000001414147224 */ /* 0x000fe400078e02ff */
[----:B------:R-:W-:-:S03]  /*0700*/  IMAD R22, R0, R0, RZ ;  /* 0x0000000000167224 */ /* 0x000fc600078e02ff */
[----:B------:R-:W0:Y:S01]  /*0710*/  I2F.F16 R3, R20 ;  /* 0x0000001400037306 */ /* 0x000e220000200c00 */
[----:B--2---:R-:W-:-:S07]  /*0720*/  HMUL2 R0, R17.H0_H0, R18.H0_H0 ;  /* 0x2000001211007232 */ /* 0x004fce0000000800 */
[----:B------:R-:W1:Y:S01]  /*0730*/  I2F.F16 R19, R19 ;  /* 0x0000001300137306 */ /* 0x000e620000200c00 */
[----:B0-----:R-:W-:-:S07]  /*0740*/  HMUL2 R2, R3.H0_H0, R18.H0_H0 ;  /* 0x2000001203027232 */ /* 0x001fce0000000800 */
[----:B------:R-:W0:Y:S01]  /*0750*/  I2F.F16 R25, R22 ;  /* 0x0000001600197306 */ /* 0x000e220000200c00 */
[-C--:B-1----:R-:W-:Y:S02]  /*0760*/  HMUL2 R3, R19.H0_H0, R18.reuse.H0_H0 ;  /* 0x2000001213037232 */ /* 0x082fe40000000800 */
[----:B0-----:R-:W-:Y:S01]  /*0770*/  HMUL2 R36, R25.H0_H0, R18.H0_H0 ;  /* 0x2000001219247232 */ /* 0x001fe20000000800 */
[----:B------:R-:W-:Y:S06]  /*0780*/  @!P2 BRA `(.L_x_3464) ;  /* 0xfffffffc0060a947 */ /* 0x000fec000383ffff */
.L_x_3463:
        /* <DEDUP_REMOVED lines=11> */
[----:B------:R-:W-:-:S07]  /*0840*/  IMAD R5, R6, 0x6, RZ ;  /* 0x0000000606057824 */ /* 0x000fce00078e02ff */
.L_x_3465:
        /* <DEDUP_REMOVED lines=8> */
.L_x_3466:
        /* <DEDUP_REMOVED lines=12> */
.L_x_3467:
        /* <DEDUP_REMOVED lines=8> */
.L_x_3468:
        /* <DEDUP_REMOVED lines=11> */
.L_x_3469:
[C---:B------:R-:W-:Y:S01]  /*0ac0*/  VIMNMX R8, R21.reuse, UR4, PT ;  /* 0x0000000415087c48 */ /* 0x040fe2000bfe0100 */
[----:B------:R-:W1:Y:S01]  /*0ad0*/  S2UR UR5, SR_CgaCtaId ;  /* 0x00000000000579c3 */ /* 0x000e620000008800 */
[----:B------:R-:W-:Y:S01]  /*0ae0*/  ISETP.GE.OR P1, PT, R21, R12, P1 ;  /* 0x0000000c1500720c */ /* 0x000fe20000f26670 */
[----:B------:R-:W-:Y:S01]  /*0af0*/  ULDC.64 UR8, c[0x0][0x218] ;  /* 0x0000860000087ab9 */ /* 0x000fe20000000a00 */
[----:B------:R-:W-:Y:S01]  /*0b00*/  SHF.R.S32.HI R11, RZ, 0x1f, R8 ;  /* 0x0000001fff0b7819 */ /* 0x000fe20000011408 */
[----:B------:R-:W-:Y:S01]  /*0b10*/  UMOV UR4, 0x400 ;  /* 0x0000040000047882 */ /* 0x000fe20000000000 */
[----:B------:R-:W-:Y:S02]  /*0b20*/  PRMT R38, RZ, 0x5410, RZ ;  /* 0x00005410ff267816 */ /* 0x000fe400000000ff */
[----:B------:R-:W-:Y:S02]  /*0b30*/  LEA.HI R11, R11, R8, RZ, 0x5 ;  /* 0x000000080b0b7211 */ /* 0x000fe400078f28ff */
[----:B------:R-:W-:-:S02]  /*0b40*/  PRMT R37, RZ, 0x5410, RZ ;  /* 0x00005410ff257816 */ /* 0x000fc400000000ff */
[----:B------:R-:W-:-:S05]  /*0b50*/  SHF.R.S32.HI R8, RZ, 0x5, R11 ;  /* 0x00000005ff087819 */ /* 0x000fca000001140b */
        /* <DEDUP_REMOVED lines=8> */
[----:B------:R-:W-:-:S04]  /*0be0*/  LEA R24, P2, R10, UR8, 0x2 ;  /* 0x000000080a187c11 */ /* 0x000fc8000f8410ff */
[----:B------:R-:W-:Y:S01]  /*0bf0*/  LEA.HI.X R25, R10, UR9, R5, 0x2, P2 ;  /* 0x000000090a197c11 */ /* 0x000fe200090f1405 */
[----:B------:R-:W-:Y:S08]  /*0c00*/  @P1 BRA `(.L_x_3470) ;  /* 0x0000001400fc1947 */ /* 0x000ff00003800000 */
[----:B------:R-:W1:Y:S01]  /*0c10*/  LDC R20, c[0x0][0x23c] ;  /* 0x00008f00ff147b82 */ /* 0x000e620000000800 */
[----:B------:R-:W-:Y:S01]  /*0c20*/  PRMT R4, R23, 0x9910, RZ ;  /* 0x0000991017047816 */ /* 0x000fe200000000ff */
[----:B------:R-:W-:Y:S01]  /*0c30*/  ULDC UR5, c[0x0][0x25c] ;  /* 0x0000970000057ab9 */ /* 0x000fe20000000800 */
[----:B------:R-:W-:Y:S02]  /*0c40*/  SHF.R.S32.HI R22, RZ, 0x1f, R39 ;  /* 0x0000001fff167819 */ /* 0x000fe40000011427 */
[----:B------:R-:W-:Y:S02]  /*0c50*/  ISETP.EQ.OR P0, PT, R4, RZ, !P0 ;  /* 0x000000ff0400720c */ /* 0x000fe40004702670 */
[----:B------:R-:W-:Y:S02]  /*0c60*/  PRMT R37, RZ, 0x5410, RZ ;  /* 0x00005410ff257816 */ /* 0x000fe400000000ff */
[----:B------:R-:W-:-:S09]  /*0c70*/  PRMT R38, RZ, 0x5410, RZ ;  /* 0x00005410ff267816 */ /* 0x000fd200000000ff */
.L_x_3473:
[----:B------:R2:W5:Y:S01]  /*0c80*/  LDG.E.128.CONSTANT R4, desc[UR6][R24.64] ;  /* 0x0000000618047981 */ /* 0x000562000c1e9d00 */
[----:B-1----:R-:W-:Y:S01]  /*0c90*/  IMAD.MOV.U32 R39, RZ, RZ, R20 ;  /* 0x000000ffff277224 */ /* 0x002fe200078e0014 */
[----:B------:R-:W-:Y:S06]  /*0ca0*/  @P0 BRA `(.L_x_3471) ;  /* 0x0000000800d00947 */ /* 0x000fec0003800000 */
[C---:B------:R-:W-:Y:S01]  /*0cb0*/  IMAD.WIDE R28, R39.reuse, 0x4, R24 ;  /* 0x00000004271c7825 */ /* 0x040fe200078e0218 */
[----:B------:R-:W1:Y:S04]  /*0cc0*/  LDS.128 R16, [UR4] ;  /* 0x00000004ff107984 */ /* 0x000e680008000c00 */
[----:B------:R3:W4:Y:S01]  /*0cd0*/  LDG.E.128.CONSTANT R8, desc[UR6][R28.64] ;  /* 0x000000061c087981 */ /* 0x000722000c1e9d00 */
[----:B------:R-:W-:-:S06]  /*0ce0*/  IMAD.WIDE R12, R39, 0x4, R28 ;  /* 0x00000004270c7825 */ /* 0x000fcc00078e021c */
[----:B------:R-:W2:Y:S01]  /*0cf0*/  LDG.E.128.CONSTANT R12, desc[UR6][R12.64] ;  /* 0x000000060c0c7981 */ /* 0x000ea2000c1e9d00 */
[----:B-----5:R-:W-:Y:S02]  /*0d00*/  LOP3.LUT R30, R4, 0x3f003f, RZ, 0xc0, !PT ;  /* 0x003f003f041e7812 */ /* 0x020fe400078ec0ff */
[--C-:B------:R-:W-:Y:S02]  /*0d10*/  SHF.R.U32.HI R26, RZ, 0xc, R4.reuse ;  /* 0x0000000cff1a7819 */ /* 0x100fe40000011604 */
[----:B------:R-:W-:Y:S02]  /*0d20*/  SHF.R.U32.HI R4, RZ, 0x6, R4 ;  /* 0x00000006ff047819 */ /* 0x000fe40000011604 */
[----:B------:R-:W-:Y:S02]  /*0d30*/  LOP3.LUT R30, R30, 0x64006400, RZ, 0xfc, !PT ;  /* 0x640064001e1e7812 */ /* 0x000fe400078efcff */
[----:B------:R-:W-:Y:S02]  /*0d40*/  LOP3.LUT R31, R5, 0x3f003f, RZ, 0xc0, !PT ;  /* 0x003f003f051f7812 */ /* 0x000fe400078ec0ff */
        /* <DEDUP_REMOVED lines=13> */
[-C--:B-1----:R-:W-:Y:S01]  /*0e20*/  HFMA2.MMA R31, R35, R16.reuse, RZ ;  /* 0x00000010231f7235 */ /* 0x082fe200000000ff */
[--C-:B---3--:R-:W-:Y:S01]  /*0e30*/  SHF.R.U32.HI R28, RZ, 0xc, R6.reuse ;  /* 0x0000000cff1c7819 */ /* 0x108fe20000011606 */
[----:B------:R-:W-:Y:S01]  /*0e40*/  HADD2 R45, R34, -1056, -1056 ;  /* 0xe420e420222d7430 */ /* 0x000fe20000000000 */
[----:B------:R-:W-:Y:S01]  /*0e50*/  SHF.R.U32.HI R6, RZ, 0x6, R6 ;  /* 0x00000006ff067819 */ /* 0x000fe20000011606 */
[----:B------:R-:W-:Y:S01]  /*0e60*/  HADD2 R34, R5, -1056, -1056 ;  /* 0xe420e42005227430 */ /* 0x000fe20000000000 */
[----:B------:R-:W-:Y:S01]  /*0e70*/  LOP3.LUT R32, R32, 0x64006400, RZ, 0xfc, !PT ;  /* 0x6400640020207812 */ /* 0x000fe200078efcff */
[-C--:B------:R-:W-:Y:S01]  /*0e80*/  HFMA2 R33, R41, R16.reuse, RZ.H0_H0 ;  /* 0x0000001029217231 */ /* 0x080fe200000400ff */
[--C-:B------:R-:W-:Y:S01]  /*0e90*/  SHF.R.U32.HI R29, RZ, 0xc, R7.reuse ;  /* 0x0000000cff1d7819 */ /* 0x100fe20000011607 */
[----:B------:R-:W-:Y:S01]  /*0ea0*/  HFMA2.MMA R4, R43, R16, RZ ;  /* 0x000000102b047235 */ /* 0x000fe200000000ff */
[----:B------:R-:W-:Y:S01]  /*0eb0*/  SHF.R.U32.HI R7, RZ, 0x6, R7 ;  /* 0x00000006ff077819 */ /* 0x000fe20000011607 */
[----:B------:R-:W-:Y:S01]  /*0ec0*/  HADD2 R32, R32, -1056, -1056 ;  /* 0xe420e42020207430 */ /* 0x000fe20000000000 */
[----:B------:R-:W-:Y:S01]  /*0ed0*/  LOP3.LUT R30, R6, 0x3f003f, RZ, 0xc0, !PT ;  /* 0x003f003f061e7812 */ /* 0x000fe200078ec0ff */
[----:B------:R-:W-:Y:S01]  /*0ee0*/  HFMA2.MMA R5, R34, R17, R31 ;  /* 0x0000001122057235 */ /* 0x000fe2000000001f */
[----:B------:R-:W-:Y:S01]  /*0ef0*/  LOP3.LUT R7, R7, 0x3f003f, RZ, 0xc0, !PT ;  /* 0x003f003f07077812 */ /* 0x000fe200078ec0ff */
[----:B------:R-:W-:Y:S01]  /*0f00*/  HFMA2 R6, R32, R17, R33 ;  /* 0x0000001120067231 */ /* 0x000fe20000000021 */
[----:B------:R-:W-:Y:S01]  /*0f10*/  LOP3.LUT R31, R30, 0x64006400, RZ, 0xfc, !PT ;  /* 0x640064001e1f7812 */ /* 0x000fe200078efcff */
[----:B------:R-:W-:Y:S01]  /*0f20*/  HFMA2 R16, R45, R16, RZ.H0_H0 ;  /* 0x000000102d107231 */ /* 0x000fe200000400ff */
[----:B------:R-:W-:-:S02]  /*0f30*/  LOP3.LUT R33, R7, 0x64006400, RZ, 0xfc, !PT ;  /* 0x6400640007217812 */ /* 0x000fc400078efcff */
[----:B------:R-:W-:Y:S01]  /*0f40*/  LOP3.LUT R34, R29, 0xf000f, RZ, 0xc0, !PT ;  /* 0x000f000f1d227812 */ /* 0x000fe200078ec0ff */
[----:B------:R-:W-:Y:S01]  /*0f50*/  HADD2 R31, R31, -1056, -1056 ;  /* 0xe420e4201f1f7430 */ /* 0x000fe20000000000 */
[----:B------:R-:W-:Y:S01]  /*0f60*/  PRMT R0, R0, 0x5410, R2 ;  /* 0x0000541000007816 */ /* 0x000fe20000000002 */
[----:B------:R-:W-:Y:S01]  /*0f70*/  HADD2 R33, R33, -1056, -1056 ;  /* 0xe420e42021217430 */ /* 0x000fe20000000000 */
[----:B0-----:R-:W-:-:S03]  /*0f80*/  PRMT R3, R3, 0x5410, R36 ;  /* 0x0000541003037816 */ /* 0x001fc60000000024 */
[----:B------:R-:W-:Y:S01]  /*0f90*/  HFMA2.MMA R31, R31, R17, R4 ;  /* 0x000000111f1f7235 */ /* 0x000fe20000000004 */
        /* <DEDUP_REMOVED lines=8> */
[----:B--2---:R-:W-:Y:S01]  /*1020*/  SHF.R.U32.HI R29, RZ, 0x8, R13 ;  /* 0x00000008ff1d7819 */ /* 0x004fe2000001160d */
[----:B------:R-:W-:Y:S01]  /*1030*/  HADD2 R7, R30, -1056, -1056 ;  /* 0xe420e4201e077430 */ /* 0x000fe20000000000 */
[----:B------:R-:W-:Y:S01]  /*1040*/  SHF.R.U32.HI R30, RZ, 0x6, R10 ;  /* 0x00000006ff1e7819 */ /* 0x000fe2000001160a */
[----:B------:R-:W-:Y:S01]  /*1050*/  HADD2 R32, R32, -1056, -1056 ;  /* 0xe420e42020207430 */ /* 0x000fe20000000000 */
[-C--:B------:R-:W-:Y:S01]  /*1060*/  HFMA2.MMA R5, R4, R18.reuse, R5 ;  /* 0x0000001204057235 */ /* 0x080fe20000000005 */
[----:B------:R-:W-:Y:S01]  /*1070*/  HFMA2 R4, R7, R18, R6 ;  /* 0x0000001207047231 */ /* 0x000fe20000000006 */
[----:B------:R-:W-:Y:S02]  /*1080*/  SHF.R.U32.HI R6, RZ, 0x6, R8 ;  /* 0x00000006ff067819 */ /* 0x000fe40000011608 */
[----:B------:R-:W-:Y:S01]  /*1090*/  SHF.R.U32.HI R7, RZ, 0x6, R9 ;  /* 0x00000006ff077819 */ /* 0x000fe20000011609 */
[----:B------:R-:W-:Y:S01]  /*10a0*/  HFMA2.MMA R17, R32, R18, R31 ;  /* 0x0000001220117235 */ /* 0x000fe2000000001f */
[----:B------:R-:W-:-:S02]  /*10b0*/  LOP3.LUT R6, R6, 0x3f003f, RZ, 0xc0, !PT ;  /* 0x003f003f06067812 */ /* 0x000fc400078ec0ff */
[----:B------:R-:W-:Y:S02]  /*10c0*/  LOP3.LUT R31, R11, 0x3f003f, RZ, 0xc0, !PT ;  /* 0x003f003f0b1f7812 */ /* 0x000fe400078ec0ff */
[----:B------:R-:W-:Y:S02]  /*10d0*/  LOP3.LUT R7, R7, 0x3f003f, RZ, 0xc0, !PT ;  /* 0x003f003f07077812 */ /* 0x000fe400078ec0ff */
[----:B------:R-:W-:Y:S02]  /*10e0*/  LOP3.LUT R6, R6, 0x64006400, RZ, 0xfc, !PT ;  /* 0x6400640006067812 */ /* 0x000fe400078efcff */
[----:B------:R-:W-:Y:S02]  /*10f0*/  LOP3.LUT R31, R31, 0x64006400, RZ, 0xfc, !PT ;  /* 0x640064001f1f7812 */ /* 0x000fe400078efcff */
[----:B------:R-:W-:Y:S01]  /*1100*/  LOP3.LUT R7, R7, 0x64006400, RZ, 0xfc, !PT ;  /* 0x6400640007077812 */ /* 0x000fe200078efcff */
[----:B------:R-:W-:Y:S01]  /*1110*/  HADD2 R6, R6, -1056, -1056 ;  /* 0xe420e42006067430 */ /* 0x000fe20000000000 */
[----:B------:R-:W-:Y:S01]  /*1120*/  SHF.R.U32.HI R32, RZ, 0x6, R11 ;  /* 0x00000006ff207819 */ /* 0x000fe2000001160b */
[----:B------:R-:W-:Y:S01]  /*1130*/  HADD2 R31, R31, -1056, -1056 ;  /* 0xe420e4201f1f7430 */ /* 0x000fe20000000000 */
[----:B------:R-:W-:Y:S01]  /*1140*/  LOP3.LUT R30, R30, 0x3f003f, RZ, 0xc0, !PT ;  /* 0x003f003f1e1e7812 */ /* 0x000fe200078ec0ff */
[----:B------:R-:W-:Y:S01]  /*1150*/  HADD2 R7, R7, -1056, -1056 ;  /* 0xe420e42007077430 */ /* 0x000fe20000000000 */
[----:B------:R-:W-:Y:S01]  /*1160*/  LOP3.LUT R32, R32, 0x3f003f, RZ, 0xc0, !PT ;  /* 0x003f003f20207812 */ /* 0x000fe200078ec0ff */
[----:B------:R-:W-:Y:S01]  /*1170*/  HFMA2 R31, R31, R18, R16 ;  /* 0x000000121f1f7231 */ /* 0x000fe20000000010 */
[----:B------:R-:W-:Y:S01]  /*1180*/  HFMA2.MMA R18, R6, R19, R5 ;  /* 0x0000001306127235 */ /* 0x000fe20000000005 */
[----:B------:R-:W-:Y:S01]  /*1190*/  HFMA2 R16, R7, R19, R4 ;  /* 0x0000001307107231 */ /* 0x000fe20000000004 */
[----:B------:R-:W-:Y:S01]  /*11a0*/  LOP3.LUT R30, R30, 0x64006400, RZ, 0xfc, !PT ;  /* 0x640064001e1e7812 */ /* 0x000fe200078efcff */
[----:B------:R-:W0:Y:S01]  /*11b0*/  LDS.128 R4, [UR4+0x10] ;  /* 0x00001004ff047984 */ /* 0x000e220008000c00 */
[----:B------:R-:W-:-:S02]  /*11c0*/  LOP3.LUT R32, R32, 0x64006400, RZ, 0xfc, !PT ;  /* 0x6400640020207812 */ /* 0x000fc400078efcff */
[----:B------:R-:W-:Y:S01]  /*11d0*/  SHF.R.U32.HI R10, RZ, 0xc, R10 ;  /* 0x0000000cff0a7819 */ /* 0x000fe2000001160a */
[----:B------:R-:W-:Y:S01]  /*11e0*/  HADD2 R30, R30, -1056, -1056 ;  /* 0xe420e4201e1e7430 */ /* 0x000fe20000000000 */
[----:B------:R-:W-:Y:S01]  /*11f0*/  SHF.R.U32.HI R33, RZ, 0xa, R13 ;  /* 0x0000000aff217819 */ /* 0x000fe2000001160d */
[----:B------:R-:W-:Y:S01]  /*1200*/  HADD2 R32, R32, -1056, -1056 ;  /* 0xe420e42020207430 */ /* 0x000fe20000000000 */
[----:B------:R-:W-:Y:S02]  /*1210*/  LOP3.LUT R41, R10, 0xf000f, RZ, 0xc0, !PT ;  /* 0x000f000f0a297812 */ /* 0x000fe400078ec0ff */
[----:B------:R-:W-:Y:S01]  /*1220*/  SHF.R.U32.HI R11, RZ, 0xc, R11 ;  /* 0x0000000cff0b7819 */ /* 0x000fe2000001160b */
[----:B------:R-:W-:Y:S01]  /*1230*/  HFMA2.MMA R17, R30, R19, R17 ;  /* 0x000000131e117235 */ /* 0x000fe20000000011 */
[----:B------:R-:W-:Y:S01]  /*1240*/  HFMA2 R19, R32, R19, R31 ;  /* 0x0000001320137231 */ /* 0x000fe2000000001f */
[----:B------:R-:W-:Y:S02]  /*1250*/  SHF.R.U32.HI R30, RZ, 0xc, R8 ;  /* 0x0000000cff1e7819 */ /* 0x000fe40000011608 */
[----:B------:R-:W-:-:S02]  /*1260*/  LOP3.LUT R31, R26, 0xf000f, RZ, 0xc0, !PT ;  /* 0x000f000f1a1f7812 */ /* 0x000fc400078ec0ff */
[----:B------:R-:W-:Y:S02]  /*1270*/  SHF.R.U32.HI R8, RZ, 0x8, R12 ;  /* 0x00000008ff087819 */ /* 0x000fe4000001160c */
[----:B------:R-:W-:Y:S02]  /*1280*/  LOP3.LUT R32, R27, 0xf000f, RZ, 0xc0, !PT ;  /* 0x000f000f1b207812 */ /* 0x000fe400078ec0ff */
[----:B------:R-:W-:Y:S02]  /*1290*/  SHF.R.U32.HI R26, RZ, 0xc, R9 ;  /* 0x0000000cff1a7819 */ /* 0x000fe40000011609 */
[----:B------:R-:W-:Y:S02]  /*12a0*/  LOP3.LUT R27, R28, 0xf000f, RZ, 0xc0, !PT ;  /* 0x000f000f1c1b7812 */ /* 0x000fe400078ec0ff */
[----:B------:R-:W-:Y:S02]  /*12b0*/  LOP3.LUT R8, R31, 0x300030, R8, 0xf8, !PT ;  /* 0x003000301f087812 */ /* 0x000fe400078ef808 */
[----:B------:R-:W-:-:S02]  /*12c0*/  LOP3.LUT R30, R30, 0xf000f, RZ, 0xc0, !PT ;  /* 0x000f000f1e1e7812 */ /* 0x000fc400078ec0ff */
[----:B------:R-:W-:Y:S02]  /*12d0*/  SHF.R.U32.HI R28, RZ, 0x8, R14 ;  /* 0x00000008ff1c7819 */ /* 0x000fe4000001160e */
[----:B------:R-:W-:Y:S02]  /*12e0*/  SHF.R.U32.HI R9, RZ, 0xa, R12 ;  /* 0x0000000aff097819 */ /* 0x000fe4000001160c */
[----:B------:R-:W-:Y:S02]  /*12f0*/  SHF.R.U32.HI R31, RZ, 0x8, R15 ;  /* 0x00000008ff1f7819 */ /* 0x000fe4000001160f */
[----:B------:R-:W-:Y:S02]  /*1300*/  LOP3.LUT R28, R27, 0x300030, R28, 0xf8, !PT ;  /* 0x003000301b1c7812 */ /* 0x000fe400078ef81c */
[----:B------:R-:W-:Y:S02]  /*1310*/  LOP3.LUT R9, R30, 0x300030, R9, 0xf8, !PT ;  /* 0x003000301e097812 */ /* 0x000fe400078ef809 */
[----:B------:R-:W-:-:S02]  /*1320*/  LOP3.LUT R42, R26, 0xf000f, RZ, 0xc0, !PT ;  /* 0x000f000f1a2a7812 */ /* 0x000fc400078ec0ff */
[----:B------:R-:W-:Y:S02]  /*1330*/  LOP3.LUT R29, R32, 0x300030, R29, 0xf8, !PT ;  /* 0x00300030201d7812 */ /* 0x000fe400078ef81d */
[----:B------:R-:W-:Y:S02]  /*1340*/  LOP3.LUT R27, R34, 0x300030, R31, 0xf8, !PT ;  /* 0x00300030221b7812 */ /* 0x000fe400078ef81f */
[----:B------:R-:W-:Y:S02]  /*1350*/  LOP3.LUT R30, R13, 0x3f003f, RZ, 0xc0, !PT ;  /* 0x003f003f0d1e7812 */ /* 0x000fe400078ec0ff */
[----:B------:R-:W-:Y:S02]  /*1360*/  LOP3.LUT R34, R12, 0x3f003f, RZ, 0xc0, !PT ;  /* 0x003f003f0c227812 */ /* 0x000fe400078ec0ff */
[----:B------:R-:W-:Y:S02]  /*1370*/  SHF.R.U32.HI R32, RZ, 0xa, R14 ;  /* 0x0000000aff207819 */ /* 0x000fe4000001160e */
[----:B------:R-:W-:-:S02]  /*1380*/  LOP3.LUT R31, R14, 0x3f003f, RZ, 0xc0, !PT ;  /* 0x003f003f0e1f7812 */ /* 0x000fc400078ec0ff */
[----:B------:R-:W-:Y:S02]  /*1390*/  LOP3.LUT R10, R42, 0x300030, R33, 0xf8, !PT ;  /* 0x003000302a0a7812 */ /* 0x000fe400078ef821 */
[----:B------:R-:W-:Y:S02]  /*13a0*/  LOP3.LUT R33, R30, 0x64006400, RZ, 0xfc, !PT ;  /* 0x640064001e217812 */ /* 0x000fe400078efcff */
[----:B------:R-:W-:Y:S02]  /*13b0*/  SHF.R.U32.HI R12, RZ, 0x6, R12 ;  /* 0x00000006ff0c7819 */ /* 0x000fe4000001160c */
[----:B------:R-:W-:Y:S01]  /*13c0*/  LOP3.LUT R34, R34, 0x64006400, RZ, 0xfc, !PT ;  /* 0x6400640022227812 */ /* 0x000fe200078efcff */
[----:B------:R-:W-:Y:S01]  /*13d0*/  HADD2 R33, R33, -1056, -1056 ;  /* 0xe420e42021217430 */ /* 0x000fe20000000000 */
[----:B------:R-:W-:Y:S02]  /*13e0*/  LOP3.LUT R30, R41, 0x300030, R32, 0xf8, !PT ;  /* 0x00300030291e7812 */ /* 0x000fe400078ef820 */
[----:B------:R-:W-:Y:S01]  /*13f0*/  SHF.R.U32.HI R14, RZ, 0x6, R14 ;  /* 0x00000006ff0e7819 */ /* 0x000fe2000001160e */
[----:B------:R-:W-:Y:S01]  /*1400*/  HADD2 R41, R34, -1056, -1056 ;  /* 0xe420e42022297430 */ /* 0x000fe20000000000 */
[----:B------:R-:W-:Y:S01]  /*1410*/  SHF.R.U32.HI R35, RZ, 0xa, R15 ;  /* 0x0000000aff237819 */ /* 0x000fe2000001160f */
[----:B0-----:R-:W-:Y:S01]  /*1420*/  HFMA2 R16, R33, R4, R16 ;  /* 0x0000000421107231 */ /* 0x001fe20000000010 */
[----:B------:R-:W-:-:S02]  /*1430*/  LOP3.LUT R32, R11, 0xf000f, RZ, 0xc0, !PT ;  /* 0x000f000f0b207812 */ /* 0x000fc400078ec0ff */
[----:B------:R-:W-:Y:S01]  /*1440*/  LOP3.LUT R31, R31, 0x64006400, RZ, 0xfc, !PT ;  /* 0x640064001f1f7812 */ /* 0x000fe200078efcff */
[----:B------:R-:W-:Y:S01]  /*1450*/  HFMA2.MMA R18, R41, R4, R18 ;  /* 0x0000000429127235 */ /* 0x000fe20000000012 */
[----:B------:R-:W-:Y:S02]  /*1460*/  LOP3.LUT R26, R15, 0x3f003f, RZ, 0xc0, !PT ;  /* 0x003f003f0f1a7812 */ /* 0x000fe400078ec0ff */
[----:B------:R-:W-:Y:S02]  /*1470*/  SHF.R.U32.HI R13, RZ, 0x6, R13 ;  /* 0x00000006ff0d7819 */ /* 0x000fe4000001160d */
[----:B------:R-:W-:Y:S02]  /*1480*/  SHF.R.U32.HI R15, RZ, 0x6, R15 ;  /* 0x00000006ff0f7819 */ /* 0x000fe4000001160f */
[----:B------:R-:W-:Y:S02]  /*1490*/  LOP3.LUT R12, R12, 0x3f003f, RZ, 0xc0, !PT ;  /* 0x003f003f0c0c7812 */ /* 0x000fe400078ec0ff */
[----:B------:R-:W-:Y:S01]  /*14a0*/  LOP3.LUT R11, R32, 0x300030, R35, 0xf8, !PT ;  /* 0x00300030200b7812 */ /* 0x000fe200078ef823 */
[----:B------:R-:W-:Y:S01]  /*14b0*/  HADD2 R32, R31, -1056, -1056 ;  /* 0xe420e4201f207430 */ /* 0x000fe20000000000 */
[----:B------:R-:W-:-:S02]  /*14c0*/  LOP3.LUT R14, R14, 0x3f003f, RZ, 0xc0, !PT ;  /* 0x003f003f0e0e7812 */ /* 0x000fc400078ec0ff */
[----:B------:R-:W-:Y:S02]  /*14d0*/  LOP3.LUT R26, R26, 0x64006400, RZ, 0xfc, !PT ;  /* 0x640064001a1a7812 */ /* 0x000fe400078efcff */
[----:B------:R-:W-:Y:S01]  /*14e0*/  LOP3.LUT R13, R13, 0x3f003f, RZ, 0xc0, !PT ;  /* 0x003f003f0d0d7812 */ /* 0x000fe200078ec0ff */
[----:B------:R-:W-:Y:S01]  /*14f0*/  HFMA2.MMA R17, R32, R4, R17 ;  /* 0x0000000420117235 */ /* 0x000fe20000000011 */
        /* <DEDUP_REMOVED lines=47> */
.L_x_3471:
[----:B------:R-:W-:Y:S05]  /*17f0*/  @P0 BRA `(.L_x_3472) ;  /* 0x0000000800e00947 */ /* 0x000fea0003800000 */
[----:B-----5:R-:W-:Y:S01]  /*1800*/  IMAD R5, R22, 0xc, RZ ;  /* 0x0000000c16057824 */ /* 0x020fe200078e02ff */
[----:B------:R-:W1:Y:S01]  /*1810*/  LDS.128 R16, [UR4+0x20] ;  /* 0x00002004ff107984 */ /* 0x000e620008000c00 */
[----:B------:R-:W-:-:S04]  /*1820*/  IMAD.WIDE.U32 R28, R39, 0xc, R24 ;  /* 0x0000000c271c7825 */ /* 0x000fc800078e0018 */
[----:B------:R-:W-:-:S05]  /*1830*/  IMAD.IADD R29, R29, 0x1, R5 ;  /* 0x000000011d1d7824 */ /* 0x000fca00078e0205 */
[----:B------:R-:W3:Y:S01]  /*1840*/  LDG.E.128.CONSTANT R4, desc[UR6][R28.64] ;  /* 0x000000061c047981 */ /* 0x000ee2000c1e9d00 */
[----:B------:R-:W-:-:S05]  /*1850*/  IMAD.WIDE R30, R39, 0x4, R28 ;  /* 0x00000004271e7825 */ /* 0x000fca00078e021c */
[----:B------:R4:W2:Y:S01]  /*1860*/  LDG.E.128.CONSTANT R8, desc[UR6][R30.64] ;  /* 0x000000061e087981 */ /* 0x0008a2000c1e9d00 */
[----:B------:R-:W-:-:S06]  /*1870*/  IMAD.WIDE R12, R39, 0x4, R30 ;  /* 0x00000004270c7825 */ /* 0x000fcc00078e021e */
[----:B------:R-:W2:Y:S01]  /*1880*/  LDG.E.128.CONSTANT R12, desc[UR6][R12.64] ;  /* 0x000000060c0c7981 */ /* 0x000ea2000c1e9d00 */
[----:B------:R-:W-:Y:S02]  /*1890*/  PRMT R0, R0, 0x5410, R2 ;  /* 0x0000541000007816 */ /* 0x000fe40000000002 */
[----:B0-----:R-:W-:Y:S02]  /*18a0*/  PRMT R3, R3, 0x5410, R36 ;  /* 0x0000541003037816 */ /* 0x001fe40000000024 */
[----:B---3--:R-:W-:Y:S02]  /*18b0*/  LOP3.LUT R32, R4, 0x3f003f, RZ, 0xc0, !PT ;  /* 0x003f003f04207812 */ /* 0x008fe400078ec0ff */
[--C-:B------:R-:W-:Y:S02]  /*18c0*/  SHF.R.U32.HI R27, RZ, 0xc, R4.reuse ;  /* 0x0000000cff1b7819 */ /* 0x100fe40000011604 */
[----:B------:R-:W-:Y:S02]  /*18d0*/  SHF.R.U32.HI R4, RZ, 0x6, R4 ;  /* 0x00000006ff047819 */ /* 0x000fe40000011604 */
[----:B------:R-:W-:-:S02]  /*18e0*/  LOP3.LUT R33, R5, 0x3f003f, RZ, 0xc0, !PT ;  /* 0x003f003f05217812 */ /* 0x000fc400078ec0ff */
[----:B------:R-:W-:Y:S02]  /*18f0*/  LOP3.LUT R32, R32, 0x64006400, RZ, 0xfc, !PT ;  /* 0x6400640020207812 */ /* 0x000fe400078efcff */
[----:B------:R-:W-:Y:S02]  /*1900*/  LOP3.LUT R4, R4, 0x3f003f, RZ, 0xc0, !PT ;  /* 0x003f003f04047812 */ /* 0x000fe400078ec0ff */
[--C-:B------:R-:W-:Y:S01]  /*1910*/  SHF.R.U32.HI R26, RZ, 0xc, R5.reuse ;  /* 0x0000000cff1a7819 */ /* 0x100fe20000011605 */
[----:B----4-:R-:W-:Y:S01]  /*1920*/  HADD2 R31, R32, -1056, -1056 ;  /* 0xe420e420201f7430 */ /* 0x010fe20000000000 */
[----:B------:R-:W-:Y:S02]  /*1930*/  SHF.R.U32.HI R5, RZ, 0x6, R5 ;  /* 0x00000006ff057819 */ /* 0x000fe40000011605 */
[----:B------:R-:W-:Y:S02]  /*1940*/  LOP3.LUT R33, R33, 0x64006400, RZ, 0xfc, !PT ;  /* 0x6400640021217812 */ /* 0x000fe400078efcff */
[----:B------:R-:W-:-:S02]  /*1950*/  LOP3.LUT R4, R4, 0x64006400, RZ, 0xfc, !PT ;  /* 0x6400640004047812 */ /* 0x000fc400078efcff */
[----:B------:R-:W-:Y:S01]  /*1960*/  LOP3.LUT R30, R7, 0x3f003f, RZ, 0xc0, !PT ;  /* 0x003f003f071e7812 */ /* 0x000fe200078ec0ff */
[----:B------:R-:W-:Y:S01]  /*1970*/  HADD2 R35, R33, -1056, -1056 ;  /* 0xe420e42021237430 */ /* 0x000fe20000000000 */
[----:B------:R-:W-:Y:S01]  /*1980*/  LOP3.LUT R5, R5, 0x3f003f, RZ, 0xc0, !PT ;  /* 0x003f003f05057812 */ /* 0x000fe200078ec0ff */
[----:B------:R-:W-:Y:S01]  /*1990*/  HADD2 R33, R4, -1056, -1056 ;  /* 0xe420e42004217430 */ /* 0x000fe20000000000 */
[----:B------:R-:W-:Y:S01]  /*19a0*/  LOP3.LUT R34, R6, 0x3f003f, RZ, 0xc0, !PT ;  /* 0x003f003f06227812 */ /* 0x000fe200078ec0ff */
[----:B-1----:R-:W-:Y:S01]  /*19b0*/  HFMA2.MMA R4, R31, R16, RZ ;  /* 0x000000101f047235 */ /* 0x002fe200000000ff */
[----:B------:R-:W-:Y:S01]  /*19c0*/  LOP3.LUT R30, R30, 0x64006400, RZ, 0xfc, !PT ;  /* 0x640064001e1e7812 */ /* 0x000fe200078efcff */
[----:B------:R-:W-:Y:S01]  /*19d0*/  HFMA2 R31, R35, R16, RZ.H0_H0 ;  /* 0x00000010231f7231 */ /* 0x000fe200000400ff */
[----:B------:R-:W-:Y:S02]  /*19e0*/  LOP3.LUT R5, R5, 0x64006400, RZ, 0xfc, !PT ;  /* 0x6400640005057812 */ /* 0x000fe400078efcff */
[--C-:B------:R-:W-:Y:S01]  /*19f0*/  SHF.R.U32.HI R28, RZ, 0xc, R6.reuse ;  /* 0x0000000cff1c7819 */ /* 0x100fe20000011606 */
[----:B------:R-:W-:Y:S01]  /*1a00*/  HADD2 R43, R30, -1056, -1056 ;  /* 0xe420e4201e2b7430 */ /* 0x000fe20000000000 */
[----:B------:R-:W-:Y:S01]  /*1a10*/  SHF.R.U32.HI R6, RZ, 0x6, R6 ;  /* 0x00000006ff067819 */ /* 0x000fe20000011606 */
[----:B------:R-:W-:Y:S01]  /*1a20*/  HADD2 R32, R5, -1056, -1056 ;  /* 0xe420e42005207430 */ /* 0x000fe20000000000 */
[----:B------:R-:W-:-:S02]  /*1a30*/  LOP3.LUT R34, R34, 0x64006400, RZ, 0xfc, !PT ;  /* 0x6400640022227812 */ /* 0x000fc400078efcff */
[--C-:B------:R-:W-:Y:S02]  /*1a40*/  SHF.R.U32.HI R29, RZ, 0xc, R7.reuse ;  /* 0x0000000cff1d7819 */ /* 0x100fe40000011607 */
[----:B------:R-:W-:Y:S01]  /*1a50*/  LOP3.LUT R30, R6, 0x3f003f, RZ, 0xc0, !PT ;  /* 0x003f003f061e7812 */ /* 0x000fe200078ec0ff */
[----:B------:R-:W-:Y:S01]  /*1a60*/  HADD2 R41, R34, -1056, -1056 ;  /* 0xe420e42022297430 */ /* 0x000fe20000000000 */
[----:B------:R-:W-:Y:S01]  /*1a70*/  SHF.R.U32.HI R7, RZ, 0x6, R7 ;  /* 0x00000006ff077819 */ /* 0x000fe20000011607 */
[----:B------:R-:W-:Y:S01]  /*1a80*/  HFMA2.MMA R6, R33, R17, R4 ;  /* 0x0000001121067235 */ /* 0x000fe20000000004 */
[----:B------:R-:W-:Y:S01]  /*1a90*/  HFMA2 R4, R32, R17, R31 ;  /* 0x0000001120047231 */ /* 0x000fe2000000001f */
[----:B------:R-:W-:Y:S02]  /*1aa0*/  LOP3.LUT R31, R30, 0x64006400, RZ, 0xfc, !PT ;  /* 0x640064001e1f7812 */ /* 0x000fe400078efcff */
[----:B------:R-:W-:Y:S01]  /*1ab0*/  LOP3.LUT R33, R7, 0x3f003f, RZ, 0xc0, !PT ;  /* 0x003f003f07217812 */ /* 0x000fe200078ec0ff */
[----:B------:R-:W-:Y:S01]  /*1ac0*/  HFMA2.MMA R5, R41, R16, RZ ;  /* 0x0000001029057235 */ /* 0x000fe200000000ff */
[----:B--2---:R-:W-:Y:S01]  /*1ad0*/  LOP3.LUT R7, R8, 0x3f003f, RZ, 0xc0, !PT ;  /* 0x003f003f08077812 */ /* 0x004fe200078ec0ff */
        /* <DEDUP_REMOVED lines=11> */
[----:B------:R-:W-:Y:S01]  /*1b90*/  LOP3.LUT R26, R26, 0xf000f, RZ, 0xc0, !PT ;  /* 0x000f000f1a1a7812 */ /* 0x000fe200078ec0ff */
[----:B------:R-:W-:Y:S01]  /*1ba0*/  HADD2 R5, R33, -1056, -1056 ;  /* 0xe420e42021057430 */ /* 0x000fe20000000000 */
[-C--:B------:R-:W-:Y:S01]  /*1bb0*/  HFMA2.MMA R6, R7, R18.reuse, R6 ;  /* 0x0000001207067235 */ /* 0x080fe20000000006 */
[----:B------:R-:W-:Y:S01]  /*1bc0*/  HADD2 R33, R30, -1056, -1056 ;  /* 0xe420e4201e217430 */ /* 0x000fe20000000000 */
[----:B------:R-:W-:Y:S01]  /*1bd0*/  SHF.R.U32.HI R7, RZ, 0x6, R8 ;  /* 0x00000006ff077819 */ /* 0x000fe20000011608 */
[----:B------:R-:W-:Y:S01]  /*1be0*/  HFMA2 R5, R5, R17, R16 ;  /* 0x0000001105057231 */ /* 0x000fe20000000010 */
[----:B------:R-:W-:Y:S01]  /*1bf0*/  SHF.R.U32.HI R30, RZ, 0x6, R10 ;  /* 0x00000006ff1e7819 */ /* 0x000fe2000001160a */
[----:B------:R-:W-:Y:S01]  /*1c00*/  HFMA2.MMA R17, R32, R18, R31 ;  /* 0x0000001220117235 */ /* 0x000fe2000000001f */
[----:B------:R-:W-:Y:S01]  /*1c10*/  LOP3.LUT R31, R11, 0x3f003f, RZ, 0xc0, !PT ;  /* 0x003f003f0b1f7812 */ /* 0x000fe200078ec0ff */
[----:B------:R-:W-:Y:S01]  /*1c20*/  HFMA2 R4, R33, R18, R4 ;  /* 0x0000001221047231 */ /* 0x000fe20000000004 */
[----:B------:R-:W-:-:S02]  /*1c30*/  SHF.R.U32.HI R16, RZ, 0x6, R9 ;  /* 0x00000006ff107819 */ /* 0x000fc40000011609 */
[----:B------:R-:W-:Y:S02]  /*1c40*/  SHF.R.U32.HI R32, RZ, 0x6, R11 ;  /* 0x00000006ff207819 */ /* 0x000fe4000001160b */
        /* <DEDUP_REMOVED lines=15> */
[----:B------:R-:W-:Y:S01]  /*1d40*/  SHF.R.U32.HI R29, RZ, 0x8, R13 ;  /* 0x00000008ff1d7819 */ /* 0x000fe2000001160d */
[----:B------:R-:W-:Y:S01]  /*1d50*/  HADD2 R32, R32, -1056, -1056 ;  /* 0xe420e42020207430 */ /* 0x000fe20000000000 */
[-C--:B------:R-:W-:Y:S01]  /*1d60*/  HFMA2.MMA R18, R7, R19.reuse, R6 ;  /* 0x0000001307127235 */ /* 0x080fe20000000006 */
[-C--:B------:R-:W-:Y:S01]  /*1d70*/  HFMA2 R16, R31, R19.reuse, R4 ;  /* 0x000000131f107231 */ /* 0x080fe20000000004 */
[----:B------:R-:W-:Y:S01]  /*1d80*/  HFMA2.MMA R17, R30, R19, R17 ;  /* 0x000000131e117235 */ /* 0x000fe20000000011 */
[----:B------:R-:W-:Y:S01]  /*1d90*/  HFMA2 R19, R32, R19, R5 ;  /* 0x0000001320137231 */ /* 0x000fe20000000005 */
[----:B------:R-:W-:Y:S01]  /*1da0*/  SHF.R.U32.HI R30, RZ, 0xc, R8 ;  /* 0x0000000cff1e7819 */ /* 0x000fe20000011608 */
[----:B------:R-:W0:Y:S01]  /*1db0*/  LDS.128 R4, [UR4+0x30] ;  /* 0x00003004ff047984 */ /* 0x000e220008000c00 */
[----:B------:R-:W-:-:S02]  /*1dc0*/  LOP3.LUT R31, R27, 0xf000f, RZ, 0xc0, !PT ;  /* 0x000f000f1b1f7812 */ /* 0x000fc400078ec0ff */
[----:B------:R-:W-:Y:S02]  /*1dd0*/  SHF.R.U32.HI R8, RZ, 0x8, R12 ;  /* 0x00000008ff087819 */ /* 0x000fe4000001160c */
[----:B------:R-:W-:Y:S02]  /*1de0*/  SHF.R.U32.HI R27, RZ, 0xc, R9 ;  /* 0x0000000cff1b7819 */ /* 0x000fe40000011609 */
[----:B------:R-:W-:Y:S02]  /*1df0*/  SHF.R.U32.HI R32, RZ, 0x8, R15 ;  /* 0x00000008ff207819 */ /* 0x000fe4000001160f */
[----:B------:R-:W-:Y:S02]  /*1e00*/  LOP3.LUT R8, R31, 0x300030, R8, 0xf8, !PT ;  /* 0x003000301f087812 */ /* 0x000fe400078ef808 */
[----:B------:R-:W-:Y:S02]  /*1e10*/  LOP3.LUT R30, R30, 0xf000f, RZ, 0xc0, !PT ;  /* 0x000f000f1e1e7812 */ /* 0x000fe400078ec0ff */
[----:B------:R-:W-:-:S02]  /*1e20*/  SHF.R.U32.HI R9, RZ, 0xa, R12 ;  /* 0x0000000aff097819 */ /* 0x000fc4000001160c */
[----:B------:R-:W-:Y:S02]  /*1e30*/  LOP3.LUT R31, R28, 0xf000f, RZ, 0xc0, !PT ;  /* 0x000f000f1c1f7812 */ /* 0x000fe400078ec0ff */
[----:B------:R-:W-:Y:S02]  /*1e40*/  SHF.R.U32.HI R10, RZ, 0xc, R10 ;  /* 0x0000000cff0a7819 */ /* 0x000fe4000001160a */
[----:B------:R-:W-:Y:S02]  /*1e50*/  SHF.R.U32.HI R28, RZ, 0x8, R14 ;  /* 0x00000008ff1c7819 */ /* 0x000fe4000001160e */
[----:B------:R-:W-:Y:S02]  /*1e60*/  LOP3.LUT R29, R26, 0x300030, R29, 0xf8, !PT ;  /* 0x003000301a1d7812 */ /* 0x000fe400078ef81d */
[----:B------:R-:W-:Y:S02]  /*1e70*/  LOP3.LUT R26, R33, 0x300030, R32, 0xf8, !PT ;  /* 0x00300030211a7812 */ /* 0x000fe400078ef820 */
[----:B------:R-:W-:-:S02]  /*1e80*/  LOP3.LUT R9, R30, 0x300030, R9, 0xf8, !PT ;  /* 0x003000301e097812 */ /* 0x000fc400078ef809 */
[----:B------:R-:W-:Y:S02]  /*1e90*/  SHF.R.U32.HI R33, RZ, 0xa, R13 ;  /* 0x0000000aff217819 */ /* 0x000fe4000001160d */
[----:B------:R-:W-:Y:S02]  /*1ea0*/  LOP3.LUT R42, R27, 0xf000f, RZ, 0xc0, !PT ;  /* 0x000f000f1b2a7812 */ /* 0x000fe400078ec0ff */
[----:B------:R-:W-:Y:S02]  /*1eb0*/  LOP3.LUT R30, R13, 0x3f003f, RZ, 0xc0, !PT ;  /* 0x003f003f0d1e7812 */ /* 0x000fe400078ec0ff */
[----:B------:R-:W-:Y:S02]  /*1ec0*/  LOP3.LUT R28, R31, 0x300030, R28, 0xf8, !PT ;  /* 0x003000301f1c7812 */ /* 0x000fe400078ef81c */
[----:B------:R-:W-:Y:S02]  /*1ed0*/  LOP3.LUT R34, R12, 0x3f003f, RZ, 0xc0, !PT ;  /* 0x003f003f0c227812 */ /* 0x000fe400078ec0ff */
[----:B------:R-:W-:-:S02]  /*1ee0*/  SHF.R.U32.HI R32, RZ, 0xa, R14 ;  /* 0x0000000aff207819 */ /* 0x000fc4000001160e */
[----:B------:R-:W-:Y:S02]  /*1ef0*/  LOP3.LUT R41, R10, 0xf000f, RZ, 0xc0, !PT ;  /* 0x000f000f0a297812 */ /* 0x000fe400078ec0ff */
[----:B------:R-:W-:Y:S02]  /*1f00*/  SHF.R.U32.HI R11, RZ, 0xc, R11 ;  /* 0x0000000cff0b7819 */ /* 0x000fe4000001160b */
[----:B------:R-:W-:Y:S02]  /*1f10*/  LOP3.LUT R31, R14, 0x3f003f, RZ, 0xc0, !PT ;  /* 0x003f003f0e1f7812 */ /* 0x000fe400078ec0ff */
[----:B------:R-:W-:Y:S02]  /*1f20*/  LOP3.LUT R10, R42, 0x300030, R33, 0xf8, !PT ;  /* 0x003000302a0a7812 */ /* 0x000fe400078ef821 */
[----:B------:R-:W-:Y:S02]  /*1f30*/  LOP3.LUT R33, R30, 0x64006400, RZ, 0xfc, !PT ;  /* 0x640064001e217812 */ /* 0x000fe400078efcff */
[----:B------:R-:W-:-:S02]  /*1f40*/  SHF.R.U32.HI R12, RZ, 0x6, R12 ;  /* 0x00000006ff0c7819 */ /* 0x000fc4000001160c */
[----:B------:R-:W-:Y:S01]  /*1f50*/  LOP3.LUT R34, R34, 0x64006400, RZ, 0xfc, !PT ;  /* 0x6400640022227812 */ /* 0x000fe200078efcff */
[----:B------:R-:W-:Y:S01]  /*1f60*/  HADD2 R33, R33, -1056, -1056 ;  /* 0xe420e42021217430 */ /* 0x000fe20000000000 */
[----:B------:R-:W-:Y:S02]  /*1f70*/  LOP3.LUT R30, R41, 0x300030, R32, 0xf8, !PT ;  /* 0x00300030291e7812 */ /* 0x000fe400078ef820 */
[----:B------:R-:W-:Y:S01]  /*1f80*/  SHF.R.U32.HI R14, RZ, 0x6, R14 ;  /* 0x00000006ff0e7819 */ /* 0x000fe2000001160e */
[----:B------:R-:W-:Y:S01]  /*1f90*/  HADD2 R41, R34, -1056, -1056 ;  /* 0xe420e42022297430 */ /* 0x000fe20000000000 */
[----:B------:R-:W-:Y:S01]  /*1fa0*/  SHF.R.U32.HI R35, RZ, 0xa, R15 ;  /* 0x0000000aff237819 */ /* 0x000fe2000001160f */
[----:B0-----:R-:W-:Y:S01]  /*1fb0*/  HFMA2 R16, R33, R4, R16 ;  /* 0x0000000421107231 */ /* 0x001fe20000000010 */
[----:B------:R-:W-:Y:S02]  /*1fc0*/  LOP3.LUT R32, R11, 0xf000f, RZ, 0xc0, !PT ;  /* 0x000f000f0b207812 */ /* 0x000fe400078ec0ff */
[----:B------:R-:W-:Y:S01]  /*1fd0*/  LOP3.LUT R31, R31, 0x64006400, RZ, 0xfc, !PT ;  /* 0x640064001f1f7812 */ /* 0x000fe200078efcff */
[----:B------:R-:W-:Y:S01]  /*1fe0*/  HFMA2.MMA R18, R41, R4, R18 ;  /* 0x0000000429127235 */ /* 0x000fe20000000012 */
[----:B------:R-:W-:-:S02]  /*1ff0*/  LOP3.LUT R27, R15, 0x3f003f, RZ, 0xc0, !PT ;  /* 0x003f003f0f1b7812 */ /* 0x000fc400078ec0ff */
[----:B------:R-:W-:Y:S02]  /*2000*/  SHF.R.U32.HI R13, RZ, 0x6, R13 ;  /* 0x00000006ff0d7819 */ /* 0x000fe4000001160d */
[----:B------:R-:W-:Y:S02]  /*2010*/  SHF.R.U32.HI R15, RZ, 0x6, R15 ;  /* 0x00000006ff0f7819 */ /* 0x000fe4000001160f */
[----:B------:R-:W-:Y:S02]  /*2020*/  LOP3.LUT R12, R12, 0x3f003f, RZ, 0xc0, !PT ;  /* 0x003f003f0c0c7812 */ /* 0x000fe400078ec0ff */
[----:B------:R-:W-:Y:S01]  /*2030*/  LOP3.LUT R11, R32, 0x300030, R35, 0xf8, !PT ;  /* 0x00300030200b7812 */ /* 0x000fe200078ef823 */
[----:B------:R-:W-:Y:S01]  /*2040*/  HADD2 R32, R31, -1056, -1056 ;  /* 0xe420e4201f207430 */ /* 0x000fe20000000000 */
[----:B------:R-:W-:Y:S02]  /*2050*/  LOP3.LUT R14, R14, 0x3f003f, RZ, 0xc0, !PT ;  /* 0x003f003f0e0e7812 */ /* 0x000fe400078ec0ff */
[----:B------:R-:W-:-:S02]  /*2060*/  LOP3.LUT R27, R27, 0x64006400, RZ, 0xfc, !PT ;  /* 0x640064001b1b7812 */ /* 0x000fc400078efcff */
        /* <DEDUP_REMOVED lines=49> */
.L_x_3472:
[----:B------:R-:W-:Y:S01]  /*2380*/  VIADD R21, R21, 0x20 ;  /* 0x0000002015157836 */ /* 0x000fe20000000000 */
[----:B------:R-:W-:Y:S01]  /*2390*/  UIADD3 UR4, UR4, 0x40, URZ ;  /* 0x0000004004047890 */ /* 0x000fe2000fffe03f */
[----:B--2---:R-:W-:-:S03]  /*23a0*/  IMAD.WIDE.U32 R24, R39, 0x18, R24 ;  /* 0x0000001827187825 */ /* 0x004fc600078e0018 */
[C---:B------:R-:W-:Y:S01]  /*23b0*/  ISETP.GE.AND P1, PT, R21.reuse, UR5, PT ;  /* 0x0000000515007c0c */ /* 0x040fe2000bf26270 */
[----:B-----5:R-:W-:Y:S01]  /*23c0*/  IMAD R5, R22, 0x18, RZ ;  /* 0x0000001816057824 */ /* 0x020fe200078e02ff */
[----:B------:R-:W-:-:S03]  /*23d0*/  ISETP.LT.AND P2, PT, R21, R40, PT ;  /* 0x000000281500720c */ /* 0x000fc60003f41270 */
[----:B------:R-:W-:-:S10]  /*23e0*/  IMAD.IADD R25, R25, 0x1, R5 ;  /* 0x0000000119197824 */ /* 0x000fd400078e0205 */
[----:B------:R-:W-:Y:S05]  /*23f0*/  @!P1 BRA P2, `(.L_x_3473) ;  /* 0xffffffe800209947 */ /* 0x000fea000103ffff */
.L_x_3470:
[----:B------:R-:W-:Y:S01]  /*2400*/  ISETP.GE.AND P0, PT, R21, R40, PT ;  /* 0x000000281500720c */ /* 0x000fe20003f06270 */
[----:B------:R-:W-:-:S03]  /*2410*/  ULDC UR5, c[0x0][0x260] ;  /* 0x0000980000057ab9 */ /* 0x000fc60000000800 */
[----:B------:R-:W-:-:S13]  /*2420*/  ISETP.GE.OR P0, PT, R21, UR5, P0 ;  /* 0x0000000515007c0c */ /* 0x000fda0008706670 */
[----:B------:R-:W-:Y:S05]  /*2430*/  @P0 BRA `(.L_x_3474) ;  /* 0x0000001400940947 */ /* 0x000fea0003800000 */
[----:B------:R-:W1:Y:S01]  /*2440*/  S2UR UR5, SR_CTAID.Y ;  /* 0x00000000000579c3 */ /* 0x000e620000002600 */
[----:B------:R-:W-:-:S04]  /*2450*/  PRMT R5, R23, 0x9910, RZ ;  /* 0x0000991017057816 */ /* 0x000fc800000000ff */
[----:B------:R-:W-:-:S03]  /*2460*/  ISETP.NE.AND P0, PT, R5, RZ, PT ;  /* 0x000000ff0500720c */ /* 0x000fc60003f05270 */
[----:B------:R-:W1:Y:S02]  /*2470*/  LDC R4, c[0x0][0x238] ;  /* 0x00008e00ff047b82 */ /* 0x000e640000000800 */
[----:B-1----:R-:W-:Y:S01]  /*2480*/  VIADD R4, R4, -UR5 ;  /* 0x8000000504047c36 */ /* 0x002fe20008000000 */
[----:B------:R-:W-:-:S04]  /*2490*/  ULDC UR5, c[0x0][0x260] ;  /* 0x0000980000057ab9 */ /* 0x000fc80000000800 */
[----:B------:R-:W-:-:S13]  /*24a0*/  ISETP.LT.OR P0, PT, R4, 0x1, !P0 ;  /* 0x000000010400780c */ /* 0x000fda0004701670 */
.L_x_3476:
[----:B-1----:R-:W1:Y:S01]  /*24b0*/  LDC R39, c[0x0][0x23c] ;  /* 0x00008f00ff277b82 */ /* 0x002e620000000800 */
[----:B-----5:R-:W-:Y:S02]  /*24c0*/  IMAD.MOV.U32 R4, RZ, RZ, R24 ;  /* 0x000000ffff047224 */ /* 0x020fe400078e0018 */
[----:B------:R-:W-:Y:S02]  /*24d0*/  IMAD.MOV.U32 R5, RZ, RZ, R25 ;  /* 0x000000ffff057224 */ /* 0x000fe400078e0019 */
[----:B-1----:R-:W-:-:S04]  /*24e0*/  IMAD.WIDE R8, R39, 0x4, R4 ;  /* 0x0000000427087825 */ /* 0x002fc800078e0204 */
[----:B------:R-:W5:Y:S01]  /*24f0*/  LDG.E.128.CONSTANT R4, desc[UR6][R4.64] ;  /* 0x0000000604047981 */ /* 0x000f62000c1e9d00 */
[----:B------:R-:W-:-:S03]  /*2500*/  IMAD.WIDE R12, R39, 0x4, R8 ;  /* 0x00000004270c7825 */ /* 0x000fc600078e0208 */
[----:B------:R-:W5:Y:S01]  /*2510*/  LDG.E.128.CONSTANT R8, desc[UR6][R8.64] ;  /* 0x0000000608087981 */ /* 0x000f62000c1e9d00 */
[----:B------:R-:W-:-:S03]  /*2520*/  IMAD.WIDE R22, R39, 0x4, R12 ;  /* 0x0000000427167825 */ /* 0x000fc600078e020c */
[----:B------:R-:W5:Y:S04]  /*2530*/  LDG.E.128.CONSTANT R12, desc[UR6][R12.64] ;  /* 0x000000060c0c7981 */ /* 0x000f68000c1e9d00 */
[----:B------:R1:W5:Y:S01]  /*2540*/  LDG.E.128.CONSTANT R16, desc[UR6][R22.64] ;  /* 0x0000000616107981 */ /* 0x000362000c1e9d00 */
[----:B------:R-:W-:Y:S02]  /*2550*/  VIADD R41, R21, 0x20 ;  /* 0x0000002015297836 */ /* 0x000fe40000000000 */
[----:B------:R-:W-:-:S03]  /*2560*/  IMAD.WIDE R20, R39, 0x4, R22 ;  /* 0x0000000427147825 */ /* 0x000fc600078e0216 */
[----:B------:R-:W-:Y:S01]  /*2570*/  ISETP.GE.AND P1, PT, R41, UR5, PT ;  /* 0x0000000529007c0c */ /* 0x000fe2000bf26270 */
[----:B------:R-:W-:Y:S01]  /*2580*/  IMAD.WIDE R42, R39, 0x4, R20 ;  /* 0x00000004272a7825 */ /* 0x000fe200078e0214 */
[----:B------:R-:W-:Y:S11]  /*2590*/  @P0 BRA `(.L_x_3475) ;  /* 0x0000001400240947 */ /* 0x000ff60003800000 */
[----:B-1----:R-:W2:Y:S01]  /*25a0*/  LDG.E.128.CONSTANT R20, desc[UR6][R20.64] ;  /* 0x0000000614147981 */ /* 0x002ea2000c1e9d00 */
[----:B------:R-:W-:Y:S01]  /*25b0*/  IMAD.MOV.U32 R28, RZ, RZ, 0x2800 ;  /* 0x00002800ff1c7424 */ /* 0x000fe200078e00ff */
[----:B-----5:R-:W-:Y:S02]  /*25c0*/  LOP3.LUT R29, R4, 0x3e003e0, RZ, 0xc0, !PT ;  /* 0x03e003e0041d7812 */ /* 0x020fe400078ec0ff */
[----:B------:R-:W1:Y:S01]  /*25d0*/  LDS.128 R24, [UR4] ;  /* 0x00000004ff187984 */ /* 0x000e620008000c00 */
[----:B------:R-:W-:Y:S02]  /*25e0*/  LOP3.LUT R30, R5, 0x1f001f, RZ, 0xc0, !PT ;  /* 0x001f001f051e7812 */ /* 0x000fe400078ec0ff */
[----:B------:R-:W-:Y:S02]  /*25f0*/  PRMT R0, R0, 0x5410, R28 ;  /* 0x0000541000007816 */ /* 0x000fe4000000001c */
[----:B------:R-:W-:Y:S02]  /*2600*/  LOP3.LUT R28, R4, 0x1f001f, RZ, 0xc0, !PT ;  /* 0x001f001f041c7812 */ /* 0x000fe400078ec0ff */
[----:B------:R-:W-:-:S02]  /*2610*/  LOP3.LUT R29, R29, 0x64006400, RZ, 0xfc, !PT ;  /* 0x640064001d1d7812 */ /* 0x000fc400078efcff */
[----:B------:R-:W-:Y:S02]  /*2620*/  LOP3.LUT R28, R28, 0x64006400, RZ, 0xfc, !PT ;  /* 0x640064001c1c7812 */ /* 0x000fe400078efcff */
[----:B------:R-:W-:Y:S02]  /*2630*/  LOP3.LUT R33, R7, 0x1f001f, RZ, 0xc0, !PT ;  /* 0x001f001f07217812 */ /* 0x000fe400078ec0ff */
[----:B------:R-:W-:Y:S02]  /*2640*/  LOP3.LUT R32, R6, 0x1f001f, RZ, 0xc0, !PT ;  /* 0x001f001f06207812 */ /* 0x000fe400078ec0ff */
        /* <DEDUP_REMOVED lines=8> */
[----:B0-----:R-:W-:Y:S01]  /*26d0*/  PRMT R3, R3, 0x5410, R36 ;  /* 0x0000541003037816 */ /* 0x001fe20000000024 */
[----:B------:R-:W-:Y:S01]  /*26e0*/  HADD2 R35, R32, -1040, -1040 ;  /* 0xe410e41020237430 */ /* 0x000fe20000000000 */
[----:B-1----:R-:W-:Y:S01]  /*26f0*/  HFMA2.MMA R33, R29, R24, RZ ;  /* 0x000000181d217235 */ /* 0x002fe200000000ff */
[----:B------:R-:W-:-:S04]  /*2700*/  HFMA2 R28, R31, R24, RZ.H0_H0 ;  /* 0x000000181f1c7231 */ /* 0x000fc800000400ff */
[----:B------:R-:W-:Y:S01]  /*2710*/  HFMA2.MMA R29, R35, R24, RZ ;  /* 0x00000018231d7235 */ /* 0x000fe200000000ff */
[----:B------:R-:W-:Y:S01]  /*2720*/  HFMA2 R32, R45, R24, RZ.H0_H0 ;  /* 0x000000182d207231 */ /* 0x000fe200000400ff */
[----:B------:R-:W-:Y:S02]  /*2730*/  LOP3.LUT R24, R5, 0x3e003e0, RZ, 0xc0, !PT ;  /* 0x03e003e005187812 */ /* 0x000fe400078ec0ff */
[----:B------:R-:W-:Y:S01]  /*2740*/  LOP3.LUT R45, R34, 0x64006400, RZ, 0xfc, !PT ;  /* 0x64006400222d7812 */ /* 0x000fe200078efcff */
[----:B------:R-:W-:Y:S01]  /*2750*/  HFMA2.MMA R33, R30, R25, R33 ;  /* 0x000000191e217235 */ /* 0x000fe20000000021 */
[----:B------:R-:W-:Y:S02]  /*2760*/  LOP3.LUT R30, R6, 0x3e003e0, RZ, 0xc0, !PT ;  /* 0x03e003e0061e7812 */ /* 0x000fe400078ec0ff */
[----:B------:R-:W-:Y:S01]  /*2770*/  LOP3.LUT R31, R24, 0x64006400, RZ, 0xfc, !PT ;  /* 0x64006400181f7812 */ /* 0x000fe200078efcff */
[----:B------:R-:W-:Y:S01]  /*2780*/  HFMA2 R45, R45, R0.H1_H1, -48, -48 ;  /* 0xd200d2002d2d7431 */ /* 0x000fe20000060000 */
[----:B------:R-:W-:-:S02]  /*2790*/  LOP3.LUT R35, R30, 0x64006400, RZ, 0xfc, !PT ;  /* 0x640064001e237812 */ /* 0x000fc400078efcff */
[--C-:B------:R-:W-:Y:S01]  /*27a0*/  SHF.R.U32.HI R30, RZ, 0xa, R6.reuse ;  /* 0x0000000aff1e7819 */ /* 0x100fe20000011606 */
[-C--:B------:R-:W-:Y:S01]  /*27b0*/  HFMA2 R31, R31, R0.reuse.H1_H1, -48, -48 ;  /* 0xd200d2001f1f7431 */ /* 0x080fe20000060000 */
[----:B------:R-:W-:Y:S01]  /*27c0*/  SHF.R.U32.HI R34, RZ, 0xa, R7 ;  /* 0x0000000aff227819 */ /* 0x000fe20000011607 */
[----:B------:R-:W-:Y:S01]  /*27d0*/  HFMA2 R24, R35, R0.H1_H1, -48, -48 ;  /* 0xd200d20023187431 */ /* 0x000fe20000060000 */
[-C--:B------:R-:W-:Y:S01]  /*27e0*/  HFMA2.MMA R32, R45, R25.reuse, R32 ;  /* 0x000000192d207235 */ /* 0x080fe20000000020 */
[----:B------:R-:W-:Y:S02]  /*27f0*/  SHF.R.U32.HI R6, RZ, 0xf, R6 ;  /* 0x0000000fff067819 */ /* 0x000fe40000011606 */
[----:B------:R-:W-:Y:S01]  /*2800*/  HFMA2.MMA R28, R31, R25, R28 ;  /* 0x000000191f1c7235 */ /* 0x000fe2000000001c */
[----:B------:R-:W-:Y:S01]  /*2810*/  HFMA2 R24, R24, R25, R29 ;  /* 0x0000001918187231 */ /* 0x000fe2000000001d */
        /* <DEDUP_REMOVED lines=16> */
[----:B------:R-:W-:Y:S02]  /*2920*/  HADD2 R35, R29, -1040, -1040 ;  /* 0xe410e4101d237430 */ /* 0x000fe40000000000 */
[----:B------:R-:W-:Y:S01]  /*2930*/  HFMA2.MMA R25, R25, R26, R28 ;  /* 0x0000001a19197235 */ /* 0x000fe2000000001c */
[----:B------:R-:W-:-:S02]  /*2940*/  HFMA2 R24, R31, R26, R24 ;  /* 0x0000001a1f187231 */ /* 0x000fc40000000018 */
[----:B------:R-:W0:Y:S01]  /*2950*/  LDS.128 R28, [UR4+0x10] ;  /* 0x00001004ff1c7984 */ /* 0x000e220008000c00 */
[----:B------:R-:W-:Y:S01]  /*2960*/  HFMA2 R33, R34, R26, R33 ;  /* 0x0000001a22217231 */ /* 0x000fe20000000021 */
[----:B------:R-:W-:Y:S01]  /*2970*/  HFMA2.MMA R26, R35, R26, R32 ;  /* 0x0000001a231a7235 */ /* 0x000fe20000000020 */
[C---:B------:R-:W-:Y:S02]  /*2980*/  LOP3.LUT R32, R8.reuse, 0x1f001f, RZ, 0xc0, !PT ;  /* 0x001f001f08207812 */ /* 0x040fe400078ec0ff */
[----:B------:R-:W-:Y:S02]  /*2990*/  LOP3.LUT R35, R8, 0x3e003e0, RZ, 0xc0, !PT ;  /* 0x03e003e008237812 */ /* 0x000fe400078ec0ff */
[----:B------:R-:W-:Y:S02]  /*29a0*/  LOP3.LUT R32, R32, 0x64006400, RZ, 0xfc, !PT ;  /* 0x6400640020207812 */ /* 0x000fe400078efcff */
[----:B------:R-:W-:-:S03]  /*29b0*/  LOP3.LUT R35, R35, 0x64006400, RZ, 0xfc, !PT ;  /* 0x6400640023237812 */ /* 0x000fc600078efcff */
[----:B------:R-:W-:Y:S02]  /*29c0*/  HADD2 R32, R32, -1040, -1040 ;  /* 0xe410e41020207430 */ /* 0x000fe40000000000 */
[----:B------:R-:W-:Y:S01]  /*29d0*/  HFMA2 R44, R35, R0.H1_H1, -48, -48 ;  /* 0xd200d200232c7431 */ /* 0x000fe20000060000 */
[----:B------:R-:W-:Y:S01]  /*29e0*/  SHF.R.U32.HI R35, RZ, 0xc, R17 ;  /* 0x0000000cff237819 */ /* 0x000fe20000011611 */
[----:B------:R-:W-:Y:S01]  /*29f0*/  HFMA2 R33, R32, R27, R33 ;  /* 0x0000001b20217231 */ /* 0x000fe20000000021 */
[----:B------:R-:W-:-:S04]  /*2a00*/  LOP3.LUT R32, R9, 0x1f001f, RZ, 0xc0, !PT ;  /* 0x001f001f09207812 */ /* 0x000fc800078ec0ff */
[----:B------:R-:W-:Y:S02]  /*2a10*/  LOP3.LUT R34, R32, 0x64006400, RZ, 0xfc, !PT ;  /* 0x6400640020227812 */ /* 0x000fe400078efcff */
[----:B------:R-:W-:-:S03]  /*2a20*/  LOP3.LUT R32, R9, 0x3e003e0, RZ, 0xc0, !PT ;  /* 0x03e003e009207812 */ /* 0x000fc600078ec0ff */
[----:B------:R-:W-:Y:S01]  /*2a30*/  HADD2 R34, R34, -1040, -1040 ;  /* 0xe410e41022227430 */ /* 0x000fe20000000000 */
[----:B------:R-:W-:-:S05]  /*2a40*/  LOP3.LUT R45, R32, 0x64006400, RZ, 0xfc, !PT ;  /* 0x64006400202d7812 */ /* 0x000fca00078efcff */
[----:B------:R-:W-:Y:S01]  /*2a50*/  HFMA2.MMA R32, R34, R27, R25 ;  /* 0x0000001b22207235 */ /* 0x000fe20000000019 */
[----:B------:R-:W-:Y:S01]  /*2a60*/  SHF.R.U32.HI R34, RZ, 0xf, R4 ;  /* 0x0000000fff227819 */ /* 0x000fe20000011604 */
[----:B------:R-:W-:-:S03]  /*2a70*/  HFMA2 R45, R45, R0.H1_H1, -48, -48 ;  /* 0xd200d2002d2d7431 */ /* 0x000fc60000060000 */
[----:B------:R-:W-:Y:S01]  /*2a80*/  LOP3.LUT R34, R34, 0x10001, RZ, 0xc0, !PT ;  /* 0x0001000122227812 */ /* 0x000fe200078ec0ff */
[----:B0-----:R-:W-:Y:S01]  /*2a90*/  HFMA2.MMA R25, R44, R28, R33 ;  /* 0x0000001c2c197235 */ /* 0x001fe20000000021 */
[----:B------:R-:W-:-:S03]  /*2aa0*/  SHF.R.U32.HI R33, RZ, 0xe, R8 ;  /* 0x0000000eff217819 */ /* 0x000fc60000011608 */
[----:B------:R-:W-:Y:S01]  /*2ab0*/  HFMA2 R4, R45, R28, R32 ;  /* 0x0000001c2d047231 */ /* 0x000fe20000000020 */
[----:B------:R-:W-:Y:S02]  /*2ac0*/  LOP3.LUT R32, R5, 0x10001, RZ, 0xc0, !PT ;  /* 0x0001000105207812 */ /* 0x000fe400078ec0ff */
[----:B------:R-:W-:Y:S02]  /*2ad0*/  LOP3.LUT R34, R34, 0x20002, R33, 0xf8, !PT ;  /* 0x0002000222227812 */ /* 0x000fe400078ef821 */
[----:B------:R-:W-:Y:S02]  /*2ae0*/  SHF.R.U32.HI R33, RZ, 0xe, R9 ;  /* 0x0000000eff217819 */ /* 0x000fe40000011609 */
[----:B------:R-:W-:Y:S02]  /*2af0*/  SHF.R.U32.HI R5, RZ, 0xd, R12 ;  /* 0x0000000dff057819 */ /* 0x000fe4000001160c */
[----:B------:R-:W-:Y:S02]  /*2b00*/  LOP3.LUT R33, R32, 0x20002, R33, 0xf8, !PT ;  /* 0x0002000220217812 */ /* 0x000fe400078ef821 */
[----:B------:R-:W-:-:S02]  /*2b10*/  SHF.R.U32.HI R32, RZ, 0xd, R13 ;  /* 0x0000000dff207819 */ /* 0x000fc4000001160d */
[----:B------:R-:W-:Y:S02]  /*2b20*/  LOP3.LUT R34, R34, 0x40004, R5, 0xf8, !PT ;  /* 0x0004000422227812 */ /* 0x000fe400078ef805 */
[----:B------:R-:W-:Y:S02]  /*2b30*/  LOP3.LUT R32, R33, 0x40004, R32, 0xf8, !PT ;  /* 0x0004000421207812 */ /* 0x000fe400078ef820 */
[----:B------:R-:W-:Y:S02]  /*2b40*/  SHF.R.U32.HI R33, RZ, 0xa, R8 ;  /* 0x0000000aff217819 */ /* 0x000fe40000011608 */
[----:B------:R-:W-:Y:S02]  /*2b50*/  SHF.R.U32.HI R5, RZ, 0xc, R16 ;  /* 0x0000000cff057819 */ /* 0x000fe40000011610 */
[----:B------:R-:W-:Y:S02]  /*2b60*/  LOP3.LUT R33, R33, 0x1f001f, RZ, 0xc0, !PT ;  /* 0x001f001f21217812 */ /* 0x000fe400078ec0ff */
[----:B------:R-:W-:-:S02]  /*2b70*/  SHF.R.U32.HI R9, RZ, 0xa, R9 ;  /* 0x0000000aff097819 */ /* 0x000fc40000011609 */
[----:B------:R-:W-:Y:S02]  /*2b80*/  LOP3.LUT R8, R32, 0x80008, R35, 0xf8, !PT ;  /* 0x0008000820087812 */ /* 0x000fe400078ef823 */
[----:B------:R-:W-:Y:S02]  /*2b90*/  LOP3.LUT R5, R34, 0x80008, R5, 0xf8, !PT ;  /* 0x0008000822057812 */ /* 0x000fe400078ef805 */
[----:B------:R-:W-:Y:S02]  /*2ba0*/  LOP3.LUT R33, R33, 0x64006400, RZ, 0xfc, !PT ;  /* 0x6400640021217812 */ /* 0x000fe400078efcff */
[----:B------:R-:W-:-:S04]  /*2bb0*/  LOP3.LUT R34, R9, 0x1f001f, RZ, 0xc0, !PT ;  /* 0x001f001f09227812 */ /* 0x000fc800078ec0ff */
[----:B------:R-:W-:Y:S02]  /*2bc0*/  LOP3.LUT R34, R34, 0x64006400, RZ, 0xfc, !PT ;  /* 0x6400640022227812 */ /* 0x000fe400078efcff */
[----:B--2---:R-:W-:-:S04]  /*2bd0*/  SHF.R.U32.HI R32, RZ, 0xb, R20 ;  /* 0x0000000bff207819 */ /* 0x004fc80000011614 */
[----:B------:R-:W-:Y:S01]  /*2be0*/  LOP3.LUT R9, R5, 0x100010, R32, 0xf8, !PT ;  /* 0x0010001005097812 */ /* 0x000fe200078ef820 */
[----:B------:R-:W-:Y:S01]  /*2bf0*/  HADD2 R32, R33, -1040, -1040 ;  /* 0xe410e41021207430 */ /* 0x000fe20000000000 */
[----:B------:R-:W-:Y:S01]  /*2c00*/  SHF.R.U32.HI R5, RZ, 0xb, R21 ;  /* 0x0000000bff057819 */ /* 0x000fe20000011615 */
[----:B------:R-:W-:Y:S01]  /*2c10*/  HADD2 R33, R34, -1040, -1040 ;  /* 0xe410e41022217430 */ /* 0x000fe20000000000 */
[----:B------:R-:W-:Y:S02]  /*2c20*/  LOP3.LUT R9, R9, 0x64006400, RZ, 0xfc, !PT ;  /* 0x6400640009097812 */ /* 0x000fe400078efcff */
[----:B------:R-:W-:Y:S01]  /*2c30*/  LOP3.LUT R8, R8, 0x100010, R5, 0xf8, !PT ;  /* 0x0010001008087812 */ /* 0x000fe200078ef805 */
[----:B------:R-:W-:Y:S01]  /*2c40*/  HFMA2.MMA R25, R32, R29, R25 ;  /* 0x0000001d20197235 */ /* 0x000fe20000000019 */
        /* <DEDUP_REMOVED lines=8> */
[----:B------:R-:W-:Y:S01]  /*2cd0*/  SHF.R.U32.HI R12, RZ, 0xa, R12 ;  /* 0x0000000aff0c7819 */ /* 0x000fe2000001160c */
[----:B------:R-:W-:Y:S01]  /*2ce0*/  HADD2 R5, R32, -1040, -1040 ;  /* 0xe410e41020057430 */ /* 0x000fe20000000000 */
[----:B------:R-:W-:Y:S02]  /*2cf0*/  LOP3.LUT R33, R33, 0x64006400, RZ, 0xfc, !PT ;  /* 0x6400640021217812 */ /* 0x000fe400078efcff */
[----:B------:R-:W-:Y:S01]  /*2d00*/  LOP3.LUT R12, R12, 0x1f001f, RZ, 0xc0, !PT ;  /* 0x001f001f0c0c7812 */ /* 0x000fe200078ec0ff */
[----:B------:R-:W-:Y:S01]  /*2d10*/  HFMA2 R5, R5, R30, R4 ;  /* 0x0000001e05057231 */ /* 0x000fe20000000004 */
[----:B------:R-:W-:Y:S01]  /*2d20*/  HFMA2.MMA R25, R34, R30, R25 ;  /* 0x0000001e22197235 */ /* 0x000fe20000000019 */
[----:B------:R-:W-:Y:S01]  /*2d30*/  HFMA2 R4, R33, R0.H1_H1, -48, -48 ;  /* 0xd200d20021047431 */ /* 0x000fe20000060000 */
[----:B------:R-:W-:Y:S01]  /*2d40*/  LOP3.LUT R8, R8, 0x64006400, RZ, 0xfc, !PT ;  /* 0x6400640008087812 */ /* 0x000fe200078efcff */
[----:B------:R-:W0:Y:S04]  /*2d50*/  LDS.128 R32, [UR4+0x20] ;  /* 0x00002004ff207984 */ /* 0x000e280008000c00 */
[----:B------:R-:W-:Y:S01]  /*2d60*/  HADD2 R8, R8, -1040, -1040 ;  /* 0xe410e41008087430 */ /* 0x000fe20000000000 */
[----:B------:R-:W-:Y:S01]  /*2d70*/  HFMA2.MMA R4, R4, R31, R25 ;  /* 0x0000001f04047235 */ /* 0x000fe20000000019 */
[----:B------:R-:W-:-:S02]  /*2d80*/  LOP3.LUT R25, R13, 0x3e003e0, RZ, 0xc0, !PT ;  /* 0x03e003e00d197812 */ /* 0x000fc400078ec0ff */
[----:B------:R-:W-:Y:S02]  /*2d90*/  SHF.R.U32.HI R13, RZ, 0xa, R13 ;  /* 0x0000000aff0d7819 */ /* 0x000fe4000001160d */
[----:B------:R-:W-:-:S05]  /*2da0*/  LOP3.LUT R25, R25, 0x64006400, RZ, 0xfc, !PT ;  /* 0x6400640019197812 */ /* 0x000fca00078efcff */
[----:B------:R-:W-:Y:S01]  /*2db0*/  HFMA2 R44, R25, R0.H1_H1, -48, -48 ;  /* 0xd200d200192c7431 */ /* 0x000fe20000060000 */
[----:B------:R-:W-:-:S05]  /*2dc0*/  LOP3.LUT R25, R12, 0x64006400, RZ, 0xfc, !PT ;  /* 0x640064000c197812 */ /* 0x000fca00078efcff */
[----:B------:R-:W-:Y:S01]  /*2dd0*/  HFMA2.MMA R5, R44, R31, R5 ;  /* 0x0000001f2c057235 */ /* 0x000fe20000000005 */
[----:B------:R-:W-:Y:S01]  /*2de0*/  LOP3.LUT R44, R13, 0x1f001f, RZ, 0xc0, !PT ;  /* 0x001f001f0d2c7812 */ /* 0x000fe200078ec0ff */
[----:B------:R-:W-:Y:S01]  /*2df0*/  HADD2 R25, R25, -1040, -1040 ;  /* 0xe410e41019197430 */ /* 0x000fe20000000000 */
[----:B------:R-:W-:Y:S02]  /*2e00*/  LOP3.LUT R13, R16, 0x1f001f, RZ, 0xc0, !PT ;  /* 0x001f001f100d7812 */ /* 0x000fe400078ec0ff */
[----:B------:R-:W-:Y:S02]  /*2e10*/  LOP3.LUT R12, R44, 0x64006400, RZ, 0xfc, !PT ;  /* 0x640064002c0c7812 */ /* 0x000fe400078efcff */
[----:B------:R-:W-:-:S03]  /*2e20*/  LOP3.LUT R13, R13, 0x64006400, RZ, 0xfc, !PT ;  /* 0x640064000d0d7812 */ /* 0x000fc600078efcff */
[----:B------:R-:W-:Y:S02]  /*2e30*/  HADD2 R12, R12, -1040, -1040 ;  /* 0xe410e4100c0c7430 */ /* 0x000fe40000000000 */
[----:B------:R-:W-:-:S04]  /*2e40*/  HADD2 R13, R13, -1040, -1040 ;  /* 0xe410e4100d0d7430 */ /* 0x000fc80000000000 */
[----:B0-----:R-:W-:Y:S01]  /*2e50*/  HFMA2.MMA R5, R12, R32, R5 ;  /* 0x000000200c057235 */ /* 0x001fe20000000005 */
[C---:B------:R-:W-:Y:S01]  /*2e60*/  LOP3.LUT R12, R17.reuse, 0x1f001f, RZ, 0xc0, !PT ;  /* 0x001f001f110c7812 */ /* 0x040fe200078ec0ff */
[----:B------:R-:W-:Y:S01]  /*2e70*/  HFMA2 R4, R25, R32, R4 ;  /* 0x0000002019047231 */ /* 0x000fe20000000004 */
[----:B------:R-:W-:Y:S02]  /*2e80*/  LOP3.LUT R25, R16, 0x3e003e0, RZ, 0xc0, !PT ;  /* 0x03e003e010197812 */ /* 0x000fe400078ec0ff */
[----:B------:R-:W-:Y:S01]  /*2e90*/  LOP3.LUT R12, R12, 0x64006400, RZ, 0xfc, !PT ;  /* 0x640064000c0c7812 */ /* 0x000fe200078efcff */
[----:B------:R-:W-:Y:S01]  /*2ea0*/  HFMA2 R4, R13, R33, R4 ;  /* 0x000000210d047231 */ /* 0x000fe20000000004 */
[----:B------:R-:W-:Y:S02]  /*2eb0*/  LOP3.LUT R13, R17, 0x3e003e0, RZ, 0xc0, !PT ;  /* 0x03e003e0110d7812 */ /* 0x000fe400078ec0ff */
[----:B------:R-:W-:Y:S01]  /*2ec0*/  LOP3.LUT R25, R25, 0x64006400, RZ, 0xfc, !PT ;  /* 0x6400640019197812 */ /* 0x000fe200078efcff */
[----:B------:R-:W-:Y:S01]  /*2ed0*/  HADD2 R12, R12, -1040, -1040 ;  /* 0xe410e4100c0c7430 */ /* 0x000fe20000000000 */
[----:B------:R-:W-:-:S02]  /*2ee0*/  LOP3.LUT R13, R13, 0x64006400, RZ, 0xfc, !PT ;  /* 0x640064000d0d7812 */ /* 0x000fc400078efcff */
[----:B------:R-:W-:Y:S01]  /*2ef0*/  SHF.R.U32.HI R16, RZ, 0xa, R16 ;  /* 0x0000000aff107819 */ /* 0x000fe20000011610 */
[-C--:B------:R-:W-:Y:S01]  /*2f00*/  HFMA2 R25, R25, R0.reuse.H1_H1, -48, -48 ;  /* 0xd200d20019197431 */ /* 0x080fe20000060000 */
[----:B------:R-:W-:Y:S01]  /*2f10*/  SHF.R.U32.HI R17, RZ, 0xa, R17 ;  /* 0x0000000aff117819 */ /* 0x000fe20000011611 */
[----:B------:R-:W-:Y:S01]  /*2f20*/  HFMA2.MMA R5, R12, R33, R5 ;  /* 0x000000210c057235 */ /* 0x000fe20000000005 */
[----:B------:R-:W-:Y:S02]  /*2f30*/  HFMA2 R12, R13, R0.H1_H1, -48, -48 ;  /* 0xd200d2000d0c7431 */ /* 0x000fe40000060000 */
[----:B------:R-:W-:Y:S01]  /*2f40*/  HFMA2 R4, R25, R34, R4 ;  /* 0x0000002219047231 */ /* 0x000fe20000000004 */
[----:B------:R-:W-:Y:S02]  /*2f50*/  SHF.R.U32.HI R25, RZ, 0xe, R10 ;  /* 0x0000000eff197819 */ /* 0x000fe4000001160a */
[----:B------:R-:W-:Y:S02]  /*2f60*/  LOP3.LUT R17, R17, 0x1f001f, RZ, 0xc0, !PT ;  /* 0x001f001f11117812 */ /* 0x000fe400078ec0ff */
[----:B------:R-:W-:Y:S01]  /*2f70*/  HFMA2.MMA R13, R12, R34, R5 ;  /* 0x000000220c0d7235 */ /* 0x000fe20000000005 */
[----:B------:R-:W-:-:S02]  /*2f80*/  LOP3.LUT R5, R16, 0x1f001f, RZ, 0xc0, !PT ;  /* 0x001f001f10057812 */ /* 0x000fc400078ec0ff */
[----:B------:R-:W-:Y:S02]  /*2f90*/  LOP3.LUT R16, R6, 0x20002, R25, 0xf8, !PT ;  /* 0x0002000206107812 */ /* 0x000fe400078ef819 */
[----:B------:R-:W-:Y:S02]  /*2fa0*/  LOP3.LUT R6, R5, 0x64006400, RZ, 0xfc, !PT ;  /* 0x6400640005067812 */ /* 0x000fe400078efcff */
[----:B------:R-:W-:Y:S02]  /*2fb0*/  LOP3.LUT R12, R10, 0x1f001f, RZ, 0xc0, !PT ;  /* 0x001f001f0a0c7812 */ /* 0x000fe400078ec0ff */
[----:B------:R-:W-:Y:S01]  /*2fc0*/  SHF.R.U32.HI R5, RZ, 0xd, R14 ;  /* 0x0000000dff057819 */ /* 0x000fe2000001160e */
[----:B------:R-:W-:Y:S01]  /*2fd0*/  HADD2 R25, R6, -1040, -1040 ;  /* 0xe410e41006197430 */ /* 0x000fe20000000000 */
[----:B------:R-:W-:Y:S02]  /*2fe0*/  LOP3.LUT R12, R12, 0x64006400, RZ, 0xfc, !PT ;  /* 0x640064000c0c7812 */ /* 0x000fe400078efcff */
[----:B------:R-:W-:-:S02]  /*2ff0*/  LOP3.LUT R5, R16, 0x40004, R5, 0xf8, !PT ;  /* 0x0004000410057812 */ /* 0x000fc400078ef805 */
[----:B------:R-:W-:Y:S01]  /*3000*/  LOP3.LUT R6, R11, 0x1f001f, RZ, 0xc0, !PT ;  /* 0x001f001f0b067812 */ /* 0x000fe200078ec0ff */
[----:B------:R-:W-:Y:S01]  /*3010*/  HFMA2.MMA R16, R25, R35, R4 ;  /* 0x0000002319107235 */ /* 0x000fe20000000004 */
[----:B------:R-:W-:Y:S01]  /*3020*/  SHF.R.U32.HI R4, RZ, 0xc, R18 ;  /* 0x0000000cff047819 */ /* 0x000fe20000011612 */
[----:B------:R-:W-:Y:S01]  /*3030*/  HADD2 R45, R12, -1040, -1040 ;  /* 0xe410e4100c2d7430 */ /* 0x000fe20000000000 */
[----:B------:R-:W-:Y:S02]  /*3040*/  LOP3.LUT R17, R17, 0x64006400, RZ, 0xfc, !PT ;  /* 0x6400640011117812 */ /* 0x000fe400078efcff */
[----:B------:R-:W-:Y:S01]  /*3050*/  LOP3.LUT R5, R5, 0x80008, R4, 0xf8, !PT ;  /* 0x0008000805057812 */ /* 0x000fe200078ef804 */
[----:B------:R-:W-:Y:S01]  /*3060*/  HFMA2 R24, R45, R27, R24 ;  /* 0x0000001b2d187231 */ /* 0x000fe20000000018 */
[----:B------:R-:W-:Y:S01]  /*3070*/  LOP3.LUT R6, R6, 0x64006400, RZ, 0xfc, !PT ;  /* 0x6400640006067812 */ /* 0x000fe200078efcff */
[----:B------:R-:W-:Y:S01]  /*3080*/  HADD2 R4, R17, -1040, -1040 ;  /* 0xe410e41011047430 */ /* 0x000fe20000000000 */
[----:B------:R-:W-:-:S03]  /*3090*/  SHF.R.U32.HI R12, RZ, 0xb, R22 ;  /* 0x0000000bff0c7819 */ /* 0x000fc60000011616 */
[----:B------:R-:W-:Y:S01]  /*30a0*/  HFMA2 R13, R4, R35, R13 ;  /* 0x00000023040d7231 */ /* 0x000fe2000000000d */
[----:B------:R-:W-:Y:S01]  /*30b0*/  LOP3.LUT R12, R5, 0x100010, R12, 0xf8, !PT ;  /* 0x00100010050c7812 */ /* 0x000fe200078ef80c */
[----:B------:R-:W-:Y:S01]  /*30c0*/  HADD2 R5, R6, -1040, -1040 ;  /* 0xe410e41006057430 */ /* 0x000fe20000000000 */
[----:B------:R-:W-:Y:S02]  /*30d0*/  LOP3.LUT R4, R10, 0x3e003e0, RZ, 0xc0, !PT ;  /* 0x03e003e00a047812 */ /* 0x000fe400078ec0ff */
[----:B------:R-:W-:Y:S02]  /*30e0*/  SHF.R.U32.HI R10, RZ, 0xa, R10 ;  /* 0x0000000aff0a7819 */ /* 0x000fe4000001160a */
[----:B------:R-:W-:Y:S01]  /*30f0*/  LOP3.LUT R6, R11, 0x3e003e0, RZ, 0xc0, !PT ;  /* 0x03e003e00b067812 */ /* 0x000fe200078ec0ff */
[----:B------:R-:W-:Y:S01]  /*3100*/  HFMA2.MMA R26, R5, R27, R26 ;  /* 0x0000001b051a7235 */ /* 0x000fe2000000001a */
[----:B------:R-:W-:Y:S02]  /*3110*/  LOP3.LUT R5, R4, 0x64006400, RZ, 0xfc, !PT ;  /* 0x6400640004057812 */ /* 0x000fe400078efcff */
[----:B------:R-:W-:-:S02]  /*3120*/  SHF.R.U32.HI R4, RZ, 0xa, R11 ;  /* 0x0000000aff047819 */ /* 0x000fc4000001160b */
[----:B------:R-:W-:Y:S01]  /*3130*/  LOP3.LUT R10, R10, 0x1f001f, RZ, 0xc0, !PT ;  /* 0x001f001f0a0a7812 */ /* 0x000fe200078ec0ff */
[-C--:B------:R-:W-:Y:S01]  /*3140*/  HFMA2 R5, R5, R0.reuse.H1_H1, -48, -48 ;  /* 0xd200d20005057431 */ /* 0x080fe20000060000 */
[----:B------:R-:W-:Y:S02]  /*3150*/  LOP3.LUT R17, R6, 0x64006400, RZ, 0xfc, !PT ;  /* 0x6400640006117812 */ /* 0x000fe400078efcff */
[----:B------:R-:W-:Y:S02]  /*3160*/  LOP3.LUT R4, R4, 0x1f001f, RZ, 0xc0, !PT ;  /* 0x001f001f04047812 */ /* 0x000fe400078ec0ff */
[----:B------:R-:W-:Y:S01]  /*3170*/  LOP3.LUT R10, R10, 0x64006400, RZ, 0xfc, !PT ;  /* 0x640064000a0a7812 */ /* 0x000fe200078efcff */
[----:B------:R-:W-:Y:S01]  /*3180*/  HFMA2.MMA R24, R5, R28, R24 ;  /* 0x0000001c05187235 */ /* 0x000fe20000000018 */
[----:B------:R-:W-:Y:S01]  /*3190*/  LOP3.LUT R5, R4, 0x64006400, RZ, 0xfc, !PT ;  /* 0x6400640004057812 */ /* 0x000fe200078efcff */
[----:B------:R-:W-:Y:S01]  /*31a0*/  HFMA2 R17, R17, R0.H1_H1, -48, -48 ;  /* 0xd200d20011117431 */ /* 0x000fe20000060000 */
[----:B------:R-:W-:Y:S01]  /*31b0*/  LOP3.LUT R6, R7, 0x10001, RZ, 0xc0, !PT ;  /* 0x0001000107067812 */ /* 0x000fe200078ec0ff */
[----:B------:R-:W-:Y:S01]  /*31c0*/  HADD2 R7, R10, -1040, -1040 ;  /* 0xe410e4100a077430 */ /* 0x000fe20000000000 */
[----:B------:R-:W-:Y:S01]  /*31d0*/  LOP3.LUT R4, R14, 0x1f001f, RZ, 0xc0, !PT ;  /* 0x001f001f0e047812 */ /* 0x000fe200078ec0ff */
[----:B------:R-:W-:Y:S01]  /*31e0*/  HFMA2 R26, R17, R28, R26 ;  /* 0x0000001c111a7231 */ /* 0x000fe2000000001a */
[----:B------:R-:W-:Y:S01]  /*31f0*/  SHF.R.U32.HI R11, RZ, 0xe, R11 ;  /* 0x0000000eff0b7819 */ /* 0x000fe2000001160b */
[----:B------:R-:W-:Y:S01]  /*3200*/  HADD2 R5, R5, -1040, -1040 ;  /* 0xe410e41005057430 */ /* 0x000fe20000000000 */
[----:B------:R-:W-:Y:S01]  /*3210*/  LOP3.LUT R4, R4, 0x64006400, RZ, 0xfc, !PT ;  /* 0x6400640004047812 */ /* 0x000fe200078efcff */
[----:B------:R-:W-:Y:S01]  /*3220*/  HFMA2.MMA R24, R7, R29, R24 ;  /* 0x0000001d07187235 */ /* 0x000fe20000000018 */
[----:B------:R-:W-:Y:S01]  /*3230*/  LOP3.LUT R11, R6, 0x20002, R11, 0xf8, !PT ;  /* 0x00020002060b7812 */ /* 0x000fe200078ef80b */
[----:B------:R-:W-:Y:S01]  /*3240*/  HFMA2 R29, R5, R29, R26 ;  /* 0x0000001d051d7231 */ /* 0x000fe2000000001a */
[----:B------:R-:W-:Y:S01]  /*3250*/  LOP3.LUT R5, R14, 0x3e003e0, RZ, 0xc0, !PT ;  /* 0x03e003e00e057812 */ /* 0x000fe200078ec0ff */
[----:B------:R-:W-:Y:S01]  /*3260*/  HADD2 R7, R4, -1040, -1040 ;  /* 0xe410e41004077430 */ /* 0x000fe20000000000 */
[----:B------:R-:W-:-:S02]  /*3270*/  LOP3.LUT R6, R15, 0x1f001f, RZ, 0xc0, !PT ;  /* 0x001f001f0f067812 */ /* 0x000fc400078ec0ff */
[----:B------:R-:W-:Y:S02]  /*3280*/  SHF.R.U32.HI R14, RZ, 0xa, R14 ;  /* 0x0000000aff0e7819 */ /* 0x000fe4000001160e */
[----:B------:R-:W-:Y:S01]  /*3290*/  LOP3.LUT R5, R5, 0x64006400, RZ, 0xfc, !PT ;  /* 0x6400640005057812 */ /* 0x000fe200078efcff */
[-C--:B------:R-:W-:Y:S01]  /*32a0*/  HFMA2.MMA R24, R7, R30.reuse, R24 ;  /* 0x0000001e07187235 */ /* 0x080fe20000000018 */
[----:B------:R-:W-:Y:S02]  /*32b0*/  LOP3.LUT R4, R15, 0x3e003e0, RZ, 0xc0, !PT ;  /* 0x03e003e00f047812 */ /* 0x000fe400078ec0ff */
[----:B------:R-:W-:Y:S01]  /*32c0*/  LOP3.LUT R6, R6, 0x64006400, RZ, 0xfc, !PT ;  /* 0x6400640006067812 */ /* 0x000fe200078efcff */
[-C--:B------:R-:W-:Y:S01]  /*32d0*/  HFMA2 R7, R5, R0.reuse.H1_H1, -48, -48 ;  /* 0xd200d20005077431 */ /* 0x080fe20000060000 */
[----:B------:R-:W-:Y:S02]  /*32e0*/  LOP3.LUT R14, R14, 0x1f001f, RZ, 0xc0, !PT ;  /* 0x001f001f0e0e7812 */ /* 0x000fe400078ec0ff */
[----:B------:R-:W-:Y:S01]  /*32f0*/  LOP3.LUT R5, R4, 0x64006400, RZ, 0xfc, !PT ;  /* 0x6400640004057812 */ /* 0x000fe200078efcff */
[----:B------:R-:W-:Y:S01]  /*3300*/  HADD2 R6, R6, -1040, -1040 ;  /* 0xe410e41006067430 */ /* 0x000fe20000000000 */
[----:B------:R-:W-:Y:S01]  /*3310*/  LOP3.LUT R14, R14, 0x64006400, RZ, 0xfc, !PT ;  /* 0x640064000e0e7812 */ /* 0x000fe200078efcff */
[----:B------:R-:W-:Y:S01]  /*3320*/  HFMA2 R24, R7, R31, R24 ;  /* 0x0000001f07187231 */ /* 0x000fe20000000018 */
[--C-:B------:R-:W-:Y:S01]  /*3330*/  SHF.R.U32.HI R10, RZ, 0xd, R15.reuse ;  /* 0x0000000dff0a7819 */ /* 0x100fe2000001160f */
[----:B------:R-:W-:Y:S01]  /*3340*/  HFMA2 R4, R5, R0.H1_H1, -48, -48 ;  /* 0xd200d20005047431 */ /* 0x000fe20000060000 */
[----:B------:R-:W-:Y:S01]  /*3350*/  SHF.R.U32.HI R15, RZ, 0xa, R15 ;  /* 0x0000000aff0f7819 */ /* 0x000fe2000001160f */
[----:B------:R-:W-:Y:S01]  /*3360*/  HADD2 R5, R14, -1040, -1040 ;  /* 0xe410e4100e057430 */ /* 0x000fe20000000000 */
[----:B------:R-:W-:Y:S01]  /*3370*/  HFMA2.MMA R17, R6, R30, R29 ;  /* 0x0000001e06117235 */ /* 0x000fe2000000001d */
[----:B------:R-:W-:-:S02]  /*3380*/  SHF.R.U32.HI R7, RZ, 0xc, R19 ;  /* 0x0000000cff077819 */ /* 0x000fc40000011613 */
[----:B------:R-:W-:Y:S01]  /*3390*/  HFMA2 R24, R5, R32, R24 ;  /* 0x0000002005187231 */ /* 0x000fe20000000018 */
[----:B------:R-:W-:Y:S02]  /*33a0*/  LOP3.LUT R5, R15, 0x1f001f, RZ, 0xc0, !PT ;  /* 0x001f001f0f057812 */ /* 0x000fe400078ec0ff */
[----:B------:R-:W-:Y:S02]  /*33b0*/  LOP3.LUT R10, R11, 0x40004, R10, 0xf8, !PT ;  /* 0x000400040b0a7812 */ /* 0x000fe400078ef80a */
[----:B------:R-:W-:Y:S01]  /*33c0*/  LOP3.LUT R5, R5, 0x64006400, RZ, 0xfc, !PT ;  /* 0x6400640005057812 */ /* 0x000fe200078efcff */
[----:B------:R-:W-:Y:S01]  /*33d0*/  HFMA2.MMA R17, R4, R31, R17 ;  /* 0x0000001f04117235 */ /* 0x000fe20000000011 */
[----:B------:R-:W-:Y:S02]  /*33e0*/  LOP3.LUT R4, R18, 0x1f001f, RZ, 0xc0, !PT ;  /* 0x001f001f12047812 */ /* 0x000fe400078ec0ff */
[----:B------:R-:W-:Y:S01]  /*33f0*/  LOP3.LUT R10, R10, 0x80008, R7, 0xf8, !PT ;  /* 0x000800080a0a7812 */ /* 0x000fe200078ef807 */
[----:B------:R-:W-:Y:S01]  /*3400*/  HADD2 R6, R5, -1040, -1040 ;  /* 0xe410e41005067430 */ /* 0x000fe20000000000 */
[----:B------:R-:W-:-:S02]  /*3410*/  LOP3.LUT R4, R4, 0x64006400, RZ, 0xfc, !PT ;  /* 0x6400640004047812 */ /* 0x000fc400078efcff */
[----:B------:R-:W-:Y:S02]  /*3420*/  LOP3.LUT R11, R18, 0x3e003e0, RZ, 0xc0, !PT ;  /* 0x03e003e0120b7812 */ /* 0x000fe400078ec0ff */
[----:B------:R-:W-:Y:S01]  /*3430*/  SHF.R.U32.HI R15, RZ, 0xa, R18 ;  /* 0x0000000aff0f7819 */ /* 0x000fe20000011612 */
[----:B------:R-:W-:Y:S01]  /*3440*/  HADD2 R25, R4, -1040, -1040 ;  /* 0xe410e41004197430 */ /* 0x000fe20000000000 */
[----:B------:R-:W-:Y:S01]  /*3450*/  HFMA2.MMA R17, R6, R32, R17 ;  /* 0x0000002006117235 */ /* 0x000fe20000000011 */
[C---:B------:R-:W-:Y:S01]  /*3460*/  LOP3.LUT R18, R19.reuse, 0x1f001f, RZ, 0xc0, !PT ;  /* 0x001f001f13127812 */ /* 0x040fe200078ec0ff */
[----:B------:R-:W0:Y:S01]  /*3470*/  LDS.128 R4, [UR4+0x30] ;  /* 0x00003004ff047984 */ /* 0x000e220008000c00 */
[----:B------:R-:W-:Y:S01]  /*3480*/  LOP3.LUT R14, R19, 0x3e003e0, RZ, 0xc0, !PT ;  /* 0x03e003e0130e7812 */ /* 0x000fe200078ec0ff */
[----:B------:R-:W-:Y:S01]  /*3490*/  HFMA2 R25, R25, R33, R24 ;  /* 0x0000002119197231 */ /* 0x000fe20000000018 */
[----:B------:R-:W-:Y:S02]  /*34a0*/  LOP3.LUT R30, R18, 0x64006400, RZ, 0xfc, !PT ;  /* 0x64006400121e7812 */ /* 0x000fe400078efcff */
[----:B------:R-:W-:-:S02]  /*34b0*/  LOP3.LUT R27, R11, 0x64006400, RZ, 0xfc, !PT ;  /* 0x640064000b1b7812 */ /* 0x000fc400078efcff */
[----:B------:R-:W-:Y:S01]  /*34c0*/  SHF.R.U32.HI R19, RZ, 0xa, R19 ;  /* 0x0000000aff137819 */ /* 0x000fe20000011613 */
[----:B------:R-:W-:Y:S01]  /*34d0*/  HADD2 R30, R30, -1040, -1040 ;  /* 0xe410e4101e1e7430 */ /* 0x000fe20000000000 */
[----:B------:R-:W-:Y:S01]  /*34e0*/  LOP3.LUT R11, R14, 0x64006400, RZ, 0xfc, !PT ;  /* 0x640064000e0b7812 */ /* 0x000fe200078efcff */
[-C--:B------:R-:W-:Y:S01]  /*34f0*/  HFMA2 R28, R27, R0.reuse.H1_H1, -48, -48 ;  /* 0xd200d2001b1c7431 */ /* 0x080fe20000060000 */
[----:B------:R-:W-:Y:S02]  /*3500*/  LOP3.LUT R18, R21, 0x3e003e0, RZ, 0xc0, !PT ;  /* 0x03e003e015127812 */ /* 0x000fe400078ec0ff */
[----:B------:R-:W-:Y:S01]  /*3510*/  LOP3.LUT R14, R20, 0x3e003e0, RZ, 0xc0, !PT ;  /* 0x03e003e0140e7812 */ /* 0x000fe200078ec0ff */
[----:B------:R-:W-:Y:S01]  /*3520*/  HFMA2.MMA R17, R30, R33, R17 ;  /* 0x000000211e117235 */ /* 0x000fe20000000011 */
[----:B------:R-:W-:Y:S01]  /*3530*/  LOP3.LUT R29, R18, 0x64006400, RZ, 0xfc, !PT ;  /* 0x64006400121d7812 */ /* 0x000fe200078efcff */
[----:B------:R-:W-:Y:S01]  /*3540*/  HFMA2 R11, R11, R0.H1_H1, -48, -48 ;  /* 0xd200d2000b0b7431 */ /* 0x000fe20000060000 */
[----:B------:R-:W-:Y:S01]  /*3550*/  LOP3.LUT R30, R19, 0x1f001f, RZ, 0xc0, !PT ;  /* 0x001f001f131e7812 */ /* 0x000fe200078ec0ff */
[----:B------:R-:W-:Y:S01]  /*3560*/  HFMA2 R28, R28, R34, R25 ;  /* 0x000000221c1c7231 */ /* 0x000fe20000000019 */
[----:B------:R-:W-:Y:S01]  /*3570*/  LOP3.LUT R24, R22, 0x3e003e0, RZ, 0xc0, !PT ;  /* 0x03e003e016187812 */ /* 0x000fe200078ec0ff */
[----:B------:R-:W-:Y:S01]  /*3580*/  HFMA2 R18, R29, R0.H1_H1, -48, -48 ;  /* 0xd200d2001d127431 */ /* 0x000fe20000060000 */
[----:B------:R-:W-:Y:S01]  /*3590*/  LOP3.LUT R30, R30, 0x64006400, RZ, 0xfc, !PT ;  /* 0x640064001e1e7812 */ /* 0x000fe200078efcff */
[----:B------:R-:W-:Y:S01]  /*35a0*/  HFMA2.MMA R17, R11, R34, R17 ;  /* 0x000000220b117235 */ /* 0x000fe20000000011 */
[----:B------:R-:W-:-:S02]  /*35b0*/  LOP3.LUT R29, R15, 0x1f001f, RZ, 0xc0, !PT ;  /* 0x001f001f0f1d7812 */ /* 0x000fc400078ec0ff */
[----:B------:R-:W-:Y:S01]  /*35c0*/  LOP3.LUT R15, R21, 0x1f001f, RZ, 0xc0, !PT ;  /* 0x001f001f150f7812 */ /* 0x000fe200078ec0ff */
[----:B------:R-:W-:Y:S01]  /*35d0*/  HADD2 R30, R30, -1040, -1040 ;  /* 0xe410e4101e1e7430 */ /* 0x000fe20000000000 */
[----:B------:R-:W-:Y:S02]  /*35e0*/  LOP3.LUT R27, R14, 0x64006400, RZ, 0xfc, !PT ;  /* 0x640064000e1b7812 */ /* 0x000fe400078efcff */
[----:B------:R-:W-:Y:S02]  /*35f0*/  LOP3.LUT R15, R15, 0x64006400, RZ, 0xfc, !PT ;  /* 0x640064000f0f7812 */ /* 0x000fe400078efcff */
[----:B------:R-:W-:Y:S01]  /*3600*/  LOP3.LUT R19, R23, 0x1f001f, RZ, 0xc0, !PT ;  /* 0x001f001f17137812 */ /* 0x000fe200078ec0ff */
[----:B------:R-:W-:Y:S01]  /*3610*/  HFMA2.MMA R17, R30, R35, R17 ;  /* 0x000000231e117235 */ /* 0x000fe20000000011 */
[----:B------:R-:W-:Y:S01]  /*3620*/  LOP3.LUT R31, R24, 0x64006400, RZ, 0xfc, !PT ;  /* 0x64006400181f7812 */ /* 0x000fe200078efcff */
[----:B------:R-:W-:Y:S01]  /*3630*/  HADD2 R30, R15, -1040, -1040 ;  /* 0xe410e4100f1e7430 */ /* 0x000fe20000000000 */
[----:B------:R-:W-:Y:S01]  /*3640*/  LOP3.LUT R25, R20, 0x1f001f, RZ, 0xc0, !PT ;  /* 0x001f001f14197812 */ /* 0x000fe200078ec0ff */
[-C--:B------:R-:W-:Y:S01]  /*3650*/  HFMA2 R24, R27, R0.reuse.H1_H1, -48, -48 ;  /* 0xd200d2001b187431 */ /* 0x080fe20000060000 */
[----:B------:R-:W-:Y:S01]  /*3660*/  LOP3.LUT R27, R22, 0x1f001f, RZ, 0xc0, !PT ;  /* 0x001f001f161b7812 */ /* 0x000fe200078ec0ff */
[----:B------:R-:W-:Y:S01]  /*3670*/  HFMA2 R14, R31, R0.H1_H1, -48, -48 ;  /* 0xd200d2001f0e7431 */ /* 0x000fe20000060000 */
[----:B------:R-:W-:Y:S01]  /*3680*/  LOP3.LUT R29, R29, 0x64006400, RZ, 0xfc, !PT ;  /* 0x640064001d1d7812 */ /* 0x000fe200078efcff */
[----:B0-----:R-:W-:Y:S01]  /*3690*/  HFMA2.MMA R13, R30, R4, R13 ;  /* 0x000000041e0d7235 */ /* 0x001fe2000000000d */
[----:B------:R-:W-:-:S02]  /*36a0*/  LOP3.LUT R19, R19, 0x64006400, RZ, 0xfc, !PT ;  /* 0x6400640013137812 */ /* 0x000fc400078efcff */
[----:B------:R-:W-:Y:S01]  /*36b0*/  SHF.R.U32.HI R21, RZ, 0xa, R21 ;  /* 0x0000000aff157819 */ /* 0x000fe20000011615 */
[----:B------:R-:W-:Y:S01]  /*36c0*/  HADD2 R29, R29, -1040, -1040 ;  /* 0xe410e4101d1d7430 */ /* 0x000fe20000000000 */
[----:B------:R-:W-:Y:S01]  /*36d0*/  LOP3.LUT R26, R23, 0x3e003e0, RZ, 0xc0, !PT ;  /* 0x03e003e0171a7812 */ /* 0x000fe200078ec0ff */
[----:B------:R-:W-:Y:S01]  /*36e0*/  HADD2 R32, R19, -1040, -1040 ;  /* 0xe410e41013207430 */ /* 0x000fe20000000000 */
[----:B------:R-:W-:Y:S01]  /*36f0*/  LOP3.LUT R25, R25, 0x64006400, RZ, 0xfc, !PT ;  /* 0x6400640019197812 */ /* 0x000fe200078efcff */
[----:B------:R-:W-:Y:S01]  /*3700*/  HFMA2 R28, R29, R35, R28 ;  /* 0x000000231d1c7231 */ /* 0x000fe2000000001c */
[----:B------:R-:W-:Y:S01]  /*3710*/  LOP3.LUT R27, R27, 0x64006400, RZ, 0xfc, !PT ;  /* 0x640064001b1b7812 */ /* 0x000fe200078efcff */
[----:B------:R-:W-:Y:S01]  /*3720*/  HFMA2.MMA R13, R18, R5, R13 ;  /* 0x00000005120d7235 */ /* 0x000fe2000000000d */
[----:B------:R-:W-:Y:S01]  /*3730*/  LOP3.LUT R21, R21, 0x1f001f, RZ, 0xc0, !PT ;  /* 0x001f001f15157812 */ /* 0x000fe200078ec0ff */
[----:B------:R-:W-:Y:S01]  /*3740*/  HADD2 R25, R25, -1040, -1040 ;  /* 0xe410e41019197430 */ /* 0x000fe20000000000 */
[--C-:B------:R-:W-:Y:S01]  /*3750*/  SHF.R.U32.HI R31, RZ, 0xb, R23.reuse ;  /* 0x0000000bff1f7819 */ /* 0x100fe20000011617 */
[----:B------:R-:W-:Y:S01]  /*3760*/  HADD2 R27, R27, -1040, -1040 ;  /* 0xe410e4101b1b7430 */ /* 0x000fe20000000000 */
[----:B------:R-:W-:Y:S01]  /*3770*/  LOP3.LUT R45, R26, 0x64006400, RZ, 0xfc, !PT ;  /* 0x640064001a2d7812 */ /* 0x000fe200078efcff */
[----:B------:R-:W-:Y:S01]  /*3780*/  HFMA2.MMA R17, R32, R4, R17 ;  /* 0x0000000420117235 */ /* 0x000fe20000000011 */
[----:B------:R-:W-:Y:S01]  /*3790*/  SHF.R.U32.HI R23, RZ, 0xa, R23 ;  /* 0x0000000aff177819 */ /* 0x000fe20000011617 */
[----:B------:R-:W-:Y:S01]  /*37a0*/  HFMA2 R16, R25, R4, R16 ;  /* 0x0000000419107231 */ /* 0x000fe20000000010 */
[----:B------:R-:W-:Y:S01]  /*37b0*/  LOP3.LUT R21, R21, 0x64006400, RZ, 0xfc, !PT ;  /* 0x6400640015157812 */ /* 0x000fe200078efcff */
[----:B------:R-:W-:Y:S01]  /*37c0*/  HFMA2 R26, R45, R0.H1_H1, -48, -48 ;  /* 0xd200d2002d1a7431 */ /* 0x000fe20000060000 */
[----:B------:R-:W-:Y:S01]  /*37d0*/  LOP3.LUT R23, R23, 0x1f001f, RZ, 0xc0, !PT ;  /* 0x001f001f17177812 */ /* 0x000fe200078ec0ff */
[----:B------:R-:W-:Y:S01]  /*37e0*/  HFMA2 R28, R27, R4, R28 ;  /* 0x000000041b1c7231 */ /* 0x000fe2000000001c */
[----:B------:R-:W-:Y:S01]  /*37f0*/  SHF.R.U32.HI R22, RZ, 0xa, R22 ;  /* 0x0000000aff167819 */ /* 0x000fe20000011616 */
[----:B------:R-:W-:Y:S01]  /*3800*/  HADD2 R4, R21, -1040, -1040 ;  /* 0xe410e41015047430 */ /* 0x000fe20000000000 */
[----:B------:R-:W-:Y:S01]  /*3810*/  LOP3.LUT R23, R23, 0x64006400, RZ, 0xfc, !PT ;  /* 0x6400640017177812 */ /* 0x000fe200078efcff */
[----:B------:R-:W-:Y:S01]  /*3820*/  HFMA2.MMA R17, R26, R5, R17 ;  /* 0x000000051a117235 */ /* 0x000fe20000000011 */
[----:B------:R-:W-:Y:S01]  /*3830*/  LOP3.LUT R10, R10, 0x100010, R31, 0xf8, !PT ;  /* 0x001000100a0a7812 */ /* 0x000fe200078ef81f */
[-C--:B------:R-:W-:Y:S01]  /*3840*/  HFMA2 R28, R14, R5.reuse, R28 ;  /* 0x000000050e1c7231 */ /* 0x080fe2000000001c */
[----:B------:R-:W-:Y:S01]  /*3850*/  SHF.R.U32.HI R20, RZ, 0xa, R20 ;  /* 0x0000000aff147819 */ /* 0x000fe20000011614 */
[----:B------:R-:W-:Y:S01]  /*3860*/  HFMA2.MMA R13, R4, R6, R13 ;  /* 0x00000006040d7235 */ /* 0x000fe2000000000d */
[----:B------:R-:W-:Y:S01]  /*3870*/  HADD2 R4, R23, -1040, -1040 ;  /* 0xe410e41017047430 */ /* 0x000fe20000000000 */
[----:B------:R-:W-:Y:S01]  /*3880*/  LOP3.LUT R22, R22, 0x1f001f, RZ, 0xc0, !PT ;  /* 0x001f001f16167812 */ /* 0x000fe200078ec0ff */
[----:B------:R-:W-:Y:S01]  /*3890*/  HFMA2 R16, R24, R5, R16 ;  /* 0x0000000518107231 */ /* 0x000fe20000000010 */
[----:B------:R-:W-:-:S02]  /*38a0*/  LOP3.LUT R10, R10, 0x64006400, RZ, 0xfc, !PT ;  /* 0x640064000a0a7812 */ /* 0x000fc400078efcff */
[----:B------:R-:W-:Y:S01]  /*38b0*/  LOP3.LUT R20, R20, 0x1f001f, RZ, 0xc0, !PT ;  /* 0x001f001f14147812 */ /* 0x000fe200078ec0ff */
[----:B------:R-:W-:Y:S01]  /*38c0*/  HFMA2.MMA R17, R4, R6, R17 ;  /* 0x0000000604117235 */ /* 0x000fe20000000011 */
[----:B------:R-:W-:Y:S01]  /*38d0*/  LOP3.LUT R22, R22, 0x64006400, RZ, 0xfc, !PT ;  /* 0x6400640016167812 */ /* 0x000fe200078efcff */
[----:B------:R-:W-:Y:S01]  /*38e0*/  HADD2 R10, R10, -1040, -1040 ;  /* 0xe410e4100a0a7430 */ /* 0x000fe20000000000 */
[----:B------:R-:W-:Y:S01]  /*38f0*/  LOP3.LUT R20, R20, 0x64006400, RZ, 0xfc, !PT ;  /* 0x6400640014147812 */ /* 0x000fe200078efcff */
[-C--:B------:R-:W-:Y:S01]  /*3900*/  HFMA2.MMA R13, R8, R7.reuse, R13 ;  /* 0x00000007080d7235 */ /* 0x080fe2000000000d */
[----:B------:R-:W-:Y:S01]  /*3910*/  LOP3.LUT R12, R12, 0x64006400, RZ, 0xfc, !PT ;  /* 0x640064000c0c7812 */ /* 0x000fe200078efcff */
[----:B------:R-:W-:Y:S01]  /*3920*/  HADD2 R15, R22, -1040, -1040 ;  /* 0xe410e410160f7430 */ /* 0x000fe20000000000 */
[----:B------:R-:W-:Y:S01]  /*3930*/  PRMT R0, R0, 0x5410, R2 ;  /* 0x0000541000007816 */ /* 0x000fe20000000002 */
[----:B------:R-:W-:Y:S01]  /*3940*/  HFMA2.MMA R17, R10, R7, R17 ;  /* 0x000000070a117235 */ /* 0x000fe20000000011 */
[----:B------:R-:W-:-:S02]  /*3950*/  HADD2 R11, R20, -1040, -1040 ;  /* 0xe410e410140b7430 */ /* 0x000fc40000000000 */
[-C--:B------:R-:W-:Y:S02]  /*3960*/  HFMA2 R28, R15, R6.reuse, R28 ;  /* 0x000000060f1c7231 */ /* 0x080fe4000000001c */
[----:B------:R-:W-:Y:S02]  /*3970*/  HADD2 R5, R12, -1040, -1040 ;  /* 0xe410e4100c057430 */ /* 0x000fe40000000000 */
[----:B------:R-:W-:Y:S02]  /*3980*/  HFMA2 R16, R11, R6, R16 ;  /* 0x000000060b107231 */ /* 0x000fe40000000010 */
[-C--:B------:R-:W-:Y:S02]  /*3990*/  HFMA2 R28, R5, R7.reuse, R28 ;  /* 0x00000007051c7231 */ /* 0x080fe4000000001c */
[----:B------:R-:W-:Y:S02]  /*39a0*/  HFMA2 R16, R9, R7, R16 ;  /* 0x0000000709107231 */ /* 0x000fe40000000010 */
[----:B------:R-:W-:-:S02]  /*39b0*/  HADD2 R28, R28.H0_H0, R28.H1_H1 ;  /* 0x3000001c1c1c7230 */ /* 0x000fc40000000800 */
[----:B------:R-:W-:Y:S02]  /*39c0*/  HADD2 R14, R17.H0_H0, R17.H1_H1 ;  /* 0x30000011110e7230 */ /* 0x000fe40000000800 */
[----:B------:R-:W-:Y:S02]  /*39d0*/  HADD2 R16, R16.H0_H0, R16.H1_H1 ;  /* 0x3000001010107230 */ /* 0x000fe40000000800 */
[----:B------:R-:W-:Y:S01]  /*39e0*/  HADD2 R8, R13.H0_H0, R13.H1_H1 ;  /* 0x3000000d0d087230 */ /* 0x000fe20000000800 */
[----:B------:R-:W-:-:S04]  /*39f0*/  PRMT R28, R28, 0x5410, R14 ;  /* 0x000054101c1c7816 */ /* 0x000fc8000000000e */
[----:B------:R-:W-:Y:S02]  /*3a00*/  PRMT R16, R16, 0x5410, R8 ;  /* 0x0000541010107816 */ /* 0x000fe40000000008 */
[----:B------:R-:W-:-:S03]  /*3a10*/  HFMA2.MMA R37, R28, R3, R37 ;  /* 0x000000031c257235 */ /* 0x000fc60000000025 */
[----:B------:R-:W-:-:S08]  /*3a20*/  HFMA2 R38, R16, R0, R38 ;  /* 0x0000000010267231 */ /* 0x000fd00000000026 */
.L_x_3475:
[----:B------:R-:W-:Y:S01]  /*3a30*/  ISETP.LT.AND P2, PT, R41, R40, PT ;  /* 0x000000282900720c */ /* 0x000fe20003f41270 */
[----:B------:R-:W-:Y:S01]  /*3a40*/  UIADD3 UR4, UR4, 0x40, URZ ;  /* 0x0000004004047890 */ /* 0x000fe2000fffe03f */
[----:B------:R-:W-:Y:S02]  /*3a50*/  IMAD.MOV.U32 R24, RZ, RZ, R42 ;  /* 0x000000ffff187224 */ /* 0x000fe400078e002a */
[----:B------:R-:W-:Y:S02]  /*3a60*/  IMAD.MOV.U32 R25, RZ, RZ, R43 ;  /* 0x000000ffff197224 */ /* 0x000fe400078e002b */
[----:B------:R-:W-:-:S07]  /*3a70*/  IMAD.MOV.U32 R21, RZ, RZ, R41 ;  /* 0x000000ffff157224 */ /* 0x000fce00078e0029 */
[----:B------:R-:W-:Y:S05]  /*3a80*/  @!P1 BRA P2, `(.L_x_3476) ;  /* 0xffffffe800889947 */ /* 0x000fea000103ffff */
.L_x_3474:
[----:B------:R-:W2:Y:S08]  /*3a90*/  S2UR UR4, SR_CTAID.Y ;  /* 0x00000000000479c3 */ /* 0x000eb00000002600 */
[----:B------:R-:W2:Y:S02]  /*3aa0*/  LDC R0, c[0x0][0x238] ;  /* 0x00008e00ff007b82 */ /* 0x000ea40000000800 */
[----:B--2---:R-:W-:-:S05]  /*3ab0*/  VIADD R0, R0, -UR4 ;  /* 0x8000000400007c36 */ /* 0x004fca0008000000 */
[----:B------:R-:W-:-:S13]  /*3ac0*/  ISETP.GE.AND P0, PT, R0, 0x1, PT ;  /* 0x000000010000780c */ /* 0x000fda0003f06270 */
[----:B------:R-:W-:Y:S05]  /*3ad0*/  @!P0 EXIT ;  /* 0x000000000000894d */ /* 0x000fea0003800000 */
[----:B------:R-:W2:Y:S01]  /*3ae0*/  S2R R0, SR_CTAID.X ;  /* 0x0000000000007919 */ /* 0x000ea20000002500 */
[----:B0-----:R-:W0:Y:S01]  /*3af0*/  LDC.64 R2, c[0x0][0x230] ;  /* 0x00008c00ff027b82 */ /* 0x001e220000000a00 */
[----:B-----5:R-:W2:Y:S02]  /*3b00*/  S2R R5, SR_TID.X ;  /* 0x0000000000057919 */ /* 0x020ea40000002100 */
[----:B--2---:R-:W-:-:S04]  /*3b10*/  IMAD R0, R0, 0x20, R5 ;  /* 0x0000002000007824 */ /* 0x004fc800078e0205 */
[----:B------:R-:W-:-:S04]  /*3b20*/  IMAD.SHL.U32 R0, R0, 0x4, RZ ;  /* 0x0000000400007824 */ /* 0x000fc800078e00ff */
        /* <DEDUP_REMOVED lines=9> */
.L_x_3480:
[----:B------:R-:W0:Y:S02]  /*3bc0*/  LDS R2, [R0] ;  /* 0x0000000000027984 */ /* 0x000e240000000800 */
[----:B0-----:R-:W-:-:S10]  /*3bd0*/  HFMA2.MMA R3, R2, 1, 1, R38 ;  /* 0x3c003c0002037835 */ /* 0x001fd40000000026 */
[----:B------:R-:W0:Y:S02]  /*3be0*/  ATOMS.CAST.SPIN R3, [R0], R2, R3 ;  /* 0x000000020003738d */ /* 0x000e240001800003 */
[----:B0-----:R-:W-:-:S13]  /*3bf0*/  ISETP.EQ.U32.AND P0, PT, R3, 0x1, PT ;  /* 0x000000010300780c */ /* 0x001fda0003f02070 */
[----:B------:R-:W-:Y:S05]  /*3c00*/  @!P0 BRA `(.L_x_3480) ;  /* 0xfffffffc00ec8947 */ /* 0x000fea000383ffff */
[----:B------:R-:W-:Y:S05]  /*3c10*/  BRA `(.L_x_3478) ;  /* 0x00000000000c7947 */ /* 0x000fea0003800000 */
.L_x_3479:
[----:B------:R-:W2:Y:S02]  /*3c20*/  LD.E R0, desc[UR6][R4.64] ;  /* 0x0000000604007980 */ /* 0x000ea4000c101900 */
[----:B--2---:R-:W-:-:S05]  /*3c30*/  IMAD.IADD R3, R38, 0x1, R0 ;  /* 0x0000000126037824 */ /* 0x004fca00078e0200 */
[----:B------:R0:W-:Y:S02]  /*3c40*/  ST.E desc[UR6][R4.64], R3 ;  /* 0x0000000304007985 */ /* 0x0001e4000c101906 */
.L_x_3478:
[----:B------:R-:W-:Y:S05]  /*3c50*/  BSYNC B0 ;  /* 0x0000000000007941 */ /* 0x000fea0003800000 */
.L_x_3477:
[----:B------:R2:W-:Y:S02]  /*3c60*/  ATOM.E.ADD.F16x2.RN.STRONG.GPU P0, RZ, desc[UR6][R4.64+0x4], R37 ;  /* 0x0000042504ff79a2 */ /* 0x0005e4000810e1c6 */
[----:B--2---:R-:W-:Y:S05]  /*3c70*/  @P0 EXIT ;  /* 0x000000000000094d */ /* 0x004fea0003800000 */
[----:B------:R-:W2:Y:S02]  /*3c80*/  QSPC.E.S P0, RZ, [R4+0x4] ;  /* 0x0000040004ff73aa */ /* 0x000ea40000000500 */
[----:B--2---:R-:W-:Y:S05]  /*3c90*/  @!P0 BRA `(.L_x_3481) ;  /* 0x0000000000208947 */ /* 0x004fea0003800000 */
[----:B------:R-:W-:-:S05]  /*3ca0*/  IMAD.MOV.U32 R2, RZ, RZ, R4 ;  /* 0x000000ffff027224 */ /* 0x000fca00078e0004 */
[----:B------:R-:W-:-:S07]  /*3cb0*/  MOV R0, R2 ;  /* 0x0000000200007202 */ /* 0x000fce0000000f00 */
.L_x_3482:
[----:B------:R-:W0:Y:S02]  /*3cc0*/  LDS R2, [R0+0x4] ;  /* 0x0000040000027984 */ /* 0x000e240000000800 */
[----:B0-----:R-:W-:-:S06]  /*3cd0*/  HADD2 R3, R2, R37 ;  /* 0x0000002502037230 */ /* 0x001fcc0000000000 */
[----:B------:R-:W0:Y:S02]  /*3ce0*/  ATOMS.CAST.SPIN R3, [R0+0x4], R2, R3 ;  /* 0x000004020003738d */ /* 0x000e240001800003 */
[----:B0-----:R-:W-:-:S13]  /*3cf0*/  ISETP.EQ.U32.AND P0, PT, R3, 0x1, PT ;  /* 0x000000010300780c */ /* 0x001fda0003f02070 */
[----:B------:R-:W-:Y:S05]  /*3d00*/  @!P0 BRA `(.L_x_3482) ;  /* 0xfffffffc00ec8947 */ /* 0x000fea000383ffff */
[----:B------:R-:W-:Y:S05]  /*3d10*/  EXIT ;  /* 0x000000000000794d */ /* 0x000fea0003800000 */
.L_x_3481:
[----:B------:R-:W0:Y:S02]  /*3d20*/  LD.E R0, desc[UR6][R4.64+0x4] ;  /* 0x0000040604007980 */ /* 0x000e24000c101900 */
[----:B0-----:R-:W-:-:S05]  /*3d30*/  IMAD.IADD R3, R37, 0x1, R0 ;  /* 0x0000000125037824 */ /* 0x001fca00078e0200 */
[----:B------:R-:W-:Y:S01]  /*3d40*/  ST.E desc[UR6][R4.64+0x4], R3 ;  /* 0x0000040304007985 */ /* 0x000fe2000c101906 */
[----:B------:R-:W-:Y:S05]  /*3d50*/  EXIT ;  /* 0x000000000000794d */ /* 0x000fea0003800000 */
.L_x_3483:
        /* <DEDUP_REMOVED lines=10> */
.L_x_3731:


//--------------------- .text._Z23gemm_half_q_half_kernelILi1ELi16ELb1ELb0ELi32EEvPK6__halfPKjS4_S2_PS0_iiiiPKtS7_iiiiiibS2_i --------------------------
	.section	.text._Z23gemm_half_q_half_kernelILi1ELi16ELb1ELb0ELi32EEvPK6__halfPKjS4_S2_PS0_iiiiPKtS7_iiiiiibS2_i,"ax",@progbits
	.align	128
        .global         _Z23gemm_half_q_half_kernelILi1ELi16ELb1ELb0ELi32EEvPK6__halfPKjS4_S2_PS0_iiiiPKtS7_iiiiiibS2_i
        .type           _Z23gemm_half_q_half_kernelILi1ELi16ELb1ELb0ELi32EEvPK6__halfPKjS4_S2_PS0_iiiiPKtS7_iiiiiibS2_i,@function
        .size           _Z23gemm_half_q_half_kernelILi1ELi16ELb1ELb0ELi32EEvPK6__halfPKjS4_S2_PS0_iiiiPKtS7_iiiiiibS2_i,(.L_x_3732 - _Z23gemm_half_q_half_kernelILi1ELi16ELb1ELb0ELi32EEvPK6__halfPKjS4_S2_PS0_iiiiPKtS7_iiiiiibS2_i)
        .other          _Z23gemm_half_q_half_kernelILi1ELi16ELb1ELb0ELi32EEvPK6__halfPKjS4_S2_PS0_iiiiPKtS7_iiiiiibS2_i,@"STO_CUDA_ENTRY STV_DEFAULT"
_Z23gemm_half_q_half_kernelILi1ELi16ELb1ELb0ELi32EEvPK6__halfPKjS4_S2_PS0_iiiiPKtS7_iiiiiibS2_i:
.text._Z23gemm_half_q_half_kernelILi1ELi16ELb1ELb0ELi32EEvPK6__halfPKjS4_S2_PS0_iiiiPKtS7_iiiiiibS2_i:
        /* <DEDUP_REMOVED lines=29> */
[----:B------:R-:W-:-:S03]  /*01d0*/  ULDC.64 UR4, c[0x0][0x210] ;  /* 0x0000840000047ab9 */ /* 0x000fc60000000a00 */
        /* <DEDUP_REMOVED lines=18> */
.L_x_3485:
[----:B------:R-:W-:Y:S05]  /*0300*/  BSYNC B0 ;  /* 0x0000000000007941 */ /* 0x000fea0003800000 */
.L_x_3484:
        /* <DEDUP_REMOVED lines=10> */
[----:B------:R-:W-:Y:S02]  /*03b0*/  ISETP.LT.OR P2, PT, R10, 0x1, P1 ;  /* 0x000000010a00780c */ /* 0x000fe40000f41670 */
        /* <DEDUP_REMOVED lines=8> */
[----:B--2---:R-:W0:Y:S01]  /*0440*/  LDC.64 R2, c[0x0][0x248] ;  /* 0x00009200ff027b82 */ /* 0x004e220000000a00 */
[----:B------:R-:W-:-:S07]  /*0450*/  IMAD.SHL.U32 R17, R17, 0x40, RZ ;  /* 0x0000004011117824 */ /* 0x000fce00078e00ff */
        /* <DEDUP_REMOVED lines=11> */
.L_x_3487:
[----:B-----5:R-:W-:-:S04]  /*0510*/  VIADD R19, R11, UR4 ;  /* 0x000000040b137c36 */ /* 0x020fc80008000000 */
[----:B0-----:R-:W-:-:S05]  /*0520*/  IMAD R16, R19, R32, RZ ;  /* 0x0000002013107224 */ /* 0x001fca00078e02ff */
        /* <DEDUP_REMOVED lines=9> */
[----:B------:R-:W2:Y:S01]  /*05c0*/  LDG.E.U16.CONSTANT R18, desc[UR6][R18.64] ;  /* 0x0000000612127981 */ /* 0x000ea2000c1e9500 */
        /* <DEDUP_REMOVED lines=8> */
[----:B----4-:R-:W-:Y:S01]  /*0650*/  IMAD.IADD R13, R20, 0x1, R13 ;  /* 0x00000001140d7824 */ /* 0x010fe200078e020d */
[----:B------:R-:W-:Y:S01]  /*0660*/  LOP3.LUT R16, R16, 0xf, RZ, 0xc0, !PT ;  /* 0x0000000f10107812 */ /* 0x000fe200078ec0ff */
[----:B------:R-:W-:Y:S01]  /*0670*/  IMAD R23, R23, R23, RZ ;  /* 0x0000001717177224 */ /* 0x000fe200078e02ff */
[----:B------:R-:W-:Y:S01]  /*0680*/  LOP3.LUT R22, R22, 0xf, RZ, 0xc0, !PT ;  /* 0x0000000f16167812 */ /* 0x000fe200078ec0ff */
[----:B------:R-:W-:Y:S01]  /*0690*/  VIADD R24, R24, 0x1 ;  /* 0x0000000118187836 */ /* 0x000fe20000000000 */
[----:B------:R-:W-:Y:S01]  /*06a0*/  ISETP.GE.AND P2, PT, R13, R0, PT ;  /* 0x000000000d00720c */ /* 0x000fe20003f46270 */
[----:B------:R-:W-:Y:S01]  /*06b0*/  VIADD R16, R16, 0x1 ;  /* 0x0000000110107836 */ /* 0x000fe20000000000 */
[----:B------:R-:W2:Y:S01]  /*06c0*/  I2F.F16 R33, R23 ;  /* 0x0000001700217306 */ /* 0x000ea20000200c00 */
[----:B------:R-:W-:-:S02]  /*06d0*/  VIADD R22, R22, 0x1 ;  /* 0x0000000116167836 */ /* 0x000fc40000000000 */
[----:B------:R-:W-:Y:S02]  /*06e0*/  IMAD R24, R24, R24, RZ ;  /* 0x0000001818187224 */ /* 0x000fe400078e02ff */
[----:B------:R-:W-:Y:S02]  /*06f0*/  IMAD R16, R16, R16, RZ ;  /* 0x0000001010107224 */ /* 0x000fe400078e02ff */
[----:B------:R-:W-:Y:S01]  /*0700*/  IMAD R22, R22, R22, RZ ;  /* 0x0000001616167224 */ /* 0x000fe200078e02ff */
        /* <DEDUP_REMOVED lines=8> */
.L_x_3486:
[----:B------:R-:W-:Y:S01]  /*0790*/  ULDC UR4, c[0x0][0x258] ;  /* 0x0000960000047ab9 */ /* 0x000fe20000000800 */
[C---:B------:R-:W-:Y:S02]  /*07a0*/  ISETP.GT.AND P3, PT, R37.reuse, R10, PT ;  /* 0x0000000a2500720c */ /* 0x040fe40003f64270 */
[----:B--2---:R-:W-:Y:S02]  /*07b0*/  CS2R R2, SRZ ;  /* 0x0000000000027805 */ /* 0x004fe4000001ff00 */
        /* <DEDUP_REMOVED lines=9> */
.L_x_3488:
        /* <DEDUP_REMOVED lines=8> */
.L_x_3489:
        /* <DEDUP_REMOVED lines=12> */
.L_x_3490:
        /* <DEDUP_REMOVED lines=8> */
.L_x_3491:
        /* <DEDUP_REMOVED lines=11> */
.L_x_3492:
        /* <DEDUP_REMOVED lines=13> */
[----:B------:R-:W-:Y:S01]  /*0b90*/  PRMT R2, R4, 0x9910, RZ ;  /* 0x0000991004027816 */ /* 0x000fe200000000ff */
[----:B------:R-:W-:Y:S01]  /*0ba0*/  ULDC.64 UR8, c[0x0][0x218] ;  /* 0x0000860000087ab9 */ /* 0x000fe20000000a00 */
[----:B------:R-:W-:Y:S01]  /*0bb0*/  UMOV UR4, 0x400 ;  /* 0x0000040000047882 */ /* 0x000fe20000000000 */
[----:B------:R-:W-:Y:S02]  /*0bc0*/  PRMT R38, RZ, 0x5410, RZ ;  /* 0x00005410ff267816 */ /* 0x000fe400000000ff */
[----:B------:R-:W-:Y:S02]  /*0bd0*/  SHF.R.S32.HI R4, RZ, 0x1f, R32 ;  /* 0x0000001fff047819 */ /* 0x000fe40000011420 */
[----:B------:R-:W-:Y:S02]  /*0be0*/  IADD3 R21, P1, R5, R32, RZ ;  /* 0x0000002005157210 */ /* 0x000fe40007f3e0ff */
[----:B------:R-:W-:-:S02]  /*0bf0*/  ISETP.EQ.OR P0, PT, R2, RZ, !P0 ;  /* 0x000000ff0200720c */ /* 0x000fc40004702670 */
[----:B------:R-:W-:Y:S02]  /*0c00*/  LEA.HI.X.SX32 R4, R5, R4, 0x1, P1 ;  /* 0x0000000405047211 */ /* 0x000fe400008f0eff */
[C---:B------:R-:W-:Y:S02]  /*0c10*/  LEA R20, P1, R21.reuse, UR8, 0x2 ;  /* 0x0000000815147c11 */ /* 0x040fe4000f8210ff */
[----:B------:R-:W-:Y:S02]  /*0c20*/  PRMT R39, RZ, 0x5410, RZ ;  /* 0x00005410ff277816 */ /* 0x000fe400000000ff */
[----:B------:R-:W-:Y:S01]  /*0c30*/  LEA.HI.X R21, R21, UR9, R4, 0x2, P1 ;  /* 0x0000000915157c11 */ /* 0x000fe200088f1404 */
[----:B0-----:R-:W-:-:S03]  /*0c40*/  ULEA UR4, UR5, UR4, 0x18 ;  /* 0x0000000405047291 */ /* 0x001fc6000f8ec03f */
[----:B------:R-:W-:-:S09]  /*0c50*/  ULDC UR5, c[0x0][0x260] ;  /* 0x0000980000057ab9 */ /* 0x000fd20000000800 */
.L_x_3495:
[----:B------:R-:W0:Y:S02]  /*0c60*/  LDC R32, c[0x0][0x23c] ;  /* 0x00008f00ff207b82 */ /* 0x000e240000000800 */
[C---:B0-----:R-:W-:Y:S02]  /*0c70*/  IMAD.WIDE R24, R32.reuse, 0x4, R20 ;  /* 0x0000000420187825 */ /* 0x041fe400078e0214 */
[----:B------:R-:W5:Y:S02]  /*0c80*/  LDG.E.128.CONSTANT R20, desc[UR6][R20.64] ;  /* 0x0000000614147981 */ /* 0x000f64000c1e9d00 */
[C---:B------:R-:W-:Y:S02]  /*0c90*/  IMAD.WIDE R8, R32.reuse, 0x4, R24 ;  /* 0x0000000420087825 */ /* 0x040fe400078e0218 */
[----:B------:R-:W5:Y:S02]  /*0ca0*/  LDG.E.128.CONSTANT R24, desc[UR6][R24.64] ;  /* 0x0000000618187981 */ /* 0x000f64000c1e9d00 */
[----:B------:R-:W-:-:S02]  /*0cb0*/  IMAD.WIDE R4, R32, 0x4, R8 ;  /* 0x0000000420047825 */ /* 0x000fc400078e0208 */
[----:B------:R-:W5:Y:S04]  /*0cc0*/  LDG.E.128.CONSTANT R8, desc[UR6][R8.64] ;  /* 0x0000000608087981 */ /* 0x000f68000c1e9d00 */
[----:B------:R0:W5:Y:S01]  /*0cd0*/  LDG.E.128.CONSTANT R12, desc[UR6][R4.64] ;  /* 0x00000006040c7981 */ /* 0x000162000c1e9d00 */
[----:B------:R-:W-:-:S04]  /*0ce0*/  IMAD.WIDE R6, R32, 0x4, R4 ;  /* 0x0000000420067825 */ /* 0x000fc800078e0204 */
[----:B------:R-:W-:Y:S02]  /*0cf0*/  VIADD R37, R37, 0x20 ;  /* 0x0000002025257836 */ /* 0x000fe40000000000 */
[----:B------:R-:W-:-:S03]  /*0d00*/  IMAD.WIDE R2, R32, 0x4, R6 ;  /* 0x0000000420027825 */ /* 0x000fc600078e0206 */
[----:B------:R-:W-:Y:S01]  /*0d10*/  ISETP.GE.AND P1, PT, R37, UR5, PT ;  /* 0x0000000525007c0c */ /* 0x000fe2000bf26270 */
[----:B0-----:R-:W-:-:S12]  /*0d20*/  @P0 BRA `(.L_x_3494) ;  /* 0x0000001400240947 */ /* 0x001fd80003800000 */
[----:B------:R-:W2:Y:S01]  /*0d30*/  LDG.E.128.CONSTANT R4, desc[UR6][R6.64] ;  /* 0x0000000606047981 */ /* 0x000ea2000c1e9d00 */
[----:B-----5:R-:W-:Y:S01]  /*0d40*/  SHF.R.U32.HI R16, RZ, 0xf, R20 ;  /* 0x0000000fff107819 */ /* 0x020fe20000011614 */
[----:B------:R-:W-:Y:S01]  /*0d50*/  IMAD.MOV.U32 R17, RZ, RZ, 0x2800 ;  /* 0x00002800ff117424 */ /* 0x000fe200078e00ff */
[----:B------:R-:W-:Y:S01]  /*0d60*/  SHF.R.U32.HI R45, RZ, 0xe, R24 ;  /* 0x0000000eff2d7819 */ /* 0x000fe20000011618 */
[----:B------:R-:W0:Y:S01]  /*0d70*/  LDS.128 R28, [UR4] ;  /* 0x00000004ff1c7984 */ /* 0x000e220008000c00 */
        /* <DEDUP_REMOVED lines=11> */
[----:B------:R-:W-:Y:S01]  /*0e30*/  PRMT R33, R33, 0x5410, R17 ;  /* 0x0000541021217816 */ /* 0x000fe20000000011 */
[----:B------:R-:W-:Y:S01]  /*0e40*/  HADD2 R47, R19, -1040, -1040 ;  /* 0xe410e410132f7430 */ /* 0x000fe20000000000 */
[----:B------:R-:W-:Y:S01]  /*0e50*/  LOP3.LUT R18, R18, 0x64006400, RZ, 0xfc, !PT ;  /* 0x6400640012127812 */ /* 0x000fe200078efcff */
[----:B------:R-:W-:Y:S01]  /*0e60*/  HADD2 R49, R40, -1040, -1040 ;  /* 0xe410e41028317430 */ /* 0x000fe20000000000 */
[----:B------:R-:W-:Y:S02]  /*0e70*/  LOP3.LUT R41, R41, 0x64006400, RZ, 0xfc, !PT ;  /* 0x6400640029297812 */ /* 0x000fe400078efcff */
[----:B------:R-:W-:Y:S01]  /*0e80*/  LOP3.LUT R17, R21, 0x3e003e0, RZ, 0xc0, !PT ;  /* 0x03e003e015117812 */ /* 0x000fe200078ec0ff */
[----:B------:R-:W-:Y:S01]  /*0e90*/  HFMA2 R44, R18, R33.H1_H1, -48, -48 ;  /* 0xd200d200122c7431 */ /* 0x000fe20000060021 */
[----:B------:R-:W-:Y:S01]  /*0ea0*/  SHF.R.U32.HI R50, RZ, 0xa, R24 ;  /* 0x0000000aff327819 */ /* 0x000fe20000011618 */
[----:B------:R-:W-:Y:S01]  /*0eb0*/  HADD2 R41, R41, -1040, -1040 ;  /* 0xe410e41029297430 */ /* 0x000fe20000000000 */
[----:B------:R-:W-:-:S02]  /*0ec0*/  LOP3.LUT R42, R17, 0x64006400, RZ, 0xfc, !PT ;  /* 0x64006400112a7812 */ /* 0x000fc400078efcff */
[----:B------:R-:W-:Y:S02]  /*0ed0*/  SHF.R.U32.HI R17, RZ, 0xa, R20 ;  /* 0x0000000aff117819 */ /* 0x000fe40000011614 */
[----:B------:R-:W-:Y:S02]  /*0ee0*/  LOP3.LUT R20, R23, 0x3e003e0, RZ, 0xc0, !PT ;  /* 0x03e003e017147812 */ /* 0x000fe400078ec0ff */
[----:B------:R-:W-:Y:S02]  /*0ef0*/  LOP3.LUT R17, R17, 0x1f001f, RZ, 0xc0, !PT ;  /* 0x001f001f11117812 */ /* 0x000fe400078ec0ff */
[----:B------:R-:W-:Y:S01]  /*0f00*/  LOP3.LUT R50, R50, 0x1f001f, RZ, 0xc0, !PT ;  /* 0x001f001f32327812 */ /* 0x000fe200078ec0ff */
[-C--:B0-----:R-:W-:Y:S01]  /*0f10*/  HFMA2.MMA R19, R43, R28.reuse, RZ ;  /* 0x0000001c2b137235 */ /* 0x081fe200000000ff */
[-C--:B------:R-:W-:Y:S01]  /*0f20*/  HFMA2 R18, R47, R28.reuse, RZ.H0_H0 ;  /* 0x0000001c2f127231 */ /* 0x080fe200000400ff */
[----:B------:R-:W-:Y:S01]  /*0f30*/  HFMA2.MMA R40, R49, R28, RZ ;  /* 0x0000001c31287235 */ /* 0x000fe200000000ff */
[----:B------:R-:W-:Y:S01]  /*0f40*/  HFMA2 R16, R41, R28, RZ.H0_H0 ;  /* 0x0000001c29107231 */ /* 0x000fe200000400ff */
[----:B------:R-:W-:Y:S01]  /*0f50*/  LOP3.LUT R17, R17, 0x64006400, RZ, 0xfc, !PT ;  /* 0x6400640011117812 */ /* 0x000fe200078efcff */
[----:B------:R-:W-:Y:S01]  /*0f60*/  HFMA2 R41, R42, R33.H1_H1, -48, -48 ;  /* 0xd200d2002a297431 */ /* 0x000fe20000060021 */
[----:B------:R-:W-:-:S02]  /*0f70*/  LOP3.LUT R50, R50, 0x64006400, RZ, 0xfc, !PT ;  /* 0x6400640032327812 */ /* 0x000fc400078efcff */
[-C--:B------:R-:W-:Y:S01]  /*0f80*/  HFMA2.MMA R28, R44, R29.reuse, R19 ;  /* 0x0000001d2c1c7235 */ /* 0x080fe20000000013 */
[----:B------:R-:W-:Y:S02]  /*0f90*/  LOP3.LUT R19, R22, 0x3e003e0, RZ, 0xc0, !PT ;  /* 0x03e003e016137812 */ /* 0x000fe400078ec0ff */
[----:B------:R-:W-:Y:S01]  /*0fa0*/  LOP3.LUT R44, R20, 0x64006400, RZ, 0xfc, !PT ;  /* 0x64006400142c7812 */ /* 0x000fe200078efcff */
[----:B------:R-:W-:Y:S01]  /*0fb0*/  HFMA2.MMA R20, R41, R29, R18 ;  /* 0x0000001d29147235 */ /* 0x000fe20000000012 */
[----:B------:R-:W-:Y:S01]  /*0fc0*/  LOP3.LUT R42, R19, 0x64006400, RZ, 0xfc, !PT ;  /* 0x64006400132a7812 */ /* 0x000fe200078efcff */
[----:B------:R-:W-:Y:S01]  /*0fd0*/  HADD2 R51, R50, -1040, -1040 ;  /* 0xe410e41032337430 */ /* 0x000fe20000000000 */
[--C-:B------:R-:W-:Y:S01]  /*0fe0*/  SHF.R.U32.HI R19, RZ, 0xa, R21.reuse ;  /* 0x0000000aff137819 */ /* 0x100fe20000011615 */
[-C--:B------:R-:W-:Y:S01]  /*0ff0*/  HFMA2 R43, R44, R33.reuse.H1_H1, -48, -48 ;  /* 0xd200d2002c2b7431 */ /* 0x080fe20000060021 */
[----:B------:R-:W-:Y:S01]  /*1000*/  SHF.R.U32.HI R21, RZ, 0xf, R21 ;  /* 0x0000000fff157819 */ /* 0x000fe20000011615 */
[----:B------:R-:W-:Y:S01]  /*1010*/  HFMA2 R41, R42, R33.H1_H1, -48, -48 ;  /* 0xd200d2002a297431 */ /* 0x000fe20000060021 */
[----:B------:R-:W-:-:S02]  /*1020*/  LOP3.LUT R19, R19, 0x1f001f, RZ, 0xc0, !PT ;  /* 0x001f001f13137812 */ /* 0x000fc400078ec0ff */
[----:B------:R-:W-:Y:S02]  /*1030*/  SHF.R.U32.HI R42, RZ, 0xa, R22 ;  /* 0x0000000aff2a7819 */ /* 0x000fe40000011616 */
[----:B------:R-:W-:Y:S01]  /*1040*/  SHF.R.U32.HI R50, RZ, 0xe, R25 ;  /* 0x0000000eff327819 */ /* 0x000fe20000011619 */
[----:B------:R-:W-:Y:S01]  /*1050*/  HFMA2.MMA R40, R41, R29, R40 ;  /* 0x0000001d29287235 */ /* 0x000fe20000000028 */
[----:B------:R-:W-:Y:S01]  /*1060*/  HFMA2 R29, R43, R29, R16 ;  /* 0x0000001d2b1d7231 */ /* 0x000fe20000000010 */
[----:B------:R-:W-:Y:S01]  /*1070*/  LOP3.LUT R41, R19, 0x64006400, RZ, 0xfc, !PT ;  /* 0x6400640013297812 */ /* 0x000fe200078efcff */
[----:B------:R-:W-:Y:S01]  /*1080*/  HADD2 R43, R17, -1040, -1040 ;  /* 0xe410e410112b7430 */ /* 0x000fe20000000000 */
[----:B------:R-:W-:Y:S01]  /*1090*/  LOP3.LUT R42, R42, 0x1f001f, RZ, 0xc0, !PT ;  /* 0x001f001f2a2a7812 */ /* 0x000fe200078ec0ff */
[----:B------:R-:W0:Y:S01]  /*10a0*/  LDS.128 R16, [UR4+0x10] ;  /* 0x00001004ff107984 */ /* 0x000e220008000c00 */
[----:B------:R-:W-:Y:S01]  /*10b0*/  LOP3.LUT R52, R9, 0x3e003e0, RZ, 0xc0, !PT ;  /* 0x03e003e009347812 */ /* 0x000fe200078ec0ff */
[----:B------:R-:W-:Y:S01]  /*10c0*/  HADD2 R47, R41, -1040, -1040 ;  /* 0xe410e410292f7430 */ /* 0x000fe20000000000 */
[----:B------:R-:W-:Y:S01]  /*10d0*/  SHF.R.U32.HI R41, RZ, 0xa, R23 ;  /* 0x0000000aff297819 */ /* 0x000fe20000011617 */
[----:B------:R-:W-:Y:S01]  /*10e0*/  HFMA2.MMA R28, R43, R30, R28 ;  /* 0x0000001e2b1c7235 */ /* 0x000fe2000000001c */
[----:B------:R-:W-:Y:S01]  /*10f0*/  LOP3.LUT R43, R42, 0x64006400, RZ, 0xfc, !PT ;  /* 0x640064002a2b7812 */ /* 0x000fe200078efcff */
[----:B------:R-:W-:Y:S01]  /*1100*/  HFMA2 R20, R47, R30, R20 ;  /* 0x0000001e2f147231 */ /* 0x000fe20000000014 */
        /* <DEDUP_REMOVED lines=18> */
[----:B------:R-:W-:Y:S01]  /*1230*/  HADD2 R44, R44, -1040, -1040 ;  /* 0xe410e4102c2c7430 */ /* 0x000fe20000000000 */
[----:B------:R-:W-:Y:S01]  /*1240*/  LOP3.LUT R41, R26, 0x3e003e0, RZ, 0xc0, !PT ;  /* 0x03e003e01a297812 */ /* 0x000fe200078ec0ff */
[----:B------:R-:W-:Y:S01]  /*1250*/  HADD2 R46, R42, -1040, -1040 ;  /* 0xe410e4102a2e7430 */ /* 0x000fe20000000000 */
[----:B------:R-:W-:Y:S01]  /*1260*/  LOP3.LUT R30, R30, 0x64006400, RZ, 0xfc, !PT ;  /* 0x640064001e1e7812 */ /* 0x000fe200078efcff */
[-C--:B------:R-:W-:Y:S01]  /*1270*/  HFMA2 R20, R43, R31.reuse, R20 ;  /* 0x0000001f2b147231 */ /* 0x080fe20000000014 */
[----:B------:R-:W-:Y:S01]  /*1280*/  LOP3.LUT R42, R41, 0x64006400, RZ, 0xfc, !PT ;  /* 0x64006400292a7812 */ /* 0x000fe200078efcff */
[----:B------:R-:W-:Y:S01]  /*1290*/  HFMA2.MMA R47, R44, R31, R47 ;  /* 0x0000001f2c2f7235 */ /* 0x000fe2000000002f */
[----:B------:R-:W-:Y:S01]  /*12a0*/  HFMA2 R29, R46, R31, R29 ;  /* 0x0000001f2e1d7231 */ /* 0x000fe2000000001d */
[----:B------:R-:W-:Y:S01]  /*12b0*/  LOP3.LUT R40, R25, 0x3e003e0, RZ, 0xc0, !PT ;  /* 0x03e003e019287812 */ /* 0x000fe200078ec0ff */
[-C--:B------:R-:W-:Y:S01]  /*12c0*/  HFMA2 R31, R30, R33.reuse.H1_H1, -48, -48 ;  /* 0xd200d2001e1f7431 */ /* 0x080fe20000060021 */
[----:B------:R-:W-:Y:S01]  /*12d0*/  LOP3.LUT R43, R27, 0x3e003e0, RZ, 0xc0, !PT ;  /* 0x03e003e01b2b7812 */ /* 0x000fe200078ec0ff */
[----:B------:R-:W-:Y:S01]  /*12e0*/  HFMA2 R42, R42, R33.H1_H1, -48, -48 ;  /* 0xd200d2002a2a7431 */ /* 0x000fe20000060021 */
[----:B------:R-:W-:-:S02]  /*12f0*/  LOP3.LUT R40, R40, 0x64006400, RZ, 0xfc, !PT ;  /* 0x6400640028287812 */ /* 0x000fc400078efcff */
[----:B------:R-:W-:Y:S01]  /*1300*/  LOP3.LUT R44, R43, 0x64006400, RZ, 0xfc, !PT ;  /* 0x640064002b2c7812 */ /* 0x000fe200078efcff */
[-C--:B0-----:R-:W-:Y:S01]  /*1310*/  HFMA2.MMA R48, R31, R16.reuse, R28 ;  /* 0x000000101f307235 */ /* 0x081fe2000000001c */
[----:B------:R-:W-:Y:S01]  /*1320*/  SHF.R.U32.HI R25, RZ, 0xa, R25 ;  /* 0x0000000aff197819 */ /* 0x000fe20000011619 */
[----:B------:R-:W-:Y:S01]  /*1330*/  HFMA2.MMA R47, R42, R16, R47 ;  /* 0x000000102a2f7235 */ /* 0x000fe2000000002f */
[----:B------:R-:W-:Y:S01]  /*1340*/  LOP3.LUT R42, R12, 0x3e003e0, RZ, 0xc0, !PT ;  /* 0x03e003e00c2a7812 */ /* 0x000fe200078ec0ff */
[-C--:B------:R-:W-:Y:S01]  /*1350*/  HFMA2 R49, R40, R33.reuse.H1_H1, -48, -48 ;  /* 0xd200d20028317431 */ /* 0x080fe20000060021 */
[----:B------:R-:W-:Y:S01]  /*1360*/  LOP3.LUT R21, R21, 0x10001, RZ, 0xc0, !PT ;  /* 0x0001000115157812 */ /* 0x000fe200078ec0ff */
[-C--:B------:R-:W-:Y:S01]  /*1370*/  HFMA2 R44, R44, R33.reuse.H1_H1, -48, -48 ;  /* 0xd200d2002c2c7431 */ /* 0x080fe20000060021 */
[----:B------:R-:W-:Y:S01]  /*1380*/  LOP3.LUT R42, R42, 0x64006400, RZ, 0xfc, !PT ;  /* 0x640064002a2a7812 */ /* 0x000fe200078efcff */
[----:B------:R-:W-:Y:S01]  /*1390*/  HFMA2.MMA R48, R51, R17, R48 ;  /* 0x0000001133307235 */ /* 0x000fe20000000030 */
[----:B------:R-:W-:Y:S01]  /*13a0*/  LOP3.LUT R52, R52, 0x64006400, RZ, 0xfc, !PT ;  /* 0x6400640034347812 */ /* 0x000fe200078efcff */
[-C--:B------:R-:W-:Y:S01]  /*13b0*/  HFMA2 R49, R49, R16.reuse, R20 ;  /* 0x0000001031317231 */ /* 0x080fe20000000014 */
[----:B------:R-:W-:Y:S01]  /*13c0*/  SHF.R.U32.HI R51, RZ, 0xf, R22 ;  /* 0x0000000fff337819 */ /* 0x000fe20000011616 */
[----:B------:R-:W-:Y:S01]  /*13d0*/  HFMA2 R20, R44, R16, R29 ;  /* 0x000000102c147231 */ /* 0x000fe2000000001d */
[----:B------:R-:W-:Y:S01]  /*13e0*/  LOP3.LUT R25, R25, 0x1f001f, RZ, 0xc0, !PT ;  /* 0x001f001f19197812 */ /* 0x000fe200078ec0ff */
[-C--:B------:R-:W-:Y:S01]  /*13f0*/  HFMA2 R41, R42, R33.reuse.H1_H1, -48, -48 ;  /* 0xd200d2002a297431 */ /* 0x080fe20000060021 */
[----:B------:R-:W-:Y:S01]  /*1400*/  LOP3.LUT R22, R21, 0x20002, R50, 0xf8, !PT ;  /* 0x0002000215167812 */ /* 0x000fe200078ef832 */
[----:B------:R-:W-:Y:S01]  /*1410*/  HFMA2 R42, R52, R33.H1_H1, -48, -48 ;  /* 0xd200d200342a7431 */ /* 0x000fe20000060021 */
[----:B------:R-:W-:-:S02]  /*1420*/  SHF.R.U32.HI R50, RZ, 0xe, R26 ;  /* 0x0000000eff327819 */ /* 0x000fc4000001161a */
[----:B------:R-:W-:Y:S02]  /*1430*/  SHF.R.U32.HI R26, RZ, 0xa, R26 ;  /* 0x0000000aff1a7819 */ /* 0x000fe4000001161a */
[----:B------:R-:W-:Y:S02]  /*1440*/  LOP3.LUT R21, R51, 0x10001, RZ, 0xc0, !PT ;  /* 0x0001000133157812 */ /* 0x000fe400078ec0ff */
[----:B------:R-:W-:Y:S02]  /*1450*/  LOP3.LUT R25, R25, 0x64006400, RZ, 0xfc, !PT ;  /* 0x6400640019197812 */ /* 0x000fe400078efcff */
[----:B------:R-:W-:Y:S02]  /*1460*/  LOP3.LUT R16, R15, 0x3e003e0, RZ, 0xc0, !PT ;  /* 0x03e003e00f107812 */ /* 0x000fe400078ec0ff */
[----:B------:R-:W-:Y:S02]  /*1470*/  LOP3.LUT R26, R26, 0x1f001f, RZ, 0xc0, !PT ;  /* 0x001f001f1a1a7812 */ /* 0x000fe400078ec0ff */
[----:B------:R-:W-:Y:S01]  /*1480*/  LOP3.LUT R21, R21, 0x20002, R50, 0xf8, !PT ;  /* 0x0002000215157812 */ /* 0x000fe200078ef832 */
[----:B------:R-:W-:Y:S01]  /*1490*/  HADD2 R50, R25, -1040, -1040 ;  /* 0xe410e41019327430 */ /* 0x000fe20000000000 */
[----:B------:R-:W-:-:S02]  /*14a0*/  LOP3.LUT R16, R16, 0x64006400, RZ, 0xfc, !PT ;  /* 0x6400640010107812 */ /* 0x000fc400078efcff */
[----:B------:R-:W-:Y:S02]  /*14b0*/  SHF.R.U32.HI R25, RZ, 0xf, R23 ;  /* 0x0000000fff197819 */ /* 0x000fe40000011617 */
[----:B------:R-:W-:Y:S01]  /*14c0*/  LOP3.LUT R23, R26, 0x64006400, RZ, 0xfc, !PT ;  /* 0x640064001a177812 */ /* 0x000fe200078efcff */
[----:B------:R-:W-:Y:S01]  /*14d0*/  HFMA2 R26, R50, R17, R49 ;  /* 0x00000011321a7231 */ /* 0x000fe20000000031 */
[----:B------:R-:W-:Y:S01]  /*14e0*/  LOP3.LUT R25, R25, 0x10001, RZ, 0xc0, !PT ;  /* 0x0001000119197812 */ /* 0x000fe200078ec0ff */
[----:B------:R-:W-:Y:S01]  /*14f0*/  HFMA2 R43, R16, R33.H1_H1, -48, -48 ;  /* 0xd200d200102b7431 */ /* 0x000fe20000060021 */
[--C-:B------:R-:W-:Y:S02]  /*1500*/  SHF.R.U32.HI R50, RZ, 0xe, R27.reuse ;  /* 0x0000000eff327819 */ /* 0x100fe4000001161b */
[----:B------:R-:W-:Y:S02]  /*1510*/  SHF.R.U32.HI R27, RZ, 0xa, R27 ;  /* 0x0000000aff1b7819 */ /* 0x000fe4000001161b */
        /* <DEDUP_REMOVED lines=12> */
[----:B------:R-:W-:Y:S02]  /*15e0*/  LOP3.LUT R28, R28, 0x64006400, RZ, 0xfc, !PT ;  /* 0x640064001c1c7812 */ /* 0x000fe400078efcff */
[----:B------:R-:W-:Y:S01]  /*15f0*/  PRMT R35, R35, 0x5410, R36 ;  /* 0x0000541023237816 */ /* 0x000fe20000000024 */
[-C--:B------:R-:W-:Y:S02]  /*1600*/  HFMA2 R31, R30, R33.reuse.H1_H1, -48, -48 ;  /* 0xd200d2001e1f7431 */ /* 0x080fe40000060021 */
[----:B------:R-:W-:Y:S01]  /*1610*/  HFMA2 R29, R28, R33.H1_H1, -48, -48 ;  /* 0xd200d2001c1d7431 */ /* 0x000fe20000060021 */
[----:B--2---:R-:W-:-:S02]  /*1620*/  LOP3.LUT R52, R7, 0x3e003e0, RZ, 0xc0, !PT ;  /* 0x03e003e007347812 */ /* 0x004fc400078ec0ff */
[----:B------:R-:W-:Y:S02]  /*1630*/  LOP3.LUT R24, R4, 0x3e003e0, RZ, 0xc0, !PT ;  /* 0x03e003e004187812 */ /* 0x000fe400078ec0ff */
[----:B------:R-:W-:Y:S02]  /*1640*/  LOP3.LUT R52, R52, 0x64006400, RZ, 0xfc, !PT ;  /* 0x6400640034347812 */ /* 0x000fe400078efcff */
[----:B------:R-:W-:Y:S02]  /*1650*/  LOP3.LUT R30, R24, 0x64006400, RZ, 0xfc, !PT ;  /* 0x64006400181e7812 */ /* 0x000fe400078efcff */
[----:B------:R-:W-:Y:S01]  /*1660*/  LOP3.LUT R24, R6, 0x3e003e0, RZ, 0xc0, !PT ;  /* 0x03e003e006187812 */ /* 0x000fe200078ec0ff */
[-C--:B------:R-:W-:Y:S01]  /*1670*/  HFMA2 R16, R52, R33.reuse.H1_H1, -48, -48 ;  /* 0xd200d20034107431 */ /* 0x080fe20000060021 */
[----:B------:R-:W-:Y:S01]  /*1680*/  LOP3.LUT R28, R5, 0x3e003e0, RZ, 0xc0, !PT ;  /* 0x03e003e0051c7812 */ /* 0x000fe200078ec0ff */
[----:B------:R-:W-:Y:S01]  /*1690*/  HADD2 R52, R23, -1040, -1040 ;  /* 0xe410e41017347430 */ /* 0x000fe20000000000 */
[----:B------:R-:W-:Y:S01]  /*16a0*/  LOP3.LUT R23, R25, 0x20002, R50, 0xf8, !PT ;  /* 0x0002000219177812 */ /* 0x000fe200078ef832 */
[----:B------:R-:W-:Y:S01]  /*16b0*/  HFMA2 R30, R30, R33.H1_H1, -48, -48 ;  /* 0xd200d2001e1e7431 */ /* 0x000fe20000060021 */
[----:B------:R-:W-:-:S02]  /*16c0*/  SHF.R.U32.HI R50, RZ, 0xd, R8 ;  /* 0x0000000dff327819 */ /* 0x000fc40000011608 */
[----:B------:R-:W-:Y:S01]  /*16d0*/  LOP3.LUT R24, R24, 0x64006400, RZ, 0xfc, !PT ;  /* 0x6400640018187812 */ /* 0x000fe200078efcff */
[----:B------:R-:W-:Y:S01]  /*16e0*/  HFMA2.MMA R25, R52, R17, R47 ;  /* 0x0000001134197235 */ /* 0x000fe2000000002f */
[----:B------:R-:W-:Y:S02]  /*16f0*/  SHF.R.U32.HI R47, RZ, 0xd, R9 ;  /* 0x0000000dff2f7819 */ /* 0x000fe40000011609 */
[----:B------:R-:W-:Y:S01]  /*1700*/  LOP3.LUT R49, R45, 0x40004, R50, 0xf8, !PT ;  /* 0x000400042d317812 */ /* 0x000fe200078ef832 */
[----:B------:R-:W-:Y:S01]  /*1710*/  HFMA2 R24, R24, R33.H1_H1, -48, -48 ;  /* 0xd200d20018187431 */ /* 0x000fe20000060021 */
[----:B------:R-:W-:Y:S02]  /*1720*/  LOP3.LUT R45, R27, 0x1f001f, RZ, 0xc0, !PT ;  /* 0x001f001f1b2d7812 */ /* 0x000fe400078ec0ff */
[----:B------:R-:W-:Y:S02]  /*1730*/  LOP3.LUT R27, R8, 0x1f001f, RZ, 0xc0, !PT ;  /* 0x001f001f081b7812 */ /* 0x000fe400078ec0ff */
[----:B------:R-:W-:-:S02]  /*1740*/  LOP3.LUT R22, R22, 0x40004, R47, 0xf8, !PT ;  /* 0x0004000416167812 */ /* 0x000fc400078ef82f */
        /* <DEDUP_REMOVED lines=8> */
[----:B------:R-:W-:Y:S01]  /*17d0*/  HFMA2 R20, R47, R17, R20 ;  /* 0x000000112f147231 */ /* 0x000fe20000000014 */
[----:B------:R-:W-:-:S02]  /*17e0*/  LOP3.LUT R47, R11, 0x1f001f, RZ, 0xc0, !PT ;  /* 0x001f001f0b2f7812 */ /* 0x000fc400078ec0ff */
[----:B------:R-:W-:Y:S01]  /*17f0*/  LOP3.LUT R17, R9, 0x1f001f, RZ, 0xc0, !PT ;  /* 0x001f001f09117812 */ /* 0x000fe200078ec0ff */
[----:B------:R-:W-:Y:S01]  /*1800*/  HFMA2.MMA R48, R21, R18, R48 ;  /* 0x0000001215307235 */ /* 0x000fe20000000030 */
[----:B------:R-:W-:Y:S02]  /*1810*/  LOP3.LUT R21, R10, 0x1f001f, RZ, 0xc0, !PT ;  /* 0x001f001f0a157812 */ /* 0x000fe400078ec0ff */
[----:B------:R-:W-:Y:S02]  /*1820*/  LOP3.LUT R47, R47, 0x64006400, RZ, 0xfc, !PT ;  /* 0x640064002f2f7812 */ /* 0x000fe400078efcff */
[----:B------:R-:W-:Y:S02]  /*1830*/  LOP3.LUT R45, R23, 0x40004, R50, 0xf8, !PT ;  /* 0x00040004172d7812 */ /* 0x000fe400078ef832 */
[----:B------:R-:W-:Y:S01]  /*1840*/  LOP3.LUT R17, R17, 0x64006400, RZ, 0xfc, !PT ;  /* 0x6400640011117812 */ /* 0x000fe200078efcff */
[----:B------:R-:W-:Y:S01]  /*1850*/  HADD2 R47, R47, -1040, -1040 ;  /* 0xe410e4102f2f7430 */ /* 0x000fe20000000000 */
[----:B------:R-:W-:Y:S01]  /*1860*/  LOP3.LUT R23, R21, 0x64006400, RZ, 0xfc, !PT ;  /* 0x6400640015177812 */ /* 0x000fe200078efcff */
[----:B------:R-:W-:Y:S01]  /*1870*/  HFMA2.MMA R48, R40, R19, R48 ;  /* 0x0000001328307235 */ /* 0x000fe20000000030 */
[----:B------:R-:W-:Y:S01]  /*1880*/  SHF.R.U32.HI R50, RZ, 0xc, R12 ;  /* 0x0000000cff327819 */ /* 0x000fe2000001160c */
[----:B------:R-:W-:Y:S01]  /*1890*/  HADD2 R51, R17, -1040, -1040 ;  /* 0xe410e41011337430 */ /* 0x000fe20000000000 */
[----:B------:R-:W-:Y:S01]  /*18a0*/  SHF.R.U32.HI R21, RZ, 0xc, R13 ;  /* 0x0000000cff157819 */ /* 0x000fe2000001160d */
[-C--:B------:R-:W-:Y:S01]  /*18b0*/  HFMA2 R47, R47, R18.reuse, R20 ;  /* 0x000000122f2f7231 */ /* 0x080fe20000000014 */
[----:B------:R-:W-:Y:S01]  /*18c0*/  LOP3.LUT R49, R49, 0x80008, R50, 0xf8, !PT ;  /* 0x0008000831317812 */ /* 0x000fe200078ef832 */
[----:B------:R-:W-:Y:S01]  /*18d0*/  HADD2 R50, R23, -1040, -1040 ;  /* 0xe410e41017327430 */ /* 0x000fe20000000000 */
[----:B------:R-:W-:Y:S01]  /*18e0*/  LOP3.LUT R17, R22, 0x80008, R21, 0xf8, !PT ;  /* 0x0008000816117812 */ /* 0x000fe200078ef815 */
[----:B------:R-:W-:Y:S01]  /*18f0*/  HFMA2 R26, R51, R18, R26 ;  /* 0x00000012331a7231 */ /* 0x000fe2000000001a */
[----:B------:R-:W0:Y:S01]  /*1900*/  LDS.128 R20, [UR4+0x20] ;  /* 0x00002004ff147984 */ /* 0x000e220008000c00 */
[----:B------:R-:W-:Y:S01]  /*1910*/  SHF.R.U32.HI R9, RZ, 0xa, R9 ;  /* 0x0000000aff097819 */ /* 0x000fe20000011609 */
[-C--:B------:R-:W-:Y:S01]  /*1920*/  HFMA2 R47, R46, R19.reuse, R47 ;  /* 0x000000132e2f7231 */ /* 0x080fe2000000002f */
[----:B------:R-:W-:Y:S01]  /*1930*/  HFMA2.MMA R25, R50, R18, R25 ;  /* 0x0000001232197235 */ /* 0x000fe20000000019 */
[----:B------:R-:W-:Y:S01]  /*1940*/  SHF.R.U32.HI R18, RZ, 0xc, R14 ;  /* 0x0000000cff127819 */ /* 0x000fe2000001160e */
[----:B------:R-:W-:Y:S01]  /*1950*/  HFMA2 R26, R42, R19, R26 ;  /* 0x000000132a1a7231 */ /* 0x000fe2000000001a */
[----:B------:R-:W-:-:S02]  /*1960*/  LOP3.LUT R8, R8, 0x1f001f, RZ, 0xc0, !PT ;  /* 0x001f001f08087812 */ /* 0x000fc400078ec0ff */
[----:B------:R-:W-:Y:S02]  /*1970*/  LOP3.LUT R27, R27, 0x80008, R18, 0xf8, !PT ;  /* 0x000800081b1b7812 */ /* 0x000fe400078ef812 */
[----:B------:R-:W-:Y:S01]  /*1980*/  LOP3.LUT R9, R9, 0x1f001f, RZ, 0xc0, !PT ;  /* 0x001f001f09097812 */ /* 0x000fe200078ec0ff */
[----:B------:R-:W-:Y:S01]  /*1990*/  HFMA2.MMA R25, R44, R19, R25 ;  /* 0x000000132c197235 */ /* 0x000fe20000000019 */
[----:B------:R-:W-:Y:S02]  /*19a0*/  SHF.R.U32.HI R18, RZ, 0xb, R4 ;  /* 0x0000000bff127819 */ /* 0x000fe40000011604 */
[----:B------:R-:W-:Y:S02]  /*19b0*/  SHF.R.U32.HI R10, RZ, 0xa, R10 ;  /* 0x0000000aff0a7819 */ /* 0x000fe4000001160a */
[----:B------:R-:W-:Y:S02]  /*19c0*/  SHF.R.U32.HI R11, RZ, 0xa, R11 ;  /* 0x0000000aff0b7819 */ /* 0x000fe4000001160b */
        /* <DEDUP_REMOVED lines=15> */
[-C--:B0-----:R-:W-:Y:S01]  /*1ac0*/  HFMA2.MMA R48, R49, R20.reuse, R48 ;  /* 0x0000001431307235 */ /* 0x081fe20000000030 */
[-C--:B------:R-:W-:Y:S01]  /*1ad0*/  HFMA2 R26, R9, R20.reuse, R26 ;  /* 0x00000014091a7231 */ /* 0x080fe2000000001a */
[----:B------:R-:W-:Y:S01]  /*1ae0*/  SHF.R.U32.HI R19, RZ, 0xa, R13 ;  /* 0x0000000aff137819 */ /* 0x000fe2000001160d */
[----:B------:R-:W-:Y:S01]  /*1af0*/  HADD2 R9, R42, -1040, -1040 ;  /* 0xe410e4102a097430 */ /* 0x000fe20000000000 */
[----:B------:R-:W-:Y:S01]  /*1b00*/  HFMA2.MMA R25, R10, R20, R25 ;  /* 0x000000140a197235 */ /* 0x000fe20000000019 */
[----:B------:R-:W-:Y:S01]  /*1b10*/  HADD2 R11, R44, -1040, -1040 ;  /* 0xe410e4102c0b7430 */ /* 0x000fe20000000000 */
[----:B------:R-:W-:Y:S01]  /*1b20*/  LOP3.LUT R13, R14, 0x1f001f, RZ, 0xc0, !PT ;  /* 0x001f001f0e0d7812 */ /* 0x000fe200078ec0ff */
[----:B------:R-:W-:Y:S01]  /*1b30*/  HFMA2 R47, R8, R20, R47 ;  /* 0x00000014082f7231 */ /* 0x000fe2000000002f */
[----:B------:R-:W-:Y:S01]  /*1b40*/  SHF.R.U32.HI R46, RZ, 0xb, R6 ;  /* 0x0000000bff2e7819 */ /* 0x000fe20000011606 */
[----:B------:R-:W-:Y:S01]  /*1b50*/  HFMA2.MMA R44, R9, R21, R48 ;  /* 0x00000015092c7235 */ /* 0x000fe20000000030 */
[----:B------:R-:W-:Y:S01]  /*1b60*/  HFMA2 R26, R11, R21, R26 ;  /* 0x000000150b1a7231 */ /* 0x000fe2000000001a */
[----:B------:R-:W-:Y:S01]  /*1b70*/  SHF.R.U32.HI R50, RZ, 0xc, R15 ;  /* 0x0000000cff327819 */ /* 0x000fe2000001160f */
[----:B------:R-:W0:Y:S01]  /*1b80*/  LDS.128 R8, [UR4+0x30] ;  /* 0x00003004ff087984 */ /* 0x000e220008000c00 */
[----:B------:R-:W-:Y:S01]  /*1b90*/  LOP3.LUT R42, R13, 0x64006400, RZ, 0xfc, !PT ;  /* 0x640064000d2a7812 */ /* 0x000fe200078efcff */
[----:B------:R-:W-:Y:S01]  /*1ba0*/  HFMA2 R26, R31, R22, R26 ;  /* 0x000000161f1a7231 */ /* 0x000fe2000000001a */
[----:B------:R-:W-:-:S02]  /*1bb0*/  LOP3.LUT R27, R27, 0x100010, R46, 0xf8, !PT ;  /* 0x001000101b1b7812 */ /* 0x000fc400078ef82e */
[----:B------:R-:W-:Y:S01]  /*1bc0*/  LOP3.LUT R45, R45, 0x80008, R50, 0xf8, !PT ;  /* 0x000800082d2d7812 */ /* 0x000fe200078ef832 */
[----:B------:R-:W-:Y:S01]  /*1bd0*/  HADD2 R48, R42, -1040, -1040 ;  /* 0xe410e4102a307430 */ /* 0x000fe20000000000 */
[----:B------:R-:W-:Y:S01]  /*1be0*/  SHF.R.U32.HI R46, RZ, 0xb, R7 ;  /* 0x0000000bff2e7819 */ /* 0x000fe20000011607 */
[----:B------:R-:W-:Y:S01]  /*1bf0*/  HFMA2.MMA R44, R41, R22, R44 ;  /* 0x00000016292c7235 */ /* 0x000fe2000000002c */
[----:B------:R-:W-:Y:S02]  /*1c00*/  LOP3.LUT R40, R15, 0x1f001f, RZ, 0xc0, !PT ;  /* 0x001f001f0f287812 */ /* 0x000fe400078ec0ff */
[----:B------:R-:W-:Y:S01]  /*1c10*/  SHF.R.U32.HI R12, RZ, 0xa, R12 ;  /* 0x0000000aff0c7819 */ /* 0x000fe2000001160c */
[----:B------:R-:W-:Y:S01]  /*1c20*/  HFMA2.MMA R25, R48, R21, R25 ;  /* 0x0000001530197235 */ /* 0x000fe20000000019 */
[----:B------:R-:W-:Y:S02]  /*1c30*/  LOP3.LUT R45, R45, 0x100010, R46, 0xf8, !PT ;  /* 0x001000102d2d7812 */ /* 0x000fe400078ef82e */
[----:B------:R-:W-:-:S02]  /*1c40*/  SHF.R.U32.HI R14, RZ, 0xa, R14 ;  /* 0x0000000aff0e7819 */ /* 0x000fc4000001160e */
[----:B------:R-:W-:Y:S02]  /*1c50*/  LOP3.LUT R46, R40, 0x64006400, RZ, 0xfc, !PT ;  /* 0x64006400282e7812 */ /* 0x000fe400078efcff */
[----:B------:R-:W-:Y:S01]  /*1c60*/  LOP3.LUT R12, R12, 0x1f001f, RZ, 0xc0, !PT ;  /* 0x001f001f0c0c7812 */ /* 0x000fe200078ec0ff */
[----:B------:R-:W-:Y:S01]  /*1c70*/  HFMA2.MMA R25, R29, R22, R25 ;  /* 0x000000161d197235 */ /* 0x000fe20000000019 */
[----:B------:R-:W-:Y:S01]  /*1c80*/  SHF.R.U32.HI R15, RZ, 0xa, R15 ;  /* 0x0000000aff0f7819 */ /* 0x000fe2000001160f */
[----:B------:R-:W-:Y:S01]  /*1c90*/  HADD2 R46, R46, -1040, -1040 ;  /* 0xe410e4102e2e7430 */ /* 0x000fe20000000000 */
[----:B------:R-:W-:Y:S02]  /*1ca0*/  LOP3.LUT R14, R14, 0x1f001f, RZ, 0xc0, !PT ;  /* 0x001f001f0e0e7812 */ /* 0x000fe400078ec0ff */
[----:B------:R-:W-:Y:S01]  /*1cb0*/  LOP3.LUT R12, R12, 0x64006400, RZ, 0xfc, !PT ;  /* 0x640064000c0c7812 */ /* 0x000fe200078efcff */
[----:B------:R-:W-:Y:S01]  /*1cc0*/  HFMA2 R47, R46, R21, R47 ;  /* 0x000000152e2f7231 */ /* 0x000fe2000000002f */
[----:B------:R-:W-:-:S02]  /*1cd0*/  LOP3.LUT R15, R15, 0x1f001f, RZ, 0xc0, !PT ;  /* 0x001f001f0f0f7812 */ /* 0x000fc400078ec0ff */
        /* <DEDUP_REMOVED lines=11> */
[----:B------:R-:W-:Y:S01]  /*1d90*/  HFMA2.MMA R25, R14, R23, R25 ;  /* 0x000000170e197235 */ /* 0x000fe20000000019 */
[----:B------:R-:W-:Y:S01]  /*1da0*/  SHF.R.U32.HI R4, RZ, 0xa, R4 ;  /* 0x0000000aff047819 */ /* 0x000fe20000011604 */
[----:B------:R-:W-:Y:S01]  /*1db0*/  HADD2 R15, R20, -1040, -1040 ;  /* 0xe410e410140f7430 */ /* 0x000fe20000000000 */
[----:B------:R-:W-:Y:S01]  /*1dc0*/  LOP3.LUT R19, R19, 0x1f001f, RZ, 0xc0, !PT ;  /* 0x001f001f13137812 */ /* 0x000fe200078ec0ff */
[----:B------:R-:W-:Y:S01]  /*1dd0*/  HFMA2 R47, R12, R23, R47 ;  /* 0x000000170c2f7231 */ /* 0x000fe2000000002f */
[----:B------:R-:W-:Y:S01]  /*1de0*/  SHF.R.U32.HI R6, RZ, 0xa, R6 ;  /* 0x0000000aff067819 */ /* 0x000fe20000011606 */
[----:B------:R-:W-:Y:S01]  /*1df0*/  HADD2 R12, R40, -1040, -1040 ;  /* 0xe410e410280c7430 */ /* 0x000fe20000000000 */
[----:B------:R-:W-:Y:S01]  /*1e00*/  LOP3.LUT R4, R4, 0x1f001f, RZ, 0xc0, !PT ;  /* 0x001f001f04047812 */ /* 0x000fe200078ec0ff */
[----:B0-----:R-:W-:Y:S01]  /*1e10*/  HFMA2.MMA R15, R15, R8, R44 ;  /* 0x000000080f0f7235 */ /* 0x001fe2000000002c */
        /* <DEDUP_REMOVED lines=8> */
[----:B------:R-:W-:Y:S01]  /*1ea0*/  HFMA2 R26, R19, R23, R26 ;  /* 0x00000017131a7231 */ /* 0x000fe2000000001a */
[--C-:B------:R-:W-:Y:S01]  /*1eb0*/  SHF.R.U32.HI R50, RZ, 0xb, R5.reuse ;  /* 0x0000000bff327819 */ /* 0x100fe20000011605 */
[----:B------:R-:W-:Y:S01]  /*1ec0*/  HADD2 R4, R4, -1040, -1040 ;  /* 0xe410e41004047430 */ /* 0x000fe20000000000 */
[----:B------:R-:W-:Y:S01]  /*1ed0*/  LOP3.LUT R6, R6, 0x64006400, RZ, 0xfc, !PT ;  /* 0x6400640006067812 */ /* 0x000fe200078efcff */
[----:B------:R-:W-:Y:S01]  /*1ee0*/  HFMA2.MMA R12, R24, R9, R12 ;  /* 0x00000009180c7235 */ /* 0x000fe2000000000c */
[----:B------:R-:W-:-:S02]  /*1ef0*/  SHF.R.U32.HI R5, RZ, 0xa, R5 ;  /* 0x0000000aff057819 */ /* 0x000fc40000011605 */
[----:B------:R-:W-:Y:S01]  /*1f00*/  LOP3.LUT R13, R13, 0x64006400, RZ, 0xfc, !PT ;  /* 0x640064000d0d7812 */ /* 0x000fe200078efcff */
[----:B------:R-:W-:Y:S01]  /*1f10*/  HADD2 R19, R6, -1040, -1040 ;  /* 0xe410e41006137430 */ /* 0x000fe20000000000 */
[----:B------:R-:W-:Y:S01]  /*1f20*/  SHF.R.U32.HI R7, RZ, 0xa, R7 ;  /* 0x0000000aff077819 */ /* 0x000fe20000011607 */
[-C--:B------:R-:W-:Y:S01]  /*1f30*/  HFMA2.MMA R15, R4, R10.reuse, R15 ;  /* 0x0000000a040f7235 */ /* 0x080fe2000000000f */
[----:B------:R-:W-:Y:S01]  /*1f40*/  LOP3.LUT R42, R42, 0x64006400, RZ, 0xfc, !PT ;  /* 0x640064002a2a7812 */ /* 0x000fe200078efcff */
[----:B------:R-:W-:Y:S01]  /*1f50*/  HADD2 R13, R13, -1040, -1040 ;  /* 0xe410e4100d0d7430 */ /* 0x000fe20000000000 */
[----:B------:R-:W-:Y:S01]  /*1f60*/  LOP3.LUT R28, R28, 0x64006400, RZ, 0xfc, !PT ;  /* 0x640064001c1c7812 */ /* 0x000fe200078efcff */
[----:B------:R-:W-:Y:S01]  /*1f70*/  HFMA2.MMA R12, R19, R10, R12 ;  /* 0x0000000a130c7235 */ /* 0x000fe2000000000c */
[----:B------:R-:W-:Y:S01]  /*1f80*/  LOP3.LUT R5, R5, 0x1f001f, RZ, 0xc0, !PT ;  /* 0x001f001f05057812 */ /* 0x000fe200078ec0ff */
[----:B------:R-:W-:Y:S01]  /*1f90*/  HADD2 R42, R42, -1040, -1040 ;  /* 0xe410e4102a2a7430 */ /* 0x000fe20000000000 */
[----:B------:R-:W-:Y:S01]  /*1fa0*/  LOP3.LUT R18, R18, 0x64006400, RZ, 0xfc, !PT ;  /* 0x6400640012127812 */ /* 0x000fe200078efcff */
[----:B------:R-:W-:Y:S01]  /*1fb0*/  HFMA2 R28, R28, R33.H1_H1, -48, -48 ;  /* 0xd200d2001c1c7431 */ /* 0x000fe20000060021 */
[----:B------:R-:W-:Y:S01]  /*1fc0*/  LOP3.LUT R7, R7, 0x1f001f, RZ, 0xc0, !PT ;  /* 0x001f001f07077812 */ /* 0x000fe200078ec0ff */
[-C--:B------:R-:W-:Y:S01]  /*1fd0*/  HFMA2 R14, R13, R8.reuse, R26 ;  /* 0x000000080d0e7231 */ /* 0x080fe2000000001a */
[----:B------:R-:W-:Y:S01]  /*1fe0*/  LOP3.LUT R27, R27, 0x64006400, RZ, 0xfc, !PT ;  /* 0x640064001b1b7812 */ /* 0x000fe200078efcff */
[----:B------:R-:W-:Y:S01]  /*1ff0*/  HADD2 R18, R18, -1040, -1040 ;  /* 0xe410e41012127430 */ /* 0x000fe20000000000 */
[----:B------:R-:W-:Y:S01]  /*2000*/  LOP3.LUT R17, R17, 0x100010, R50, 0xf8, !PT ;  /* 0x0010001011117812 */ /* 0x000fe200078ef832 */
        /* <DEDUP_REMOVED lines=8> */
[----:B------:R-:W-:Y:S01]  /*2090*/  HFMA2 R5, R16, R9, R8 ;  /* 0x0000000910057231 */ /* 0x000fe20000000008 */
[-C--:B------:R-:W-:Y:S01]  /*20a0*/  HFMA2.MMA R15, R18, R11.reuse, R15 ;  /* 0x0000000b120f7235 */ /* 0x080fe2000000000f */
[----:B------:R-:W-:Y:S01]  /*20b0*/  HADD2 R4, R7, -1040, -1040 ;  /* 0xe410e41007047430 */ /* 0x000fe20000000000 */
[----:B------:R-:W-:Y:S01]  /*20c0*/  HFMA2.MMA R12, R27, R11, R12 ;  /* 0x0000000b1b0c7235 */ /* 0x000fe2000000000c */
[----:B------:R-:W-:Y:S01]  /*20d0*/  HFMA2 R14, R13, R10, R14 ;  /* 0x0000000a0d0e7231 */ /* 0x000fe2000000000e */
[----:B------:R-:W-:Y:S01]  /*20e0*/  PRMT R33, R33, 0x5410, R34 ;  /* 0x0000541021217816 */ /* 0x000fe20000000022 */
[----:B------:R-:W-:-:S02]  /*20f0*/  HADD2 R17, R17, -1040, -1040 ;  /* 0xe410e41011117430 */ /* 0x000fc40000000000 */
        /* <DEDUP_REMOVED lines=12> */
.L_x_3494:
[----:B------:R-:W-:Y:S01]  /*21c0*/  ISETP.LT.AND P2, PT, R37, R0, PT ;  /* 0x000000002500720c */ /* 0x000fe20003f41270 */
[----:B------:R-:W-:Y:S01]  /*21d0*/  UIADD3 UR4, UR4, 0x40, URZ ;  /* 0x0000004004047890 */ /* 0x000fe2000fffe03f */
[----:B-----5:R-:W-:Y:S02]  /*21e0*/  IMAD.MOV.U32 R20, RZ, RZ, R2 ;  /* 0x000000ffff147224 */ /* 0x020fe400078e0002 */
[----:B------:R-:W-:-:S09]  /*21f0*/  IMAD.MOV.U32 R21, RZ, RZ, R3 ;  /* 0x000000ffff157224 */ /* 0x000fd200078e0003 */
[----:B------:R-:W-:Y:S05]  /*2200*/  @!P1 BRA P2, `(.L_x_3495) ;  /* 0xffffffe800949947 */ /* 0x000fea000103ffff */
.L_x_3493:
[----:B------:R-:W0:Y:S08]  /*2210*/  S2UR UR4, SR_CTAID.Y ;  /* 0x00000000000479c3 */ /* 0x000e300000002600 */
[----:B------:R-:W0:Y:S02]  /*2220*/  LDC R0, c[0x0][0x238] ;  /* 0x00008e00ff007b82 */ /* 0x000e240000000800 */
[----:B0-----:R-:W-:-:S05]  /*2230*/  VIADD R0, R0, -UR4 ;  /* 0x8000000400007c36 */ /* 0x001fca0008000000 */
[----:B------:R-:W-:-:S13]  /*2240*/  ISETP.GE.AND P0, PT, R0, 0x1, PT ;  /* 0x000000010000780c */ /* 0x000fda0003f06270 */
[----:B------:R-:W-:Y:S05]  /*2250*/  @!P0 EXIT ;  /* 0x000000000000894d */ /* 0x000fea0003800000 */
[----:B------:R-:W0:Y:S01]  /*2260*/  S2R R0, SR_CTAID.X ;  /* 0x0000000000007919 */ /* 0x000e220000002500 */
[----:B------:R-:W1:Y:S01]  /*2270*/  LDC.64 R2, c[0x0][0x230] ;  /* 0x00008c00ff027b82 */ /* 0x000e620000000a00 */
        /* <DEDUP_REMOVED lines=12> */
.L_x_3499:
[----:B------:R-:W0:Y:S02]  /*2340*/  LDS R2, [R0] ;  /* 0x0000000000027984 */ /* 0x000e240000000800 */
[----:B0-----:R-:W-:-:S10]  /*2350*/  HFMA2.MMA R3, R2, 1, 1, R39 ;  /* 0x3c003c0002037835 */ /* 0x001fd40000000027 */
[----:B------:R-:W0:Y:S02]  /*2360*/  ATOMS.CAST.SPIN R3, [R0], R2, R3 ;  /* 0x000000020003738d */ /* 0x000e240001800003 */
[----:B0-----:R-:W-:-:S13]  /*2370*/  ISETP.EQ.U32.AND P0, PT, R3, 0x1, PT ;  /* 0x000000010300780c */ /* 0x001fda0003f02070 */
[----:B------:R-:W-:Y:S05]  /*2380*/  @!P0 BRA `(.L_x_3499) ;  /* 0xfffffffc00ec8947 */ /* 0x000fea000383ffff */
[----:B------:R-:W-:Y:S05]  /*2390*/  BRA `(.L_x_3497) ;  /* 0x00000000000c7947 */ /* 0x000fea0003800000 */
.L_x_3498:
[----:B------:R-:W2:Y:S02]  /*23a0*/  LD.E R0, desc[UR6][R4.64] ;  /* 0x0000000604007980 */ /* 0x000ea4000c101900 */
[----:B--2---:R-:W-:-:S05]  /*23b0*/  IMAD.IADD R3, R39, 0x1, R0 ;  /* 0x0000000127037824 */ /* 0x004fca00078e0200 */
[----:B------:R0:W-:Y:S02]  /*23c0*/  ST.E desc[UR6][R4.64], R3 ;  /* 0x0000000304007985 */ /* 0x0001e4000c101906 */
.L_x_3497:
[----:B------:R-:W-:Y:S05]  /*23d0*/  BSYNC B0 ;  /* 0x0000000000007941 */ /* 0x000fea0003800000 */
.L_x_3496:
[----:B------:R1:W-:Y:S02]  /*23e0*/  ATOM.E.ADD.F16x2.RN.STRONG.GPU P0, RZ, desc[UR6][R4.64+0x4], R38 ;  /* 0x0000042604ff79a2 */ /* 0x0003e4000810e1c6 */
[----:B-1----:R-:W-:Y:S05]  /*23f0*/  @P0 EXIT ;  /* 0x000000000000094d */ /* 0x002fea0003800000 */
[----:B------:R-:W1:Y:S02]  /*2400*/  QSPC.E.S P0, RZ, [R4+0x4] ;  /* 0x0000040004ff73aa */ /* 0x000e640000000500 */
[----:B-1----:R-:W-:Y:S05]  /*2410*/  @!P0 BRA `(.L_x_3500) ;  /* 0x0000000000208947 */ /* 0x002fea0003800000 */
[----:B------:R-:W-:-:S05]  /*2420*/  IMAD.MOV.U32 R2, RZ, RZ, R4 ;  /* 0x000000ffff027224 */ /* 0x000fca00078e0004 */
[----:B------:R-:W-:-:S07]  /*2430*/  MOV R0, R2 ;  /* 0x0000000200007202 */ /* 0x000fce0000000f00 */
.L_x_3501:
[----:B------:R-:W0:Y:S02]  /*2440*/  LDS R2, [R0+0x4] ;  /* 0x0000040000027984 */ /* 0x000e240000000800 */
[----:B0-----:R-:W-:-:S06]  /*2450*/  HADD2 R3, R2, R38 ;  /* 0x0000002602037230 */ /* 0x001fcc0000000000 */
[----:B------:R-:W0:Y:S02]  /*2460*/  ATOMS.CAST.SPIN R3, [R0+0x4], R2, R3 ;  /* 0x000004020003738d */ /* 0x000e240001800003 */
[----:B0-----:R-:W-:-:S13]  /*2470*/  ISETP.EQ.U32.AND P0, PT, R3, 0x1, PT ;  /* 0x000000010300780c */ /* 0x001fda0003f02070 */
[----:B------:R-:W-:Y:S05]  /*2480*/  @!P0 BRA `(.L_x_3501) ;  /* 0xfffffffc00ec8947 */ /* 0x000fea000383ffff */
[----:B------:R-:W-:Y:S05]  /*2490*/  EXIT ;  /* 0x000000000000794d */ /* 0x000fea0003800000 */
.L_x_3500:
[----:B------:R-:W0:Y:S02]  /*24a0*/  LD.E R0, desc[UR6][R4.64+0x4] ;  /* 0x0000040604007980 */ /* 0x000e24000c101900 */
[----:B0-----:R-:W-:-:S05]  /*24b0*/  IMAD.IADD R3, R38, 0x1, R0 ;  /* 0x0000000126037824 */ /* 0x001fca00078e0200 */
[----:B------:R-:W-:Y:S01]  /*24c0*/  ST.E desc[UR6][R4.64+0x4], R3 ;  /* 0x0000040304007985 */ /* 0x000fe2000c101906 */
[----:B------:R-:W-:Y:S05]  /*24d0*/  EXIT ;  /* 0x000000000000794d */ /* 0x000fea0003800000 */
.L_x_3502:
        /* <DEDUP_REMOVED lines=10> */
.L_x_3732:


//--------------------- .text._Z23gemm_half_q_half_kernelILi1ELi24ELb1ELb0ELi32EEvPK6__halfPKjS4_S2_PS0_iiiiPKtS7_iiiiiibS2_i --------------------------
	.section	.text._Z23gemm_half_q_half_kernelILi1ELi24ELb1ELb0ELi32EEvPK6__halfPKjS4_S2_PS0_iiiiPKtS7_iiiiiibS2_i,"ax",@progbits
	.align	128
        .global         _Z23gemm_half_q_half_kernelILi1ELi24ELb1ELb0ELi32EEvPK6__halfPKjS4_S2_PS0_iiiiPKtS7_iiiiiibS2_i
        .type           _Z23gemm_half_q_half_kernelILi1ELi24ELb1ELb0ELi32EEvPK6__halfPKjS4_S2_PS0_iiiiPKtS7_iiiiiibS2_i,@function
        .size           _Z23gemm_half_q_half_kernelILi1ELi24ELb1ELb0ELi32EEvPK6__halfPKjS4_S2_PS0_iiiiPKtS7_iiiiiibS2_i,(.L_x_3733 - _Z23gemm_half_q_half_kernelILi1ELi24ELb1ELb0ELi32EEvPK6__halfPKjS4_S2_PS0_iiiiPKtS7_iiiiiibS2_i)
        .other          _Z23gemm_half_q_half_kernelILi1ELi24ELb1ELb0ELi32EEvPK6__halfPKjS4_S2_PS0_iiiiPKtS7_iiiiiibS2_i,@"STO_CUDA_ENTRY STV_DEFAULT"
_Z23gemm_half_q_half_kernelILi1ELi24ELb1ELb0ELi32EEvPK6__halfPKjS4_S2_PS0_iiiiPKtS7_iiiiiibS2_i:
.text._Z23gemm_half_q_half_kernelILi1ELi24ELb1ELb0ELi32EEvPK6__halfPKjS4_S2_PS0_iiiiPKtS7_iiiiiibS2_i:
[----:B------:R-:W-:Y:S08]  /*0000*/  LDC R1, c[0x0][0x28] ;  /* 0x00000a00ff017b82 */ /* 0x000ff00000000800 */
[----:B------:R-:W0:Y:S01]  /*0010*/  S2UR UR8, SR_CTAID.Y ;  /* 0x00000000000879c3 */ /* 0x000e220000002600 */
[----:B------:R-:W-:Y:S01]  /*0020*/  PRMT R41, RZ, 0x7610, R41 ;  /* 0x00007610ff297816 */ /* 0x000fe20000000029 */
[----:B------:R-:W-:-:S06]  /*0030*/  ULDC.64 UR6, c[0x0][0x208] ;  /* 0x0000820000067ab9 */ /* 0x000fcc0000000a00 */
[----:B------:R-:W0:Y:S02]  /*0040*/  LDC R8, c[0x0][0x238] ;  /* 0x00008e00ff087b82 */ /* 0x000e240000000800 */
[----:B0-----:R-:W-:-:S04]  /*0050*/  IADD3 R8, R8, -UR8, RZ ;  /* 0x8000000808087c10 */ /* 0x001fc8000fffe0ff */
        /* <DEDUP_REMOVED lines=42> */
.L_x_3504:
[----:B------:R-:W-:Y:S05]  /*0300*/  BSYNC B0 ;  /* 0x0000000000007941 */ /* 0x000fea0003800000 */
.L_x_3503:
[----:B------:R-:W-:Y:S01]  /*0310*/  ULDC UR4, c[0x0][0x23c] ;  /* 0x00008f0000047ab9 */ /* 0x000fe20000000800 */
[----:B------:R-:W-:Y:S02]  /*0320*/  SHF.L.U32 R9, R9, 0x2, RZ ;  /* 0x0000000209097819 */ /* 0x000fe400000006ff */
[----:B0-----:R-:W-:-:S04]  /*0330*/  MOV R0, UR4 ;  /* 0x0000000400007c02 */ /* 0x001fc80008000f00 */
[----:B------:R-:W-:-:S13]  /*0340*/  ISETP.GE.AND P0, PT, R9, R0, PT ;  /* 0x000000000900720c */ /* 0x000fda0003f06270 */
[----:B------:R-:W-:Y:S05]  /*0350*/  @P0 EXIT ;  /* 0x000000000000094d */ /* 0x000fea0003800000 */
[----:B------:R-:W0:Y:S08]  /*0360*/  LDC.U8 R2, c[0x0][0x270] ;  /* 0x00009c00ff027b82 */ /* 0x000e300000000000 */
        /* <DEDUP_REMOVED lines=14> */
[----:B------:R-:W-:-:S07]  /*0450*/  SHF.L.U32 R13, R57, 0x6, RZ ;  /* 0x00000006390d7819 */ /* 0x000fce00000006ff */
[----:B------:R-:W1:Y:S08]  /*0460*/  LDC.64 R4, c[0x0][0x220] ;  /* 0x00008800ff047b82 */ /* 0x000e700000000a00 */
[----:B------:R-:W2:Y:S01]  /*0470*/  LDC.64 R6, c[0x0][0x228] ;  /* 0x00008a00ff067b82 */ /* 0x000ea20000000a00 */
        /* <DEDUP_REMOVED lines=8> */
[----:B012---:R-:W-:-:S07]  /*0500*/  SHF.R.S32.HI R19, RZ, 0x3, R16 ;  /* 0x00000003ff137819 */ /* 0x007fce0000011410 */
.L_x_3506:
        /* <DEDUP_REMOVED lines=10> */
[----:B------:R-:W-:-:S06]  /*05b0*/  IMAD.WIDE R14, R15, 0x2, R6 ;  /* 0x000000020f0e7825 */ /* 0x000fcc00078e0206 */
[----:B------:R-:W4:Y:S01]  /*05c0*/  LDG.E.U16.CONSTANT R14, desc[UR6][R14.64] ;  /* 0x000000060e0e7981 */ /* 0x000f22000c1e9500 */
[----:B------:R-:W-:Y:S01]  /*05d0*/  UIADD3 UR4, UR4, 0x1, URZ ;  /* 0x0000000104047890 */ /* 0x000fe2000fffe03f */
[----:B--2---:R-:W-:-:S04]  /*05e0*/  SHF.R.U32.HI R20, RZ, R18, R13 ;  /* 0x00000012ff147219 */ /* 0x004fc8000001160d */
        /* <DEDUP_REMOVED lines=26> */
.L_x_3505:
[----:B------:R-:W-:Y:S01]  /*0790*/  ULDC UR4, c[0x0][0x258] ;  /* 0x0000960000047ab9 */ /* 0x000fe20000000800 */
[C---:B------:R-:W-:Y:S02]  /*07a0*/  ISETP.GT.AND P3, PT, R35.reuse, R10, PT ;  /* 0x0000000a2300720c */ /* 0x040fe40003f64270 */
[----:B--2---:R-:W-:Y:S02]  /*07b0*/  CS2R R2, SRZ ;  /* 0x0000000000027805 */ /* 0x004fe4000001ff00 */
[----:B------:R-:W-:-:S13]  /*07c0*/  ISETP.GT.AND P2, PT, R35, UR4, PT ;  /* 0x0000000423007c0c */ /* 0x000fda000bf44270 */
[----:B------:R-:W-:Y:S05]  /*07d0*/  @!P2 BRA `(.L_x_3507) ;  /* 0x00000000001ca947 */ /* 0x000fea0003800000 */
[----:B------:R-:W0:Y:S02]  /*07e0*/  LDC R4, c[0x0][0x25c] ;  /* 0x00009700ff047b82 */ /* 0x000e240000000800 */
[----:B0-----:R-:W-:-:S04]  /*07f0*/  VIMNMX R3, R35, R4, PT ;  /* 0x0000000423037248 */ /* 0x001fc80003fe0100 */
[----:B------:R-:W-:-:S04]  /*0800*/  IADD3 R3, R3, -UR4, RZ ;  /* 0x8000000403037c10 */ /* 0x000fc8000fffe0ff */
[----:B------:R-:W-:-:S04]  /*0810*/  SHF.R.S32.HI R4, RZ, 0x1f, R3 ;  /* 0x0000001fff047819 */ /* 0x000fc80000011403 */
[----:B------:R-:W-:-:S04]  /*0820*/  LEA.HI R4, R4, R3, RZ, 0x5 ;  /* 0x0000000304047211 */ /* 0x000fc800078f28ff */
[----:B------:R-:W-:-:S05]  /*0830*/  SHF.R.S32.HI R4, RZ, 0x5, R4 ;  /* 0x00000005ff047819 */ /* 0x000fca0000011404 */
[----:B------:R-:W-:-:S07]  /*0840*/  IMAD R3, R4, 0x6, RZ ;  /* 0x0000000604037824 */ /* 0x000fce00078e02ff */
.L_x_3507:
        /* <DEDUP_REMOVED lines=8> */
.L_x_3508:
[----:B------:R-:W-:Y:S01]  /*08d0*/  ULDC UR10, c[0x0][0x260] ;  /* 0x00009800000a7ab9 */ /* 0x000fe20000000800 */
[C---:B------:R-:W-:Y:S02]  /*08e0*/  ISETP.GT.AND P3, PT, R35.reuse, R8, PT ;  /* 0x000000082300720c */ /* 0x040fe40003f64270 */
[----:B------:R-:W-:Y:S02]  /*08f0*/  CS2R R4, SRZ ;  /* 0x0000000000047805 */ /* 0x000fe4000001ff00 */
        /* <DEDUP_REMOVED lines=9> */
.L_x_3509:
        /* <DEDUP_REMOVED lines=8> */
.L_x_3510:
        /* <DEDUP_REMOVED lines=11> */
.L_x_3511:
[C---:B------:R-:W-:Y:S01]  /*0ac0*/  VIMNMX R6, R35.reuse, UR4, PT ;  /* 0x0000000423067c48 */ /* 0x040fe2000bfe0100 */
[----:B------:R-:W0:Y:S01]  /*0ad0*/  S2UR UR5, SR_CgaCtaId ;  /* 0x00000000000579c3 */ /* 0x000e220000008800 */
[----:B------:R-:W-:Y:S01]  /*0ae0*/  ISETP.GE.OR P0, PT, R35, UR10, P0 ;  /* 0x0000000a23007c0c */ /* 0x000fe20008706670 */
[----:B------:R-:W-:Y:S01]  /*0af0*/  ULDC.64 UR8, c[0x0][0x218] ;  /* 0x0000860000087ab9 */ /* 0x000fe20000000a00 */
[----:B------:R-:W-:Y:S01]  /*0b00*/  SHF.R.S32.HI R11, RZ, 0x1f, R6 ;  /* 0x0000001fff0b7819 */ /* 0x000fe20000011406 */
[----:B------:R-:W-:Y:S01]  /*0b10*/  UMOV UR4, 0x400 ;  /* 0x0000040000047882 */ /* 0x000fe20000000000 */
[----:B------:R-:W-:Y:S02]  /*0b20*/  PRMT R29, RZ, 0x5410, RZ ;  /* 0x00005410ff1d7816 */ /* 0x000fe400000000ff */
[----:B------:R-:W-:Y:S02]  /*0b30*/  LEA.HI R11, R11, R6, RZ, 0x5 ;  /* 0x000000060b0b7211 */ /* 0x000fe400078f28ff */
[----:B------:R-:W-:-:S02]  /*0b40*/  PRMT R28, RZ, 0x5410, RZ ;  /* 0x00005410ff1c7816 */ /* 0x000fc400000000ff */
[----:B------:R-:W-:-:S04]  /*0b50*/  SHF.R.S32.HI R6, RZ, 0x5, R11 ;  /* 0x00000005ff067819 */ /* 0x000fc8000001140b */
[----:B------:R-:W-:-:S04]  /*0b60*/  LEA R3, R6, R3, 0x3 ;  /* 0x0000000306037211 */ /* 0x000fc800078e18ff */
[----:B------:R-:W-:Y:S02]  /*0b70*/  IADD3 R2, R5, R3, R2 ;  /* 0x0000000305027210 */ /* 0x000fe40007ffe002 */
[----:B------:R-:W-:Y:S02]  /*0b80*/  SHF.R.S32.HI R3, RZ, 0x1f, R9 ;  /* 0x0000001fff037819 */ /* 0x000fe40000011409 */
[----:B------:R-:W-:Y:S01]  /*0b90*/  IADD3 R7, R7, R2, R4 ;  /* 0x0000000207077210 */ /* 0x000fe20007ffe004 */
[----:B0-----:R-:W-:-:S04]  /*0ba0*/  ULEA UR4, UR5, UR4, 0x18 ;  /* 0x0000000405047291 */ /* 0x001fc8000f8ec03f */
[----:B------:R-:W-:-:S05]  /*0bb0*/  IMAD R2, R7, R0, RZ ;  /* 0x0000000007027224 */ /* 0x000fca00078e02ff */
[----:B------:R-:W-:-:S04]  /*0bc0*/  IADD3 R7, P2, R9, R2, RZ ;  /* 0x0000000209077210 */ /* 0x000fc80007f5e0ff */
[----:B------:R-:W-:Y:S02]  /*0bd0*/  LEA.HI.X.SX32 R2, R2, R3, 0x1, P2 ;  /* 0x0000000302027211 */ /* 0x000fe400010f0eff */
[----:B------:R-:W-:-:S04]  /*0be0*/  LEA R6, P2, R7, UR8, 0x2 ;  /* 0x0000000807067c11 */ /* 0x000fc8000f8410ff */
[----:B------:R-:W-:Y:S01]  /*0bf0*/  LEA.HI.X R7, R7, UR9, R2, 0x2, P2 ;  /* 0x0000000907077c11 */ /* 0x000fe200090f1402 */
[----:B------:R-:W-:Y:S08]  /*0c00*/  @P0 BRA `(.L_x_3512) ;  /* 0x0000001400900947 */ /* 0x000ff00003800000 */
[----:B------:R-:W-:Y:S01]  /*0c10*/  PRMT R28, RZ, 0x5410, RZ ;  /* 0x00005410ff1c7816 */ /* 0x000fe200000000ff */
[----:B------:R-:W-:Y:S01]  /*0c20*/  ULDC UR5, c[0x0][0x260] ;  /* 0x0000980000057ab9 */ /* 0x000fe20000000800 */
[----:B------:R-:W-:Y:S01]  /*0c30*/  PRMT R29, RZ, 0x5410, RZ ;  /* 0x00005410ff1d7816 */ /* 0x000fe200000000ff */
[----:B------:R-:W-:-:S06]  /*0c40*/  ULDC UR8, c[0x0][0x240] ;  /* 0x0000900000087ab9 */ /* 0x000fcc0000000800 */
.L_x_3514:
[----:B------:R-:W0:Y:S01]  /*0c50*/  LDC R0, c[0x0][0x23c] ;  /* 0x00008f00ff007b82 */ /* 0x000e220000000800 */
[----:B------:R-:W-:Y:S02]  /*0c60*/  MOV R38, R6 ;  /* 0x0000000600267202 */ /* 0x000fe40000000f00 */
[----:B------:R-:W-:-:S05]  /*0c70*/  MOV R39, R7 ;  /* 0x0000000700277202 */ /* 0x000fca0000000f00 */
[----:B------:R-:W2:Y:S01]  /*0c80*/  LDG.E.128.CONSTANT R24, desc[UR6][R38.64] ;  /* 0x0000000626187981 */ /* 0x000ea2000c1e9d00 */
[----:B0-----:R-:W-:-:S05]  /*0c90*/  IMAD.WIDE R20, R0, 0x4, R38 ;  /* 0x0000000400147825 */ /* 0x001fca00078e0226 */
[----:B------:R0:W3:Y:S01]  /*0ca0*/  LDG.E.128.CONSTANT R16, desc[UR6][R20.64] ;  /* 0x0000000614107981 */ /* 0x0000e2000c1e9d00 */
[----:B------:R-:W-:-:S05]  /*0cb0*/  IMAD.WIDE R22, R0, 0x4, R20 ;  /* 0x0000000400167825 */ /* 0x000fca00078e0214 */
[----:B------:R-:W4:Y:S01]  /*0cc0*/  LDG.E.128.CONSTANT R12, desc[UR6][R22.64] ;  /* 0x00000006160c7981 */ /* 0x000f22000c1e9d00 */
[----:B------:R-:W-:-:S05]  /*0cd0*/  IMAD.WIDE R36, R0, 0x4, R22 ;  /* 0x0000000400247825 */ /* 0x000fca00078e0216 */
[----:B------:R-:W5:Y:S01]  /*0ce0*/  LDG.E.128.CONSTANT R8, desc[UR6][R36.64] ;  /* 0x0000000624087981 */ /* 0x000f62000c1e9d00 */
[----:B------:R-:W-:-:S05]  /*0cf0*/  IMAD.WIDE R2, R0, 0x4, R36 ;  /* 0x0000000400027825 */ /* 0x000fca00078e0224 */
[----:B------:R1:W5:Y:S01]  /*0d00*/  LDG.E.128.CONSTANT R4, desc[UR6][R2.64] ;  /* 0x0000000602047981 */ /* 0x000362000c1e9d00 */
[----:B0-----:R-:W-:Y:S01]  /*0d10*/  PRMT R20, R41, 0x9910, RZ ;  /* 0x0000991029147816 */ /* 0x001fe200000000ff */
[----:B------:R-:W-:Y:S01]  /*0d20*/  HFMA2.MMA R43, -RZ, RZ, 0, 0.03125 ;  /* 0x00002800ff2b7435 */ /* 0x000fe200000001ff */
[----:B------:R-:W-:Y:S02]  /*0d30*/  LEA R40, R57, 0x20, 0x5 ;  /* 0x0000002039287811 */ /* 0x000fe400078e28ff */
[----:B------:R-:W-:Y:S02]  /*0d40*/  ISETP.EQ.OR P0, PT, R20, RZ, !P1 ;  /* 0x000000ff1400720c */ /* 0x000fe40004f02670 */
[----:B------:R-:W-:Y:S02]  /*0d50*/  IADD3 R35, R35, 0x20, RZ ;  /* 0x0000002023237810 */ /* 0x000fe40007ffe0ff */
[----:B------:R-:W-:Y:S01]  /*0d60*/  VIMNMX R40, R40, UR8, PT ;  /* 0x0000000828287c48 */ /* 0x000fe2000bfe0100 */
[----:B-1----:R-:W-:-:S03]  /*0d70*/  IMAD.WIDE R2, R0, 0x4, R2 ;  /* 0x0000000400027825 */ /* 0x002fc600078e0202 */
[----:B------:R-:W-:Y:S02]  /*0d80*/  ISETP.LT.AND P2, PT, R35, R40, PT ;  /* 0x000000282300720c */ /* 0x000fe40003f41270 */
[----:B--2---:R-:W-:Y:S02]  /*0d90*/  SHF.R.U32.HI R37, RZ, 0xf, R27 ;  /* 0x0000000fff257819 */ /* 0x004fe4000001161b */
[----:B------:R-:W-:Y:S02]  /*0da0*/  SHF.R.U32.HI R21, RZ, 0xf, R25 ;  /* 0x0000000fff157819 */ /* 0x000fe40000011619 */
[----:B------:R-:W-:Y:S02]  /*0db0*/  SHF.R.U32.HI R23, RZ, 0xf, R26 ;  /* 0x0000000fff177819 */ /* 0x000fe4000001161a */
[----:B------:R-:W-:Y:S02]  /*0dc0*/  SHF.R.U32.HI R20, RZ, 0xf, R24 ;  /* 0x0000000fff147819 */ /* 0x000fe40000011618 */
[----:B------:R-:W-:-:S02]  /*0dd0*/  LOP3.LUT R38, R37, 0x10001, RZ, 0xc0, !PT ;  /* 0x0001000125267812 */ /* 0x000fc400078ec0ff */
[----:B------:R-:W-:Y:S02]  /*0de0*/  LOP3.LUT R22, R21, 0x10001, RZ, 0xc0, !PT ;  /* 0x0001000115167812 */ /* 0x000fe400078ec0ff */
[----:B------:R-:W-:Y:S02]  /*0df0*/  LOP3.LUT R36, R23, 0x10001, RZ, 0xc0, !PT ;  /* 0x0001000117247812 */ /* 0x000fe400078ec0ff */
[----:B------:R-:W-:Y:S02]  /*0e00*/  LOP3.LUT R20, R20, 0x10001, RZ, 0xc0, !PT ;  /* 0x0001000114147812 */ /* 0x000fe400078ec0ff */
[----:B---3--:R-:W-:Y:S02]  /*0e10*/  SHF.R.U32.HI R37, RZ, 0xe, R18 ;  /* 0x0000000eff257819 */ /* 0x008fe40000011612 */
[----:B------:R-:W-:Y:S02]  /*0e20*/  SHF.R.U32.HI R21, RZ, 0xe, R16 ;  /* 0x0000000eff157819 */ /* 0x000fe40000011610 */
[----:B------:R-:W-:-:S02]  /*0e30*/  SHF.R.U32.HI R23, RZ, 0xe, R17 ;  /* 0x0000000eff177819 */ /* 0x000fc40000011611 */
[----:B------:R-:W-:Y:S02]  /*0e40*/  SHF.R.U32.HI R39, RZ, 0xe, R19 ;  /* 0x0000000eff277819 */ /* 0x000fe40000011613 */
[----:B------:R-:W-:Y:S02]  /*0e50*/  LOP3.LUT R37, R36, 0x20002, R37, 0xf8, !PT ;  /* 0x0002000224257812 */ /* 0x000fe400078ef825 */
[----:B------:R-:W-:Y:S02]  /*0e60*/  LOP3.LUT R21, R20, 0x20002, R21, 0xf8, !PT ;  /* 0x0002000214157812 */ /* 0x000fe400078ef815 */
[----:B------:R-:W-:Y:S02]  /*0e70*/  LOP3.LUT R23, R22, 0x20002, R23, 0xf8, !PT ;  /* 0x0002000216177812 */ /* 0x000fe400078ef817 */
[----:B----4-:R-:W-:Y:S02]  /*0e80*/  SHF.R.U32.HI R36, RZ, 0xd, R14 ;  /* 0x0000000dff247819 */ /* 0x010fe4000001160e */
[----:B------:R-:W-:-:S02]  /*0e90*/  SHF.R.U32.HI R20, RZ, 0xd, R12 ;  /* 0x0000000dff147819 */ /* 0x000fc4000001160c */
[----:B------:R-:W-:Y:S02]  /*0ea0*/  SHF.R.U32.HI R22, RZ, 0xd, R13 ;  /* 0x0000000dff167819 */ /* 0x000fe4000001160d */
[----:B------:R-:W-:Y:S02]  /*0eb0*/  LOP3.LUT R39, R38, 0x20002, R39, 0xf8, !PT ;  /* 0x0002000226277812 */ /* 0x000fe400078ef827 */
[----:B------:R-:W-:Y:S02]  /*0ec0*/  SHF.R.U32.HI R38, RZ, 0xd, R15 ;  /* 0x0000000dff267819 */ /* 0x000fe4000001160f */
[----:B------:R-:W-:Y:S02]  /*0ed0*/  LOP3.LUT R37, R37, 0x40004, R36, 0xf8, !PT ;  /* 0x0004000425257812 */ /* 0x000fe400078ef824 */
[----:B------:R-:W-:Y:S02]  /*0ee0*/  LOP3.LUT R21, R21, 0x40004, R20, 0xf8, !PT ;  /* 0x0004000415157812 */ /* 0x000fe400078ef814 */
[----:B------:R-:W-:-:S02]  /*0ef0*/  LOP3.LUT R23, R23, 0x40004, R22, 0xf8, !PT ;  /* 0x0004000417177812 */ /* 0x000fc400078ef816 */
[----:B-----5:R-:W-:Y:S02]  /*0f00*/  SHF.R.U32.HI R36, RZ, 0xc, R10 ;  /* 0x0000000cff247819 */ /* 0x020fe4000001160a */
[----:B------:R-:W-:Y:S02]  /*0f10*/  SHF.R.U32.HI R20, RZ, 0xc, R8 ;  /* 0x0000000cff147819 */ /* 0x000fe40000011608 */
[----:B------:R-:W-:Y:S02]  /*0f20*/  SHF.R.U32.HI R22, RZ, 0xc, R9 ;  /* 0x0000000cff167819 */ /* 0x000fe40000011609 */
[----:B------:R-:W-:Y:S02]  /*0f30*/  LOP3.LUT R39, R39, 0x40004, R38, 0xf8, !PT ;  /* 0x0004000427277812 */ /* 0x000fe400078ef826 */
[----:B------:R-:W-:Y:S02]  /*0f40*/  SHF.R.U32.HI R38, RZ, 0xc, R11 ;  /* 0x0000000cff267819 */ /* 0x000fe4000001160b */
[----:B------:R-:W-:-:S02]  /*0f50*/  LOP3.LUT R37, R37, 0x80008, R36, 0xf8, !PT ;  /* 0x0008000825257812 */ /* 0x000fc400078ef824 */
[----:B------:R-:W-:Y:S02]  /*0f60*/  LOP3.LUT R21, R21, 0x80008, R20, 0xf8, !PT ;  /* 0x0008000815157812 */ /* 0x000fe400078ef814 */
[----:B------:R-:W-:Y:S02]  /*0f70*/  LOP3.LUT R23, R23, 0x80008, R22, 0xf8, !PT ;  /* 0x0008000817177812 */ /* 0x000fe400078ef816 */
[----:B------:R-:W-:Y:S02]  /*0f80*/  SHF.R.U32.HI R36, RZ, 0xb, R4 ;  /* 0x0000000bff247819 */ /* 0x000fe40000011604 */
[----:B------:R-:W-:Y:S02]  /*0f90*/  SHF.R.U32.HI R42, RZ, 0xb, R5 ;  /* 0x0000000bff2a7819 */ /* 0x000fe40000011605 */
[----:B------:R-:W-:Y:S02]  /*0fa0*/  LOP3.LUT R38, R39, 0x80008, R38, 0xf8, !PT ;  /* 0x0008000827267812 */ /* 0x000fe400078ef826 */
[----:B------:R-:W-:-:S02]  /*0fb0*/  SHF.R.U32.HI R39, RZ, 0xb, R7 ;  /* 0x0000000bff277819 */ /* 0x000fc40000011607 */
[----:B------:R-:W-:Y:S02]  /*0fc0*/  LOP3.LUT R36, R21, 0x100010, R36, 0xf8, !PT ;  /* 0x0010001015247812 */ /* 0x000fe400078ef824 */
[----:B------:R-:W-:Y:S02]  /*0fd0*/  LOP3.LUT R42, R23, 0x100010, R42, 0xf8, !PT ;  /* 0x00100010172a7812 */ /* 0x000fe400078ef82a */
[----:B------:R-:W-:Y:S02]  /*0fe0*/  LOP3.LUT R21, R25, 0x3e003e0, RZ, 0xc0, !PT ;  /* 0x03e003e019157812 */ /* 0x000fe400078ec0ff */
[----:B------:R-:W-:Y:S02]  /*0ff0*/  LOP3.LUT R23, R27, 0x3e003e0, RZ, 0xc0, !PT ;  /* 0x03e003e01b177812 */ /* 0x000fe400078ec0ff */
[----:B------:R-:W-:Y:S02]  /*1000*/  SHF.R.U32.HI R40, RZ, 0xb, R6 ;  /* 0x0000000bff287819 */ /* 0x000fe40000011606 */
[----:B------:R-:W-:-:S02]  /*1010*/  LOP3.LUT R39, R38, 0x100010, R39, 0xf8, !PT ;  /* 0x0010001026277812 */ /* 0x000fc400078ef827 */
[----:B------:R-:W-:Y:S02]  /*1020*/  LOP3.LUT R58, R21, 0x64006400, RZ, 0xfc, !PT ;  /* 0x64006400153a7812 */ /* 0x000fe400078efcff */
[----:B------:R-:W-:Y:S02]  /*1030*/  LOP3.LUT R38, R23, 0x64006400, RZ, 0xfc, !PT ;  /* 0x6400640017267812 */ /* 0x000fe400078efcff */
[----:B------:R-:W-:Y:S01]  /*1040*/  LOP3.LUT R40, R37, 0x100010, R40, 0xf8, !PT ;  /* 0x0010001025287812 */ /* 0x000fe200078ef828 */
        /* <DEDUP_REMOVED lines=53> */
[----:B------:R-:W-:-:S02]  /*13a0*/  HFMA2 R38, R22, R43.H0_H0, -48, -48 ;  /* 0xd200d20016267431 */ /* 0x000fc4000004002b */
        /* <DEDUP_REMOVED lines=29> */
[-C--:B0-----:R-:W-:Y:S01]  /*1580*/  HFMA2 R64, R63, R20.reuse, RZ.H0_H0 ;  /* 0x000000143f407231 */ /* 0x081fe200000400ff */
[-C--:B------:R-:W-:Y:S01]  /*1590*/  HFMA2.MMA R65, R61, R20.reuse, RZ ;  /* 0x000000143d417235 */ /* 0x080fe200000000ff */
[----:B------:R-:W-:Y:S01]  /*15a0*/  HFMA2 R61, R69, R20, RZ.H0_H0 ;  /* 0x00000014453d7231 */ /* 0x000fe200000400ff */
[----:B------:R-:W-:Y:S01]  /*15b0*/  HFMA2.MMA R63, R67, R20, RZ ;  /* 0x00000014433f7235 */ /* 0x000fe200000000ff */
[-C--:B------:R-:W-:Y:S01]  /*15c0*/  HFMA2 R58, R58, R21.reuse, R64 ;  /* 0x000000153a3a7231 */ /* 0x080fe20000000040 */
[----:B------:R-:W-:Y:S01]  /*15d0*/  PRMT R31, R31, 0x5410, R32 ;  /* 0x000054101f1f7816 */ /* 0x000fe20000000020 */
[----:B------:R-:W-:Y:S01]  /*15e0*/  HFMA2 R61, R59, R21, R61 ;  /* 0x000000153b3d7231 */ /* 0x000fe2000000003d */
[----:B------:R-:W-:Y:S01]  /*15f0*/  LOP3.LUT R59, R27, 0x1f001f, RZ, 0xc0, !PT ;  /* 0x001f001f1b3b7812 */ /* 0x000fe200078ec0ff */
[----:B------:R-:W-:Y:S01]  /*1600*/  HADD2 R40, R40, -1040, -1040 ;  /* 0xe410e41028287430 */ /* 0x000fe20000000000 */
[-C--:B------:R-:W-:Y:S01]  /*1610*/  HFMA2.MMA R20, R62, R21.reuse, R65 ;  /* 0x000000153e147235 */ /* 0x080fe20000000041 */
[----:B------:R-:W-:Y:S01]  /*1620*/  HADD2 R65, R24, -1040, -1040 ;  /* 0xe410e41018417430 */ /* 0x000fe20000000000 */
[----:B------:R-:W-:Y:S01]  /*1630*/  HFMA2.MMA R63, R60, R21, R63 ;  /* 0x000000153c3f7235 */ /* 0x000fe2000000003f */
[----:B------:R-:W-:-:S02]  /*1640*/  LOP3.LUT R21, R25, 0x64006400, RZ, 0xfc, !PT ;  /* 0x6400640019157812 */ /* 0x000fc400078efcff */
[----:B------:R-:W-:Y:S02]  /*1650*/  LOP3.LUT R60, R26, 0x64006400, RZ, 0xfc, !PT ;  /* 0x640064001a3c7812 */ /* 0x000fe400078efcff */
[----:B------:R-:W0:Y:S01]  /*1660*/  LDS.128 R24, [UR4+0x10] ;  /* 0x00001004ff187984 */ /* 0x000e220008000c00 */
[----:B------:R-:W-:Y:S01]  /*1670*/  LOP3.LUT R62, R59, 0x64006400, RZ, 0xfc, !PT ;  /* 0x640064003b3e7812 */ /* 0x000fe200078efcff */
[-C--:B------:R-:W-:Y:S01]  /*1680*/  HFMA2.MMA R59, R65, R22.reuse, R20 ;  /* 0x00000016413b7235 */ /* 0x080fe20000000014 */
[----:B------:R-:W-:Y:S01]  /*1690*/  HADD2 R20, R60, -1040, -1040 ;  /* 0xe410e4103c147430 */ /* 0x000fe20000000000 */
[----:B------:R-:W-:Y:S01]  /*16a0*/  PRMT R33, R33, 0x5410, R34 ;  /* 0x0000541021217816 */ /* 0x000fe20000000022 */
[----:B------:R-:W-:Y:S02]  /*16b0*/  HADD2 R21, R21, -1040, -1040 ;  /* 0xe410e41015157430 */ /* 0x000fe40000000000 */
[----:B------:R-:W-:Y:S02]  /*16c0*/  HADD2 R62, R62, -1040, -1040 ;  /* 0xe410e4103e3e7430 */ /* 0x000fe40000000000 */
[-C--:B------:R-:W-:Y:S01]  /*16d0*/  HFMA2 R60, R21, R22.reuse, R58 ;  /* 0x00000016153c7231 */ /* 0x080fe2000000003a */
[----:B------:R-:W-:Y:S01]  /*16e0*/  HFMA2.MMA R58, R20, R22, R63 ;  /* 0x00000016143a7235 */ /* 0x000fe2000000003f */
[----:B------:R-:W-:Y:S01]  /*16f0*/  HFMA2 R61, R62, R22, R61 ;  /* 0x000000163e3d7231 */ /* 0x000fe2000000003d */
[----:B------:R-:W-:-:S02]  /*1700*/  LOP3.LUT R22, R16, 0x1f001f, RZ, 0xc0, !PT ;  /* 0x001f001f10167812 */ /* 0x000fc400078ec0ff */
[----:B------:R-:W-:Y:S02]  /*1710*/  LOP3.LUT R62, R17, 0x1f001f, RZ, 0xc0, !PT ;  /* 0x001f001f113e7812 */ /* 0x000fe400078ec0ff */
[----:B------:R-:W-:Y:S02]  /*1720*/  SHF.R.U32.HI R20, RZ, 0xa, R17 ;  /* 0x0000000aff147819 */ /* 0x000fe40000011611 */
[----:B------:R-:W-:Y:S02]  /*1730*/  LOP3.LUT R17, R22, 0x64006400, RZ, 0xfc, !PT ;  /* 0x6400640016117812 */ /* 0x000fe400078efcff */
[----:B------:R-:W-:Y:S02]  /*1740*/  LOP3.LUT R63, R18, 0x1f001f, RZ, 0xc0, !PT ;  /* 0x001f001f123f7812 */ /* 0x000fe400078ec0ff */
[----:B------:R-:W-:Y:S01]  /*1750*/  SHF.R.U32.HI R21, RZ, 0xa, R18 ;  /* 0x0000000aff157819 */ /* 0x000fe20000011612 */
[----:B------:R-:W-:Y:S01]  /*1760*/  HADD2 R64, R17, -1040, -1040 ;  /* 0xe410e41011407430 */ /* 0x000fe20000000000 */
[----:B------:R-:W-:-:S02]  /*1770*/  LOP3.LUT R18, R19, 0x1f001f, RZ, 0xc0, !PT ;  /* 0x001f001f13127812 */ /* 0x000fc400078ec0ff */
[----:B------:R-:W-:Y:S02]  /*1780*/  LOP3.LUT R62, R62, 0x64006400, RZ, 0xfc, !PT ;  /* 0x640064003e3e7812 */ /* 0x000fe400078efcff */
[----:B------:R-:W-:Y:S01]  /*1790*/  LOP3.LUT R63, R63, 0x64006400, RZ, 0xfc, !PT ;  /* 0x640064003f3f7812 */ /* 0x000fe200078efcff */
[-C--:B------:R-:W-:Y:S01]  /*17a0*/  HFMA2.MMA R64, R64, R23.reuse, R59 ;  /* 0x0000001740407235 */ /* 0x080fe2000000003b */
[----:B------:R-:W-:Y:S01]  /*17b0*/  SHF.R.U32.HI R16, RZ, 0xa, R16 ;  /* 0x0000000aff107819 */ /* 0x000fe20000011610 */
        /* <DEDUP_REMOVED lines=9> */
[----:B0-----:R-:W-:Y:S01]  /*1850*/  HFMA2 R65, R54, R24, R60 ;  /* 0x0000001836417231 */ /* 0x001fe2000000003c */
[----:B------:R-:W-:Y:S01]  /*1860*/  HFMA2.MMA R64, R56, R24, R64 ;  /* 0x0000001838407235 */ /* 0x000fe20000000040 */
[----:B------:R-:W-:Y:S01]  /*1870*/  HFMA2 R59, R18, R23, R61 ;  /* 0x00000017123b7231 */ /* 0x000fe2000000003d */
[----:B------:R-:W-:-:S02]  /*1880*/  LOP3.LUT R61, R9, 0x1f001f, RZ, 0xc0, !PT ;  /* 0x001f001f093d7812 */ /* 0x000fc400078ec0ff */
[----:B------:R-:W-:Y:S01]  /*1890*/  SHF.R.U32.HI R54, RZ, 0xa, R9 ;  /* 0x0000000aff367819 */ /* 0x000fe20000011609 */
[----:B------:R-:W-:Y:S01]  /*18a0*/  HADD2 R9, R16, -1040, -1040 ;  /* 0xe410e41010097430 */ /* 0x000fe20000000000 */
[----:B------:R-:W-:Y:S01]  /*18b0*/  LOP3.LUT R21, R21, 0x64006400, RZ, 0xfc, !PT ;  /* 0x6400640015157812 */ /* 0x000fe200078efcff */
[----:B------:R-:W-:Y:S01]  /*18c0*/  HFMA2.MMA R66, R55, R24, R66 ;  /* 0x0000001837427235 */ /* 0x000fe20000000042 */
[----:B------:R-:W-:Y:S01]  /*18d0*/  SHF.R.U32.HI R22, RZ, 0xa, R19 ;  /* 0x0000000aff167819 */ /* 0x000fe20000011613 */
[----:B------:R-:W-:Y:S01]  /*18e0*/  HFMA2 R59, R53, R24, R59 ;  /* 0x00000018353b7231 */ /* 0x000fe2000000003b */
[----:B------:R-:W-:Y:S01]  /*18f0*/  LOP3.LUT R58, R12, 0x1f001f, RZ, 0xc0, !PT ;  /* 0x001f001f0c3a7812 */ /* 0x000fe200078ec0ff */
[----:B------:R-:W-:Y:S01]  /*1900*/  HFMA2.MMA R64, R9, R25, R64 ;  /* 0x0000001909407235 */ /* 0x000fe20000000040 */
[----:B------:R-:W-:Y:S01]  /*1910*/  HADD2 R9, R21, -1040, -1040 ;  /* 0xe410e41015097430 */ /* 0x000fe20000000000 */
[----:B------:R-:W-:Y:S02]  /*1920*/  SHF.R.U32.HI R17, RZ, 0xa, R12 ;  /* 0x0000000aff117819 */ /* 0x000fe4000001160c */
[----:B------:R-:W-:-:S02]  /*1930*/  LOP3.LUT R12, R13, 0x1f001f, RZ, 0xc0, !PT ;  /* 0x001f001f0d0c7812 */ /* 0x000fc400078ec0ff */
[----:B------:R-:W-:Y:S01]  /*1940*/  SHF.R.U32.HI R18, RZ, 0xa, R13 ;  /* 0x0000000aff127819 */ /* 0x000fe2000001160d */
[----:B------:R-:W-:Y:S01]  /*1950*/  HFMA2.MMA R66, R9, R25, R66 ;  /* 0x0000001909427235 */ /* 0x000fe20000000042 */
[----:B------:R-:W-:Y:S02]  /*1960*/  LOP3.LUT R20, R20, 0x1f001f, RZ, 0xc0, !PT ;  /* 0x001f001f14147812 */ /* 0x000fe400078ec0ff */
[----:B------:R-:W-:Y:S02]  /*1970*/  LOP3.LUT R22, R22, 0x1f001f, RZ, 0xc0, !PT ;  /* 0x001f001f16167812 */ /* 0x000fe400078ec0ff */
[----:B------:R-:W-:Y:S02]  /*1980*/  LOP3.LUT R13, R14, 0x1f001f, RZ, 0xc0, !PT ;  /* 0x001f001f0e0d7812 */ /* 0x000fe400078ec0ff */
        /* <DEDUP_REMOVED lines=9> */
[----:B------:R-:W-:Y:S01]  /*1a20*/  LOP3.LUT R58, R58, 0x64006400, RZ, 0xfc, !PT ;  /* 0x640064003a3a7812 */ /* 0x000fe200078efcff */
[----:B------:R-:W0:Y:S01]  /*1a30*/  LDS.128 R8, [UR4+0x20] ;  /* 0x00002004ff087984 */ /* 0x000e220008000c00 */
        /* <DEDUP_REMOVED lines=9> */
[----:B------:R-:W-:Y:S01]  /*1ad0*/  SHF.R.U32.HI R20, RZ, 0xa, R4 ;  /* 0x0000000aff147819 */ /* 0x000fe20000011604 */
[----:B------:R-:W-:Y:S01]  /*1ae0*/  HFMA2 R59, R22, R25, R59 ;  /* 0x00000019163b7231 */ /* 0x000fe2000000003b */
[----:B------:R-:W-:Y:S01]  /*1af0*/  HFMA2.MMA R25, R21, R26, R64 ;  /* 0x0000001a15197235 */ /* 0x000fe20000000040 */
[----:B------:R-:W-:-:S02]  /*1b00*/  LOP3.LUT R21, R5, 0x1f001f, RZ, 0xc0, !PT ;  /* 0x001f001f05157812 */ /* 0x000fc400078ec0ff */
[----:B------:R-:W-:Y:S02]  /*1b10*/  SHF.R.U32.HI R22, RZ, 0xa, R5 ;  /* 0x0000000aff167819 */ /* 0x000fe40000011605 */
[----:B------:R-:W-:Y:S02]  /*1b20*/  LOP3.LUT R5, R13, 0x64006400, RZ, 0xfc, !PT ;  /* 0x640064000d057812 */ /* 0x000fe400078efcff */
[----:B------:R-:W-:Y:S02]  /*1b30*/  LOP3.LUT R4, R12, 0x64006400, RZ, 0xfc, !PT ;  /* 0x640064000c047812 */ /* 0x000fe400078efcff */
[----:B------:R-:W-:Y:S01]  /*1b40*/  SHF.R.U32.HI R12, RZ, 0xa, R6 ;  /* 0x0000000aff0c7819 */ /* 0x000fe20000011606 */
[----:B------:R-:W-:Y:S01]  /*1b50*/  HADD2 R53, R5, -1040, -1040 ;  /* 0xe410e41005357430 */ /* 0x000fe20000000000 */
[----:B------:R-:W-:Y:S01]  /*1b60*/  LOP3.LUT R19, R19, 0x1f001f, RZ, 0xc0, !PT ;  /* 0x001f001f13137812 */ /* 0x000fe200078ec0ff */
[----:B------:R-:W-:Y:S01]  /*1b70*/  HADD2 R4, R4, -1040, -1040 ;  /* 0xe410e41004047430 */ /* 0x000fe20000000000 */
[----:B------:R-:W-:-:S02]  /*1b80*/  LOP3.LUT R18, R18, 0x1f001f, RZ, 0xc0, !PT ;  /* 0x001f001f12127812 */ /* 0x000fc400078ec0ff */
[----:B------:R-:W-:Y:S01]  /*1b90*/  LOP3.LUT R17, R17, 0x64006400, RZ, 0xfc, !PT ;  /* 0x6400640011117812 */ /* 0x000fe200078efcff */
        /* <DEDUP_REMOVED lines=9> */
[-C--:B------:R-:W-:Y:S01]  /*1c30*/  HFMA2 R5, R51, R27.reuse, R5 ;  /* 0x0000001b33057231 */ /* 0x080fe20000000005 */
[----:B------:R-:W-:Y:S01]  /*1c40*/  LOP3.LUT R13, R7, 0x1f001f, RZ, 0xc0, !PT ;  /* 0x001f001f070d7812 */ /* 0x000fe200078ec0ff */
[----:B------:R-:W-:Y:S01]  /*1c50*/  HADD2 R18, R18, -1040, -1040 ;  /* 0xe410e41012127430 */ /* 0x000fe20000000000 */
[-C--:B0-----:R-:W-:Y:S01]  /*1c60*/  HFMA2.MMA R17, R17, R8.reuse, R4 ;  /* 0x0000000811117235 */ /* 0x081fe20000000004 */
[----:B------:R-:W-:Y:S01]  /*1c70*/  HADD2 R58, R14, -1040, -1040 ;  /* 0xe410e4100e3a7430 */ /* 0x000fe20000000000 */
[----:B------:R-:W-:Y:S01]  /*1c80*/  SHF.R.U32.HI R14, RZ, 0xa, R7 ;  /* 0x0000000aff0e7819 */ /* 0x000fe20000011607 */
[----:B------:R-:W-:Y:S01]  /*1c90*/  HFMA2 R18, R18, R8, R5 ;  /* 0x0000000812127231 */ /* 0x000fe20000000005 */
[----:B------:R-:W-:Y:S01]  /*1ca0*/  HFMA2.MMA R19, R19, R8, R6 ;  /* 0x0000000813137235 */ /* 0x000fe20000000006 */
[----:B------:R-:W-:Y:S01]  /*1cb0*/  LOP3.LUT R60, R60, 0x64006400, RZ, 0xfc, !PT ;  /* 0x640064003c3c7812 */ /* 0x000fe200078efcff */
[----:B------:R-:W0:Y:S01]  /*1cc0*/  LDS.128 R4, [UR4+0x30] ;  /* 0x00003004ff047984 */ /* 0x000e220008000c00 */
[----:B------:R-:W-:Y:S01]  /*1cd0*/  LOP3.LUT R23, R23, 0x1f001f, RZ, 0xc0, !PT ;  /* 0x001f001f17177812 */ /* 0x000fe200078ec0ff */
[----:B------:R-:W-:Y:S01]  /*1ce0*/  HFMA2 R59, R58, R26, R59 ;  /* 0x0000001a3a3b7231 */ /* 0x000fe2000000003b */
[----:B------:R-:W-:Y:S01]  /*1cf0*/  LOP3.LUT R62, R62, 0x64006400, RZ, 0xfc, !PT ;  /* 0x640064003e3e7812 */ /* 0x000fe200078efcff */
[----:B------:R-:W-:Y:S01]  /*1d00*/  HADD2 R60, R60, -1040, -1040 ;  /* 0xe410e4103c3c7430 */ /* 0x000fe20000000000 */
[----:B------:R-:W-:Y:S01]  /*1d10*/  LOP3.LUT R23, R23, 0x64006400, RZ, 0xfc, !PT ;  /* 0x6400640017177812 */ /* 0x000fe200078efcff */
[----:B------:R-:W-:Y:S01]  /*1d20*/  HFMA2 R59, R49, R27, R59 ;  /* 0x0000001b313b7231 */ /* 0x000fe2000000003b */
[----:B------:R-:W-:Y:S01]  /*1d30*/  LOP3.LUT R61, R61, 0x64006400, RZ, 0xfc, !PT ;  /* 0x640064003d3d7812 */ /* 0x000fe200078efcff */
[----:B------:R-:W-:Y:S01]  /*1d40*/  HADD2 R62, R62, -1040, -1040 ;  /* 0xe410e4103e3e7430 */ /* 0x000fe20000000000 */
[----:B------:R-:W-:Y:S01]  /*1d50*/  LOP3.LUT R63, R63, 0x64006400, RZ, 0xfc, !PT ;  /* 0x640064003f3f7812 */ /* 0x000fe200078efcff */
[----:B------:R-:W-:Y:S01]  /*1d60*/  HADD2 R26, R23, -1040, -1040 ;  /* 0xe410e410171a7430 */ /* 0x000fe20000000000 */
[-C--:B------:R-:W-:Y:S01]  /*1d70*/  HFMA2.MMA R17, R60, R9.reuse, R17 ;  /* 0x000000093c117235 */ /* 0x080fe20000000011 */
[----:B------:R-:W-:Y:S01]  /*1d80*/  LOP3.LUT R15, R15, 0x1f001f, RZ, 0xc0, !PT ;  /* 0x001f001f0f0f7812 */ /* 0x000fe200078ec0ff */
[----:B------:R-:W-:Y:S01]  /*1d90*/  HADD2 R61, R61, -1040, -1040 ;  /* 0xe410e4103d3d7430 */ /* 0x000fe20000000000 */
[----:B------:R-:W-:Y:S01]  /*1da0*/  HFMA2.MMA R19, R62, R9, R19 ;  /* 0x000000093e137235 */ /* 0x000fe20000000013 */
[----:B------:R-:W-:Y:S01]  /*1db0*/  HFMA2 R59, R26, R8, R59 ;  /* 0x000000081a3b7231 */ /* 0x000fe2000000003b */
[----:B------:R-:W-:Y:S01]  /*1dc0*/  LOP3.LUT R55, R55, 0x1f001f, RZ, 0xc0, !PT ;  /* 0x001f001f37377812 */ /* 0x000fe200078ec0ff */
[----:B------:R-:W-:Y:S01]  /*1dd0*/  HADD2 R8, R63, -1040, -1040 ;  /* 0xe410e4103f087430 */ /* 0x000fe20000000000 */
[----:B------:R-:W-:Y:S01]  /*1de0*/  LOP3.LUT R15, R15, 0x64006400, RZ, 0xfc, !PT ;  /* 0x640064000f0f7812 */ /* 0x000fe200078efcff */
[-C--:B------:R-:W-:Y:S01]  /*1df0*/  HFMA2 R18, R61, R9.reuse, R18 ;  /* 0x000000093d127231 */ /* 0x080fe20000000012 */
[-C--:B------:R-:W-:Y:S01]  /*1e00*/  HFMA2.MMA R17, R48, R10.reuse, R17 ;  /* 0x0000000a30117235 */ /* 0x080fe20000000011 */
[----:B------:R-:W-:Y:S01]  /*1e10*/  HFMA2 R59, R8, R9, R59 ;  /* 0x00000009083b7231 */ /* 0x000fe2000000003b */
[----:B------:R-:W-:Y:S01]  /*1e20*/  LOP3.LUT R55, R55, 0x64006400, RZ, 0xfc, !PT ;  /* 0x6400640037377812 */ /* 0x000fe200078efcff */
[----:B------:R-:W-:Y:S01]  /*1e30*/  HADD2 R8, R15, -1040, -1040 ;  /* 0xe410e4100f087430 */ /* 0x000fe20000000000 */
[----:B------:R-:W-:Y:S01]  /*1e40*/  HFMA2.MMA R19, R45, R10, R19 ;  /* 0x0000000a2d137235 */ /* 0x000fe20000000013 */
[-C--:B------:R-:W-:Y:S01]  /*1e50*/  HFMA2 R18, R46, R10.reuse, R18 ;  /* 0x0000000a2e127231 */ /* 0x080fe20000000012 */
[----:B------:R-:W-:Y:S01]  /*1e60*/  LOP3.LUT R16, R16, 0x64006400, RZ, 0xfc, !PT ;  /* 0x6400640010107812 */ /* 0x000fe200078efcff */
[----:B------:R-:W-:Y:S01]  /*1e70*/  HFMA2 R59, R47, R10, R59 ;  /* 0x0000000a2f3b7231 */ /* 0x000fe2000000003b */
[----:B------:R-:W-:Y:S01]  /*1e80*/  LOP3.LUT R24, R24, 0x64006400, RZ, 0xfc, !PT ;  /* 0x6400640018187812 */ /* 0x000fe200078efcff */
[----:B------:R-:W-:Y:S01]  /*1e90*/  HADD2 R10, R55, -1040, -1040 ;  /* 0xe410e410370a7430 */ /* 0x000fe20000000000 */
[-C--:B------:R-:W-:Y:S01]  /*1ea0*/  HFMA2.MMA R17, R8, R11.reuse, R17 ;  /* 0x0000000b08117235 */ /* 0x080fe20000000011 */
[----:B------:R-:W-:Y:S01]  /*1eb0*/  HADD2 R16, R16, -1040, -1040 ;  /* 0xe410e41010107430 */ /* 0x000fe20000000000 */
[----:B------:R-:W-:Y:S01]  /*1ec0*/  LOP3.LUT R54, R54, 0x1f001f, RZ, 0xc0, !PT ;  /* 0x001f001f36367812 */ /* 0x000fe200078ec0ff */
[----:B------:R-:W-:Y:S01]  /*1ed0*/  HADD2 R24, R24, -1040, -1040 ;  /* 0xe410e41018187430 */ /* 0x000fe20000000000 */
[----:B------:R-:W-:Y:S01]  /*1ee0*/  LOP3.LUT R56, R56, 0x1f001f, RZ, 0xc0, !PT ;  /* 0x001f001f38387812 */ /* 0x000fe200078ec0ff */
[----:B------:R-:W-:Y:S01]  /*1ef0*/  HFMA2.MMA R19, R10, R11, R19 ;  /* 0x0000000b0a137235 */ /* 0x000fe20000000013 */
[----:B------:R-:W-:-:S02]  /*1f00*/  LOP3.LUT R20, R20, 0x1f001f, RZ, 0xc0, !PT ;  /* 0x001f001f14147812 */ /* 0x000fc400078ec0ff */
[----:B------:R-:W-:Y:S01]  /*1f10*/  LOP3.LUT R54, R54, 0x64006400, RZ, 0xfc, !PT ;  /* 0x6400640036367812 */ /* 0x000fe200078efcff */
[----:B0-----:R-:W-:Y:S01]  /*1f20*/  HFMA2.MMA R17, R16, R4, R17 ;  /* 0x0000000410117235 */ /* 0x001fe20000000011 */
[----:B------:R-:W-:-:S03]  /*1f30*/  LOP3.LUT R56, R56, 0x64006400, RZ, 0xfc, !PT ;  /* 0x6400640038387812 */ /* 0x000fc600078efcff */
[----:B------:R-:W-:Y:S01]  /*1f40*/  HFMA2.MMA R19, R24, R4, R19 ;  /* 0x0000000418137235 */ /* 0x000fe20000000013 */
[----:B------:R-:W-:Y:S01]  /*1f50*/  LOP3.LUT R12, R12, 0x1f001f, RZ, 0xc0, !PT ;  /* 0x001f001f0c0c7812 */ /* 0x000fe200078ec0ff */
        /* <DEDUP_REMOVED lines=9> */
[-C--:B------:R-:W-:Y:S01]  /*1ff0*/  HFMA2 R18, R9, R11.reuse, R18 ;  /* 0x0000000b09127231 */ /* 0x080fe20000000012 */
[----:B------:R-:W-:Y:S01]  /*2000*/  LOP3.LUT R22, R22, 0x1f001f, RZ, 0xc0, !PT ;  /* 0x001f001f16167812 */ /* 0x000fe200078ec0ff */
[----:B------:R-:W-:Y:S01]  /*2010*/  HFMA2 R59, R56, R11, R59 ;  /* 0x0000000b383b7231 */ /* 0x000fe2000000003b */
[----:B------:R-:W-:Y:S01]  /*2020*/  LOP3.LUT R14, R14, 0x1f001f, RZ, 0xc0, !PT ;  /* 0x001f001f0e0e7812 */ /* 0x000fe200078ec0ff */
[----:B------:R-:W-:Y:S01]  /*2030*/  HADD2 R21, R21, -1040, -1040 ;  /* 0xe410e41015157430 */ /* 0x000fe20000000000 */
[----:B------:R-:W-:Y:S01]  /*2040*/  LOP3.LUT R22, R22, 0x64006400, RZ, 0xfc, !PT ;  /* 0x6400640016167812 */ /* 0x000fe200078efcff */
[----:B------:R-:W-:Y:S01]  /*2050*/  HADD2 R8, R13, -1040, -1040 ;  /* 0xe410e4100d087430 */ /* 0x000fe20000000000 */
[----:B------:R-:W-:Y:S01]  /*2060*/  HFMA2.MMA R17, R20, R6, R17 ;  /* 0x0000000614117235 */ /* 0x000fe20000000011 */
[----:B------:R-:W-:Y:S01]  /*2070*/  HADD2 R12, R12, -1040, -1040 ;  /* 0xe410e4100c0c7430 */ /* 0x000fe20000000000 */
[----:B------:R-:W-:Y:S01]  /*2080*/  LOP3.LUT R14, R14, 0x64006400, RZ, 0xfc, !PT ;  /* 0x640064000e0e7812 */ /* 0x000fe200078efcff */
[----:B------:R-:W-:-:S02]  /*2090*/  HFMA2 R18, R21, R4, R18 ;  /* 0x0000000415127231 */ /* 0x000fc40000000012 */
[----:B------:R-:W-:Y:S02]  /*20a0*/  HFMA2 R59, R8, R4, R59 ;  /* 0x00000004083b7231 */ /* 0x000fe4000000003b */
[----:B------:R-:W-:Y:S01]  /*20b0*/  HFMA2.MMA R19, R12, R6, R19 ;  /* 0x000000060c137235 */ /* 0x000fe20000000013 */
[-C--:B------:R-:W-:Y:S01]  /*20c0*/  HFMA2 R18, R38, R5.reuse, R18 ;  /* 0x0000000526127231 */ /* 0x080fe20000000012 */
[-C--:B------:R-:W-:Y:S01]  /*20d0*/  HFMA2.MMA R17, R36, R7.reuse, R17 ;  /* 0x0000000724117235 */ /* 0x080fe20000000011 */
[----:B------:R-:W-:Y:S02]  /*20e0*/  HFMA2 R59, R43, R5, R59 ;  /* 0x000000052b3b7231 */ /* 0x000fe4000000003b */
[----:B------:R-:W-:Y:S02]  /*20f0*/  HADD2 R5, R22, -1040, -1040 ;  /* 0xe410e41016057430 */ /* 0x000fe40000000000 */
[----:B------:R-:W-:Y:S01]  /*2100*/  HADD2 R14, R14, -1040, -1040 ;  /* 0xe410e4100e0e7430 */ /* 0x000fe20000000000 */
[----:B------:R-:W-:Y:S01]  /*2110*/  HFMA2.MMA R19, R40, R7, R19 ;  /* 0x0000000728137235 */ /* 0x000fe20000000013 */
[----:B------:R-:W-:-:S02]  /*2120*/  HFMA2 R18, R5, R6, R18 ;  /* 0x0000000605127231 */ /* 0x000fc40000000012 */
[----:B------:R-:W-:Y:S02]  /*2130*/  HADD2 R5, R42, -1040, -1040 ;  /* 0xe410e4102a057430 */ /* 0x000fe40000000000 */
[----:B------:R-:W-:Y:S02]  /*2140*/  HFMA2 R59, R14, R6, R59 ;  /* 0x000000060e3b7231 */ /* 0x000fe4000000003b */
[----:B------:R-:W-:Y:S02]  /*2150*/  HADD2 R4, R39, -1040, -1040 ;  /* 0xe410e41027047430 */ /* 0x000fe40000000000 */
        /* <DEDUP_REMOVED lines=10> */
.L_x_3513:
[----:B------:R-:W-:Y:S01]  /*2200*/  ISETP.GE.AND P0, PT, R35, UR5, PT ;  /* 0x0000000523007c0c */ /* 0x000fe2000bf06270 */
[----:B------:R-:W-:Y:S01]  /*2210*/  UIADD3 UR4, UR4, 0x40, URZ ;  /* 0x0000004004047890 */ /* 0x000fe2000fffe03f */
[----:B------:R-:W-:Y:S02]  /*2220*/  MOV R6, R2 ;  /* 0x0000000200067202 */ /* 0x000fe40000000f00 */
[----:B------:R-:W-:-:S09]  /*2230*/  MOV R7, R3 ;  /* 0x0000000300077202 */ /* 0x000fd20000000f00 */
[----:B------:R-:W-:Y:S05]  /*2240*/  @!P0 BRA P2, `(.L_x_3514) ;  /* 0xffffffe800808947 */ /* 0x000fea000103ffff */
.L_x_3512:
[----:B------:R-:W-:Y:S01]  /*2250*/  ISETP.GE.AND P0, PT, R35, R30, PT ;  /* 0x0000001e2300720c */ /* 0x000fe20003f06270 */
[----:B------:R-:W-:-:S03]  /*2260*/  ULDC UR5, c[0x0][0x264] ;  /* 0x0000990000057ab9 */ /* 0x000fc60000000800 */
[----:B------:R-:W-:-:S13]  /*2270*/  ISETP.GE.OR P0, PT, R35, UR5, P0 ;  /* 0x0000000523007c0c */ /* 0x000fda0008706670 */
[----:B------:R-:W-:Y:S05]  /*2280*/  @P0 BRA `(.L_x_3515) ;  /* 0x00000024001c0947 */ /* 0x000fea0003800000 */
[----:B------:R-:W-:Y:S01]  /*2290*/  SHF.R.S32.HI R15, RZ, 0x1f, R0 ;  /* 0x0000001fff0f7819 */ /* 0x000fe20000011400 */
[----:B------:R-:W-:Y:S01]  /*22a0*/  HADD2.F32 R31, -RZ, R31.H0_H0 ;  /* 0x2000001fff1f7230 */ /* 0x000fe20000004100 */
[C---:B------:R-:W-:Y:S01]  /*22b0*/  SHF.L.U32 R17, R0.reuse, 0x4, RZ ;  /* 0x0000000400117819 */ /* 0x040fe200000006ff */
[----:B------:R-:W-:Y:S01]  /*22c0*/  HADD2.F32 R32, -RZ, R32.H0_H0 ;  /* 0x20000020ff207230 */ /* 0x000fe20000004100 */
[----:B------:R-:W-:Y:S01]  /*22d0*/  SHF.L.U64.HI R15, R0, 0x4, R15 ;  /* 0x00000004000f7819 */ /* 0x000fe2000001020f */
[----:B------:R-:W-:Y:S01]  /*22e0*/  HADD2.F32 R33, -RZ, R33.H0_H0 ;  /* 0x20000021ff217230 */ /* 0x000fe20000004100 */
[----:B------:R-:W-:Y:S01]  /*22f0*/  ULDC UR5, c[0x0][0x264] ;  /* 0x0000990000057ab9 */ /* 0x000fe20000000800 */
[----:B------:R-:W-:-:S07]  /*2300*/  HADD2.F32 R34, -RZ, R34.H0_H0 ;  /* 0x20000022ff227230 */ /* 0x000fce0000004100 */
.L_x_3520:
[----:B------:R-:W-:Y:S05]  /*2310*/  @!P1 BRA `(.L_x_3516) ;  /* 0x0000002000dc9947 */ /* 0x000fea0003800000 */
        /* <DEDUP_REMOVED lines=15> */
[----:B------:R-:W-:Y:S02]  /*2410*/  LOP3.LUT R0, R0, 0x64006400, RZ, 0xfc, !PT ;  /* 0x6400640000007812 */ /* 0x000fe400078efcff */
[----:B------:R-:W-:Y:S02]  /*2420*/  SHF.R.U32.HI R16, RZ, 0x8, R8 ;  /* 0x00000008ff107819 */ /* 0x000fe40000011608 */
[----:B------:R-:W-:Y:S01]  /*2430*/  LOP3.LUT R2, R9, 0xf000f, RZ, 0xc0, !PT ;  /* 0x000f000f09027812 */ /* 0x000fe200078ec0ff */
[----:B------:R-:W-:Y:S01]  /*2440*/  HADD2 R37, R0, -1032, -1032 ;  /* 0xe408e40800257430 */ /* 0x000fe20000000000 */
[----:B------:R-:W-:-:S02]  /*2450*/  LOP3.LUT R4, R10, 0xf000f, RZ, 0xc0, !PT ;  /* 0x000f000f0a047812 */ /* 0x000fc400078ec0ff */
        /* <DEDUP_REMOVED lines=16> */
[----:B------:R-:W-:Y:S01]  /*2560*/  HADD2.F32 R4, -RZ, R42.H0_H0 ;  /* 0x2000002aff047230 */ /* 0x000fe20000004100 */
[----:B------:R-:W-:Y:S01]  /*2570*/  LOP3.LUT R26, R10, 0xf000f0, RZ, 0xc0, !PT ;  /* 0x00f000f00a1a7812 */ /* 0x000fe200078ec0ff */
[----:B------:R-:W-:Y:S01]  /*2580*/  FFMA.FTZ R39, R3, R36, RZ ;  /* 0x0000002403277223 */ /* 0x000fe200000100ff */
[----:B------:R-:W-:Y:S01]  /*2590*/  LOP3.LUT R0, R25, 0x64006400, RZ, 0xfc, !PT ;  /* 0x6400640019007812 */ /* 0x000fe200078efcff */
[----:B------:R-:W-:Y:S01]  /*25a0*/  FFMA.FTZ R2, R3, R2, RZ ;  /* 0x0000000203027223 */ /* 0x000fe200000100ff */
[----:B------:R-:W-:Y:S01]  /*25b0*/  LOP3.LUT R27, R11, 0xf000f0, RZ, 0xc0, !PT ;  /* 0x00f000f00b1b7812 */ /* 0x000fe200078ec0ff */
[----:B------:R-:W-:Y:S01]  /*25c0*/  FFMA.FTZ R45, R3, R4, RZ ;  /* 0x00000004032d7223 */ /* 0x000fe200000100ff */
[----:B------:R-:W-:Y:S01]  /*25d0*/  LOP3.LUT R24, R24, 0x64006400, RZ, 0xfc, !PT ;  /* 0x6400640018187812 */ /* 0x000fe200078efcff */
[----:B------:R-:W-:Y:S01]  /*25e0*/  HADD2.F32 R3, -RZ, R38.H1_H1 ;  /* 0x30000026ff037230 */ /* 0x000fe20000004100 */
[----:B------:R-:W-:Y:S01]  /*25f0*/  LOP3.LUT R26, R26, 0x64006400, RZ, 0xfc, !PT ;  /* 0x640064001a1a7812 */ /* 0x000fe200078efcff */
[----:B------:R-:W-:Y:S01]  /*2600*/  HFMA2 R38, R0, R5.H0_H0, -72, -72 ;  /* 0xd480d48000267431 */ /* 0x000fe20000040005 */
[----:B------:R-:W-:Y:S01]  /*2610*/  LOP3.LUT R0, R27, 0x64006400, RZ, 0xfc, !PT ;  /* 0x640064001b007812 */ /* 0x000fe200078efcff */
[----:B------:R-:W-:-:S02]  /*2620*/  HADD2.F32 R43, -RZ, R40.H1_H1 ;  /* 0x30000028ff2b7230 */ /* 0x000fc40000004100 */
[-C--:B------:R-:W-:Y:S02]  /*2630*/  HFMA2 R36, R24, R5.reuse.H0_H0, -72, -72 ;  /* 0xd480d48018247431 */ /* 0x080fe40000040005 */
[C---:B------:R-:W-:Y:S01]  /*2640*/  FFMA.FTZ R3, R22.reuse, R3, R39 ;  /* 0x0000000316037223 */ /* 0x040fe20000010027 */
[-C--:B------:R-:W-:Y:S02]  /*2650*/  HFMA2 R26, R26, R5.reuse.H0_H0, -72, -72 ;  /* 0xd480d4801a1a7431 */ /* 0x080fe40000040005 */
[----:B------:R-:W-:Y:S02]  /*2660*/  HADD2.F32 R4, -RZ, R38.H0_H0 ;  /* 0x20000026ff047230 */ /* 0x000fe40000004100 */
[----:B------:R-:W-:Y:S02]  /*2670*/  HFMA2 R27, R0, R5.H0_H0, -72, -72 ;  /* 0xd480d480001b7431 */ /* 0x000fe40000040005 */
[----:B------:R-:W-:Y:S01]  /*2680*/  FFMA.FTZ R43, R22, R43, R2 ;  /* 0x0000002b162b7223 */ /* 0x000fe20000010002 */
[----:B------:R-:W-:Y:S01]  /*2690*/  HADD2.F32 R25, -RZ, R42.H1_H1 ;  /* 0x3000002aff197230 */ /* 0x000fe20000004100 */
[----:B------:R-:W-:Y:S01]  /*26a0*/  SHF.R.U32.HI R10, RZ, 0x8, R10 ;  /* 0x00000008ff0a7819 */ /* 0x000fe2000001160a */
[----:B------:R-:W-:-:S02]  /*26b0*/  HADD2.F32 R2, -RZ, R36.H0_H0 ;  /* 0x20000024ff027230 */ /* 0x000fc40000004100 */
        /* <DEDUP_REMOVED lines=9> */
[----:B------:R-:W-:Y:S01]  /*2750*/  HADD2.F32 R22, -RZ, R26.H1_H1 ;  /* 0x3000001aff167230 */ /* 0x000fe20000004100 */
[----:B------:R-:W-:Y:S01]  /*2760*/  SHF.R.U32.HI R11, RZ, 0x8, R11 ;  /* 0x00000008ff0b7819 */ /* 0x000fe2000001160b */
[----:B------:R-:W-:Y:S02]  /*2770*/  HADD2.F32 R24, -RZ, R27.H1_H1 ;  /* 0x3000001bff187230 */ /* 0x000fe40000004100 */
[----:B------:R-:W-:Y:S01]  /*2780*/  FFMA.FTZ R37, R0, R23, R37 ;  /* 0x0000001700257223 */ /* 0x000fe20000010025 */
[----:B------:R-:W-:Y:S01]  /*2790*/  LOP3.LUT R0, R16, 0xf000f, RZ, 0xc0, !PT ;  /* 0x000f000f10007812 */ /* 0x000fe200078ec0ff */
[C---:B------:R-:W-:Y:S01]  /*27a0*/  FFMA.FTZ R25, R23.reuse, R2, R4 ;  /* 0x0000000217197223 */ /* 0x040fe20000010004 */
[C---:B------:R-:W-:Y:S01]  /*27b0*/  FFMA.FTZ R43, R23.reuse, R22, R43 ;  /* 0x00000016172b7223 */ /* 0x040fe2000001002b */
[----:B------:R-:W-:Y:S01]  /*27c0*/  FFMA.FTZ R23, R23, R24, R3 ;  /* 0x0000001817177223 */ /* 0x000fe20000010003 */
[----:B------:R-:W-:Y:S01]  /*27d0*/  LOP3.LUT R3, R14, 0xf000f, RZ, 0xc0, !PT ;  /* 0x000f000f0e037812 */ /* 0x000fe200078ec0ff */
[--C-:B0-----:R-:W-:Y:S01]  /*27e0*/  HADD2.F32 R22, -RZ, R8.reuse.H0_H0 ;  /* 0x20000008ff167230 */ /* 0x101fe20000004100 */
[----:B------:R-:W-:Y:S01]  /*27f0*/  LOP3.LUT R4, R10, 0xf000f, RZ, 0xc0, !PT ;  /* 0x000f000f0a047812 */ /* 0x000fe200078ec0ff */
[----:B------:R-:W-:Y:S01]  /*2800*/  HADD2.F32 R8, -RZ, R8.H1_H1 ;  /* 0x30000008ff087230 */ /* 0x000fe20000004100 */
[----:B------:R-:W-:-:S02]  /*2810*/  LOP3.LUT R18, R11, 0xf000f, RZ, 0xc0, !PT ;  /* 0x000f000f0b127812 */ /* 0x000fc400078ec0ff */
[----:B------:R-:W-:Y:S01]  /*2820*/  LOP3.LUT R2, R0, 0x64006400, RZ, 0xfc, !PT ;  /* 0x6400640000027812 */ /* 0x000fe200078efcff */
[--C-:B------:R-:W-:Y:S01]  /*2830*/  HADD2.F32 R0, -RZ, R9.reuse.H0_H0 ;  /* 0x20000009ff007230 */ /* 0x100fe20000004100 */
[----:B------:R-:W-:Y:S01]  /*2840*/  LOP3.LUT R3, R3, 0x64006400, RZ, 0xfc, !PT ;  /* 0x6400640003037812 */ /* 0x000fe200078efcff */
[----:B------:R-:W-:Y:S01]  /*2850*/  HADD2.F32 R9, -RZ, R9.H1_H1 ;  /* 0x30000009ff097230 */ /* 0x000fe20000004100 */
[----:B------:R-:W-:Y:S01]  /*2860*/  LOP3.LUT R4, R4, 0x64006400, RZ, 0xfc, !PT ;  /* 0x6400640004047812 */ /* 0x000fe200078efcff */
[----:B------:R-:W-:Y:S01]  /*2870*/  HADD2 R26, R2, -1032, -1032 ;  /* 0xe408e408021a7430 */ /* 0x000fe20000000000 */
[----:B------:R-:W-:Y:S01]  /*2880*/  LOP3.LUT R18, R18, 0x64006400, RZ, 0xfc, !PT ;  /* 0x6400640012127812 */ /* 0x000fe200078efcff */
[----:B------:R-:W-:Y:S01]  /*2890*/  HADD2 R27, R3, -1032, -1032 ;  /* 0xe408e408031b7430 */ /* 0x000fe20000000000 */
[----:B------:R-:W-:Y:S01]  /*28a0*/  LOP3.LUT R10, R10, 0xf000f0, RZ, 0xc0, !PT ;  /* 0x00f000f00a0a7812 */ /* 0x000fe200078ec0ff */
[----:B------:R-:W-:Y:S02]  /*28b0*/  HADD2 R36, R4, -1032, -1032 ;  /* 0xe408e40804247430 */ /* 0x000fe40000000000 */
[----:B------:R-:W-:-:S02]  /*28c0*/  HADD2.F32 R2, -RZ, R26.H0_H0 ;  /* 0x2000001aff027230 */ /* 0x000fc40000004100 */
[----:B------:R-:W-:Y:S01]  /*28d0*/  HADD2 R38, R18, -1032, -1032 ;  /* 0xe408e40812267430 */ /* 0x000fe20000000000 */
[----:B------:R-:W-:Y:S01]  /*28e0*/  LOP3.LUT R16, R16, 0xf000f0, RZ, 0xc0, !PT ;  /* 0x00f000f010107812 */ /* 0x000fe200078ec0ff */
[--C-:B------:R-:W-:Y:S01]  /*28f0*/  HADD2.F32 R4, -RZ, R27.reuse.H0_H0 ;  /* 0x2000001bff047230 */ /* 0x100fe20000004100 */
[----:B------:R-:W-:Y:S01]  /*2900*/  LOP3.LUT R14, R14, 0xf000f0, RZ, 0xc0, !PT ;  /* 0x00f000f00e0e7812 */ /* 0x000fe200078ec0ff */
[----:B------:R-:W-:Y:S01]  /*2910*/  HADD2.F32 R18, -RZ, R36.H0_H0 ;  /* 0x20000024ff127230 */ /* 0x000fe20000004100 */
[----:B------:R-:W-:Y:S01]  /*2920*/  LOP3.LUT R10, R10, 0x64006400, RZ, 0xfc, !PT ;  /* 0x640064000a0a7812 */ /* 0x000fe200078efcff */
        /* <DEDUP_REMOVED lines=9> */
[----:B------:R-:W-:Y:S01]  /*29c0*/  FFMA.FTZ R3, R3, R8, R2 ;  /* 0x0000000803037223 */ /* 0x000fe20000010002 */
[----:B------:R-:W-:-:S02]  /*29d0*/  HADD2.F32 R23, -RZ, R27.H1_H1 ;  /* 0x3000001bff177230 */ /* 0x000fc40000004100 */
[-C--:B------:R-:W-:Y:S02]  /*29e0*/  HFMA2 R22, R10, R5.reuse.H0_H0, -72, -72 ;  /* 0xd480d4800a167431 */ /* 0x080fe40000040005 */
[----:B------:R-:W-:Y:S02]  /*29f0*/  HADD2.F32 R27, -RZ, R36.H1_H1 ;  /* 0x30000024ff1b7230 */ /* 0x000fe40000004100 */
[-C--:B------:R-:W-:Y:S01]  /*2a00*/  HFMA2 R16, R16, R5.reuse.H0_H0, -72, -72 ;  /* 0xd480d48010107431 */ /* 0x080fe20000040005 */
[----:B------:R-:W-:Y:S01]  /*2a10*/  LOP3.LUT R2, R11, 0x64006400, RZ, 0xfc, !PT ;  /* 0x640064000b027812 */ /* 0x000fe200078efcff */
[----:B------:R-:W-:Y:S02]  /*2a20*/  HFMA2 R18, R14, R5.H0_H0, -72, -72 ;  /* 0xd480d4800e127431 */ /* 0x000fe40000040005 */
[----:B------:R-:W-:Y:S02]  /*2a30*/  HADD2.F32 R14, -RZ, R22.H0_H0 ;  /* 0x20000016ff0e7230 */ /* 0x000fe40000004100 */
[----:B------:R-:W-:Y:S01]  /*2a40*/  FFMA.FTZ R27, R8, R27, R43 ;  /* 0x0000001b081b7223 */ /* 0x000fe2000001002b */
[----:B------:R-:W-:-:S02]  /*2a50*/  HADD2.F32 R4, -RZ, R16.H0_H0 ;  /* 0x20000010ff047230 */ /* 0x000fc40000004100 */
[----:B------:R-:W-:Y:S02]  /*2a60*/  HFMA2 R24, R2, R5.H0_H0, -72, -72 ;  /* 0xd480d48002187431 */ /* 0x000fe40000040005 */
[----:B------:R-:W-:Y:S02]  /*2a70*/  HADD2.F32 R11, -RZ, R38.H1_H1 ;  /* 0x30000026ff0b7230 */ /* 0x000fe40000004100 */
[----:B------:R-:W-:Y:S01]  /*2a80*/  FFMA.FTZ R23, R8, R23, R25 ;  /* 0x0000001708177223 */ /* 0x000fe20000010019 */
[----:B------:R-:W-:Y:S02]  /*2a90*/  HADD2.F32 R10, -RZ, R18.H0_H0 ;  /* 0x20000012ff0a7230 */ /* 0x000fe40000004100 */
[----:B------:R-:W-:Y:S01]  /*2aa0*/  FFMA.FTZ R27, R0, R14, R27 ;  /* 0x0000000e001b7223 */ /* 0x000fe2000001001b */
        /* <DEDUP_REMOVED lines=25> */
.L_x_3517:
        /* <DEDUP_REMOVED lines=28> */
[----:B------:R-:W0:Y:S01]  /*2e00*/  LDS.64 R8, [UR4+0x18] ;  /* 0x00001804ff087984 */ /* 0x000e220008000a00 */
[----:B------:R-:W-:Y:S02]  /*2e10*/  HADD2.F32 R21, -RZ, R21.H1_H1 ;  /* 0x30000015ff157230 */ /* 0x000fe40000004100 */
[C---:B------:R-:W-:Y:S01]  /*2e20*/  FFMA.FTZ R27, R3.reuse, R36, RZ ;  /* 0x00000024031b7223 */ /* 0x040fe200000100ff */
[C---:B------:R-:W-:Y:S01]  /*2e30*/  FFMA.FTZ R2, R3.reuse, R2, RZ ;  /* 0x0000000203027223 */ /* 0x040fe200000100ff */
[----:B------:R-:W-:Y:S01]  /*2e40*/  FFMA.FTZ R39, R3, R4, RZ ;  /* 0x0000000403277223 */ /* 0x000fe200000100ff */
[----:B------:R-:W-:-:S02]  /*2e50*/  HADD2.F32 R3, -RZ, R37.H1_H1 ;  /* 0x30000025ff037230 */ /* 0x000fc40000004100 */
        /* <DEDUP_REMOVED lines=8> */
[----:B------:R-:W-:Y:S01]  /*2ee0*/  FFMA.FTZ R37, R22, R37, R2 ;  /* 0x0000002516257223 */ /* 0x000fe20000010002 */
        /* <DEDUP_REMOVED lines=8> */
[----:B------:R-:W-:Y:S02]  /*2f70*/  HADD2.F32 R25, -RZ, R40.H1_H1 ;  /* 0x30000028ff197230 */ /* 0x000fe40000004100 */
        /* <DEDUP_REMOVED lines=35> */
[----:B------:R-:W-:Y:S01]  /*31b0*/  HADD2.F32 R4, -RZ, R26.H0_H0 ;  /* 0x2000001aff047230 */ /* 0x000fe20000004100 */
        /* <DEDUP_REMOVED lines=13> */
[----:B------:R-:W-:-:S02]  /*3290*/  HFMA2 R20, R10, R5.H0_H0, -72, -72 ;  /* 0xd480d4800a147431 */ /* 0x000fc40000040005 */
[----:B------:R-:W-:Y:S02]  /*32a0*/  HADD2.F32 R23, -RZ, R36.H1_H1 ;  /* 0x30000024ff177230 */ /* 0x000fe40000004100 */
[-C--:B------:R-:W-:Y:S01]  /*32b0*/  HFMA2 R16, R16, R5.reuse.H0_H0, -72, -72 ;  /* 0xd480d48010107431 */ /* 0x080fe20000040005 */
[----:B------:R-:W-:Y:S01]  /*32c0*/  LOP3.LUT R2, R11, 0x64006400, RZ, 0xfc, !PT ;  /* 0x640064000b027812 */ /* 0x000fe200078efcff */
[-C--:B------:R-:W-:Y:S02]  /*32d0*/  HFMA2 R18, R14, R5.reuse.H0_H0, -72, -72 ;  /* 0xd480d4800e127431 */ /* 0x080fe40000040005 */
[----:B------:R-:W-:Y:S02]  /*32e0*/  HADD2.F32 R21, -RZ, R26.H1_H1 ;  /* 0x3000001aff157230 */ /* 0x000fe40000004100 */
[----:B------:R-:W-:Y:S01]  /*32f0*/  FFMA.FTZ R23, R8, R23, R37 ;  /* 0x0000001708177223 */ /* 0x000fe20000010025 */
[----:B------:R-:W-:Y:S02]  /*3300*/  HADD2.F32 R14, -RZ, R20.H0_H0 ;  /* 0x20000014ff0e7230 */ /* 0x000fe40000004100 */
[----:B------:R-:W-:-:S02]  /*3310*/  HFMA2 R22, R2, R5.H0_H0, -72, -72 ;  /* 0xd480d48002167431 */ /* 0x000fc40000040005 */
[----:B------:R-:W-:Y:S02]  /*3320*/  HADD2.F32 R4, -RZ, R16.H0_H0 ;  /* 0x20000010ff047230 */ /* 0x000fe40000004100 */
[----:B------:R-:W-:Y:S01]  /*3330*/  FFMA.FTZ R21, R8, R21, R25 ;  /* 0x0000001508157223 */ /* 0x000fe20000010019 */
        /* <DEDUP_REMOVED lines=28> */
.L_x_3518:
        /* <DEDUP_REMOVED lines=140> */
.L_x_3519:
        /* <DEDUP_REMOVED lines=21> */
[----:B------:R-:W0:Y:S01]  /*3f10*/  LDS.64 R8, [UR4+0x38] ;  /* 0x00003804ff087984 */ /* 0x000e220008000a00 */
[----:B------:R-:W-:Y:S01]  /*3f20*/  HADD2.F32 R24, -RZ, R23.H0_H0 ;  /* 0x20000017ff187230 */ /* 0x000fe20000004100 */
[----:B------:R-:W-:Y:S01]  /*3f30*/  LOP3.LUT R21, R10, 0xf000f0, RZ, 0xc0, !PT ;  /* 0x00f000f00a157812 */ /* 0x000fe200078ec0ff */
[----:B------:R-:W-:-:S02]  /*3f40*/  HADD2.F32 R4, -RZ, R38.H0_H0 ;  /* 0x20000026ff047230 */ /* 0x000fc40000004100 */
[----:B------:R-:W-:Y:S02]  /*3f50*/  HADD2 R26, R0, -1032, -1032 ;  /* 0xe408e408001a7430 */ /* 0x000fe40000000000 */
[----:B------:R-:W-:Y:S02]  /*3f60*/  HADD2.F32 R23, -RZ, R23.H1_H1 ;  /* 0x30000017ff177230 */ /* 0x000fe40000004100 */
[C---:B------:R-:W-:Y:S01]  /*3f70*/  FFMA.FTZ R25, R3.reuse, R24, RZ ;  /* 0x0000001803197223 */ /* 0x040fe200000100ff */
[----:B------:R-:W-:Y:S02]  /*3f80*/  HADD2.F32 R2, -RZ, R36.H0_H0 ;  /* 0x20000024ff027230 */ /* 0x000fe40000004100 */
[----:B------:R-:W-:Y:S01]  /*3f90*/  FFMA.FTZ R37, R3, R4, RZ ;  /* 0x0000000403257223 */ /* 0x000fe200000100ff */
[----:B------:R-:W-:Y:S02]  /*3fa0*/  HADD2.F32 R0, -RZ, R26.H0_H0 ;  /* 0x2000001aff007230 */ /* 0x000fe40000004100 */
[----:B------:R-:W-:Y:S01]  /*3fb0*/  FFMA.FTZ R4, R12, R23, R25 ;  /* 0x000000170c047223 */ /* 0x000fe20000010019 */
[----:B------:R-:W-:-:S02]  /*3fc0*/  HADD2.F32 R23, -RZ, R36.H1_H1 ;  /* 0x30000024ff177230 */ /* 0x000fc40000004100 */
[----:B------:R-:W-:Y:S01]  /*3fd0*/  FFMA.FTZ R27, R3, R2, RZ ;  /* 0x00000002031b7223 */ /* 0x000fe200000100ff */
[----:B------:R-:W-:Y:S01]  /*3fe0*/  LOP3.LUT R2, R21, 0x64006400, RZ, 0xfc, !PT ;  /* 0x6400640015027812 */ /* 0x000fe200078efcff */
        /* <DEDUP_REMOVED lines=9> */
[----:B------:R-:W-:Y:S01]  /*4080*/  SHF.R.U32.HI R16, RZ, 0x8, R10 ;  /* 0x00000008ff107819 */ /* 0x000fe2000001160a */
[----:B------:R-:W-:Y:S01]  /*4090*/  HFMA2 R23, R0, R5.H0_H0, -72, -72 ;  /* 0xd480d48000177431 */ /* 0x000fe20000040005 */
[----:B------:R-:W-:Y:S01]  /*40a0*/  SHF.R.U32.HI R10, RZ, 0x8, R11 ;  /* 0x00000008ff0a7819 */ /* 0x000fe2000001160b */
[----:B------:R-:W-:-:S02]  /*40b0*/  HADD2.F32 R21, -RZ, R38.H1_H1 ;  /* 0x30000026ff157230 */ /* 0x000fc40000004100 */
[----:B------:R-:W-:Y:S02]  /*40c0*/  HFMA2 R22, R22, R5.H0_H0, -72, -72 ;  /* 0xd480d48016167431 */ /* 0x000fe40000040005 */
[----:B------:R-:W-:Y:S02]  /*40d0*/  HADD2.F32 R11, -RZ, R13.H0_H0 ;  /* 0x2000000dff0b7230 */ /* 0x000fe40000004100 */
[----:B------:R-:W-:Y:S01]  /*40e0*/  FFMA.FTZ R24, R3, R12, R24 ;  /* 0x0000000c03187223 */ /* 0x000fe20000010018 */
[----:B------:R-:W-:Y:S02]  /*40f0*/  HADD2.F32 R19, -RZ, R27.H0_H0 ;  /* 0x2000001bff137230 */ /* 0x000fe40000004100 */
[----:B------:R-:W-:Y:S01]  /*4100*/  FFMA.FTZ R20, R12, R21, R37 ;  /* 0x000000150c147223 */ /* 0x000fe20000010025 */
[----:B------:R-:W-:Y:S02]  /*4110*/  HADD2.F32 R0, -RZ, R25.H0_H0 ;  /* 0x20000019ff007230 */ /* 0x000fe40000004100 */
        /* <DEDUP_REMOVED lines=8> */
[----:B------:R-:W-:-:S02]  /*41a0*/  HADD2.F32 R2, -RZ, R25.H1_H1 ;  /* 0x30000019ff027230 */ /* 0x000fc40000004100 */
[----:B------:R-:W-:Y:S02]  /*41b0*/  HADD2.F32 R12, -RZ, R27.H1_H1 ;  /* 0x3000001bff0c7230 */ /* 0x000fe40000004100 */
[----:B------:R-:W-:Y:S01]  /*41c0*/  FFMA.FTZ R11, R0, R13, R3 ;  /* 0x0000000d000b7223 */ /* 0x000fe20000010003 */
[----:B------:R-:W-:Y:S01]  /*41d0*/  LOP3.LUT R0, R18, 0xf000f, RZ, 0xc0, !PT ;  /* 0x000f000f12007812 */ /* 0x000fe200078ec0ff */
[C---:B------:R-:W-:Y:S01]  /*41e0*/  FFMA.FTZ R19, R13.reuse, R2, R4 ;  /* 0x000000020d137223 */ /* 0x040fe20000010004 */
[----:B------:R-:W-:Y:S01]  /*41f0*/  LOP3.LUT R4, R16, 0xf000f, RZ, 0xc0, !PT ;  /* 0x000f000f10047812 */ /* 0x000fe200078ec0ff */
[----:B------:R-:W-:Y:S01]  /*4200*/  HADD2.F32 R22, -RZ, R22.H1_H1 ;  /* 0x30000016ff167230 */ /* 0x000fe20000004100 */
[----:B------:R-:W-:Y:S01]  /*4210*/  LOP3.LUT R3, R14, 0xf000f, RZ, 0xc0, !PT ;  /* 0x000f000f0e037812 */ /* 0x000fe200078ec0ff */
[C---:B------:R-:W-:Y:S01]  /*4220*/  FFMA.FTZ R21, R13.reuse, R12, R21 ;  /* 0x0000000c0d157223 */ /* 0x040fe20000010015 */
[--C-:B0-----:R-:W-:Y:S01]  /*4230*/  HADD2.F32 R12, -RZ, R8.reuse.H0_H0 ;  /* 0x20000008ff0c7230 */ /* 0x101fe20000004100 */
[----:B------:R-:W-:Y:S01]  /*4240*/  LOP3.LUT R2, R0, 0x64006400, RZ, 0xfc, !PT ;  /* 0x6400640000027812 */ /* 0x000fe200078efcff */
[----:B------:R-:W-:Y:S01]  /*4250*/  HADD2.F32 R20, -RZ, R8.H1_H1 ;  /* 0x30000008ff147230 */ /* 0x000fe20000004100 */
[----:B------:R-:W-:Y:S01]  /*4260*/  LOP3.LUT R8, R10, 0xf000f, RZ, 0xc0, !PT ;  /* 0x000f000f0a087812 */ /* 0x000fe200078ec0ff */
[----:B------:R-:W-:Y:S01]  /*4270*/  FFMA.FTZ R23, R13, R22, R23 ;  /* 0x000000160d177223 */ /* 0x000fe20000010017 */
[----:B------:R-:W-:Y:S01]  /*4280*/  LOP3.LUT R4, R4, 0x64006400, RZ, 0xfc, !PT ;  /* 0x6400640004047812 */ /* 0x000fe200078efcff */
[----:B------:R-:W-:Y:S01]  /*4290*/  HADD2 R13, R2, -1032, -1032 ;  /* 0xe408e408020d7430 */ /* 0x000fe20000000000 */
[----:B------:R-:W-:Y:S01]  /*42a0*/  LOP3.LUT R3, R3, 0x64006400, RZ, 0xfc, !PT ;  /* 0x6400640003037812 */ /* 0x000fe200078efcff */
[----:B------:R-:W-:Y:S01]  /*42b0*/  HADD2.F32 R0, -RZ, R9.H0_H0 ;  /* 0x20000009ff007230 */ /* 0x000fe20000004100 */
[----:B------:R-:W-:Y:S01]  /*42c0*/  LOP3.LUT R8, R8, 0x64006400, RZ, 0xfc, !PT ;  /* 0x6400640008087812 */ /* 0x000fe200078efcff */
[----:B------:R-:W-:Y:S01]  /*42d0*/  HADD2 R25, R4, -1032, -1032 ;  /* 0xe408e40804197430 */ /* 0x000fe20000000000 */
[----:B------:R-:W-:Y:S01]  /*42e0*/  LOP3.LUT R18, R18, 0xf000f0, RZ, 0xc0, !PT ;  /* 0x00f000f012127812 */ /* 0x000fe200078ec0ff */
[----:B------:R-:W-:Y:S01]  /*42f0*/  HADD2 R24, R3, -1032, -1032 ;  /* 0xe408e40803187430 */ /* 0x000fe20000000000 */
[----:B------:R-:W-:Y:S01]  /*4300*/  LOP3.LUT R14, R14, 0xf000f0, RZ, 0xc0, !PT ;  /* 0x00f000f00e0e7812 */ /* 0x000fe200078ec0ff */
[----:B------:R-:W-:-:S02]  /*4310*/  HADD2 R26, R8, -1032, -1032 ;  /* 0xe408e408081a7430 */ /* 0x000fc40000000000 */
[----:B------:R-:W-:Y:S01]  /*4320*/  HADD2.F32 R2, -RZ, R13.H0_H0 ;  /* 0x2000000dff027230 */ /* 0x000fe20000004100 */
[----:B------:R-:W-:Y:S01]  /*4330*/  LOP3.LUT R16, R16, 0xf000f0, RZ, 0xc0, !PT ;  /* 0x00f000f010107812 */ /* 0x000fe200078ec0ff */
[----:B------:R-:W-:Y:S01]  /*4340*/  HADD2.F32 R8, -RZ, R25.H0_H0 ;  /* 0x20000019ff087230 */ /* 0x000fe20000004100 */
[----:B------:R-:W-:Y:S01]  /*4350*/  LOP3.LUT R18, R18, 0x64006400, RZ, 0xfc, !PT ;  /* 0x6400640012127812 */ /* 0x000fe200078efcff */
[----:B------:R-:W-:Y:S01]  /*4360*/  HADD2.F32 R4, -RZ, R24.H0_H0 ;  /* 0x20000018ff047230 */ /* 0x000fe20000004100 */
[----:B------:R-:W-:Y:S01]  /*4370*/  LOP3.LUT R14, R14, 0x64006400, RZ, 0xfc, !PT ;  /* 0x640064000e0e7812 */ /* 0x000fe200078efcff */
[----:B------:R-:W-:Y:S01]  /*4380*/  HADD2.F32 R3, -RZ, R13.H1_H1 ;  /* 0x3000000dff037230 */ /* 0x000fe20000004100 */
[----:B------:R-:W-:Y:S01]  /*4390*/  LOP3.LUT R10, R10, 0xf000f0, RZ, 0xc0, !PT ;  /* 0x00f000f00a0a7812 */ /* 0x000fe200078ec0ff */
[----:B------:R-:W-:Y:S01]  /*43a0*/  FFMA.FTZ R2, R2, R12, R11 ;  /* 0x0000000c02027223 */ /* 0x000fe2000001000b */
[----:B------:R-:W-:Y:S01]  /*43b0*/  LOP3.LUT R16, R16, 0x64006400, RZ, 0xfc, !PT ;  /* 0x6400640010107812 */ /* 0x000fe200078efcff */
[----:B------:R-:W-:-:S02]  /*43c0*/  HADD2.F32 R13, -RZ, R25.H1_H1 ;  /* 0x30000019ff0d7230 */ /* 0x000fc40000004100 */
[-C--:B------:R-:W-:Y:S02]  /*43d0*/  HFMA2 R18, R18, R5.reuse.H0_H0, -72, -72 ;  /* 0xd480d48012127431 */ /* 0x080fe40000040005 */
[----:B------:R-:W-:Y:S01]  /*43e0*/  FFMA.FTZ R21, R12, R8, R21 ;  /* 0x000000080c157223 */ /* 0x000fe20000010015 */
[----:B------:R-:W-:Y:S02]  /*43f0*/  HADD2.F32 R11, -RZ, R24.H1_H1 ;  /* 0x30000018ff0b7230 */ /* 0x000fe40000004100 */
[-C--:B------:R-:W-:Y:S01]  /*4400*/  HFMA2 R14, R14, R5.reuse.H0_H0, -72, -72 ;  /* 0xd480d4800e0e7431 */ /* 0x080fe20000040005 */
[----:B------:R-:W-:Y:S01]  /*4410*/  LOP3.LUT R10, R10, 0x64006400, RZ, 0xfc, !PT ;  /* 0x640064000a0a7812 */ /* 0x000fe200078efcff */
[----:B------:R-:W-:Y:S01]  /*4420*/  FFMA.FTZ R19, R12, R4, R19 ;  /* 0x000000040c137223 */ /* 0x000fe20000010013 */
[----:B------:R-:W-:Y:S02]  /*4430*/  HADD2.F32 R22, -RZ, R26.H0_H0 ;  /* 0x2000001aff167230 */ /* 0x000fe40000004100 */
[----:B------:R-:W-:Y:S01]  /*4440*/  FFMA.FTZ R3, R3, R20, R2 ;  /* 0x0000001403037223 */ /* 0x000fe20000010002 */
[----:B------:R-:W-:-:S02]  /*4450*/  HFMA2 R16, R16, R5.H0_H0, -72, -72 ;  /* 0xd480d48010107431 */ /* 0x000fc40000040005 */
[C---:B------:R-:W-:Y:S01]  /*4460*/  FFMA.FTZ R13, R20.reuse, R13, R21 ;  /* 0x0000000d140d7223 */ /* 0x040fe20000010015 */
[----:B------:R-:W-:Y:S02]  /*4470*/  HADD2.F32 R2, -RZ, R18.H0_H0 ;  /* 0x20000012ff027230 */ /* 0x000fe40000004100 */
[----:B------:R-:W-:Y:S01]  /*4480*/  FFMA.FTZ R11, R20, R11, R19 ;  /* 0x0000000b140b7223 */ /* 0x000fe20000010013 */
[----:B------:R-:W-:Y:S02]  /*4490*/  HADD2.F32 R4, -RZ, R14.H0_H0 ;  /* 0x2000000eff047230 */ /* 0x000fe40000004100 */
[----:B------:R-:W-:Y:S02]  /*44a0*/  HFMA2 R21, R10, R5.H0_H0, -72, -72 ;  /* 0xd480d4800a157431 */ /* 0x000fe40000040005 */
        /* <DEDUP_REMOVED lines=30> */
.L_x_3516:
[----:B------:R-:W-:Y:S01]  /*4690*/  IADD3 R35, R35, 0x20, RZ ;  /* 0x0000002023237810 */ /* 0x000fe20007ffe0ff */
[----:B------:R-:W-:Y:S01]  /*46a0*/  UIADD3 UR4, UR4, 0x40, URZ ;  /* 0x0000004004047890 */ /* 0x000fe2000fffe03f */
[----:B------:R-:W-:Y:S02]  /*46b0*/  IADD3 R6, P2, R6, R17, RZ ;  /* 0x0000001106067210 */ /* 0x000fe40007f5e0ff */
[C---:B------:R-:W-:Y:S02]  /*46c0*/  ISETP.GE.AND P0, PT, R35.reuse, UR5, PT ;  /* 0x0000000523007c0c */ /* 0x040fe4000bf06270 */
[----:B------:R-:W-:Y:S02]  /*46d0*/  ISETP.LT.AND P3, PT, R35, R30, PT ;  /* 0x0000001e2300720c */ /* 0x000fe40003f61270 */
[----:B------:R-:W-:-:S11]  /*46e0*/  IADD3.X R7, R7, R15, RZ, P2, !PT ;  /* 0x0000000f07077210 */ /* 0x000fd600017fe4ff */
[----:B------:R-:W-:Y:S05]  /*46f0*/  @!P0 BRA P3, `(.L_x_3520) ;  /* 0xffffffdc00048947 */ /* 0x000fea000183ffff */
.L_x_3515:
[----:B------:R-:W-:Y:S05]  /*4700*/  @!P1 EXIT ;  /* 0x000000000000994d */ /* 0x000fea0003800000 */
        /* <DEDUP_REMOVED lines=16> */
.L_x_3524:
[----:B------:R-:W0:Y:S02]  /*4810*/  LDS R6, [R2] ;  /* 0x0000000002067984 */ /* 0x000e240000000800 */
[----:B0-----:R-:W-:-:S10]  /*4820*/  HFMA2.MMA R7, R6, 1, 1, R29 ;  /* 0x3c003c0006077835 */ /* 0x001fd4000000001d */
[----:B------:R-:W0:Y:S02]  /*4830*/  ATOMS.CAST.SPIN R7, [R2], R6, R7 ;  /* 0x000000060207738d */ /* 0x000e240001800007 */
[----:B0-----:R-:W-:-:S13]  /*4840*/  ISETP.EQ.U32.AND P0, PT, R7, 0x1, PT ;  /* 0x000000010700780c */ /* 0x001fda0003f02070 */
[----:B------:R-:W-:Y:S05]  /*4850*/  @!P0 BRA `(.L_x_3524) ;  /* 0xfffffffc00ec8947 */ /* 0x000fea000383ffff */
[----:B------:R-:W-:Y:S05]  /*4860*/  BRA `(.L_x_3522) ;  /* 0x00000000000c7947 */ /* 0x000fea0003800000 */
.L_x_3523:
[----:B------:R-:W2:Y:S02]  /*4870*/  LD.E R0, desc[UR6][R4.64] ;  /* 0x0000000604007980 */ /* 0x000ea4000c101900 */
[----:B--2---:R-:W-:-:S05]  /*4880*/  IADD3 R3, R29, R0, RZ ;  /* 0x000000001d037210 */ /* 0x004fca0007ffe0ff */
[----:B------:R0:W-:Y:S02]  /*4890*/  ST.E desc[UR6][R4.64], R3 ;  /* 0x0000000304007985 */ /* 0x0001e4000c101906 */
.L_x_3522:
[----:B------:R-:W-:Y:S05]  /*48a0*/  BSYNC B0 ;  /* 0x0000000000007941 */ /* 0x000fea0003800000 */
.L_x_3521:
[----:B------:R1:W-:Y:S02]  /*48b0*/  ATOM.E.ADD.F16x2.RN.STRONG.GPU P0, RZ, desc[UR6][R4.64+0x4], R28 ;  /* 0x0000041c04ff79a2 */ /* 0x0003e4000810e1c6 */
[----:B-1----:R-:W-:Y:S05]  /*48c0*/  @P0 EXIT ;  /* 0x000000000000094d */ /* 0x002fea0003800000 */
[----:B------:R-:W1:Y:S02]  /*48d0*/  QSPC.E.S P0, RZ, [R4+0x4] ;  /* 0x0000040004ff73aa */ /* 0x000e640000000500 */
[----:B-1----:R-:W-:Y:S05]  /*48e0*/  @!P0 BRA `(.L_x_3525) ;  /* 0x0000000000208947 */ /* 0x002fea0003800000 */
[----:B------:R-:W-:-:S04]  /*48f0*/  MOV R2, R4 ;  /* 0x0000000400027202 */ /* 0x000fc80000000f00 */
[----:B------:R-:W-:-:S07]  /*4900*/  MOV R2, R2 ;  /* 0x0000000200027202 */ /* 0x000fce0000000f00 */
.L_x_3526:
[----:B0-----:R-:W0:Y:S02]  /*4910*/  LDS R4, [R2+0x4] ;  /* 0x0000040002047984 */ /* 0x001e240000000800 */
[----:B0-----:R-:W-:-:S06]  /*4920*/  HADD2 R5, R4, R28 ;  /* 0x0000001c04057230 */ /* 0x001fcc0000000000 */
[----:B------:R-:W0:Y:S02]  /*4930*/  ATOMS.CAST.SPIN R5, [R2+0x4], R4, R5 ;  /* 0x000004040205738d */ /* 0x000e240001800005 */
[----:B0-----:R-:W-:-:S13]  /*4940*/  ISETP.EQ.U32.AND P0, PT, R5, 0x1, PT ;  /* 0x000000010500780c */ /* 0x001fda0003f02070 */
[----:B------:R-:W-:Y:S05]  /*4950*/  @!P0 BRA `(.L_x_3526) ;  /* 0xfffffffc00ec8947 */ /* 0x000fea000383ffff */
[----:B------:R-:W-:Y:S05]  /*4960*/  EXIT ;  /* 0x000000000000794d */ /* 0x000fea0003800000 */
.L_x_3525:
[----:B------:R-:W0:Y:S02]  /*4970*/  LD.E R0, desc[UR6][R4.64+0x4] ;  /* 0x0000040604007980 */ /* 0x000e24000c101900 */
[----:B0-----:R-:W-:-:S05]  /*4980*/  IADD3 R3, R28, R0, RZ ;  /* 0x000000001c037210 */ /* 0x001fca0007ffe0ff */
[----:B------:R-:W-:Y:S01]  /*4990*/  ST.E desc[UR6][R4.64+0x4], R3 ;  /* 0x0000040304007985 */ /* 0x000fe2000c101906 */
[----:B------:R-:W-:Y:S05]  /*49a0*/  EXIT ;  /* 0x000000000000794d */ /* 0x000fea0003800000 */
.L_x_3527:
        /* <DEDUP_REMOVED lines=13> */
.L_x_3733:


//--------------------- .text._Z23gemm_half_q_half_kernelILi1ELi8ELb1ELb0ELi32EEvPK6__halfPKjS4_S2_PS0_iiiiPKtS7_iiiiiibS2_i --------------------------
	.section	.text._Z23gemm_half_q_half_kernelILi1ELi8ELb1ELb0ELi32EEvPK6__halfPKjS4_S2_PS0_iiiiPKtS7_iiiiiibS2_i,"ax",@progbits
	.align	128
        .global         _Z23gemm_half_q_half_kernelILi1ELi8ELb1ELb0ELi32EEvPK6__halfPKjS4_S2_PS0_iiiiPKtS7_iiiiiibS2_i
        .type           _Z23gemm_half_q_half_kernelILi1ELi8ELb1ELb0ELi32EEvPK6__halfPKjS4_S2_PS0_iiiiPKtS7_iiiiiibS2_i,@function
        .size           _Z23gemm_half_q_half_kernelILi1ELi8ELb1ELb0ELi32EEvPK6__halfPKjS4_S2_PS0_iiiiPKtS7_iiiiiibS2_i,(.L_x_3734 - _Z23gemm_half_q_half_kernelILi1ELi8ELb1ELb0ELi32EEvPK6__halfPKjS4_S2_PS0_iiiiPKtS7_iiiiiibS2_i)
        .other          _Z23gemm_half_q_half_kernelILi1ELi8ELb1ELb0ELi32EEvPK6__halfPKjS4_S2_PS0_iiiiPKtS7_iiiiiibS2_i,@"STO_CUDA_ENTRY STV_DEFAULT"
_Z23gemm_half_q_half_kernelILi1ELi8ELb1ELb0ELi32EEvPK6__halfPKjS4_S2_PS0_iiiiPKtS7_iiiiiibS2_i:
.text._Z23gemm_half_q_half_kernelILi1ELi8ELb1ELb0ELi32EEvPK6__halfPKjS4_S2_PS0_iiiiPKtS7_iiiiiibS2_i:
[----:B------:R-:W-:Y:S08]  /*0000*/  LDC R1, c[0x0][0x28] ;  /* 0x00000a00ff017b82 */ /* 0x000ff00000000800 */
[----:B------:R-:W0:Y:S01]  /*0010*/  S2UR UR7, SR_CTAID.Y ;  /* 0x00000000000779c3 */ /* 0x000e220000002600 */
[----:B------:R-:W-:Y:S01]  /*0020*/  PRMT R0, RZ, 0x7610, R0 ;  /* 0x00007610ff007816 */ /* 0x000fe20000000000 */
[----:B------:R-:W-:-:S06]  /*0030*/  ULDC.64 UR10, c[0x0][0x208] ;  /* 0x00008200000a7ab9 */ /* 0x000fcc0000000a00 */
[----:B------:R-:W0:Y:S02]  /*0040*/  LDC R13, c[0x0][0x238] ;  /* 0x00008e00ff0d7b82 */ /* 0x000e240000000800 */
[----:B0-----:R-:W-:-:S13]  /*0050*/  ISETP.LE.AND P2, PT, R13, UR7, PT ;  /* 0x000000070d007c0c */ /* 0x001fda000bf43270 */
[----:B------:R-:W0:Y:S02]  /*0060*/  @!P2 LDC.64 R2, c[0x0][0x278] ;  /* 0x00009e00ff02ab82 */ /* 0x000e240000000a00 */
[----:B0-----:R-:W2:Y:S01]  /*0070*/  @!P2 LDG.E.U16 R0, desc[UR10][R2.64] ;  /* 0x0000000a0200a981 */ /* 0x001ea2000c1e1500 */
[----:B------:R-:W0:Y:S01]  /*0080*/  S2R R9, SR_TID.X ;  /* 0x0000000000097919 */ /* 0x000e220000002100 */
[----:B------:R-:W1:Y:S01]  /*0090*/  S2R R4, SR_CTAID.X ;  /* 0x0000000000047919 */ /* 0x000e620000002500 */
[----:B--2---:R-:W-:-:S13]  /*00a0*/  ISETP.EQ.OR P0, PT, R0, RZ, P2 ;  /* 0x000000ff0000720c */ /* 0x004fda0001702670 */
[----:B01----:R-:W-:Y:S05]  /*00b0*/  @P0 EXIT ;  /* 0x000000000000094d */ /* 0x003fea0003800000 */
[----:B------:R-:W0:Y:S01]  /*00c0*/  S2UR UR6, SR_CTAID.Z ;  /* 0x00000000000679c3 */ /* 0x000e220000002700 */
[----:B------:R-:W-:Y:S01]  /*00d0*/  LEA R4, R4, R9, 0x5 ;  /* 0x0000000904047211 */ /* 0x000fe200078e28ff */
[----:B------:R-:W-:Y:S01]  /*00e0*/  ULDC UR9, c[0x0][0x23c] ;  /* 0x00008f0000097ab9 */ /* 0x000fe20000000800 */
[----:B------:R-:W-:Y:S02]  /*00f0*/  BSSY B0, `(.L_x_3528) ;  /* 0x0000024000007945 */ /* 0x000fe40003800000 */
[----:B------:R-:W-:-:S03]  /*0100*/  SHF.L.U32 R8, R4, 0x2, RZ ;  /* 0x0000000204087819 */ /* 0x000fc600000006ff */
[----:B------:R-:W1:Y:S01]  /*0110*/  LDC R3, c[0x0][0x240] ;  /* 0x00009000ff037b82 */ /* 0x000e620000000800 */
[----:B------:R-:W-:Y:S01]  /*0120*/  ISETP.GE.AND P1, PT, R8, UR9, PT ;  /* 0x0000000908007c0c */ /* 0x000fe2000bf26270 */
[----:B0-----:R-:W-:-:S06]  /*0130*/  USHF.L.U32 UR8, UR6, 0x5, URZ ;  /* 0x0000000506087899 */ /* 0x001fcc000800063f */
[----:B------:R-:W-:Y:S02]  /*0140*/  MOV R2, UR8 ;  /* 0x0000000800027c02 */ /* 0x000fe40008000f00 */
[----:B------:R-:W-:Y:S02]  /*0150*/  IADD3 R7, R9, UR8, RZ ;  /* 0x0000000809077c10 */ /* 0x000fe4000fffe0ff */
[----:B-1----:R-:W-:-:S04]  /*0160*/  VIADDMNMX R2, R2, 0x20, R3, PT ;  /* 0x0000002002027846 */ /* 0x002fc80003800103 */
        /* <DEDUP_REMOVED lines=12> */
[----:B------:R-:W-:-:S04]  /*0230*/  @!P0 IADD3 R7, P3, R7, R3, RZ ;  /* 0x0000000307078210 */ /* 0x000fc80007f7e0ff */
[----:B------:R-:W-:Y:S02]  /*0240*/  @!P0 IADD3.X R12, R12, R6, RZ, P3, !PT ;  /* 0x000000060c0c8210 */ /* 0x000fe40001ffe4ff */
[----:B------:R-:W-:-:S04]  /*0250*/  @!P0 LEA R10, P3, R7, UR4, 0x1 ;  /* 0x00000004070a8c11 */ /* 0x000fc8000f8608ff */
[----:B------:R-:W-:-:S05]  /*0260*/  @!P0 LEA.HI.X R11, R7, UR5, R12, 0x1, P3 ;  /* 0x00000005070b8c11 */ /* 0x000fca00098f0c0c */
[----:B------:R-:W3:Y:S01]  /*0270*/  @!P0 LDG.E.U16.CONSTANT R10, desc[UR10][R10.64] ;  /* 0x0000000a0a0a8981 */ /* 0x000ee2000c1e9500 */
[----:B--2---:R-:W-:-:S04]  /*0280*/  @P0 IADD3 R3, P4, R3, R4, RZ ;  /* 0x0000000403030210 */ /* 0x004fc80007f9e0ff */
[----:B------:R-:W-:Y:S02]  /*0290*/  @P0 IADD3.X R14, RZ, R6, RZ, P4, !PT ;  /* 0x00000006ff0e0210 */ /* 0x000fe400027fe4ff */
[----:B------:R-:W-:-:S04]  /*02a0*/  @P0 LEA R6, P4, R3, UR4, 0x1 ;  /* 0x0000000403060c11 */ /* 0x000fc8000f8808ff */
[----:B------:R-:W-:-:S05]  /*02b0*/  @P0 LEA.HI.X R7, R3, UR5, R14, 0x1, P4 ;  /* 0x0000000503070c11 */ /* 0x000fca000a0f0c0e */
[----:B------:R-:W2:Y:S01]  /*02c0*/  @P0 LDG.E.U16.CONSTANT R6, desc[UR10][R6.64] ;  /* 0x0000000a06060981 */ /* 0x000ea2000c1e9500 */
[----:B------:R-:W0:Y:S01]  /*02d0*/  S2UR UR5, SR_CgaCtaId ;  /* 0x00000000000579c3 */ /* 0x000e220000008800 */
[----:B------:R-:W-:Y:S02]  /*02e0*/  UMOV UR4, 0x400 ;  /* 0x0000040000047882 */ /* 0x000fe40000000000 */
[----:B0-----:R-:W-:-:S06]  /*02f0*/  ULEA UR4, UR5, UR4, 0x18 ;  /* 0x0000000405047291 */ /* 0x001fcc000f8ec03f */
[----:B------:R-:W-:-:S05]  /*0300*/  LEA R3, R9, UR4, 0x1 ;  /* 0x0000000409037c11 */ /* 0x000fca000f8e08ff */
[----:B--2---:R0:W-:Y:S04]  /*0310*/  @P0 STS.U16 [R3], R6 ;  /* 0x0000000603000388 */ /* 0x0041e80000000400 */
[----:B---3--:R0:W-:Y:S02]  /*0320*/  @!P0 STS.U16 [R3], R10 ;  /* 0x0000000a03008388 */ /* 0x0081e40000000400 */
.L_x_3529:
[----:B------:R-:W-:Y:S05]  /*0330*/  BSYNC B0 ;  /* 0x0000000000007941 */ /* 0x000fea0003800000 */
.L_x_3528:
[----:B------:R-:W-:Y:S05]  /*0340*/  @P1 EXIT ;  /* 0x000000000000194d */ /* 0x000fea0003800000 */
[----:B0-----:R-:W0:Y:S01]  /*0350*/  LDC.U8 R3, c[0x0][0x270] ;  /* 0x00009c00ff037b82 */ /* 0x001e220000000000 */
[----:B------:R-:W1:Y:S07]  /*0360*/  S2R R7, SR_CTAID.Y ;  /* 0x0000000000077919 */ /* 0x000e6e0000002600 */
[----:B------:R-:W2:Y:S01]  /*0370*/  LDC R9, c[0x0][0x264] ;  /* 0x00009900ff097b82 */ /* 0x000ea20000000800 */
[----:B0-----:R-:W-:-:S04]  /*0380*/  PRMT R3, R3, 0x8880, RZ ;  /* 0x0000888003037816 */ /* 0x001fc800000000ff */
[----:B------:R-:W-:-:S03]  /*0390*/  ISETP.NE.AND P0, PT, R3, RZ, PT ;  /* 0x000000ff0300720c */ /* 0x000fc60003f05270 */
[----:B------:R-:W0:Y:S01]  /*03a0*/  LDC R3, c[0x0][0x25c] ;  /* 0x00009700ff037b82 */ /* 0x000e220000000800 */
[----:B------:R-:W-:-:S04]  /*03b0*/  ISETP.NE.OR P0, PT, RZ, UR6, !P0 ;  /* 0x00000006ff007c0c */ /* 0x000fc8000c705670 */
[----:B------:R-:W-:Y:S02]  /*03c0*/  ISETP.LE.OR P1, PT, R13, UR7, P0 ;  /* 0x000000070d007c0c */ /* 0x000fe40008723670 */
[----:B------:R-:W-:-:S11]  /*03d0*/  ISETP.LE.AND P0, PT, R2, UR8, PT ;  /* 0x0000000802007c0c */ /* 0x000fd6000bf03270 */
[----:B------:R-:W3:Y:S01]  /*03e0*/  @!P1 LDC.64 R4, c[0x0][0x230] ;  /* 0x00008c00ff049b82 */ /* 0x000ee20000000a00 */
[----:B-1----:R-:W-:-:S04]  /*03f0*/  @!P1 IMAD R7, R7, UR9, R8 ;  /* 0x0000000907079c24 */ /* 0x002fc8000f8e0208 */
[----:B---3--:R-:W-:-:S05]  /*0400*/  @!P1 IMAD.WIDE R4, R7, 0x2, R4 ;  /* 0x0000000207049825 */ /* 0x008fca00078e0204 */
[----:B------:R1:W-:Y:S01]  /*0410*/  @!P1 STG.E.64 desc[UR10][R4.64], RZ ;  /* 0x000000ff04009986 */ /* 0x0003e2000c101b0a */
[----:B------:R-:W-:Y:S06]  /*0420*/  BAR.SYNC.DEFER_BLOCKING 0x0 ;  /* 0x0000000000007b1d */ /* 0x000fec0000010000 */
[----:B0-2---:R-:W-:Y:S05]  /*0430*/  @P0 BRA `(.L_x_3530) ;  /* 0x0000000000e80947 */ /* 0x005fea0003800000 */
[----:B------:R-:W-:Y:S01]  /*0440*/  USHF.L.U32 UR4, UR6, 0x6, URZ ;  /* 0x0000000606047899 */ /* 0x000fe2000800063f */
[----:B------:R-:W0:Y:S01]  /*0450*/  LDC.64 R6, c[0x0][0x220] ;  /* 0x00008800ff067b82 */ /* 0x000e220000000a00 */
[----:B------:R-:W-:Y:S02]  /*0460*/  ULDC.64 UR12, c[0x0][0x248] ;  /* 0x00009200000c7ab9 */ /* 0x000fe40000000a00 */
[----:B------:R-:W-:-:S05]  /*0470*/  UIMAD.WIDE UR4, UR4, 0x2, UR12 ;  /* 0x00000002040478a5 */ /* 0x000fca000f8e020c */
[----:B-1----:R-:W1:Y:S01]  /*0480*/  LDC.64 R4, c[0x0][0x228] ;  /* 0x00008a00ff047b82 */ /* 0x002e620000000a00 */
[----:B------:R-:W-:Y:S02]  /*0490*/  MOV R14, UR4 ;  /* 0x00000004000e7c02 */ /* 0x000fe40008000f00 */
[----:B------:R-:W-:-:S05]  /*04a0*/  MOV R15, UR5 ;  /* 0x00000005000f7c02 */ /* 0x000fca0008000f00 */
[----:B------:R2:W5:Y:S01]  /*04b0*/  LDG.E.U16.CONSTANT R10, desc[UR10][R14.64] ;  /* 0x0000000a0e0a7981 */ /* 0x000562000c1e9500 */
[----:B------:R-:W-:Y:S01]  /*04c0*/  SHF.R.S32.HI R13, RZ, 0x1f, R8 ;  /* 0x0000001fff0d7819 */ /* 0x000fe20000011408 */
[----:B------:R-:W-:Y:S01]  /*04d0*/  UMOV UR4, URZ ;  /* 0x0000003f00047c82 */ /* 0x000fe20008000000 */
[----:B------:R-:W-:Y:S01]  /*04e0*/  SHF.L.U32 R11, R8, 0x2, RZ ;  /* 0x00000002080b7819 */ /* 0x000fe200000006ff */
[----:B------:R-:W-:Y:S01]  /*04f0*/  UMOV UR5, UR8 ;  /* 0x0000000800057c82 */ /* 0x000fe20008000000 */
[----:B------:R-:W-:Y:S02]  /*0500*/  LEA.HI R12, R13, R8, RZ, 0x3 ;  /* 0x000000080d0c7211 */ /* 0x000fe400078f18ff */
[----:B------:R-:W-:Y:S02]  /*0510*/  LOP3.LUT R11, R11, 0x10, RZ, 0xc0, !PT ;  /* 0x000000100b0b7812 */ /* 0x000fe400078ec0ff */
[----:B------:R-:W-:-:S07]  /*0520*/  SHF.R.S32.HI R12, RZ, 0x3, R12 ;  /* 0x00000003ff0c7819 */ /* 0x000fce000001140c */
.L_x_3531:
[----:B-----5:R-:W-:-:S05]  /*0530*/  IADD3 R19, R10, UR4, RZ ;  /* 0x000000040a137c10 */ /* 0x020fca000fffe0ff */
[----:B------:R-:W-:-:S05]  /*0540*/  IMAD R13, R19, UR9, RZ ;  /* 0x00000009130d7c24 */ /* 0x000fca000f8e02ff */
[----:B--2---:R-:W-:-:S04]  /*0550*/  SHF.R.S32.HI R14, RZ, 0x1f, R13 ;  /* 0x0000001fff0e7819 */ /* 0x004fc8000001140d */
[----:B------:R-:W-:Y:S01]  /*0560*/  LEA.HI R13, R14, R13, RZ, 0x3 ;  /* 0x0000000d0e0d7211 */ /* 0x000fe200078f18ff */
[----:B------:R-:W-:-:S03]  /*0570*/  ULEA UR6, UR5, 0x1, 0x1 ;  /* 0x0000000105067891 */ /* 0x000fc6000f8e083f */
[----:B------:R-:W-:Y:S01]  /*0580*/  LEA.HI.SX32 R13, R13, R12, 0x1d ;  /* 0x0000000c0d0d7211 */ /* 0x000fe200078feaff */
[----:B------:R-:W-:-:S04]  /*0590*/  UIMAD.WIDE UR6, UR6, 0x2, UR12 ;  /* 0x00000002060678a5 */ /* 0x000fc8000f8e020c */
[----:B0-----:R-:W-:Y:S02]  /*05a0*/  IMAD.WIDE R16, R13, 0x4, R6 ;  /* 0x000000040d107825 */ /* 0x001fe400078e0206 */
[----:B------:R-:W-:Y:S02]  /*05b0*/  MOV R14, UR6 ;  /* 0x00000006000e7c02 */ /* 0x000fe40008000f00 */
[----:B------:R-:W-:Y:S02]  /*05c0*/  MOV R15, UR7 ;  /* 0x00000007000f7c02 */ /* 0x000fe40008000f00 */
[----:B------:R-:W2:Y:S04]  /*05d0*/  LDG.E.CONSTANT R16, desc[UR10][R16.64] ;  /* 0x0000000a10107981 */ /* 0x000ea8000c1e9900 */
[----:B------:R-:W3:Y:S01]  /*05e0*/  LDG.E.U16.CONSTANT R14, desc[UR10][R14.64] ;  /* 0x0000000a0e0e7981 */ /* 0x000ee2000c1e9500 */
[----:B-1----:R-:W-:-:S05]  /*05f0*/  IMAD.WIDE R18, R19, 0x2, R4 ;  /* 0x0000000213127825 */ /* 0x002fca00078e0204 */
[----:B------:R0:W4:Y:S01]  /*0600*/  LDG.E.U16.CONSTANT R13, desc[UR10][R18.64] ;  /* 0x0000000a120d7981 */ /* 0x000122000c1e9500 */
[----:B------:R-:W-:Y:S01]  /*0610*/  UIADD3 UR4, UR4, 0x1, URZ ;  /* 0x0000000104047890 */ /* 0x000fe2000fffe03f */
[----:B--2---:R-:W-:-:S04]  /*0620*/  SHF.R.U32.HI R20, RZ, R11, R16 ;  /* 0x0000000bff147219 */ /* 0x004fc80000011610 */
[----:B------:R-:W-:Y:S02]  /*0630*/  LOP3.LUT R21, R20, 0xf, RZ, 0xc0, !PT ;  /* 0x0000000f14157812 */ /* 0x000fe400078ec0ff */
[--C-:B------:R-:W-:Y:S02]  /*0640*/  SHF.R.U32.HI R22, RZ, 0x4, R20.reuse ;  /* 0x00000004ff167819 */ /* 0x100fe40000011614 */
[--C-:B------:R-:W-:Y:S02]  /*0650*/  SHF.R.U32.HI R16, RZ, 0x8, R20.reuse ;  /* 0x00000008ff107819 */ /* 0x100fe40000011614 */
[----:B------:R-:W-:Y:S02]  /*0660*/  SHF.R.U32.HI R20, RZ, 0xc, R20 ;  /* 0x0000000cff147819 */ /* 0x000fe40000011614 */
[----:B---3--:R-:W-:Y:S02]  /*0670*/  R2UR UR6, R14 ;  /* 0x000000000e0672ca */ /* 0x008fe400000e0000 */
[----:B------:R-:W-:-:S02]  /*0680*/  LOP3.LUT R22, R22, 0xf, RZ, 0xc0, !PT ;  /* 0x0000000f16167812 */ /* 0x000fc400078ec0ff */
[----:B------:R-:W-:Y:S02]  /*0690*/  LOP3.LUT R20, R20, 0xf, RZ, 0xc0, !PT ;  /* 0x0000000f14147812 */ /* 0x000fe400078ec0ff */
[----:B------:R-:W-:Y:S02]  /*06a0*/  LOP3.LUT R16, R16, 0xf, RZ, 0xc0, !PT ;  /* 0x0000000f10107812 */ /* 0x000fe400078ec0ff */
[----:B------:R-:W-:Y:S02]  /*06b0*/  IADD3 R22, R22, 0x1, RZ ;  /* 0x0000000116167810 */ /* 0x000fe40007ffe0ff */
[----:B------:R-:W-:Y:S02]  /*06c0*/  IADD3 R20, R20, 0x1, RZ ;  /* 0x0000000114147810 */ /* 0x000fe40007ffe0ff */
[----:B------:R-:W-:Y:S01]  /*06d0*/  IADD3 R21, R21, 0x1, RZ ;  /* 0x0000000115157810 */ /* 0x000fe20007ffe0ff */
[----:B------:R-:W-:Y:S01]  /*06e0*/  IMAD R22, R22, R22, RZ ;  /* 0x0000001616167224 */ /* 0x000fe200078e02ff */
[----:B------:R-:W-:Y:S01]  /*06f0*/  IADD3 R16, R16, 0x1, RZ ;  /* 0x0000000110107810 */ /* 0x000fe20007ffe0ff */
[----:B------:R-:W-:Y:S01]  /*0700*/  IMAD R20, R20, R20, RZ ;  /* 0x0000001414147224 */ /* 0x000fe200078e02ff */
[----:B------:R-:W-:Y:S01]  /*0710*/  UIADD3 UR5, UR6, UR5, URZ ;  /* 0x0000000506057290 */ /* 0x000fe2000fffe03f */
[----:B------:R-:W-:-:S02]  /*0720*/  IMAD R21, R21, R21, RZ ;  /* 0x0000001515157224 */ /* 0x000fc400078e02ff */
[----:B0-----:R-:W-:Y:S01]  /*0730*/  IMAD R18, R16, R16, RZ ;  /* 0x0000001010127224 */ /* 0x001fe200078e02ff */
[----:B------:R-:W4:Y:S02]  /*0740*/  I2F.F16 R22, R22 ;  /* 0x0000001600167306 */ /* 0x000f240000200c00 */
[----:B------:R-:W-:-:S06]  /*0750*/  ISETP.LE.AND P1, PT, R2, UR5, PT ;  /* 0x0000000502007c0c */ /* 0x000fcc000bf23270 */
        /* <DEDUP_REMOVED lines=8> */
.L_x_3530:
[----:B------:R-:W-:Y:S01]  /*07e0*/  ULDC UR6, c[0x0][0x258] ;  /* 0x0000960000067ab9 */ /* 0x000fe20000000800 */
[----:B------:R-:W-:Y:S01]  /*07f0*/  UMOV UR4, URZ ;  /* 0x0000003f00047c82 */ /* 0x000fe20008000000 */
[----:B------:R-:W-:Y:S01]  /*0800*/  UISETP.GT.AND UP0, UPT, UR8, UR6, UPT ;  /* 0x000000060800728c */ /* 0x000fe2000bf04270 */
[----:B-1----:R-:W-:Y:S01]  /*0810*/  HFMA2.MMA R4, -RZ, RZ, 0, 0 ;  /* 0x00000000ff047435 */ /* 0x002fe200000001ff */
[----:B------:R-:W-:-:S04]  /*0820*/  ISETP.LT.AND P1, PT, R3, UR8, PT ;  /* 0x0000000803007c0c */ /* 0x000fc8000bf21270 */
[----:B------:R-:W-:-:S13]  /*0830*/  PLOP3.LUT P3, PT, PT, PT, UP0, 0x80, 0x0 ;  /* 0x000000000000781c */ /* 0x000fda0003f6f008 */
[----:B------:R-:W-:Y:S05]  /*0840*/  @!P3 BRA `(.L_x_3532) ;  /* 0x000000000020b947 */ /* 0x000fea0003800000 */
[----:B------:R-:W-:Y:S02]  /*0850*/  ULDC UR4, c[0x0][0x25c] ;  /* 0x0000970000047ab9 */ /* 0x000fe40000000800 */
[----:B------:R-:W-:-:S04]  /*0860*/  UISETP.LT.AND UP0, UPT, UR8, UR4, UPT ;  /* 0x000000040800728c */ /* 0x000fc8000bf01270 */
[----:B------:R-:W-:-:S04]  /*0870*/  USEL UR4, UR8, UR4, UP0 ;  /* 0x0000000408047287 */ /* 0x000fc80008000000 */
[----:B------:R-:W-:-:S04]  /*0880*/  UIADD3 UR4, UR4, -UR6, URZ ;  /* 0x8000000604047290 */ /* 0x000fc8000fffe03f */
[----:B------:R-:W-:-:S04]  /*0890*/  USHF.R.S32.HI UR5, URZ, 0x1f, UR4 ;  /* 0x0000001f3f057899 */ /* 0x000fc80008011404 */
[----:B------:R-:W-:-:S04]  /*08a0*/  ULEA.HI UR5, UR5, UR4, URZ, 0x5 ;  /* 0x0000000405057291 */ /* 0x000fc8000f8f283f */
[----:B------:R-:W-:-:S04]  /*08b0*/  USHF.R.S32.HI UR5, URZ, 0x5, UR5 ;  /* 0x000000053f057899 */ /* 0x000fc80008011405 */
[----:B------:R-:W-:-:S12]  /*08c0*/  UIMAD UR4, UR5, 0x6, URZ ;  /* 0x00000006050478a4 */ /* 0x000fd8000f8e023f */
.L_x_3532:
[----:B------:R-:W-:Y:S05]  /*08d0*/  @!P1 BRA `(.L_x_3533) ;  /* 0x00000000001c9947 */ /* 0x000fea0003800000 */
[----:B------:R-:W0:Y:S02]  /*08e0*/  LDC R4, c[0x0][0x260] ;  /* 0x00009800ff047b82 */ /* 0x000e240000000800 */
[----:B0-----:R-:W-:-:S04]  /*08f0*/  VIMNMX R4, R4, UR8, PT ;  /* 0x0000000804047c48 */ /* 0x001fc8000bfe0100 */
[----:B------:R-:W-:-:S04]  /*0900*/  IADD3 R4, R4, -R3, RZ ;  /* 0x8000000304047210 */ /* 0x000fc80007ffe0ff */
[----:B------:R-:W-:-:S04]  /*0910*/  SHF.R.S32.HI R3, RZ, 0x1f, R4 ;  /* 0x0000001fff037819 */ /* 0x000fc80000011404 */
[----:B------:R-:W-:-:S04]  /*0920*/  LEA.HI R3, R3, R4, RZ, 0x5 ;  /* 0x0000000403037211 */ /* 0x000fc800078f28ff */
[----:B------:R-:W-:-:S04]  /*0930*/  SHF.R.S32.HI R3, RZ, 0x5, R3 ;  /* 0x00000005ff037819 */ /* 0x000fc80000011403 */
[----:B------:R-:W-:-:S07]  /*0940*/  LEA R4, R3, R3, 0x2 ;  /* 0x0000000303047211 */ /* 0x000fce00078e10ff */
.L_x_3533:
[----:B------:R-:W-:Y:S01]  /*0950*/  ULDC UR5, c[0x0][0x260] ;  /* 0x0000980000057ab9 */ /* 0x000fe20000000800 */
[----:B------:R-:W-:Y:S01]  /*0960*/  HFMA2.MMA R3, -RZ, RZ, 0, 0 ;  /* 0x00000000ff037435 */ /* 0x000fe200000001ff */
[----:B------:R-:W-:Y:S02]  /*0970*/  UISETP.GT.AND UP0, UPT, UR8, UR5, UPT ;  /* 0x000000050800728c */ /* 0x000fe4000bf04270 */
[----:B------:R-:W-:Y:S02]  /*0980*/  ISETP.LT.AND P1, PT, R9, UR8, PT ;  /* 0x0000000809007c0c */ /* 0x000fe4000bf21270 */
[----:B------:R-:W-:Y:S02]  /*0990*/  MOV R5, RZ ;  /* 0x000000ff00057202 */ /* 0x000fe40000000f00 */
[----:B------:R-:W-:-:S13]  /*09a0*/  PLOP3.LUT P3, PT, PT, PT, UP0, 0x80, 0x0 ;  /* 0x000000000000781c */ /* 0x000fda0003f6f008 */
[----:B------:R-:W-:Y:S05]  /*09b0*/  @!P3 BRA `(.L_x_3534) ;  /* 0x00000000001cb947 */ /* 0x000fea0003800000 */
[----:B------:R-:W0:Y:S02]  /*09c0*/  LDC R5, c[0x0][0x264] ;  /* 0x00009900ff057b82 */ /* 0x000e240000000800 */
[----:B0-----:R-:W-:-:S04]  /*09d0*/  VIMNMX R5, R5, UR8, PT ;  /* 0x0000000805057c48 */ /* 0x001fc8000bfe0100 */
[----:B------:R-:W-:-:S04]  /*09e0*/  IADD3 R5, R5, -UR5, RZ ;  /* 0x8000000505057c10 */ /* 0x000fc8000fffe0ff */
[----:B------:R-:W-:-:S04]  /*09f0*/  SHF.R.S32.HI R6, RZ, 0x1f, R5 ;  /* 0x0000001fff067819 */ /* 0x000fc80000011405 */
[----:B------:R-:W-:-:S04]  /*0a00*/  LEA.HI R6, R6, R5, RZ, 0x5 ;  /* 0x0000000506067211 */ /* 0x000fc800078f28ff */
[----:B------:R-:W-:-:S04]  /*0a10*/  SHF.R.S32.HI R6, RZ, 0x5, R6 ;  /* 0x00000005ff067819 */ /* 0x000fc80000011406 */
[----:B------:R-:W-:-:S07]  /*0a20*/  SHF.L.U32 R5, R6, 0x2, RZ ;  /* 0x0000000206057819 */ /* 0x000fce00000006ff */
.L_x_3534:
        /* <DEDUP_REMOVED lines=8> */
.L_x_3535:
[----:B------:R-:W-:Y:S01]  /*0ab0*/  ULDC UR5, c[0x0][0x268] ;  /* 0x00009a0000057ab9 */ /* 0x000fe20000000800 */
[----:B------:R-:W-:Y:S01]  /*0ac0*/  HFMA2.MMA R6, -RZ, RZ, 0, 0 ;  /* 0x00000000ff067435 */ /* 0x000fe200000001ff */
[----:B------:R-:W-:-:S06]  /*0ad0*/  UISETP.GT.AND UP0, UPT, UR8, UR5, UPT ;  /* 0x000000050800728c */ /* 0x000fcc000bf04270 */
        /* <DEDUP_REMOVED lines=9> */
.L_x_3536:
[----:B------:R-:W-:Y:S02]  /*0b70*/  UISETP.LT.AND UP0, UPT, UR8, UR6, UPT ;  /* 0x000000060800728c */ /* 0x000fe4000bf01270 */
[----:B------:R-:W-:Y:S02]  /*0b80*/  ISETP.LE.OR P0, PT, R9, UR8, P0 ;  /* 0x0000000809007c0c */ /* 0x000fe40008703670 */
[----:B------:R-:W-:Y:S01]  /*0b90*/  PRMT R13, RZ, 0x5410, RZ ;  /* 0x00005410ff0d7816 */ /* 0x000fe200000000ff */
[----:B------:R-:W-:-:S04]  /*0ba0*/  USEL UR5, UR8, UR6, UP0 ;  /* 0x0000000608057287 */ /* 0x000fc80008000000 */
[----:B------:R-:W-:-:S04]  /*0bb0*/  USHF.R.S32.HI UR6, URZ, 0x1f, UR5 ;  /* 0x0000001f3f067899 */ /* 0x000fc80008011405 */
[----:B------:R-:W-:-:S04]  /*0bc0*/  ULEA.HI UR6, UR6, UR5, URZ, 0x5 ;  /* 0x0000000506067291 */ /* 0x000fc8000f8f283f */
[----:B------:R-:W-:-:S04]  /*0bd0*/  USHF.R.S32.HI UR6, URZ, 0x5, UR6 ;  /* 0x000000053f067899 */ /* 0x000fc80008011406 */
[----:B------:R-:W-:-:S06]  /*0be0*/  ULEA UR4, UR6, UR4, 0x3 ;  /* 0x0000000406047291 */ /* 0x000fcc000f8e183f */
[----:B------:R-:W-:-:S04]  /*0bf0*/  IADD3 R4, R5, UR4, R4 ;  /* 0x0000000405047c10 */ /* 0x000fc8000fffe004 */
[----:B------:R-:W-:Y:S02]  /*0c00*/  IADD3 R4, R6, R4, R3 ;  /* 0x0000000406047210 */ /* 0x000fe40007ffe003 */
[----:B------:R-:W-:Y:S01]  /*0c10*/  PRMT R3, RZ, 0x5410, RZ ;  /* 0x00005410ff037816 */ /* 0x000fe200000000ff */
[----:B------:R-:W-:Y:S06]  /*0c20*/  @P0 BRA `(.L_x_3537) ;  /* 0x0000002400600947 */ /* 0x000fec0003800000 */
[----:B------:R-:W0:Y:S01]  /*0c30*/  S2UR UR6, SR_CgaCtaId ;  /* 0x00000000000679c3 */ /* 0x000e220000008800 */
[----:B------:R-:W-:Y:S01]  /*0c40*/  IMAD R3, R4, UR9, RZ ;  /* 0x0000000904037c24 */ /* 0x000fe2000f8e02ff */
[----:B------:R-:W-:Y:S01]  /*0c50*/  ULDC.64 UR4, c[0x0][0x218] ;  /* 0x0000860000047ab9 */ /* 0x000fe20000000a00 */
[----:B------:R-:W-:Y:S01]  /*0c60*/  HADD2.F32 R4, -RZ, R16.H0_H0 ;  /* 0x20000010ff047230 */ /* 0x000fe20000004100 */
[----:B------:R-:W-:Y:S01]  /*0c70*/  PRMT R12, R0, 0x9910, RZ ;  /* 0x00009910000c7816 */ /* 0x000fe200000000ff */
[----:B------:R-:W-:Y:S01]  /*0c80*/  HADD2.F32 R6, -RZ, R14.H0_H0 ;  /* 0x2000000eff067230 */ /* 0x000fe20000004100 */
[----:B------:R-:W-:Y:S01]  /*0c90*/  SHF.R.S32.HI R5, RZ, 0x1f, R3 ;  /* 0x0000001fff057819 */ /* 0x000fe20000011403 */
[----:B------:R-:W-:Y:S01]  /*0ca0*/  HADD2.F32 R7, -RZ, R17.H0_H0 ;  /* 0x20000011ff077230 */ /* 0x000fe20000004100 */
[----:B------:R-:W-:Y:S01]  /*0cb0*/  IADD3 R3, P0, R8, R3, RZ ;  /* 0x0000000308037210 */ /* 0x000fe20007f1e0ff */
[----:B------:R-:W-:Y:S01]  /*0cc0*/  ULDC UR7, c[0x0][0x264] ;  /* 0x0000990000077ab9 */ /* 0x000fe20000000800 */
[----:B------:R-:W-:-:S02]  /*0cd0*/  PRMT R13, RZ, 0x5410, RZ ;  /* 0x00005410ff0d7816 */ /* 0x000fc400000000ff */
[----:B------:R-:W-:Y:S01]  /*0ce0*/  LEA.HI.X.SX32 R8, R8, R5, 0x1, P0 ;  /* 0x0000000508087211 */ /* 0x000fe200000f0eff */
[----:B------:R-:W-:Y:S01]  /*0cf0*/  HADD2.F32 R5, -RZ, R15.H0_H0 ;  /* 0x2000000fff057230 */ /* 0x000fe20000004100 */
[----:B------:R-:W-:Y:S01]  /*0d00*/  LEA R18, P0, R3, UR4, 0x2 ;  /* 0x0000000403127c11 */ /* 0x000fe2000f8010ff */
[----:B------:R-:W-:-:S03]  /*0d10*/  UMOV UR4, 0x400 ;  /* 0x0000040000047882 */ /* 0x000fc60000000000 */
[----:B------:R-:W-:Y:S01]  /*0d20*/  LEA.HI.X R19, R3, UR5, R8, 0x2, P0 ;  /* 0x0000000503137c11 */ /* 0x000fe200080f1408 */
[----:B------:R-:W-:Y:S01]  /*0d30*/  USHF.R.S32.HI UR5, URZ, 0x1f, UR9 ;  /* 0x0000001f3f057899 */ /* 0x000fe20008011409 */
[----:B------:R-:W-:-:S03]  /*0d40*/  PRMT R3, RZ, 0x5410, RZ ;  /* 0x00005410ff037816 */ /* 0x000fc600000000ff */
[----:B------:R-:W-:Y:S02]  /*0d50*/  USHF.L.U64.HI UR5, UR9, 0x4, UR5 ;  /* 0x0000000409057899 */ /* 0x000fe40008010205 */
[----:B0-----:R-:W-:-:S03]  /*0d60*/  ULEA UR4, UR6, UR4, 0x18 ;  /* 0x0000000406047291 */ /* 0x001fc6000f8ec03f */
[----:B------:R-:W-:-:S09]  /*0d70*/  ULDC UR6, c[0x0][0x23c] ;  /* 0x00008f0000067ab9 */ /* 0x000fd20000000800 */
.L_x_3542:
[----:B------:R-:W-:Y:S05]  /*0d80*/  @P2 BRA `(.L_x_3538) ;  /* 0x0000002000e42947 */ /* 0x000fea0003800000 */
[----:B------:R-:W-:Y:S01]  /*0d90*/  ISETP.NE.AND P0, PT, R12, RZ, PT ;  /* 0x000000ff0c00720c */ /* 0x000fe20003f05270 */
[----:B------:R-:W-:Y:S01]  /*0da0*/  UMOV UR9, UR6 ;  /* 0x0000000600097c82 */ /* 0x000fe20008000000 */
[----:B------:R-:W-:-:S11]  /*0db0*/  MOV R0, 0x2c00 ;  /* 0x00002c0000007802 */ /* 0x000fd60000000f00 */
[----:B------:R-:W-:Y:S05]  /*0dc0*/  @!P0 BRA `(.L_x_3539) ;  /* 0x00000008002c8947 */ /* 0x000fea0003800000 */
[----:B------:R-:W2:Y:S04]  /*0dd0*/  LDG.E.128.CONSTANT R8, desc[UR10][R18.64] ;  /* 0x0000000a12087981 */ /* 0x000ea8000c1e9d00 */
[----:B------:R-:W0:Y:S02]  /*0de0*/  LDS.64 R14, [UR4] ;  /* 0x00000004ff0e7984 */ /* 0x000e240008000a00 */
[--C-:B0-----:R-:W-:Y:S02]  /*0df0*/  HADD2.F32 R20, -RZ, R14.reuse.H0_H0 ;  /* 0x2000000eff147230 */ /* 0x101fe40000004100 */
[----:B------:R-:W-:Y:S01]  /*0e00*/  HADD2.F32 R14, -RZ, R14.H1_H1 ;  /* 0x3000000eff0e7230 */ /* 0x000fe20000004100 */
[----:B--2---:R-:W-:Y:S02]  /*0e10*/  LOP3.LUT R16, R8, 0xf000f, RZ, 0xc0, !PT ;  /* 0x000f000f08107812 */ /* 0x004fe400078ec0ff */
[----:B------:R-:W-:-:S02]  /*0e20*/  LOP3.LUT R17, R9, 0xf000f, RZ, 0xc0, !PT ;  /* 0x000f000f09117812 */ /* 0x000fc400078ec0ff */
[----:B------:R-:W-:Y:S02]  /*0e30*/  LOP3.LUT R16, R16, 0x64006400, RZ, 0xfc, !PT ;  /* 0x6400640010107812 */ /* 0x000fe400078efcff */
[----:B------:R-:W-:Y:S02]  /*0e40*/  LOP3.LUT R17, R17, 0x64006400, RZ, 0xfc, !PT ;  /* 0x6400640011117812 */ /* 0x000fe400078efcff */
[----:B------:R-:W-:Y:S01]  /*0e50*/  LOP3.LUT R22, R8, 0xf000f0, RZ, 0xc0, !PT ;  /* 0x00f000f008167812 */ /* 0x000fe200078ec0ff */
[----:B------:R-:W-:Y:S02]  /*0e60*/  HADD2 R16, R16, -1032, -1032 ;  /* 0xe408e40810107430 */ /* 0x000fe40000000000 */
[----:B------:R-:W-:-:S03]  /*0e70*/  HADD2 R21, R17, -1032, -1032 ;  /* 0xe408e40811157430 */ /* 0x000fc60000000000 */
[--C-:B------:R-:W-:Y:S02]  /*0e80*/  HADD2.F32 R17, -RZ, R16.reuse.H0_H0 ;  /* 0x20000010ff117230 */ /* 0x100fe40000004100 */
[----:B------:R-:W-:Y:S02]  /*0e90*/  HADD2.F32 R23, -RZ, R16.H1_H1 ;  /* 0x30000010ff177230 */ /* 0x000fe40000004100 */
[--C-:B------:R-:W-:Y:S02]  /*0ea0*/  HADD2.F32 R25, -RZ, R21.reuse.H0_H0 ;  /* 0x20000015ff197230 */ /* 0x100fe40000004100 */
[----:B------:R-:W-:Y:S01]  /*0eb0*/  FFMA.FTZ R24, R17, R20, RZ ;  /* 0x0000001411187223 */ /* 0x000fe200000100ff */
[----:B------:R-:W-:Y:S01]  /*0ec0*/  HADD2.F32 R21, -RZ, R21.H1_H1 ;  /* 0x30000015ff157230 */ /* 0x000fe20000004100 */
[----:B------:R-:W0:Y:S01]  /*0ed0*/  LDS.64 R16, [UR4+0x8] ;  /* 0x00000804ff107984 */ /* 0x000e220008000a00 */
[----:B------:R-:W-:Y:S01]  /*0ee0*/  FFMA.FTZ R27, R20, R25, RZ ;  /* 0x00000019141b7223 */ /* 0x000fe200000100ff */
[----:B------:R-:W-:Y:S01]  /*0ef0*/  LOP3.LUT R25, R22, 0x64006400, RZ, 0xfc, !PT ;  /* 0x6400640016197812 */ /* 0x000fe200078efcff */
[----:B------:R-:W-:-:S02]  /*0f00*/  FFMA.FTZ R22, R23, R14, R24 ;  /* 0x0000000e17167223 */ /* 0x000fc40000010018 */
[----:B------:R-:W-:Y:S01]  /*0f10*/  FFMA.FTZ R24, R14, R21, R27 ;  /* 0x000000150e187223 */ /* 0x000fe2000001001b */
[----:B------:R-:W-:Y:S01]  /*0f20*/  LOP3.LUT R21, R9, 0xf000f0, RZ, 0xc0, !PT ;  /* 0x00f000f009157812 */ /* 0x000fe200078ec0ff */
[-C--:B------:R-:W-:Y:S01]  /*0f30*/  HFMA2 R25, R25, R0.reuse.H0_H0, -72, -72 ;  /* 0xd480d48019197431 */ /* 0x080fe20000040000 */
[----:B------:R-:W-:Y:S02]  /*0f40*/  SHF.R.U32.HI R9, RZ, 0x8, R9 ;  /* 0x00000008ff097819 */ /* 0x000fe40000011609 */
[----:B------:R-:W-:Y:S01]  /*0f50*/  LOP3.LUT R23, R21, 0x64006400, RZ, 0xfc, !PT ;  /* 0x6400640015177812 */ /* 0x000fe200078efcff */
[----:B------:R-:W-:Y:S02]  /*0f60*/  HADD2.F32 R21, -RZ, R15.H0_H0 ;  /* 0x2000000fff157230 */ /* 0x000fe40000004100 */
[----:B------:R-:W-:Y:S02]  /*0f70*/  HADD2.F32 R27, -RZ, R25.H0_H0 ;  /* 0x20000019ff1b7230 */ /* 0x000fe40000004100 */
[----:B------:R-:W-:-:S02]  /*0f80*/  HFMA2 R23, R23, R0.H0_H0, -72, -72 ;  /* 0xd480d48017177431 */ /* 0x000fc40000040000 */
[----:B------:R-:W-:Y:S02]  /*0f90*/  HADD2.F32 R15, -RZ, R15.H1_H1 ;  /* 0x3000000fff0f7230 */ /* 0x000fe40000004100 */
[----:B------:R-:W-:Y:S02]  /*0fa0*/  HADD2.F32 R25, -RZ, R25.H1_H1 ;  /* 0x30000019ff197230 */ /* 0x000fe40000004100 */
[----:B------:R-:W-:Y:S01]  /*0fb0*/  FFMA.FTZ R26, R27, R21, R22 ;  /* 0x000000151b1a7223 */ /* 0x000fe20000010016 */
[----:B------:R-:W-:Y:S01]  /*0fc0*/  SHF.R.U32.HI R22, RZ, 0x8, R8 ;  /* 0x00000008ff167819 */ /* 0x000fe20000011608 */
[--C-:B------:R-:W-:Y:S02]  /*0fd0*/  HADD2.F32 R27, -RZ, R23.reuse.H0_H0 ;  /* 0x20000017ff1b7230 */ /* 0x100fe40000004100 */
[----:B------:R-:W-:Y:S01]  /*0fe0*/  FFMA.FTZ R25, R25, R15, R26 ;  /* 0x0000000f19197223 */ /* 0x000fe2000001001a */
        /* <DEDUP_REMOVED lines=8> */
[----:B------:R-:W-:Y:S01]  /*1070*/  HADD2 R24, R8, -1032, -1032 ;  /* 0xe408e40808187430 */ /* 0x000fe20000000000 */
[----:B------:R-:W-:Y:S01]  /*1080*/  LOP3.LUT R9, R9, 0xf000f0, RZ, 0xc0, !PT ;  /* 0x00f000f009097812 */ /* 0x000fe200078ec0ff */
[----:B------:R-:W-:-:S03]  /*1090*/  HADD2 R26, R26, -1032, -1032 ;  /* 0xe408e4081a1a7430 */ /* 0x000fc60000000000 */
[----:B------:R-:W-:Y:S02]  /*10a0*/  HADD2.F32 R28, -RZ, R24.H0_H0 ;  /* 0x20000018ff1c7230 */ /* 0x000fe40000004100 */
[----:B0-----:R-:W-:Y:S02]  /*10b0*/  HADD2.F32 R8, -RZ, R16.H0_H0 ;  /* 0x20000010ff087230 */ /* 0x001fe40000004100 */
[----:B------:R-:W-:Y:S02]  /*10c0*/  HADD2.F32 R27, -RZ, R26.H0_H0 ;  /* 0x2000001aff1b7230 */ /* 0x000fe40000004100 */
[----:B------:R-:W-:Y:S02]  /*10d0*/  HADD2.F32 R24, -RZ, R24.H1_H1 ;  /* 0x30000018ff187230 */ /* 0x000fe40000004100 */
[----:B------:R-:W-:Y:S01]  /*10e0*/  FFMA.FTZ R25, R28, R8, R25 ;  /* 0x000000081c197223 */ /* 0x000fe20000010019 */
[----:B------:R-:W-:Y:S02]  /*10f0*/  HADD2.F32 R16, -RZ, R16.H1_H1 ;  /* 0x30000010ff107230 */ /* 0x000fe40000004100 */
[----:B------:R-:W-:Y:S01]  /*1100*/  FFMA.FTZ R27, R8, R27, R23 ;  /* 0x0000001b081b7223 */ /* 0x000fe20000010017 */
[----:B------:R-:W-:-:S02]  /*1110*/  HADD2.F32 R23, -RZ, R26.H1_H1 ;  /* 0x3000001aff177230 */ /* 0x000fc40000004100 */
[----:B------:R-:W-:Y:S01]  /*1120*/  FFMA.FTZ R24, R24, R16, R25 ;  /* 0x0000001018187223 */ /* 0x000fe20000010019 */
[----:B------:R-:W-:Y:S02]  /*1130*/  LOP3.LUT R25, R22, 0x64006400, RZ, 0xfc, !PT ;  /* 0x6400640016197812 */ /* 0x000fe400078efcff */
[----:B------:R-:W-:Y:S01]  /*1140*/  FFMA.FTZ R26, R16, R23, R27 ;  /* 0x00000017101a7223 */ /* 0x000fe2000001001b */
[----:B------:R-:W-:Y:S02]  /*1150*/  LOP3.LUT R23, R10, 0xf000f, RZ, 0xc0, !PT ;  /* 0x000f000f0a177812 */ /* 0x000fe400078ec0ff */
[----:B------:R-:W-:Y:S01]  /*1160*/  LOP3.LUT R27, R9, 0x64006400, RZ, 0xfc, !PT ;  /* 0x64006400091b7812 */ /* 0x000fe200078efcff */
[-C--:B------:R-:W-:Y:S01]  /*1170*/  HFMA2 R25, R25, R0.reuse.H0_H0, -72, -72 ;  /* 0xd480d48019197431 */ /* 0x080fe20000040000 */
[----:B------:R-:W-:Y:S01]  /*1180*/  LOP3.LUT R23, R23, 0x64006400, RZ, 0xfc, !PT ;  /* 0x6400640017177812 */ /* 0x000fe200078efcff */
[----:B------:R-:W-:Y:S02]  /*1190*/  HADD2.F32 R9, -RZ, R17.H0_H0 ;  /* 0x20000011ff097230 */ /* 0x000fe40000004100 */
[----:B------:R-:W-:-:S02]  /*11a0*/  HFMA2 R22, R27, R0.H0_H0, -72, -72 ;  /* 0xd480d4801b167431 */ /* 0x000fc40000040000 */
[----:B------:R-:W-:Y:S02]  /*11b0*/  HADD2.F32 R28, -RZ, R25.H0_H0 ;  /* 0x20000019ff1c7230 */ /* 0x000fe40000004100 */
[----:B------:R-:W-:-:S03]  /*11c0*/  HADD2 R23, R23, -1032, -1032 ;  /* 0xe408e40817177430 */ /* 0x000fc60000000000 */
[----:B------:R-:W-:Y:S02]  /*11d0*/  FFMA.FTZ R27, R28, R9, R24 ;  /* 0x000000091c1b7223 */ /* 0x000fe40000010018 */
[--C-:B------:R-:W-:Y:S02]  /*11e0*/  HADD2.F32 R29, -RZ, R23.reuse.H0_H0 ;  /* 0x20000017ff1d7230 */ /* 0x100fe40000004100 */
[----:B------:R-:W-:Y:S02]  /*11f0*/  HADD2.F32 R24, -RZ, R23.H1_H1 ;  /* 0x30000017ff187230 */ /* 0x000fe40000004100 */
[--C-:B------:R-:W-:Y:S02]  /*1200*/  HADD2.F32 R23, -RZ, R22.reuse.H0_H0 ;  /* 0x20000016ff177230 */ /* 0x100fe40000004100 */
[----:B------:R-:W-:Y:S01]  /*1210*/  FFMA.FTZ R29, R20, R29, RZ ;  /* 0x0000001d141d7223 */ /* 0x000fe200000100ff */
[----:B------:R-:W-:Y:S02]  /*1220*/  HADD2.F32 R22, -RZ, R22.H1_H1 ;  /* 0x30000016ff167230 */ /* 0x000fe40000004100 */
[----:B------:R-:W-:Y:S01]  /*1230*/  FFMA.FTZ R23, R9, R23, R26 ;  /* 0x0000001709177223 */ /* 0x000fe2000001001a */
[----:B------:R-:W-:Y:S01]  /*1240*/  LOP3.LUT R26, R11, 0xf000f, RZ, 0xc0, !PT ;  /* 0x000f000f0b1a7812 */ /* 0x000fe200078ec0ff */
[----:B------:R-:W-:-:S03]  /*1250*/  FFMA.FTZ R24, R14, R24, R29 ;  /* 0x000000180e187223 */ /* 0x000fc6000001001d */
[----:B------:R-:W-:Y:S01]  /*1260*/  LOP3.LUT R28, R26, 0x64006400, RZ, 0xfc, !PT ;  /* 0x640064001a1c7812 */ /* 0x000fe200078efcff */
[----:B------:R-:W-:Y:S02]  /*1270*/  HADD2.F32 R26, -RZ, R17.H1_H1 ;  /* 0x30000011ff1a7230 */ /* 0x000fe40000004100 */
[----:B------:R-:W-:Y:S02]  /*1280*/  HADD2.F32 R17, -RZ, R25.H1_H1 ;  /* 0x30000019ff117230 */ /* 0x000fe40000004100 */
[----:B------:R-:W-:Y:S02]  /*1290*/  HADD2 R25, R28, -1032, -1032 ;  /* 0xe408e4081c197430 */ /* 0x000fe40000000000 */
[----:B------:R-:W-:Y:S01]  /*12a0*/  FFMA.FTZ R22, R26, R22, R23 ;  /* 0x000000161a167223 */ /* 0x000fe20000010017 */
[----:B------:R-:W-:Y:S02]  /*12b0*/  FFMA.FTZ R17, R17, R26, R27 ;  /* 0x0000001a11117223 */ /* 0x000fe4000001001b */
[----:B------:R-:W-:-:S02]  /*12c0*/  HADD2.F32 R27, -RZ, R25.H0_H0 ;  /* 0x20000019ff1b7230 */ /* 0x000fc40000004100 */
[----:B------:R-:W-:Y:S01]  /*12d0*/  FMUL.FTZ R22, R5, R22 ;  /* 0x0000001605167220 */ /* 0x000fe20000410000 */
[----:B------:R-:W-:Y:S02]  /*12e0*/  HADD2.F32 R25, -RZ, R25.H1_H1 ;  /* 0x30000019ff197230 */ /* 0x000fe40000004100 */
[----:B------:R-:W-:Y:S01]  /*12f0*/  FMUL.FTZ R17, R4, R17 ;  /* 0x0000001104117220 */ /* 0x000fe20000410000 */
[----:B------:R-:W-:Y:S01]  /*1300*/  FFMA.FTZ R27, R20, R27, RZ ;  /* 0x0000001b141b7223 */ /* 0x000fe200000100ff */
[----:B------:R-:W-:-:S03]  /*1310*/  F2FP.F16.F32.PACK_AB R22, RZ, R22 ;  /* 0x00000016ff16723e */ /* 0x000fc600000000ff */
[----:B------:R-:W-:Y:S01]  /*1320*/  F2FP.F16.F32.PACK_AB R17, RZ, R17 ;  /* 0x00000011ff11723e */ /* 0x000fe200000000ff */
[----:B------:R-:W-:Y:S01]  /*1330*/  FFMA.FTZ R20, R14, R25, R27 ;  /* 0x000000190e147223 */ /* 0x000fe2000001001b */
[----:B------:R-:W-:Y:S02]  /*1340*/  LOP3.LUT R14, R10, 0xf000f0, RZ, 0xc0, !PT ;  /* 0x00f000f00a0e7812 */ /* 0x000fe400078ec0ff */
[----:B------:R-:W-:Y:S02]  /*1350*/  LOP3.LUT R27, R11, 0xf000f0, RZ, 0xc0, !PT ;  /* 0x00f000f00b1b7812 */ /* 0x000fe400078ec0ff */
[----:B------:R-:W-:Y:S02]  /*1360*/  LOP3.LUT R25, R14, 0x64006400, RZ, 0xfc, !PT ;  /* 0x640064000e197812 */ /* 0x000fe400078efcff */
[----:B------:R-:W-:Y:S02]  /*1370*/  LOP3.LUT R27, R27, 0x64006400, RZ, 0xfc, !PT ;  /* 0x640064001b1b7812 */ /* 0x000fe400078efcff */
[----:B------:R-:W-:Y:S01]  /*1380*/  SHF.R.U32.HI R10, RZ, 0x8, R10 ;  /* 0x00000008ff0a7819 */ /* 0x000fe2000001160a */
[-C--:B------:R-:W-:Y:S01]  /*1390*/  HFMA2 R25, R25, R0.reuse.H0_H0, -72, -72 ;  /* 0xd480d48019197431 */ /* 0x080fe20000040000 */
[----:B------:R-:W-:Y:S01]  /*13a0*/  PRMT R17, R17, 0x5410, R22 ;  /* 0x0000541011117816 */ /* 0x000fe20000000016 */
[----:B------:R-:W-:-:S03]  /*13b0*/  HFMA2 R14, R27, R0.H0_H0, -72, -72 ;  /* 0xd480d4801b0e7431 */ /* 0x000fc60000040000 */
[--C-:B------:R-:W-:Y:S02]  /*13c0*/  HADD2.F32 R27, -RZ, R25.reuse.H0_H0 ;  /* 0x20000019ff1b7230 */ /* 0x100fe40000004100 */
[--C-:B------:R-:W-:Y:S01]  /*13d0*/  HADD2.F32 R29, -RZ, R14.reuse.H0_H0 ;  /* 0x2000000eff1d7230 */ /* 0x100fe20000004100 */
[----:B------:R-:W-:Y:S02]  /*13e0*/  HFMA2.MMA R13, R17, 1, 1, R13 ;  /* 0x3c003c00110d7835 */ /* 0x000fe4000000000d */
[C---:B------:R-:W-:Y:S01]  /*13f0*/  FFMA.FTZ R24, R21.reuse, R27, R24 ;  /* 0x0000001b15187223 */ /* 0x040fe20000010018 */
[----:B------:R-:W-:Y:S02]  /*1400*/  HADD2.F32 R27, -RZ, R25.H1_H1 ;  /* 0x30000019ff1b7230 */ /* 0x000fe40000004100 */
[----:B------:R-:W-:Y:S01]  /*1410*/  FFMA.FTZ R20, R21, R29, R20 ;  /* 0x0000001d15147223 */ /* 0x000fe20000010014 */
[----:B------:R-:W-:Y:S02]  /*1420*/  LOP3.LUT R25, R10, 0xf000f, RZ, 0xc0, !PT ;  /* 0x000f000f0a197812 */ /* 0x000fe400078ec0ff */
[----:B------:R-:W-:Y:S01]  /*1430*/  SHF.R.U32.HI R21, RZ, 0x8, R11 ;  /* 0x00000008ff157819 */ /* 0x000fe2000001160b */
[----:B------:R-:W-:Y:S01]  /*1440*/  FFMA.FTZ R11, R15, R27, R24 ;  /* 0x0000001b0f0b7223 */ /* 0x000fe20000010018 */
[----:B------:R-:W-:Y:S01]  /*1450*/  LOP3.LUT R25, R25, 0x64006400, RZ, 0xfc, !PT ;  /* 0x6400640019197812 */ /* 0x000fe200078efcff */
[----:B------:R-:W-:Y:S01]  /*1460*/  HADD2.F32 R27, -RZ, R14.H1_H1 ;  /* 0x3000000eff1b7230 */ /* 0x000fe20000004100 */
[----:B------:R-:W-:-:S03]  /*1470*/  LOP3.LUT R24, R21, 0xf000f, RZ, 0xc0, !PT ;  /* 0x000f000f15187812 */ /* 0x000fc600078ec0ff */
[----:B------:R-:W-:Y:S01]  /*1480*/  HADD2 R14, R25, -1032, -1032 ;  /* 0xe408e408190e7430 */ /* 0x000fe20000000000 */
[----:B------:R-:W-:Y:S01]  /*1490*/  LOP3.LUT R24, R24, 0x64006400, RZ, 0xfc, !PT ;  /* 0x6400640018187812 */ /* 0x000fe200078efcff */
[----:B------:R-:W-:Y:S01]  /*14a0*/  FFMA.FTZ R15, R15, R27, R20 ;  /* 0x0000001b0f0f7223 */ /* 0x000fe20000010014 */
[----:B------:R-:W-:Y:S02]  /*14b0*/  LOP3.LUT R20, R10, 0xf000f0, RZ, 0xc0, !PT ;  /* 0x00f000f00a147812 */ /* 0x000fe400078ec0ff */
[--C-:B------:R-:W-:Y:S02]  /*14c0*/  HADD2.F32 R27, -RZ, R14.reuse.H0_H0 ;  /* 0x2000000eff1b7230 */ /* 0x100fe40000004100 */
[----:B------:R-:W-:Y:S01]  /*14d0*/  HADD2 R10, R24, -1032, -1032 ;  /* 0xe408e408180a7430 */ /* 0x000fe20000000000 */
[----:B------:R-:W-:Y:S01]  /*14e0*/  LOP3.LUT R24, R21, 0xf000f0, RZ, 0xc0, !PT ;  /* 0x00f000f015187812 */ /* 0x000fe200078ec0ff */
[----:B------:R-:W-:Y:S01]  /*14f0*/  HADD2.F32 R14, -RZ, R14.H1_H1 ;  /* 0x3000000eff0e7230 */ /* 0x000fe20000004100 */
[----:B------:R-:W-:Y:S01]  /*1500*/  LOP3.LUT R25, R20, 0x64006400, RZ, 0xfc, !PT ;  /* 0x6400640014197812 */ /* 0x000fe200078efcff */
[----:B------:R-:W-:Y:S01]  /*1510*/  FFMA.FTZ R21, R8, R27, R11 ;  /* 0x0000001b08157223 */ /* 0x000fe2000001000b */
[----:B------:R-:W-:Y:S01]  /*1520*/  HADD2.F32 R20, -RZ, R10.H0_H0 ;  /* 0x2000000aff147230 */ /* 0x000fe20000004100 */
[----:B------:R-:W-:-:S02]  /*1530*/  LOP3.LUT R27, R24, 0x64006400, RZ, 0xfc, !PT ;  /* 0x64006400181b7812 */ /* 0x000fc400078efcff */
[-C--:B------:R-:W-:Y:S02]  /*1540*/  HFMA2 R11, R25, R0.reuse.H0_H0, -72, -72 ;  /* 0xd480d480190b7431 */ /* 0x080fe40000040000 */
[----:B------:R-:W-:Y:S01]  /*1550*/  FFMA.FTZ R14, R16, R14, R21 ;  /* 0x0000000e100e7223 */ /* 0x000fe20000010015 */
[----:B------:R-:W-:Y:S01]  /*1560*/  FFMA.FTZ R20, R8, R20, R15 ;  /* 0x0000001408147223 */ /* 0x000fe2000001000f */
[----:B------:R-:W-:Y:S02]  /*1570*/  HADD2.F32 R15, -RZ, R10.H1_H1 ;  /* 0x3000000aff0f7230 */ /* 0x000fe40000004100 */
[----:B------:R-:W-:Y:S02]  /*1580*/  HFMA2 R8, R27, R0.H0_H0, -72, -72 ;  /* 0xd480d4801b087431 */ /* 0x000fe40000040000 */
[--C-:B------:R-:W-:Y:S02]  /*1590*/  HADD2.F32 R10, -RZ, R11.reuse.H0_H0 ;  /* 0x2000000bff0a7230 */ /* 0x100fe40000004100 */
[----:B------:R-:W-:-:S02]  /*15a0*/  HADD2.F32 R11, -RZ, R11.H1_H1 ;  /* 0x3000000bff0b7230 */ /* 0x000fc40000004100 */
[----:B------:R-:W-:Y:S01]  /*15b0*/  FFMA.FTZ R20, R16, R15, R20 ;  /* 0x0000000f10147223 */ /* 0x000fe20000010014 */
[--C-:B------:R-:W-:Y:S02]  /*15c0*/  HADD2.F32 R15, -RZ, R8.reuse.H0_H0 ;  /* 0x20000008ff0f7230 */ /* 0x100fe40000004100 */
[C---:B------:R-:W-:Y:S01]  /*15d0*/  FFMA.FTZ R10, R9.reuse, R10, R14 ;  /* 0x0000000a090a7223 */ /* 0x040fe2000001000e */
        /* <DEDUP_REMOVED lines=10> */
.L_x_3539:
[----:B------:R-:W-:Y:S02]  /*1680*/  MOV R9, UR9 ;  /* 0x0000000900097c02 */ /* 0x000fe40008000f00 */
[----:B------:R-:W-:-:S03]  /*1690*/  MOV R21, UR9 ;  /* 0x0000000900157c02 */ /* 0x000fc60008000f00 */
[----:B------:R-:W-:-:S04]  /*16a0*/  IMAD.WIDE R8, R9, 0x4, R18 ;  /* 0x0000000409087825 */ /* 0x000fc800078e0212 */
[----:B------:R-:W-:Y:S01]  /*16b0*/  IMAD.WIDE R20, R21, 0x4, R8 ;  /* 0x0000000415147825 */ /* 0x000fe200078e0208 */
[----:B------:R-:W-:Y:S06]  /*16c0*/  @!P0 BRA `(.L_x_3540) ;  /* 0x00000008002c8947 */ /* 0x000fec0003800000 */
[----:B------:R-:W2:Y:S04]  /*16d0*/  LDG.E.128.CONSTANT R8, desc[UR10][R8.64] ;  /* 0x0000000a08087981 */ /* 0x000ea8000c1e9d00 */
[----:B------:R-:W0:Y:S04]  /*16e0*/  LDS.64 R14, [UR4+0x10] ;  /* 0x00001004ff0e7984 */ /* 0x000e280008000a00 */
[----:B------:R-:W1:Y:S01]  /*16f0*/  LDS.64 R16, [UR4+0x18] ;  /* 0x00001804ff107984 */ /* 0x000e620008000a00 */
[C---:B--2---:R-:W-:Y:S02]  /*1700*/  LOP3.LUT R22, R8.reuse, 0xf000f, RZ, 0xc0, !PT ;  /* 0x000f000f08167812 */ /* 0x044fe400078ec0ff */
[----:B------:R-:W-:-:S02]  /*1710*/  LOP3.LUT R24, R8, 0xf000f0, RZ, 0xc0, !PT ;  /* 0x00f000f008187812 */ /* 0x000fc400078ec0ff */
[----:B------:R-:W-:Y:S02]  /*1720*/  LOP3.LUT R22, R22, 0x64006400, RZ, 0xfc, !PT ;  /* 0x6400640016167812 */ /* 0x000fe400078efcff */
[----:B------:R-:W-:-:S03]  /*1730*/  LOP3.LUT R25, R24, 0x64006400, RZ, 0xfc, !PT ;  /* 0x6400640018197812 */ /* 0x000fc600078efcff */
[----:B------:R-:W-:Y:S02]  /*1740*/  HADD2 R26, R22, -1032, -1032 ;  /* 0xe408e408161a7430 */ /* 0x000fe40000000000 */
[--C-:B0-----:R-:W-:Y:S02]  /*1750*/  HADD2.F32 R22, -RZ, R14.reuse.H0_H0 ;  /* 0x2000000eff167230 */ /* 0x101fe40000004100 */
[----:B------:R-:W-:Y:S02]  /*1760*/  HADD2.F32 R14, -RZ, R14.H1_H1 ;  /* 0x3000000eff0e7230 */ /* 0x000fe40000004100 */
[--C-:B------:R-:W-:Y:S02]  /*1770*/  HADD2.F32 R23, -RZ, R26.reuse.H0_H0 ;  /* 0x2000001aff177230 */ /* 0x100fe40000004100 */
[----:B------:R-:W-:-:S03]  /*1780*/  HADD2.F32 R27, -RZ, R26.H1_H1 ;  /* 0x3000001aff1b7230 */ /* 0x000fc60000004100 */
[----:B------:R-:W-:Y:S01]  /*1790*/  FFMA.FTZ R24, R23, R22, RZ ;  /* 0x0000001617187223 */ /* 0x000fe200000100ff */
[----:B------:R-:W-:-:S03]  /*17a0*/  HFMA2 R23, R25, R0.H0_H0, -72, -72 ;  /* 0xd480d48019177431 */ /* 0x000fc60000040000 */
[----:B------:R-:W-:Y:S01]  /*17b0*/  FFMA.FTZ R27, R27, R14, R24 ;  /* 0x0000000e1b1b7223 */ /* 0x000fe20000010018 */
[----:B------:R-:W-:Y:S01]  /*17c0*/  SHF.R.U32.HI R24, RZ, 0x8, R8 ;  /* 0x00000008ff187819 */ /* 0x000fe20000011608 */
[----:B------:R-:W-:Y:S02]  /*17d0*/  HADD2.F32 R8, -RZ, R15.H0_H0 ;  /* 0x2000000fff087230 */ /* 0x000fe40000004100 */
[----:B------:R-:W-:Y:S01]  /*17e0*/  HADD2.F32 R26, -RZ, R23.H0_H0 ;  /* 0x20000017ff1a7230 */ /* 0x000fe20000004100 */
[C---:B------:R-:W-:Y:S01]  /*17f0*/  LOP3.LUT R25, R24.reuse, 0xf000f, RZ, 0xc0, !PT ;  /* 0x000f000f18197812 */ /* 0x040fe200078ec0ff */
[----:B------:R-:W-:Y:S01]  /*1800*/  HADD2.F32 R15, -RZ, R15.H1_H1 ;  /* 0x3000000fff0f7230 */ /* 0x000fe20000004100 */
[----:B------:R-:W-:Y:S01]  /*1810*/  LOP3.LUT R24, R24, 0xf000f0, RZ, 0xc0, !PT ;  /* 0x00f000f018187812 */ /* 0x000fe200078ec0ff */
[----:B------:R-:W-:Y:S01]  /*1820*/  HADD2.F32 R23, -RZ, R23.H1_H1 ;  /* 0x30000017ff177230 */ /* 0x000fe20000004100 */
[----:B------:R-:W-:Y:S01]  /*1830*/  LOP3.LUT R25, R25, 0x64006400, RZ, 0xfc, !PT ;  /* 0x6400640019197812 */ /* 0x000fe200078efcff */
[----:B------:R-:W-:Y:S01]  /*1840*/  FFMA.FTZ R26, R26, R8, R27 ;  /* 0x000000081a1a7223 */ /* 0x000fe2000001001b */
[----:B------:R-:W-:-:S03]  /*1850*/  LOP3.LUT R29, R24, 0x64006400, RZ, 0xfc, !PT ;  /* 0x64006400181d7812 */ /* 0x000fc600078efcff */
[----:B------:R-:W-:Y:S02]  /*1860*/  HADD2 R25, R25, -1032, -1032 ;  /* 0xe408e40819197430 */ /* 0x000fe40000000000 */
[----:B------:R-:W-:Y:S01]  /*1870*/  FFMA.FTZ R26, R23, R15, R26 ;  /* 0x0000000f171a7223 */ /* 0x000fe2000001001a */
[--C-:B-1----:R-:W-:Y:S02]  /*1880*/  HADD2.F32 R23, -RZ, R16.reuse.H0_H0 ;  /* 0x20000010ff177230 */ /* 0x102fe40000004100 */
[----:B------:R-:W-:Y:S02]  /*1890*/  HADD2.F32 R16, -RZ, R16.H1_H1 ;  /* 0x30000010ff107230 */ /* 0x000fe40000004100 */
[--C-:B------:R-:W-:Y:S02]  /*18a0*/  HADD2.F32 R27, -RZ, R25.reuse.H0_H0 ;  /* 0x20000019ff1b7230 */ /* 0x100fe40000004100 */
[----:B------:R-:W-:Y:S02]  /*18b0*/  HADD2.F32 R24, -RZ, R25.H1_H1 ;  /* 0x30000019ff187230 */ /* 0x000fe40000004100 */
[----:B------:R-:W-:-:S02]  /*18c0*/  HADD2.F32 R25, -RZ, R17.H1_H1 ;  /* 0x30000011ff197230 */ /* 0x000fc40000004100 */
[----:B------:R-:W-:Y:S01]  /*18d0*/  FFMA.FTZ R27, R27, R23, R26 ;  /* 0x000000171b1b7223 */ /* 0x000fe2000001001a */
[----:B------:R-:W-:-:S03]  /*18e0*/  HFMA2 R26, R29, R0.H0_H0, -72, -72 ;  /* 0xd480d4801d1a7431 */ /* 0x000fc60000040000 */
[----:B------:R-:W-:Y:S01]  /*18f0*/  FFMA.FTZ R27, R24, R16, R27 ;  /* 0x00000010181b7223 */ /* 0x000fe2000001001b */
[----:B------:R-:W-:Y:S01]  /*1900*/  HADD2.F32 R24, -RZ, R17.H0_H0 ;  /* 0x20000011ff187230 */ /* 0x000fe20000004100 */
[----:B------:R-:W-:Y:S01]  /*1910*/  LOP3.LUT R17, R9, 0xf000f, RZ, 0xc0, !PT ;  /* 0x000f000f09117812 */ /* 0x000fe200078ec0ff */
[--C-:B------:R-:W-:Y:S02]  /*1920*/  HADD2.F32 R28, -RZ, R26.reuse.H0_H0 ;  /* 0x2000001aff1c7230 */ /* 0x100fe40000004100 */
[----:B------:R-:W-:Y:S01]  /*1930*/  HADD2.F32 R26, -RZ, R26.H1_H1 ;  /* 0x3000001aff1a7230 */ /* 0x000fe20000004100 */
[----:B------:R-:W-:Y:S02]  /*1940*/  LOP3.LUT R17, R17, 0x64006400, RZ, 0xfc, !PT ;  /* 0x6400640011117812 */ /* 0x000fe400078efcff */
[----:B------:R-:W-:-:S04]  /*1950*/  FFMA.FTZ R27, R28, R24, R27 ;  /* 0x000000181c1b7223 */ /* 0x000fc8000001001b */
[----:B------:R-:W-:Y:S01]  /*1960*/  FFMA.FTZ R27, R26, R25, R27 ;  /* 0x000000191a1b7223 */ /* 0x000fe2000001001b */
[----:B------:R-:W-:-:S03]  /*1970*/  HADD2 R26, R17, -1032, -1032 ;  /* 0xe408e408111a7430 */ /* 0x000fc60000000000 */
[----:B------:R-:W-:Y:S02]  /*1980*/  FMUL.FTZ R17, R4, R27 ;  /* 0x0000001b04117220 */ /* 0x000fe40000410000 */
[--C-:B------:R-:W-:Y:S02]  /*1990*/  HADD2.F32 R27, -RZ, R26.reuse.H0_H0 ;  /* 0x2000001aff1b7230 */ /* 0x100fe40000004100 */
[----:B------:R-:W-:Y:S01]  /*19a0*/  HADD2.F32 R29, -RZ, R26.H1_H1 ;  /* 0x3000001aff1d7230 */ /* 0x000fe20000004100 */
[----:B------:R-:W-:Y:S02]  /*19b0*/  LOP3.LUT R26, R9, 0xf000f0, RZ, 0xc0, !PT ;  /* 0x00f000f0091a7812 */ /* 0x000fe400078ec0ff */
[----:B------:R-:W-:Y:S01]  /*19c0*/  FFMA.FTZ R27, R22, R27, RZ ;  /* 0x0000001b161b7223 */ /* 0x000fe200000100ff */
[----:B------:R-:W-:Y:S02]  /*19d0*/  SHF.R.U32.HI R9, RZ, 0x8, R9 ;  /* 0x00000008ff097819 */ /* 0x000fe40000011609 */
[----:B------:R-:W-:Y:S01]  /*19e0*/  F2FP.F16.F32.PACK_AB R17, RZ, R17 ;  /* 0x00000011ff11723e */ /* 0x000fe200000000ff */
[----:B------:R-:W-:Y:S01]  /*19f0*/  FFMA.FTZ R27, R14, R29, R27 ;  /* 0x0000001d0e1b7223 */ /* 0x000fe2000001001b */
[----:B------:R-:W-:-:S05]  /*1a00*/  LOP3.LUT R29, R26, 0x64006400, RZ, 0xfc, !PT ;  /* 0x640064001a1d7812 */ /* 0x000fca00078efcff */
[----:B------:R-:W-:-:S05]  /*1a10*/  HFMA2 R29, R29, R0.H0_H0, -72, -72 ;  /* 0xd480d4801d1d7431 */ /* 0x000fca0000040000 */
[----:B------:R-:W-:-:S05]  /*1a20*/  HADD2.F32 R26, -RZ, R29.H0_H0 ;  /* 0x2000001dff1a7230 */ /* 0x000fca0000004100 */
[----:B------:R-:W-:Y:S01]  /*1a30*/  FFMA.FTZ R28, R8, R26, R27 ;  /* 0x0000001a081c7223 */ /* 0x000fe2000001001b */
[C---:B------:R-:W-:Y:S01]  /*1a40*/  LOP3.LUT R27, R9.reuse, 0xf000f, RZ, 0xc0, !PT ;  /* 0x000f000f091b7812 */ /* 0x040fe200078ec0ff */
[----:B------:R-:W-:Y:S01]  /*1a50*/  HADD2.F32 R26, -RZ, R29.H1_H1 ;  /* 0x3000001dff1a7230 */ /* 0x000fe20000004100 */
[----:B------:R-:W-:Y:S02]  /*1a60*/  LOP3.LUT R9, R9, 0xf000f0, RZ, 0xc0, !PT ;  /* 0x00f000f009097812 */ /* 0x000fe400078ec0ff */
[----:B------:R-:W-:Y:S02]  /*1a70*/  LOP3.LUT R27, R27, 0x64006400, RZ, 0xfc, !PT ;  /* 0x640064001b1b7812 */ /* 0x000fe400078efcff */
[----:B------:R-:W-:Y:S01]  /*1a80*/  LOP3.LUT R9, R9, 0x64006400, RZ, 0xfc, !PT ;  /* 0x6400640009097812 */ /* 0x000fe200078efcff */
[----:B------:R-:W-:Y:S02]  /*1a90*/  FFMA.FTZ R26, R15, R26, R28 ;  /* 0x0000001a0f1a7223 */ /* 0x000fe4000001001c */
[----:B------:R-:W-:-:S02]  /*1aa0*/  HADD2 R27, R27, -1032, -1032 ;  /* 0xe408e4081b1b7430 */ /* 0x000fc40000000000 */
[----:B------:R-:W-:-:S03]  /*1ab0*/  HFMA2 R9, R9, R0.H0_H0, -72, -72 ;  /* 0xd480d48009097431 */ /* 0x000fc60000040000 */
[--C-:B------:R-:W-:Y:S02]  /*1ac0*/  HADD2.F32 R28, -RZ, R27.reuse.H0_H0 ;  /* 0x2000001bff1c7230 */ /* 0x100fe40000004100 */
[----:B------:R-:W-:-:S03]  /*1ad0*/  HADD2.F32 R27, -RZ, R27.H1_H1 ;  /* 0x3000001bff1b7230 */ /* 0x000fc60000004100 */
[----:B------:R-:W-:Y:S01]  /*1ae0*/  FFMA.FTZ R29, R23, R28, R26 ;  /* 0x0000001c171d7223 */ /* 0x000fe2000001001a */
[--C-:B------:R-:W-:Y:S02]  /*1af0*/  HADD2.F32 R26, -RZ, R9.reuse.H0_H0 ;  /* 0x20000009ff1a7230 */ /* 0x100fe40000004100 */
[----:B------:R-:W-:Y:S02]  /*1b00*/  HADD2.F32 R9, -RZ, R9.H1_H1 ;  /* 0x30000009ff097230 */ /* 0x000fe40000004100 */
[----:B------:R-:W-:-:S04]  /*1b10*/  FFMA.FTZ R27, R16, R27, R29 ;  /* 0x0000001b101b7223 */ /* 0x000fc8000001001d */
[----:B------:R-:W-:Y:S01]  /*1b20*/  FFMA.FTZ R26, R24, R26, R27 ;  /* 0x0000001a181a7223 */ /* 0x000fe2000001001b */
[----:B------:R-:W-:-:S03]  /*1b30*/  LOP3.LUT R27, R10, 0xf000f, RZ, 0xc0, !PT ;  /* 0x000f000f0a1b7812 */ /* 0x000fc600078ec0ff */
[----:B------:R-:W-:Y:S01]  /*1b40*/  FFMA.FTZ R26, R25, R9, R26 ;  /* 0x00000009191a7223 */ /* 0x000fe2000001001a */
[----:B------:R-:W-:-:S03]  /*1b50*/  LOP3.LUT R27, R27, 0x64006400, RZ, 0xfc, !PT ;  /* 0x640064001b1b7812 */ /* 0x000fc600078efcff */
[----:B------:R-:W-:Y:S02]  /*1b60*/  FMUL.FTZ R28, R5, R26 ;  /* 0x0000001a051c7220 */ /* 0x000fe40000410000 */
[----:B------:R-:W-:-:S05]  /*1b70*/  HADD2 R27, R27, -1032, -1032 ;  /* 0xe408e4081b1b7430 */ /* 0x000fca0000000000 */
[--C-:B------:R-:W-:Y:S02]  /*1b80*/  HADD2.F32 R9, -RZ, R27.reuse.H0_H0 ;  /* 0x2000001bff097230 */ /* 0x100fe40000004100 */
[----:B------:R-:W-:-:S03]  /*1b90*/  HADD2.F32 R27, -RZ, R27.H1_H1 ;  /* 0x3000001bff1b7230 */ /* 0x000fc60000004100 */
[----:B------:R-:W-:-:S04]  /*1ba0*/  FFMA.FTZ R9, R22, R9, RZ ;  /* 0x0000000916097223 */ /* 0x000fc800000100ff */
[----:B------:R-:W-:Y:S01]  /*1bb0*/  FFMA.FTZ R27, R14, R27, R9 ;  /* 0x0000001b0e1b7223 */ /* 0x000fe20000010009 */
[----:B------:R-:W-:-:S04]  /*1bc0*/  LOP3.LUT R9, R11, 0xf000f, RZ, 0xc0, !PT ;  /* 0x000f000f0b097812 */ /* 0x000fc800078ec0ff */
[----:B------:R-:W-:-:S05]  /*1bd0*/  LOP3.LUT R9, R9, 0x64006400, RZ, 0xfc, !PT ;  /* 0x6400640009097812 */ /* 0x000fca00078efcff */
[----:B------:R-:W-:Y:S01]  /*1be0*/  HADD2 R26, R9, -1032, -1032 ;  /* 0xe408e408091a7430 */ /* 0x000fe20000000000 */
[----:B------:R-:W-:-:S04]  /*1bf0*/  F2FP.F16.F32.PACK_AB R9, RZ, R28 ;  /* 0x0000001cff09723e */ /* 0x000fc800000000ff */
[----:B------:R-:W-:Y:S01]  /*1c00*/  HADD2.F32 R29, -RZ, R26.H0_H0 ;  /* 0x2000001aff1d7230 */ /* 0x000fe20000004100 */
[----:B------:R-:W-:-:S04]  /*1c10*/  PRMT R17, R17, 0x5410, R9 ;  /* 0x0000541011117816 */ /* 0x000fc80000000009 */
[----:B------:R-:W-:Y:S01]  /*1c20*/  FFMA.FTZ R22, R22, R29, RZ ;  /* 0x0000001d16167223 */ /* 0x000fe200000100ff */
[----:B------:R-:W-:Y:S01]  /*1c30*/  HADD2.F32 R29, -RZ, R26.H1_H1 ;  /* 0x3000001aff1d7230 */ /* 0x000fe20000004100 */
[----:B------:R-:W-:-:S04]  /*1c40*/  HFMA2.MMA R13, R17, 1, 1, R13 ;  /* 0x3c003c00110d7835 */ /* 0x000fc8000000000d */
[----:B------:R-:W-:Y:S01]  /*1c50*/  FFMA.FTZ R29, R14, R29, R22 ;  /* 0x0000001d0e1d7223 */ /* 0x000fe20000010016 */
[----:B------:R-:W-:Y:S02]  /*1c60*/  LOP3.LUT R14, R10, 0xf000f0, RZ, 0xc0, !PT ;  /* 0x00f000f00a0e7812 */ /* 0x000fe400078ec0ff */
[----:B------:R-:W-:Y:S02]  /*1c70*/  LOP3.LUT R22, R11, 0xf000f0, RZ, 0xc0, !PT ;  /* 0x00f000f00b167812 */ /* 0x000fe400078ec0ff */
[----:B------:R-:W-:Y:S02]  /*1c80*/  LOP3.LUT R14, R14, 0x64006400, RZ, 0xfc, !PT ;  /* 0x640064000e0e7812 */ /* 0x000fe400078efcff */
[----:B------:R-:W-:Y:S02]  /*1c90*/  LOP3.LUT R22, R22, 0x64006400, RZ, 0xfc, !PT ;  /* 0x6400640016167812 */ /* 0x000fe400078efcff */
[----:B------:R-:W-:Y:S01]  /*1ca0*/  SHF.R.U32.HI R10, RZ, 0x8, R10 ;  /* 0x00000008ff0a7819 */ /* 0x000fe2000001160a */
[----:B------:R-:W-:-:S02]  /*1cb0*/  HFMA2 R14, R14, R0.H0_H0, -72, -72 ;  /* 0xd480d4800e0e7431 */ /* 0x000fc40000040000 */
[----:B------:R-:W-:-:S03]  /*1cc0*/  HFMA2 R22, R22, R0.H0_H0, -72, -72 ;  /* 0xd480d48016167431 */ /* 0x000fc60000040000 */
[----:B------:R-:W-:Y:S02]  /*1cd0*/  HADD2.F32 R26, -RZ, R14.H0_H0 ;  /* 0x2000000eff1a7230 */ /* 0x000fe40000004100 */
[----:B------:R-:W-:Y:S02]  /*1ce0*/  HADD2.F32 R28, -RZ, R22.H0_H0 ;  /* 0x20000016ff1c7230 */ /* 0x000fe40000004100 */
[----:B------:R-:W-:Y:S02]  /*1cf0*/  HADD2.F32 R14, -RZ, R14.H1_H1 ;  /* 0x3000000eff0e7230 */ /* 0x000fe40000004100 */
[C---:B------:R-:W-:Y:S01]  /*1d00*/  FFMA.FTZ R26, R8.reuse, R26, R27 ;  /* 0x0000001a081a7223 */ /* 0x040fe2000001001b */
[----:B------:R-:W-:Y:S02]  /*1d10*/  HADD2.F32 R27, -RZ, R22.H1_H1 ;  /* 0x30000016ff1b7230 */ /* 0x000fe40000004100 */
[----:B------:R-:W-:Y:S01]  /*1d20*/  FFMA.FTZ R8, R8, R28, R29 ;  /* 0x0000001c08087223 */ /* 0x000fe2000001001d */
[----:B------:R-:W-:Y:S01]  /*1d30*/  LOP3.LUT R22, R10, 0xf000f, RZ, 0xc0, !PT ;  /* 0x000f000f0a167812 */ /* 0x000fe200078ec0ff */
[----:B------:R-:W-:-:S02]  /*1d40*/  FFMA.FTZ R14, R15, R14, R26 ;  /* 0x0000000e0f0e7223 */ /* 0x000fc4000001001a */
[----:B------:R-:W-:Y:S01]  /*1d50*/  FFMA.FTZ R8, R15, R27, R8 ;  /* 0x0000001b0f087223 */ /* 0x000fe20000010008 */
[----:B------:R-:W-:Y:S02]  /*1d60*/  SHF.R.U32.HI R15, RZ, 0x8, R11 ;  /* 0x00000008ff0f7819 */ /* 0x000fe4000001160b */
[----:B------:R-:W-:Y:S02]  /*1d70*/  LOP3.LUT R11, R22, 0x64006400, RZ, 0xfc, !PT ;  /* 0x64006400160b7812 */ /* 0x000fe400078efcff */
[----:B------:R-:W-:-:S03]  /*1d80*/  LOP3.LUT R22, R15, 0xf000f, RZ, 0xc0, !PT ;  /* 0x000f000f0f167812 */ /* 0x000fc600078ec0ff */
[----:B------:R-:W-:Y:S01]  /*1d90*/  HADD2 R11, R11, -1032, -1032 ;  /* 0xe408e4080b0b7430 */ /* 0x000fe20000000000 */
[----:B------:R-:W-:Y:S02]  /*1da0*/  LOP3.LUT R26, R22, 0x64006400, RZ, 0xfc, !PT ;  /* 0x64006400161a7812 */ /* 0x000fe400078efcff */
        /* <DEDUP_REMOVED lines=12> */
[----:B------:R-:W-:Y:S02]  /*1e70*/  HFMA2 R8, R29, R0.H0_H0, -72, -72 ;  /* 0xd480d4801d087431 */ /* 0x000fe40000040000 */
[----:B------:R-:W-:Y:S02]  /*1e80*/  HADD2.F32 R23, -RZ, R10.H1_H1 ;  /* 0x3000000aff177230 */ /* 0x000fe40000004100 */
[----:B------:R-:W-:Y:S02]  /*1e90*/  HADD2.F32 R10, -RZ, R14.H0_H0 ;  /* 0x2000000eff0a7230 */ /* 0x000fe40000004100 */
[----:B------:R-:W-:-:S02]  /*1ea0*/  HADD2.F32 R26, -RZ, R8.H0_H0 ;  /* 0x20000008ff1a7230 */ /* 0x000fc40000004100 */
[----:B------:R-:W-:Y:S01]  /*1eb0*/  FFMA.FTZ R23, R16, R23, R22 ;  /* 0x0000001710177223 */ /* 0x000fe20000010016 */
[----:B------:R-:W-:Y:S02]  /*1ec0*/  HADD2.F32 R14, -RZ, R14.H1_H1 ;  /* 0x3000000eff0e7230 */ /* 0x000fe40000004100 */
        /* <DEDUP_REMOVED lines=11> */
.L_x_3540:
[----:B------:R-:W-:Y:S05]  /*1f80*/  @!P0 BRA `(.L_x_3541) ;  /* 0x00000008002c8947 */ /* 0x000fea0003800000 */
        /* <DEDUP_REMOVED lines=139> */
.L_x_3541:
[----:B------:R-:W-:Y:S05]  /*2840*/  @!P0 BRA `(.L_x_3538) ;  /* 0x0000000800348947 */ /* 0x000fea0003800000 */
[----:B------:R-:W-:Y:S01]  /*2850*/  MOV R9, UR9 ;  /* 0x0000000900097c02 */ /* 0x000fe20008000f00 */
[----:B------:R-:W0:Y:S04]  /*2860*/  LDS.64 R14, [UR4+0x30] ;  /* 0x00003004ff0e7984 */ /* 0x000e280008000a00 */
[----:B------:R-:W-:-:S06]  /*2870*/  IMAD.WIDE R8, R9, 0x4, R20 ;  /* 0x0000000409087825 */ /* 0x000fcc00078e0214 */
[----:B------:R-:W2:Y:S01]  /*2880*/  LDG.E.128.CONSTANT R8, desc[UR10][R8.64] ;  /* 0x0000000a08087981 */ /* 0x000ea2000c1e9d00 */
[----:B0-----:R-:W-:Y:S01]  /*2890*/  HADD2.F32 R22, -RZ, R14.H1_H1 ;  /* 0x3000000eff167230 */ /* 0x001fe20000004100 */
[----:B--2---:R-:W-:Y:S02]  /*28a0*/  LOP3.LUT R17, R9, 0xf000f, RZ, 0xc0, !PT ;  /* 0x000f000f09117812 */ /* 0x004fe400078ec0ff */
[----:B------:R-:W-:Y:S02]  /*28b0*/  LOP3.LUT R16, R8, 0xf000f, RZ, 0xc0, !PT ;  /* 0x000f000f08107812 */ /* 0x000fe400078ec0ff */
[----:B------:R-:W-:Y:S02]  /*28c0*/  LOP3.LUT R17, R17, 0x64006400, RZ, 0xfc, !PT ;  /* 0x6400640011117812 */ /* 0x000fe400078efcff */
[----:B------:R-:W-:-:S03]  /*28d0*/  LOP3.LUT R16, R16, 0x64006400, RZ, 0xfc, !PT ;  /* 0x6400640010107812 */ /* 0x000fc600078efcff */
[----:B------:R-:W-:Y:S02]  /*28e0*/  HADD2 R20, R17, -1032, -1032 ;  /* 0xe408e40811147430 */ /* 0x000fe40000000000 */
[----:B------:R-:W-:-:S03]  /*28f0*/  HADD2 R16, R16, -1032, -1032 ;  /* 0xe408e40810107430 */ /* 0x000fc60000000000 */
[--C-:B------:R-:W-:Y:S02]  /*2900*/  HADD2.F32 R17, -RZ, R20.reuse.H0_H0 ;  /* 0x20000014ff117230 */ /* 0x100fe40000004100 */
[----:B------:R-:W-:Y:S02]  /*2910*/  HADD2.F32 R23, -RZ, R20.H1_H1 ;  /* 0x30000014ff177230 */ /* 0x000fe40000004100 */
[----:B------:R-:W-:Y:S01]  /*2920*/  HADD2.F32 R20, -RZ, R14.H0_H0 ;  /* 0x2000000eff147230 */ /* 0x000fe20000004100 */
[----:B------:R-:W-:Y:S01]  /*2930*/  LOP3.LUT R14, R9, 0xf000f0, RZ, 0xc0, !PT ;  /* 0x00f000f0090e7812 */ /* 0x000fe200078ec0ff */
[--C-:B------:R-:W-:Y:S01]  /*2940*/  HADD2.F32 R21, -RZ, R16.reuse.H0_H0 ;  /* 0x20000010ff157230 */ /* 0x100fe20000004100 */
[----:B------:R-:W-:Y:S01]  /*2950*/  SHF.R.U32.HI R9, RZ, 0x8, R9 ;  /* 0x00000008ff097819 */ /* 0x000fe20000011609 */
[----:B------:R-:W-:Y:S02]  /*2960*/  HADD2.F32 R25, -RZ, R16.H1_H1 ;  /* 0x30000010ff197230 */ /* 0x000fe40000004100 */
[----:B------:R-:W-:Y:S01]  /*2970*/  FFMA.FTZ R29, R20, R17, RZ ;  /* 0x00000011141d7223 */ /* 0x000fe200000100ff */
[----:B------:R-:W-:Y:S01]  /*2980*/  LOP3.LUT R27, R14, 0x64006400, RZ, 0xfc, !PT ;  /* 0x640064000e1b7812 */ /* 0x000fe200078efcff */
[----:B------:R-:W0:Y:S01]  /*2990*/  LDS.64 R16, [UR4+0x38] ;  /* 0x00003804ff107984 */ /* 0x000e220008000a00 */
[----:B------:R-:W-:Y:S01]  /*29a0*/  LOP3.LUT R14, R8, 0xf000f0, RZ, 0xc0, !PT ;  /* 0x00f000f0080e7812 */ /* 0x000fe200078ec0ff */
[----:B------:R-:W-:Y:S01]  /*29b0*/  FFMA.FTZ R24, R21, R20, RZ ;  /* 0x0000001415187223 */ /* 0x000fe200000100ff */
[----:B------:R-:W-:-:S02]  /*29c0*/  FFMA.FTZ R21, R22, R23, R29 ;  /* 0x0000001716157223 */ /* 0x000fc4000001001d */
[----:B------:R-:W-:Y:S01]  /*29d0*/  LOP3.LUT R23, R14, 0x64006400, RZ, 0xfc, !PT ;  /* 0x640064000e177812 */ /* 0x000fe200078efcff */
[----:B------:R-:W-:Y:S01]  /*29e0*/  FFMA.FTZ R25, R25, R22, R24 ;  /* 0x0000001619197223 */ /* 0x000fe20000010018 */
[-C--:B------:R-:W-:Y:S02]  /*29f0*/  HFMA2 R24, R27, R0.reuse.H0_H0, -72, -72 ;  /* 0xd480d4801b187431 */ /* 0x080fe40000040000 */
[--C-:B------:R-:W-:Y:S02]  /*2a00*/  HADD2.F32 R14, -RZ, R15.reuse.H0_H0 ;  /* 0x2000000fff0e7230 */ /* 0x100fe40000004100 */
[----:B------:R-:W-:Y:S02]  /*2a10*/  HFMA2 R23, R23, R0.H0_H0, -72, -72 ;  /* 0xd480d48017177431 */ /* 0x000fe40000040000 */
[----:B------:R-:W-:Y:S02]  /*2a20*/  HADD2.F32 R15, -RZ, R15.H1_H1 ;  /* 0x3000000fff0f7230 */ /* 0x000fe40000004100 */
[----:B------:R-:W-:-:S02]  /*2a30*/  HADD2.F32 R26, -RZ, R24.H0_H0 ;  /* 0x20000018ff1a7230 */ /* 0x000fc40000004100 */
[--C-:B------:R-:W-:Y:S02]  /*2a40*/  HADD2.F32 R28, -RZ, R23.reuse.H0_H0 ;  /* 0x20000017ff1c7230 */ /* 0x100fe40000004100 */
[----:B------:R-:W-:Y:S02]  /*2a50*/  HADD2.F32 R24, -RZ, R24.H1_H1 ;  /* 0x30000018ff187230 */ /* 0x000fe40000004100 */
[----:B------:R-:W-:Y:S01]  /*2a60*/  FFMA.FTZ R26, R14, R26, R21 ;  /* 0x0000001a0e1a7223 */ /* 0x000fe20000010015 */
[----:B------:R-:W-:Y:S01]  /*2a70*/  SHF.R.U32.HI R21, RZ, 0x8, R8 ;  /* 0x00000008ff157819 */ /* 0x000fe20000011608 */
[----:B------:R-:W-:Y:S02]  /*2a80*/  HADD2.F32 R27, -RZ, R23.H1_H1 ;  /* 0x30000017ff1b7230 */ /* 0x000fe40000004100 */
[----:B------:R-:W-:Y:S01]  /*2a90*/  FFMA.FTZ R8, R28, R14, R25 ;  /* 0x0000000e1c087223 */ /* 0x000fe20000010019 */
[----:B------:R-:W-:Y:S01]  /*2aa0*/  FFMA.FTZ R25, R15, R24, R26 ;  /* 0x000000180f197223 */ /* 0x000fe2000001001a */
[----:B------:R-:W-:-:S02]  /*2ab0*/  LOP3.LUT R24, R21, 0xf000f, RZ, 0xc0, !PT ;  /* 0x000f000f15187812 */ /* 0x000fc400078ec0ff */
[----:B------:R-:W-:Y:S01]  /*2ac0*/  FFMA.FTZ R27, R27, R15, R8 ;  /* 0x0000000f1b1b7223 */ /* 0x000fe20000010008 */
        /* <DEDUP_REMOVED lines=8> */
[--C-:B------:R-:W-:Y:S02]  /*2b50*/  HADD2.F32 R26, -RZ, R23.reuse.H0_H0 ;  /* 0x20000017ff1a7230 */ /* 0x100fe40000004100 */
[----:B------:R-:W-:Y:S02]  /*2b60*/  HADD2.F32 R28, -RZ, R23.H1_H1 ;  /* 0x30000017ff1c7230 */ /* 0x000fe40000004100 */
[----:B0-----:R-:W-:Y:S02]  /*2b70*/  HADD2.F32 R8, -RZ, R16.H0_H0 ;  /* 0x20000010ff087230 */ /* 0x001fe40000004100 */
[----:B------:R-:W-:Y:S02]  /*2b80*/  HADD2.F32 R23, -RZ, R24.H0_H0 ;  /* 0x20000018ff177230 */ /* 0x000fe40000004100 */
[----:B------:R-:W-:Y:S02]  /*2b90*/  HADD2.F32 R16, -RZ, R16.H1_H1 ;  /* 0x30000010ff107230 */ /* 0x000fe40000004100 */
[----:B------:R-:W-:Y:S01]  /*2ba0*/  FFMA.FTZ R27, R26, R8, R27 ;  /* 0x000000081a1b7223 */ /* 0x000fe2000001001b */
[----:B------:R-:W-:Y:S01]  /*2bb0*/  FFMA.FTZ R25, R8, R23, R25 ;  /* 0x0000001708197223 */ /* 0x000fe20000010019 */
[----:B------:R-:W-:-:S02]  /*2bc0*/  HADD2.F32 R23, -RZ, R24.H1_H1 ;  /* 0x30000018ff177230 */ /* 0x000fc40000004100 */
[----:B------:R-:W-:-:S03]  /*2bd0*/  FFMA.FTZ R28, R28, R16, R27 ;  /* 0x000000101c1c7223 */ /* 0x000fc6000001001b */
[----:B------:R-:W-:Y:S01]  /*2be0*/  FFMA.FTZ R26, R16, R23, R25 ;  /* 0x00000017101a7223 */ /* 0x000fe20000010019 */
[----:B------:R-:W-:Y:S02]  /*2bf0*/  LOP3.LUT R23, R10, 0xf000f, RZ, 0xc0, !PT ;  /* 0x000f000f0a177812 */ /* 0x000fe400078ec0ff */
[----:B------:R-:W-:Y:S01]  /*2c00*/  LOP3.LUT R25, R9, 0x64006400, RZ, 0xfc, !PT ;  /* 0x6400640009197812 */ /* 0x000fe200078efcff */
[--C-:B------:R-:W-:Y:S01]  /*2c10*/  HADD2.F32 R9, -RZ, R17.reuse.H0_H0 ;  /* 0x20000011ff097230 */ /* 0x100fe20000004100 */
[----:B------:R-:W-:Y:S01]  /*2c20*/  LOP3.LUT R24, R23, 0x64006400, RZ, 0xfc, !PT ;  /* 0x6400640017187812 */ /* 0x000fe200078efcff */
[----:B------:R-:W-:Y:S02]  /*2c30*/  HFMA2 R23, R21, R0.H0_H0, -72, -72 ;  /* 0xd480d48015177431 */ /* 0x000fe40000040000 */
[----:B------:R-:W-:Y:S02]  /*2c40*/  HADD2.F32 R17, -RZ, R17.H1_H1 ;  /* 0x30000011ff117230 */ /* 0x000fe40000004100 */
[----:B------:R-:W-:-:S02]  /*2c50*/  HADD2 R21, R24, -1032, -1032 ;  /* 0xe408e40818157430 */ /* 0x000fc40000000000 */
[--C-:B------:R-:W-:Y:S02]  /*2c60*/  HADD2.F32 R27, -RZ, R23.reuse.H0_H0 ;  /* 0x20000017ff1b7230 */ /* 0x100fe40000004100 */
[----:B------:R-:W-:Y:S02]  /*2c70*/  HFMA2 R24, R25, R0.H0_H0, -72, -72 ;  /* 0xd480d48019187431 */ /* 0x000fe40000040000 */
[----:B------:R-:W-:Y:S02]  /*2c80*/  HADD2.F32 R23, -RZ, R23.H1_H1 ;  /* 0x30000017ff177230 */ /* 0x000fe40000004100 */
[--C-:B------:R-:W-:Y:S02]  /*2c90*/  HADD2.F32 R25, -RZ, R21.reuse.H0_H0 ;  /* 0x20000015ff197230 */ /* 0x100fe40000004100 */
[----:B------:R-:W-:Y:S01]  /*2ca0*/  FFMA.FTZ R28, R27, R9, R28 ;  /* 0x000000091b1c7223 */ /* 0x000fe2000001001c */
[----:B------:R-:W-:Y:S02]  /*2cb0*/  HADD2.F32 R21, -RZ, R21.H1_H1 ;  /* 0x30000015ff157230 */ /* 0x000fe40000004100 */
[----:B------:R-:W-:-:S02]  /*2cc0*/  HADD2.F32 R27, -RZ, R24.H0_H0 ;  /* 0x20000018ff1b7230 */ /* 0x000fc40000004100 */
[----:B------:R-:W-:Y:S01]  /*2cd0*/  FFMA.FTZ R25, R20, R25, RZ ;  /* 0x0000001914197223 */ /* 0x000fe200000100ff */
[----:B------:R-:W-:Y:S02]  /*2ce0*/  HADD2.F32 R24, -RZ, R24.H1_H1 ;  /* 0x30000018ff187230 */ /* 0x000fe40000004100 */
[----:B------:R-:W-:Y:S01]  /*2cf0*/  FFMA.FTZ R23, R23, R17, R28 ;  /* 0x0000001117177223 */ /* 0x000fe2000001001c */
[----:B------:R-:W-:Y:S01]  /*2d00*/  FFMA.FTZ R21, R22, R21, R25 ;  /* 0x0000001516157223 */ /* 0x000fe20000010019 */
[----:B------:R-:W-:Y:S01]  /*2d10*/  LOP3.LUT R25, R11, 0xf000f, RZ, 0xc0, !PT ;  /* 0x000f000f0b197812 */ /* 0x000fe200078ec0ff */
[----:B------:R-:W-:-:S03]  /*2d20*/  FFMA.FTZ R26, R9, R27, R26 ;  /* 0x0000001b091a7223 */ /* 0x000fc6000001001a */
[----:B------:R-:W-:Y:S01]  /*2d30*/  LOP3.LUT R25, R25, 0x64006400, RZ, 0xfc, !PT ;  /* 0x6400640019197812 */ /* 0x000fe200078efcff */
[----:B------:R-:W-:-:S04]  /*2d40*/  FFMA.FTZ R24, R17, R24, R26 ;  /* 0x0000001811187223 */ /* 0x000fc8000001001a */
[----:B------:R-:W-:-:S05]  /*2d50*/  HADD2 R25, R25, -1032, -1032 ;  /* 0xe408e40819197430 */ /* 0x000fca0000000000 */
[--C-:B------:R-:W-:Y:S02]  /*2d60*/  HADD2.F32 R27, -RZ, R25.reuse.H0_H0 ;  /* 0x20000019ff1b7230 */ /* 0x100fe40000004100 */
[----:B------:R-:W-:-:S03]  /*2d70*/  HADD2.F32 R25, -RZ, R25.H1_H1 ;  /* 0x30000019ff197230 */ /* 0x000fc60000004100 */
[----:B------:R-:W-:Y:S01]  /*2d80*/  FFMA.FTZ R27, R20, R27, RZ ;  /* 0x0000001b141b7223 */ /* 0x000fe200000100ff */
[----:B------:R-:W-:Y:S02]  /*2d90*/  LOP3.LUT R20, R10, 0xf000f0, RZ, 0xc0, !PT ;  /* 0x00f000f00a147812 */ /* 0x000fe400078ec0ff */
[----:B------:R-:W-:Y:S01]  /*2da0*/  SHF.R.U32.HI R10, RZ, 0x8, R10 ;  /* 0x00000008ff0a7819 */ /* 0x000fe2000001160a */
[----:B------:R-:W-:Y:S01]  /*2db0*/  FFMA.FTZ R25, R22, R25, R27 ;  /* 0x0000001916197223 */ /* 0x000fe2000001001b */
[----:B------:R-:W-:Y:S01]  /*2dc0*/  LOP3.LUT R27, R20, 0x64006400, RZ, 0xfc, !PT ;  /* 0x64006400141b7812 */ /* 0x000fe200078efcff */
[----:B------:R-:W-:Y:S01]  /*2dd0*/  FMUL.FTZ R22, R4, R23 ;  /* 0x0000001704167220 */ /* 0x000fe20000410000 */
[----:B------:R-:W-:Y:S01]  /*2de0*/  LOP3.LUT R20, R11, 0xf000f0, RZ, 0xc0, !PT ;  /* 0x00f000f00b147812 */ /* 0x000fe200078ec0ff */
[----:B------:R-:W-:Y:S01]  /*2df0*/  FMUL.FTZ R23, R5, R24 ;  /* 0x0000001805177220 */ /* 0x000fe20000410000 */
[----:B------:R-:W-:Y:S01]  /*2e00*/  SHF.R.U32.HI R11, RZ, 0x8, R11 ;  /* 0x00000008ff0b7819 */ /* 0x000fe2000001160b */
[----:B------:R-:W-:Y:S01]  /*2e10*/  HFMA2 R26, R27, R0.H0_H0, -72, -72 ;  /* 0xd480d4801b1a7431 */ /* 0x000fe20000040000 */
[----:B------:R-:W-:-:S02]  /*2e20*/  LOP3.LUT R27, R20, 0x64006400, RZ, 0xfc, !PT ;  /* 0x64006400141b7812 */ /* 0x000fc400078efcff */
[----:B------:R-:W-:Y:S02]  /*2e30*/  F2FP.F16.F32.PACK_AB R22, RZ, R22 ;  /* 0x00000016ff16723e */ /* 0x000fe400000000ff */
[----:B------:R-:W-:Y:S02]  /*2e40*/  HADD2.F32 R24, -RZ, R26.H0_H0 ;  /* 0x2000001aff187230 */ /* 0x000fe40000004100 */
[----:B------:R-:W-:Y:S01]  /*2e50*/  HFMA2 R20, R27, R0.H0_H0, -72, -72 ;  /* 0xd480d4801b147431 */ /* 0x000fe20000040000 */
[----:B------:R-:W-:Y:S02]  /*2e60*/  LOP3.LUT R27, R10, 0xf000f0, RZ, 0xc0, !PT ;  /* 0x00f000f00a1b7812 */ /* 0x000fe400078ec0ff */
[----:B------:R-:W-:Y:S01]  /*2e70*/  F2FP.F16.F32.PACK_AB R23, RZ, R23 ;  /* 0x00000017ff17723e */ /* 0x000fe200000000ff */
[----:B------:R-:W-:Y:S01]  /*2e80*/  FFMA.FTZ R24, R14, R24, R21 ;  /* 0x000000180e187223 */ /* 0x000fe20000010015 */
[--C-:B------:R-:W-:Y:S02]  /*2e90*/  HADD2.F32 R21, -RZ, R20.reuse.H0_H0 ;  /* 0x20000014ff157230 */ /* 0x100fe40000004100 */
[----:B------:R-:W-:Y:S01]  /*2ea0*/  HADD2.F32 R20, -RZ, R20.H1_H1 ;  /* 0x30000014ff147230 */ /* 0x000fe20000004100 */
[----:B------:R-:W-:-:S02]  /*2eb0*/  PRMT R22, R22, 0x5410, R23 ;  /* 0x0000541016167816 */ /* 0x000fc40000000017 */
[----:B------:R-:W-:Y:S01]  /*2ec0*/  FFMA.FTZ R14, R14, R21, R25 ;  /* 0x000000150e0e7223 */ /* 0x000fe20000010019 */
[----:B------:R-:W-:Y:S01]  /*2ed0*/  HADD2.F32 R25, -RZ, R26.H1_H1 ;  /* 0x3000001aff197230 */ /* 0x000fe20000004100 */
[----:B------:R-:W-:Y:S02]  /*2ee0*/  LOP3.LUT R21, R10, 0xf000f, RZ, 0xc0, !PT ;  /* 0x000f000f0a157812 */ /* 0x000fe400078ec0ff */
[----:B------:R-:W-:Y:S01]  /*2ef0*/  LOP3.LUT R26, R11, 0xf000f, RZ, 0xc0, !PT ;  /* 0x000f000f0b1a7812 */ /* 0x000fe200078ec0ff */
[----:B------:R-:W-:Y:S01]  /*2f00*/  HFMA2.MMA R13, R22, 1, 1, R13 ;  /* 0x3c003c00160d7835 */ /* 0x000fe2000000000d */
[----:B------:R-:W-:Y:S01]  /*2f10*/  LOP3.LUT R21, R21, 0x64006400, RZ, 0xfc, !PT ;  /* 0x6400640015157812 */ /* 0x000fe200078efcff */
[----:B------:R-:W-:Y:S01]  /*2f20*/  FFMA.FTZ R25, R15, R25, R24 ;  /* 0x000000190f197223 */ /* 0x000fe20000010018 */
[----:B------:R-:W-:-:S03]  /*2f30*/  LOP3.LUT R26, R26, 0x64006400, RZ, 0xfc, !PT ;  /* 0x640064001a1a7812 */ /* 0x000fc600078efcff */
[----:B------:R-:W-:Y:S02]  /*2f40*/  HADD2 R21, R21, -1032, -1032 ;  /* 0xe408e40815157430 */ /* 0x000fe40000000000 */
[----:B------:R-:W-:Y:S01]  /*2f50*/  HADD2 R10, R26, -1032, -1032 ;  /* 0xe408e4081a0a7430 */ /* 0x000fe20000000000 */
[----:B------:R-:W-:Y:S02]  /*2f60*/  LOP3.LUT R26, R11, 0xf000f0, RZ, 0xc0, !PT ;  /* 0x00f000f00b1a7812 */ /* 0x000fe400078ec0ff */
[----:B------:R-:W-:Y:S01]  /*2f70*/  LOP3.LUT R11, R27, 0x64006400, RZ, 0xfc, !PT ;  /* 0x640064001b0b7812 */ /* 0x000fe200078efcff */
[----:B------:R-:W-:Y:S01]  /*2f80*/  FFMA.FTZ R27, R15, R20, R14 ;  /* 0x000000140f1b7223 */ /* 0x000fe2000001000e */
[----:B------:R-:W-:Y:S01]  /*2f90*/  HADD2.F32 R24, -RZ, R21.H0_H0 ;  /* 0x20000015ff187230 */ /* 0x000fe20000004100 */
[----:B------:R-:W-:Y:S01]  /*2fa0*/  LOP3.LUT R15, R26, 0x64006400, RZ, 0xfc, !PT ;  /* 0x640064001a0f7812 */ /* 0x000fe200078efcff */
[----:B------:R-:W-:Y:S02]  /*2fb0*/  HADD2.F32 R14, -RZ, R10.H0_H0 ;  /* 0x2000000aff0e7230 */ /* 0x000fe40000004100 */
[----:B------:R-:W-:-:S02]  /*2fc0*/  HFMA2 R11, R11, R0.H0_H0, -72, -72 ;  /* 0xd480d4800b0b7431 */ /* 0x000fc40000040000 */
[----:B------:R-:W-:Y:S02]  /*2fd0*/  HADD2.F32 R21, -RZ, R21.H1_H1 ;  /* 0x30000015ff157230 */ /* 0x000fe40000004100 */
[C---:B------:R-:W-:Y:S01]  /*2fe0*/  FFMA.FTZ R25, R8.reuse, R24, R25 ;  /* 0x0000001808197223 */ /* 0x040fe20000010019 */
        /* <DEDUP_REMOVED lines=19> */
.L_x_3538:
[----:B------:R-:W-:Y:S01]  /*3120*/  UIADD3 UR8, UR8, 0x20, URZ ;  /* 0x0000002008087890 */ /* 0x000fe2000fffe03f */
[----:B------:R-:W-:Y:S01]  /*3130*/  MOV R9, UR9 ;  /* 0x0000000900097c02 */ /* 0x000fe20008000f00 */
[----:B------:R-:W-:Y:S02]  /*3140*/  UIADD3 UR4, UR4, 0x40, URZ ;  /* 0x0000004004047890 */ /* 0x000fe4000fffe03f */
[----:B------:R-:W-:Y:S01]  /*3150*/  UISETP.GE.AND UP0, UPT, UR8, UR7, UPT ;  /* 0x000000070800728c */ /* 0x000fe2000bf06270 */
[----:B------:R-:W-:Y:S02]  /*3160*/  LEA R18, P0, R9, R18, 0x4 ;  /* 0x0000001209127211 */ /* 0x000fe400078020ff */
[----:B------:R-:W-:Y:S02]  /*3170*/  ISETP.GT.AND P3, PT, R2, UR8, PT ;  /* 0x0000000802007c0c */ /* 0x000fe4000bf64270 */
[----:B------:R-:W-:Y:S02]  /*3180*/  IADD3.X R19, R19, UR5, RZ, P0, !PT ;  /* 0x0000000513137c10 */ /* 0x000fe400087fe4ff */
[----:B------:R-:W-:-:S13]  /*3190*/  PLOP3.LUT P1, PT, PT, PT, UP0, 0x80, 0x0 ;  /* 0x000000000000781c */ /* 0x000fda0003f2f008 */
[----:B------:R-:W-:Y:S05]  /*31a0*/  @!P1 BRA P3, `(.L_x_3542) ;  /* 0xffffffd800f49947 */ /* 0x000fea000183ffff */
.L_x_3537:
        /* <DEDUP_REMOVED lines=17> */
.L_x_3546:
[----:B------:R-:W0:Y:S02]  /*32c0*/  LDS R8, [R4] ;  /* 0x0000000004087984 */ /* 0x000e240000000800 */
[----:B0-----:R-:W-:-:S10]  /*32d0*/  HFMA2.MMA R9, R8, 1, 1, R13 ;  /* 0x3c003c0008097835 */ /* 0x001fd4000000000d */
[----:B------:R-:W0:Y:S02]  /*32e0*/  ATOMS.CAST.SPIN R9, [R4], R8, R9 ;  /* 0x000000080409738d */ /* 0x000e240001800009 */
[----:B0-----:R-:W-:-:S13]  /*32f0*/  ISETP.EQ.U32.AND P0, PT, R9, 0x1, PT ;  /* 0x000000010900780c */ /* 0x001fda0003f02070 */
[----:B------:R-:W-:Y:S05]  /*3300*/  @!P0 BRA `(.L_x_3546) ;  /* 0xfffffffc00ec8947 */ /* 0x000fea000383ffff */
[----:B------:R-:W-:Y:S05]  /*3310*/  BRA `(.L_x_3544) ;  /* 0x00000000000c7947 */ /* 0x000fea0003800000 */
.L_x_3545:
[----:B------:R-:W2:Y:S02]  /*3320*/  LD.E R0, desc[UR10][R6.64] ;  /* 0x0000000a06007980 */ /* 0x000ea4000c101900 */
[----:B--2---:R-:W-:-:S05]  /*3330*/  IADD3 R5, R13, R0, RZ ;  /* 0x000000000d057210 */ /* 0x004fca0007ffe0ff */
[----:B------:R0:W-:Y:S02]  /*3340*/  ST.E desc[UR10][R6.64], R5 ;  /* 0x0000000506007985 */ /* 0x0001e4000c10190a */
.L_x_3544:
[----:B------:R-:W-:Y:S05]  /*3350*/  BSYNC B0 ;  /* 0x0000000000007941 */ /* 0x000fea0003800000 */
.L_x_3543:
[----:B------:R1:W-:Y:S02]  /*3360*/  ATOM.E.ADD.F16x2.RN.STRONG.GPU P0, RZ, desc[UR10][R6.64+0x4], R3 ;  /* 0x0000040306ff79a2 */ /* 0x0003e4000810e1ca */
[----:B-1----:R-:W-:Y:S05]  /*3370*/  @P0 EXIT ;  /* 0x000000000000094d */ /* 0x002fea0003800000 */
[----:B------:R-:W1:Y:S02]  /*3380*/  QSPC.E.S P0, RZ, [R6+0x4] ;  /* 0x0000040006ff73aa */ /* 0x000e640000000500 */
[----:B-1----:R-:W-:Y:S05]  /*3390*/  @!P0 BRA `(.L_x_3547) ;  /* 0x0000000000248947 */ /* 0x002fea0003800000 */
[----:B------:R-:W-:-:S04]  /*33a0*/  MOV R4, R6 ;  /* 0x0000000600047202 */ /* 0x000fc80000000f00 */
[----:B------:R-:W-:Y:S02]  /*33b0*/  MOV R4, R4 ;  /* 0x0000000400047202 */ /* 0x000fe40000000f00 */
[----:B0-----:R-:W-:-:S07]  /*33c0*/  MOV R5, R3 ;  /* 0x0000000300057202 */ /* 0x001fce0000000f00 */
.L_x_3548:
[----:B------:R-:W0:Y:S02]  /*33d0*/  LDS R2, [R4+0x4] ;  /* 0x0000040004027984 */ /* 0x000e240000000800 */
[----:B0-----:R-:W-:-:S06]  /*33e0*/  HADD2 R3, R2, R5 ;  /* 0x0000000502037230 */ /* 0x001fcc0000000000 */
[----:B------:R-:W0:Y:S02]  /*33f0*/  ATOMS.CAST.SPIN R3, [R4+0x4], R2, R3 ;  /* 0x000004020403738d */ /* 0x000e240001800003 */
[----:B0-----:R-:W-:-:S13]  /*3400*/  ISETP.EQ.U32.AND P0, PT, R3, 0x1, PT ;  /* 0x000000010300780c */ /* 0x001fda0003f02070 */
[----:B------:R-:W-:Y:S05]  /*3410*/  @!P0 BRA `(.L_x_3548) ;  /* 0xfffffffc00ec8947 */ /* 0x000fea000383ffff */
[----:B------:R-:W-:Y:S05]  /*3420*/  EXIT ;  /* 0x000000000000794d */ /* 0x000fea0003800000 */
.L_x_3547:
[----:B------:R-:W2:Y:S02]  /*3430*/  LD.E R0, desc[UR10][R6.64+0x4] ;  /* 0x0000040a06007980 */ /* 0x000ea4000c101900 */
[----:B--2---:R-:W-:-:S05]  /*3440*/  IADD3 R3, R3, R0, RZ ;  /* 0x0000000003037210 */ /* 0x004fca0007ffe0ff */
[----:B------:R-:W-:Y:S01]  /*3450*/  ST.E desc[UR10][R6.64+0x4], R3 ;  /* 0x0000040306007985 */ /* 0x000fe2000c10190a */
[----:B------:R-:W-:Y:S05]  /*3460*/  EXIT ;  /* 0x000000000000794d */ /* 0x000fea0003800000 */
.L_x_3549:
        /* <DEDUP_REMOVED lines=9> */
.L_x_3734:


//--------------------- .text._Z23gemm_half_q_half_kernelILi1ELi12ELb1ELb0ELi32EEvPK6__halfPKjS4_S2_PS0_iiiiPKtS7_iiiiiibS2_i --------------------------
	.section	.text._Z23gemm_half_q_half_kernelILi1ELi12ELb1ELb0ELi32EEvPK6__halfPKjS4_S2_PS0_iiiiPKtS7_iiiiiibS2_i,"ax",@progbits
	.align	128
        .global         _Z23gemm_half_q_half_kernelILi1ELi12ELb1ELb0ELi32EEvPK6__halfPKjS4_S2_PS0_iiiiPKtS7_iiiiiibS2_i
        .type           _Z23gemm_half_q_half_kernelILi1ELi12ELb1ELb0ELi32EEvPK6__halfPKjS4_S2_PS0_iiiiPKtS7_iiiiiibS2_i,@function
        .size           _Z23gemm_half_q_half_kernelILi1ELi12ELb1ELb0ELi32EEvPK6__halfPKjS4_S2_PS0_iiiiPKtS7_iiiiiibS2_i,(.L_x_3735 - _Z23gemm_half_q_half_kernelILi1ELi12ELb1ELb0ELi32EEvPK6__halfPKjS4_S2_PS0_iiiiPKtS7_iiiiiibS2_i)
        .other          _Z23gemm_half_q_half_kernelILi1ELi12ELb1ELb0ELi32EEvPK6__halfPKjS4_S2_PS0_iiiiPKtS7_iiiiiibS2_i,@"STO_CUDA_ENTRY STV_DEFAULT"
_Z23gemm_half_q_half_kernelILi1ELi12ELb1ELb0ELi32EEvPK6__halfPKjS4_S2_PS0_iiiiPKtS7_iiiiiibS2_i:
.text._Z23gemm_half_q_half_kernelILi1ELi12ELb1ELb0ELi32EEvPK6__halfPKjS4_S2_PS0_iiiiPKtS7_iiiiiibS2_i:
        /* <DEDUP_REMOVED lines=48> */
.L_x_3551:
[----:B------:R-:W-:Y:S05]  /*0300*/  BSYNC B0 ;  /* 0x0000000000007941 */ /* 0x000fea0003800000 */
.L_x_3550:
[----:B------:R-:W-:Y:S01]  /*0310*/  ULDC UR4, c[0x0][0x23c] ;  /* 0x00008f0000047ab9 */ /* 0x000fe20000000800 */
[----:B0-----:R-:W-:Y:S02]  /*0320*/  SHF.L.U32 R0, R12, 0x2, RZ ;  /* 0x000000020c007819 */ /* 0x001fe400000006ff */
[----:B------:R-:W-:-:S04]  /*0330*/  MOV R19, UR4 ;  /* 0x0000000400137c02 */ /* 0x000fc80008000f00 */
[----:B------:R-:W-:-:S13]  /*0340*/  ISETP.GE.AND P1, PT, R0, R19, PT ;  /* 0x000000130000720c */ /* 0x000fda0003f26270 */
[----:B------:R-:W-:Y:S05]  /*0350*/  @P1 EXIT ;  /* 0x000000000000194d */ /* 0x000fea0003800000 */
[----:B------:R-:W0:Y:S08]  /*0360*/  LDC.U8 R4, c[0x0][0x270] ;  /* 0x00009c00ff047b82 */ /* 0x000e300000000000 */
        /* <DEDUP_REMOVED lines=13> */
[----:B0-----:R-:W0:Y:S01]  /*0440*/  LDC.64 R4, c[0x0][0x248] ;  /* 0x00009200ff047b82 */ /* 0x001e220000000a00 */
        /* <DEDUP_REMOVED lines=12> */
.L_x_3553:
        /* <DEDUP_REMOVED lines=40> */
.L_x_3552:
[----:B------:R-:W-:Y:S01]  /*0790*/  ULDC UR4, c[0x0][0x258] ;  /* 0x0000960000047ab9 */ /* 0x000fe20000000800 */
[----:B------:R-:W-:Y:S01]  /*07a0*/  HFMA2.MMA R3, -RZ, RZ, 0, 0 ;  /* 0x00000000ff037435 */ /* 0x000fe200000001ff */
[C---:B------:R-:W-:Y:S02]  /*07b0*/  ISETP.GT.AND P2, PT, R11.reuse, UR4, PT ;  /* 0x000000040b007c0c */ /* 0x040fe4000bf44270 */
[----:B------:R-:W-:Y:S02]  /*07c0*/  ISETP.GT.AND P3, PT, R11, R10, PT ;  /* 0x0000000a0b00720c */ /* 0x000fe40003f64270 */
[----:B0-----:R-:W-:-:S09]  /*07d0*/  MOV R4, RZ ;  /* 0x000000ff00047202 */ /* 0x001fd20000000f00 */
        /* <DEDUP_REMOVED lines=8> */
.L_x_3554:
        /* <DEDUP_REMOVED lines=8> */
.L_x_3555:
[----:B------:R-:W-:Y:S01]  /*08e0*/  ULDC UR5, c[0x0][0x260] ;  /* 0x0000980000057ab9 */ /* 0x000fe20000000800 */
[----:B------:R-:W-:Y:S01]  /*08f0*/  HFMA2.MMA R5, -RZ, RZ, 0, 0 ;  /* 0x00000000ff057435 */ /* 0x000fe200000001ff */
[C---:B------:R-:W-:Y:S02]  /*0900*/  ISETP.GT.AND P2, PT, R11.reuse, UR5, PT ;  /* 0x000000050b007c0c */ /* 0x040fe4000bf44270 */
[----:B------:R-:W-:Y:S02]  /*0910*/  ISETP.GT.AND P3, PT, R11, R12, PT ;  /* 0x0000000c0b00720c */ /* 0x000fe40003f64270 */
        /* <DEDUP_REMOVED lines=9> */
.L_x_3556:
        /* <DEDUP_REMOVED lines=8> */
.L_x_3557:
        /* <DEDUP_REMOVED lines=11> */
.L_x_3558:
[C---:B------:R-:W-:Y:S01]  /*0ae0*/  VIMNMX R7, R11.reuse, UR4, PT ;  /* 0x000000040b077c48 */ /* 0x040fe2000bfe0100 */
[----:B------:R-:W0:Y:S01]  /*0af0*/  S2UR UR5, SR_CgaCtaId ;  /* 0x00000000000579c3 */ /* 0x000e220000008800 */
[----:B------:R-:W-:Y:S01]  /*0b00*/  ISETP.GE.OR P1, PT, R11, R12, P1 ;  /* 0x0000000c0b00720c */ /* 0x000fe20000f26670 */
        /* <DEDUP_REMOVED lines=18> */
[----:B------:R-:W-:Y:S01]  /*0c30*/  SHF.R.S32.HI R0, RZ, 0x1f, R19 ;  /* 0x0000001fff007819 */ /* 0x000fe20000011413 */
[----:B------:R-:W-:Y:S01]  /*0c40*/  HADD2.F32 R26, -RZ, R20.H0_H0 ;  /* 0x20000014ff1a7230 */ /* 0x000fe20000004100 */
[----:B------:R-:W-:Y:S01]  /*0c50*/  PRMT R24, RZ, 0x5410, RZ ;  /* 0x00005410ff187816 */ /* 0x000fe200000000ff */
[----:B------:R-:W-:Y:S01]  /*0c60*/  HADD2.F32 R27, -RZ, R21.H0_H0 ;  /* 0x20000015ff1b7230 */ /* 0x000fe20000004100 */
[----:B------:R-:W-:Y:S01]  /*0c70*/  PRMT R25, RZ, 0x5410, RZ ;  /* 0x00005410ff197816 */ /* 0x000fe200000000ff */
[----:B------:R-:W-:Y:S01]  /*0c80*/  HADD2.F32 R28, -RZ, R22.H0_H0 ;  /* 0x20000016ff1c7230 */ /* 0x000fe20000004100 */
[----:B------:R-:W-:Y:S01]  /*0c90*/  SHF.L.U64.HI R31, R19, 0x4, R0 ;  /* 0x00000004131f7819 */ /* 0x000fe20000010200 */
[----:B------:R-:W-:Y:S01]  /*0ca0*/  HADD2.F32 R29, -RZ, R23.H0_H0 ;  /* 0x20000017ff1d7230 */ /* 0x000fe20000004100 */
[----:B------:R-:W-:-:S06]  /*0cb0*/  ULDC UR5, c[0x0][0x264] ;  /* 0x0000990000057ab9 */ /* 0x000fcc0000000800 */
.L_x_3564:
        /* <DEDUP_REMOVED lines=10> */
[----:B0-----:R-:W-:Y:S01]  /*0d60*/  HADD2.F32 R43, -RZ, R14.H1_H1 ;  /* 0x3000000eff2b7230 */ /* 0x001fe20000004100 */
[----:B--2---:R-:W-:Y:S02]  /*0d70*/  LOP3.LUT R0, R4, 0xf000f, RZ, 0xc0, !PT ;  /* 0x000f000f04007812 */ /* 0x004fe400078ec0ff */
[C---:B------:R-:W-:Y:S02]  /*0d80*/  LOP3.LUT R3, R5.reuse, 0xf000f, RZ, 0xc0, !PT ;  /* 0x000f000f05037812 */ /* 0x040fe400078ec0ff */
[----:B------:R-:W-:-:S02]  /*0d90*/  LOP3.LUT R32, R5, 0xf000f0, RZ, 0xc0, !PT ;  /* 0x00f000f005207812 */ /* 0x000fc400078ec0ff */
[----:B------:R-:W-:Y:S02]  /*0da0*/  SHF.R.U32.HI R34, RZ, 0x8, R5 ;  /* 0x00000008ff227819 */ /* 0x000fe40000011605 */
[----:B------:R-:W-:Y:S02]  /*0db0*/  LOP3.LUT R5, R6, 0xf000f, RZ, 0xc0, !PT ;  /* 0x000f000f06057812 */ /* 0x000fe400078ec0ff */
[----:B------:R-:W-:Y:S02]  /*0dc0*/  LOP3.LUT R0, R0, 0x64006400, RZ, 0xfc, !PT ;  /* 0x6400640000007812 */ /* 0x000fe400078efcff */
[----:B------:R-:W-:Y:S02]  /*0dd0*/  LOP3.LUT R41, R5, 0x64006400, RZ, 0xfc, !PT ;  /* 0x6400640005297812 */ /* 0x000fe400078efcff */
[----:B------:R-:W-:Y:S01]  /*0de0*/  LOP3.LUT R3, R3, 0x64006400, RZ, 0xfc, !PT ;  /* 0x6400640003037812 */ /* 0x000fe200078efcff */
[----:B------:R-:W-:Y:S01]  /*0df0*/  HADD2 R0, R0, -1032, -1032 ;  /* 0xe408e40800007430 */ /* 0x000fe20000000000 */
[----:B------:R-:W-:Y:S01]  /*0e00*/  LOP3.LUT R35, R6, 0xf000f0, RZ, 0xc0, !PT ;  /* 0x00f000f006237812 */ /* 0x000fe200078ec0ff */
[----:B------:R-:W-:Y:S01]  /*0e10*/  HADD2 R41, R41, -1032, -1032 ;  /* 0xe408e40829297430 */ /* 0x000fe20000000000 */
[----:B------:R-:W-:Y:S01]  /*0e20*/  SHF.R.U32.HI R36, RZ, 0x8, R6 ;  /* 0x00000008ff247819 */ /* 0x000fe20000011606 */
[----:B------:R-:W-:Y:S01]  /*0e30*/  HADD2 R39, R3, -1032, -1032 ;  /* 0xe408e40803277430 */ /* 0x000fe20000000000 */
[C---:B------:R-:W-:Y:S01]  /*0e40*/  LOP3.LUT R6, R7.reuse, 0xf000f, RZ, 0xc0, !PT ;  /* 0x000f000f07067812 */ /* 0x040fe200078ec0ff */
[--C-:B------:R-:W-:Y:S01]  /*0e50*/  HADD2.F32 R5, -RZ, R0.reuse.H0_H0 ;  /* 0x20000000ff057230 */ /* 0x100fe20000004100 */
[----:B------:R-:W-:Y:S01]  /*0e60*/  LOP3.LUT R37, R7, 0xf000f0, RZ, 0xc0, !PT ;  /* 0x00f000f007257812 */ /* 0x000fe200078ec0ff */
[----:B------:R-:W-:Y:S01]  /*0e70*/  HADD2.F32 R42, -RZ, R0.H1_H1 ;  /* 0x30000000ff2a7230 */ /* 0x000fe20000004100 */
[----:B------:R-:W-:Y:S01]  /*0e80*/  LOP3.LUT R6, R6, 0x64006400, RZ, 0xfc, !PT ;  /* 0x6400640006067812 */ /* 0x000fe200078efcff */
[----:B------:R-:W-:Y:S01]  /*0e90*/  HADD2.F32 R0, -RZ, R14.H0_H0 ;  /* 0x2000000eff007230 */ /* 0x000fe20000004100 */
[----:B------:R-:W-:Y:S01]  /*0ea0*/  SHF.R.U32.HI R38, RZ, 0x8, R7 ;  /* 0x00000008ff267819 */ /* 0x000fe20000011607 */
[----:B------:R-:W-:Y:S01]  /*0eb0*/  HADD2.F32 R33, -RZ, R41.H0_H0 ;  /* 0x20000029ff217230 */ /* 0x000fe20000004100 */
[----:B------:R-:W-:Y:S01]  /*0ec0*/  LOP3.LUT R30, R4, 0xf000f0, RZ, 0xc0, !PT ;  /* 0x00f000f0041e7812 */ /* 0x000fe200078ec0ff */
[----:B------:R-:W-:-:S02]  /*0ed0*/  HADD2.F32 R45, -RZ, R39.H0_H0 ;  /* 0x20000027ff2d7230 */ /* 0x000fc40000004100 */
[----:B------:R-:W-:Y:S02]  /*0ee0*/  HADD2 R40, R6, -1032, -1032 ;  /* 0xe408e40806287430 */ /* 0x000fe40000000000 */
[----:B------:R-:W-:Y:S01]  /*0ef0*/  FFMA.FTZ R5, R5, R0, RZ ;  /* 0x0000000005057223 */ /* 0x000fe200000100ff */
[----:B------:R-:W-:Y:S01]  /*0f00*/  FFMA.FTZ R44, R0, R33, RZ ;  /* 0x00000021002c7223 */ /* 0x000fe200000100ff */
[----:B------:R-:W0:Y:S01]  /*0f10*/  LDS.64 R6, [UR4+0x8] ;  /* 0x00000804ff067984 */ /* 0x000e220008000a00 */
[----:B------:R-:W-:Y:S01]  /*0f20*/  HADD2.F32 R39, -RZ, R39.H1_H1 ;  /* 0x30000027ff277230 */ /* 0x000fe20000004100 */
[----:B------:R-:W-:Y:S01]  /*0f30*/  LOP3.LUT R33, R32, 0x64006400, RZ, 0xfc, !PT ;  /* 0x6400640020217812 */ /* 0x000fe200078efcff */
[----:B------:R-:W-:Y:S01]  /*0f40*/  FFMA.FTZ R14, R0, R45, RZ ;  /* 0x0000002d000e7223 */ /* 0x000fe200000100ff */
[----:B------:R-:W-:Y:S02]  /*0f50*/  HADD2.F32 R3, -RZ, R40.H0_H0 ;  /* 0x20000028ff037230 */ /* 0x000fe40000004100 */
[----:B------:R-:W-:Y:S01]  /*0f60*/  FFMA.FTZ R42, R42, R43, R5 ;  /* 0x0000002b2a2a7223 */ /* 0x000fe20000010005 */
[----:B------:R-:W-:Y:S01]  /*0f70*/  LOP3.LUT R5, R30, 0x64006400, RZ, 0xfc, !PT ;  /* 0x640064001e057812 */ /* 0x000fe200078efcff */
[----:B------:R-:W-:Y:S01]  /*0f80*/  FFMA.FTZ R14, R43, R39, R14 ;  /* 0x000000272b0e7223 */ /* 0x000fe2000001000e */
[----:B------:R-:W-:Y:S01]  /*0f90*/  LOP3.LUT R35, R35, 0x64006400, RZ, 0xfc, !PT ;  /* 0x6400640023237812 */ /* 0x000fe200078efcff */
[----:B------:R-:W-:Y:S01]  /*0fa0*/  HFMA2 R33, R33, R10.H0_H0, -72, -72 ;  /* 0xd480d48021217431 */ /* 0x000fe2000004000a */
[----:B------:R-:W-:Y:S01]  /*0fb0*/  LOP3.LUT R39, R37, 0x64006400, RZ, 0xfc, !PT ;  /* 0x6400640025277812 */ /* 0x000fe200078efcff */
[----:B------:R-:W-:Y:S01]  /*0fc0*/  FFMA.FTZ R0, R0, R3, RZ ;  /* 0x0000000300007223 */ /* 0x000fe200000100ff */
[----:B------:R-:W-:-:S02]  /*0fd0*/  HADD2.F32 R41, -RZ, R41.H1_H1 ;  /* 0x30000029ff297230 */ /* 0x000fc40000004100 */
[-C--:B------:R-:W-:Y:S02]  /*0fe0*/  HFMA2 R5, R5, R10.reuse.H0_H0, -72, -72 ;  /* 0xd480d48005057431 */ /* 0x080fe4000004000a */
[----:B------:R-:W-:Y:S02]  /*0ff0*/  HADD2.F32 R3, -RZ, R15.H0_H0 ;  /* 0x2000000fff037230 */ /* 0x000fe40000004100 */
[-C--:B------:R-:W-:Y:S02]  /*1000*/  HFMA2 R35, R35, R10.reuse.H0_H0, -72, -72 ;  /* 0xd480d48023237431 */ /* 0x080fe4000004000a */
[----:B------:R-:W-:Y:S02]  /*1010*/  HADD2.F32 R32, -RZ, R33.H0_H0 ;  /* 0x20000021ff207230 */ /* 0x000fe40000004100 */
[----:B------:R-:W-:Y:S02]  /*1020*/  HFMA2 R30, R39, R10.H0_H0, -72, -72 ;  /* 0xd480d480271e7431 */ /* 0x000fe4000004000a */
        /* <DEDUP_REMOVED lines=13> */
[----:B------:R-:W-:Y:S01]  /*1100*/  SHF.R.U32.HI R4, RZ, 0x8, R4 ;  /* 0x00000008ff047819 */ /* 0x000fe20000011604 */
[----:B------:R-:W-:Y:S02]  /*1110*/  HADD2.F32 R35, -RZ, R35.H1_H1 ;  /* 0x30000023ff237230 */ /* 0x000fe40000004100 */
[----:B------:R-:W-:Y:S01]  /*1120*/  FFMA.FTZ R5, R5, R15, R42 ;  /* 0x0000000f05057223 */ /* 0x000fe2000001002a */
[----:B------:R-:W-:Y:S02]  /*1130*/  HADD2.F32 R40, -RZ, R30.H1_H1 ;  /* 0x3000001eff287230 */ /* 0x000fe40000004100 */
[C---:B------:R-:W-:Y:S01]  /*1140*/  FFMA.FTZ R14, R15.reuse, R33, R14 ;  /* 0x000000210f0e7223 */ /* 0x040fe2000001000e */
        /* <DEDUP_REMOVED lines=10> */
[----:B------:R-:W-:Y:S01]  /*11f0*/  HADD2.F32 R0, -RZ, R7.H0_H0 ;  /* 0x20000007ff007230 */ /* 0x000fe20000004100 */
        /* <DEDUP_REMOVED lines=8> */
[----:B------:R-:W-:Y:S01]  /*1280*/  HADD2.F32 R39, -RZ, R32.H0_H0 ;  /* 0x20000020ff277230 */ /* 0x000fe20000004100 */
[----:B------:R-:W-:Y:S01]  /*1290*/  LOP3.LUT R36, R36, 0xf000f0, RZ, 0xc0, !PT ;  /* 0x00f000f024247812 */ /* 0x000fe200078ec0ff */
[----:B------:R-:W-:Y:S01]  /*12a0*/  HADD2.F32 R42, -RZ, R35.H0_H0 ;  /* 0x20000023ff2a7230 */ /* 0x000fe20000004100 */
[----:B------:R-:W-:Y:S01]  /*12b0*/  LOP3.LUT R38, R38, 0xf000f0, RZ, 0xc0, !PT ;  /* 0x00f000f026267812 */ /* 0x000fe200078ec0ff */
        /* <DEDUP_REMOVED lines=8> */
[----:B------:R-:W-:Y:S01]  /*1340*/  LOP3.LUT R33, R4, 0x64006400, RZ, 0xfc, !PT ;  /* 0x6400640004217812 */ /* 0x000fe200078efcff */
[----:B------:R-:W-:Y:S01]  /*1350*/  FFMA.FTZ R5, R41, R6, R42 ;  /* 0x0000000629057223 */ /* 0x000fe2000001002a */
[----:B------:R-:W-:Y:S01]  /*1360*/  LOP3.LUT R37, R34, 0x64006400, RZ, 0xfc, !PT ;  /* 0x6400640022257812 */ /* 0x000fe200078efcff */
[----:B------:R-:W-:Y:S01]  /*1370*/  FFMA.FTZ R35, R6, R14, R35 ;  /* 0x0000000e06237223 */ /* 0x000fe20000010023 */
[----:B------:R-:W-:-:S02]  /*1380*/  HADD2.F32 R32, -RZ, R32.H1_H1 ;  /* 0x30000020ff207230 */ /* 0x000fc40000004100 */
[-C--:B------:R-:W-:Y:S01]  /*1390*/  HFMA2 R30, R33, R10.reuse.H0_H0, -72, -72 ;  /* 0xd480d480211e7431 */ /* 0x080fe2000004000a */
[----:B------:R-:W-:Y:S01]  /*13a0*/  LOP3.LUT R41, R36, 0x64006400, RZ, 0xfc, !PT ;  /* 0x6400640024297812 */ /* 0x000fe200078efcff */
[-C--:B------:R-:W-:Y:S01]  /*13b0*/  HFMA2 R14, R37, R10.reuse.H0_H0, -72, -72 ;  /* 0xd480d480250e7431 */ /* 0x080fe2000004000a */
[----:B------:R-:W-:Y:S01]  /*13c0*/  LOP3.LUT R33, R38, 0x64006400, RZ, 0xfc, !PT ;  /* 0x6400640026217812 */ /* 0x000fe200078efcff */
[----:B------:R-:W-:Y:S02]  /*13d0*/  HADD2.F32 R36, -RZ, R3.H1_H1 ;  /* 0x30000003ff247230 */ /* 0x000fe40000004100 */
[----:B------:R-:W-:Y:S01]  /*13e0*/  FFMA.FTZ R39, R6, R32, R39 ;  /* 0x0000002006277223 */ /* 0x000fe20000010027 */
[-C--:B------:R-:W-:Y:S02]  /*13f0*/  HFMA2 R4, R41, R10.reuse.H0_H0, -72, -72 ;  /* 0xd480d48029047431 */ /* 0x080fe4000004000a */
[----:B------:R-:W-:Y:S02]  /*1400*/  HADD2.F32 R3, -RZ, R14.H0_H0 ;  /* 0x2000000eff037230 */ /* 0x000fe40000004100 */
[----:B------:R-:W-:-:S02]  /*1410*/  HFMA2 R33, R33, R10.H0_H0, -72, -72 ;  /* 0xd480d48021217431 */ /* 0x000fc4000004000a */
[----:B------:R-:W-:Y:S02]  /*1420*/  HADD2.F32 R32, -RZ, R30.H0_H0 ;  /* 0x2000001eff207230 */ /* 0x000fe40000004100 */
        /* <DEDUP_REMOVED lines=28> */
.L_x_3561:
[----:B------:R-:W-:Y:S05]  /*15f0*/  @!P1 BRA `(.L_x_3562) ;  /* 0x00000008002c9947 */ /* 0x000fea0003800000 */
[----:B------:R-:W2:Y:S04]  /*1600*/  LDG.E.128.CONSTANT R4, desc[UR6][R16.64] ;  /* 0x0000000610047981 */ /* 0x000ea8000c1e9d00 */
[----:B------:R-:W0:Y:S02]  /*1610*/  LDS.64 R14, [UR4+0x10] ;  /* 0x00001004ff0e7984 */ /* 0x000e240008000a00 */
[----:B0-----:R-:W-:Y:S02]  /*1620*/  HADD2.F32 R36, -RZ, R15.H0_H0 ;  /* 0x2000000fff247230 */ /* 0x001fe40000004100 */
[--C-:B------:R-:W-:Y:S02]  /*1630*/  HADD2.F32 R0, -RZ, R14.reuse.H0_H0 ;  /* 0x2000000eff007230 */ /* 0x100fe40000004100 */
[----:B------:R-:W-:Y:S01]  /*1640*/  HADD2.F32 R14, -RZ, R14.H1_H1 ;  /* 0x3000000eff0e7230 */ /* 0x000fe20000004100 */
        /* <DEDUP_REMOVED lines=16> */
[----:B------:R-:W-:Y:S01]  /*1750*/  SHF.R.U32.HI R16, RZ, 0x8, R7 ;  /* 0x00000008ff107819 */ /* 0x000fe20000011607 */
[----:B------:R-:W-:-:S02]  /*1760*/  HADD2 R38, R38, -1032, -1032 ;  /* 0xe408e40826267430 */ /* 0x000fc40000000000 */
[----:B------:R-:W-:Y:S01]  /*1770*/  HADD2.F32 R37, -RZ, R15.H1_H1 ;  /* 0x3000000fff257230 */ /* 0x000fe20000004100 */
[----:B------:R-:W-:Y:S01]  /*1780*/  LOP3.LUT R35, R6, 0xf000f0, RZ, 0xc0, !PT ;  /* 0x00f000f006237812 */ /* 0x000fe200078ec0ff */
[----:B------:R-:W-:Y:S01]  /*1790*/  HADD2.F32 R7, -RZ, R42.H0_H0 ;  /* 0x2000002aff077230 */ /* 0x000fe20000004100 */
[----:B------:R-:W0:Y:S01]  /*17a0*/  LDS.64 R4, [UR4+0x18] ;  /* 0x00001804ff047984 */ /* 0x000e220008000a00 */
[----:B------:R-:W-:Y:S01]  /*17b0*/  HADD2.F32 R39, -RZ, R40.H0_H0 ;  /* 0x20000028ff277230 */ /* 0x000fe20000004100 */
[----:B------:R-:W-:Y:S01]  /*17c0*/  LOP3.LUT R33, R33, 0x64006400, RZ, 0xfc, !PT ;  /* 0x6400640021217812 */ /* 0x000fe200078efcff */
[----:B------:R-:W-:Y:S01]  /*17d0*/  HADD2.F32 R15, -RZ, R41.H0_H0 ;  /* 0x20000029ff0f7230 */ /* 0x000fe20000004100 */
[----:B------:R-:W-:Y:S01]  /*17e0*/  LOP3.LUT R35, R35, 0x64006400, RZ, 0xfc, !PT ;  /* 0x6400640023237812 */ /* 0x000fe200078efcff */
[----:B------:R-:W-:Y:S02]  /*17f0*/  HADD2.F32 R3, -RZ, R38.H0_H0 ;  /* 0x20000026ff037230 */ /* 0x000fe40000004100 */
[----:B------:R-:W-:Y:S01]  /*1800*/  FFMA.FTZ R39, R0, R39, RZ ;  /* 0x0000002700277223 */ /* 0x000fe200000100ff */
[----:B------:R-:W-:-:S02]  /*1810*/  HADD2.F32 R43, -RZ, R42.H1_H1 ;  /* 0x3000002aff2b7230 */ /* 0x000fc40000004100 */
[----:B------:R-:W-:Y:S01]  /*1820*/  FFMA.FTZ R42, R7, R0, RZ ;  /* 0x00000000072a7223 */ /* 0x000fe200000100ff */
[C---:B------:R-:W-:Y:S01]  /*1830*/  FFMA.FTZ R15, R0.reuse, R15, RZ ;  /* 0x0000000f000f7223 */ /* 0x040fe200000100ff */
[----:B------:R-:W-:Y:S01]  /*1840*/  FFMA.FTZ R3, R0, R3, RZ ;  /* 0x0000000300037223 */ /* 0x000fe200000100ff */
[----:B------:R-:W-:Y:S01]  /*1850*/  HADD2.F32 R0, -RZ, R41.H1_H1 ;  /* 0x30000029ff007230 */ /* 0x000fe20000004100 */
[----:B------:R-:W-:Y:S01]  /*1860*/  LOP3.LUT R41, R30, 0x64006400, RZ, 0xfc, !PT ;  /* 0x640064001e297812 */ /* 0x000fe200078efcff */
[----:B------:R-:W-:Y:S01]  /*1870*/  HADD2.F32 R40, -RZ, R40.H1_H1 ;  /* 0x30000028ff287230 */ /* 0x000fe20000004100 */
[----:B------:R-:W-:Y:S01]  /*1880*/  LOP3.LUT R17, R17, 0x64006400, RZ, 0xfc, !PT ;  /* 0x6400640011117812 */ /* 0x000fe200078efcff */
[----:B------:R-:W-:Y:S01]  /*1890*/  FFMA.FTZ R7, R43, R14, R42 ;  /* 0x0000000e2b077223 */ /* 0x000fe2000001002a */
[----:B------:R-:W-:Y:S01]  /*18a0*/  FFMA.FTZ R15, R14, R0, R15 ;  /* 0x000000000e0f7223 */ /* 0x000fe2000001000f */
[----:B------:R-:W-:Y:S02]  /*18b0*/  HFMA2 R30, R41, R10.H0_H0, -72, -72 ;  /* 0xd480d480291e7431 */ /* 0x000fe4000004000a */
[----:B------:R-:W-:-:S02]  /*18c0*/  HADD2.F32 R41, -RZ, R38.H1_H1 ;  /* 0x30000026ff297230 */ /* 0x000fc40000004100 */
[-C--:B------:R-:W-:Y:S02]  /*18d0*/  HFMA2 R0, R33, R10.reuse.H0_H0, -72, -72 ;  /* 0xd480d48021007431 */ /* 0x080fe4000004000a */
[C---:B------:R-:W-:Y:S01]  /*18e0*/  FFMA.FTZ R39, R14.reuse, R40, R39 ;  /* 0x000000280e277223 */ /* 0x040fe20000010027 */
[-C--:B------:R-:W-:Y:S02]  /*18f0*/  HFMA2 R33, R35, R10.reuse.H0_H0, -72, -72 ;  /* 0xd480d48023217431 */ /* 0x080fe4000004000a */
[----:B------:R-:W-:Y:S02]  /*1900*/  HADD2.F32 R38, -RZ, R30.H0_H0 ;  /* 0x2000001eff267230 */ /* 0x000fe40000004100 */
[----:B------:R-:W-:Y:S02]  /*1910*/  HFMA2 R17, R17, R10.H0_H0, -72, -72 ;  /* 0xd480d48011117431 */ /* 0x000fe4000004000a */
        /* <DEDUP_REMOVED lines=8> */
[----:B------:R-:W-:Y:S01]  /*19a0*/  HADD2.F32 R15, -RZ, R17.H0_H0 ;  /* 0x20000011ff0f7230 */ /* 0x000fe20000004100 */
[----:B------:R-:W-:Y:S01]  /*19b0*/  SHF.R.U32.HI R6, RZ, 0x8, R6 ;  /* 0x00000008ff067819 */ /* 0x000fe20000011606 */
[----:B------:R-:W-:Y:S02]  /*19c0*/  HADD2.F32 R30, -RZ, R33.H1_H1 ;  /* 0x30000021ff1e7230 */ /* 0x000fe40000004100 */
[----:B------:R-:W-:-:S02]  /*19d0*/  HADD2.F32 R40, -RZ, R17.H1_H1 ;  /* 0x30000011ff287230 */ /* 0x000fc40000004100 */
[----:B------:R-:W-:Y:S01]  /*19e0*/  FFMA.FTZ R3, R36, R15, R3 ;  /* 0x0000000f24037223 */ /* 0x000fe20000010003 */
[----:B------:R-:W-:Y:S01]  /*19f0*/  FFMA.FTZ R15, R37, R0, R38 ;  /* 0x00000000250f7223 */ /* 0x000fe20000010026 */
[----:B------:R-:W-:Y:S01]  /*1a00*/  LOP3.LUT R0, R32, 0xf000f, RZ, 0xc0, !PT ;  /* 0x000f000f20007812 */ /* 0x000fe200078ec0ff */
[----:B------:R-:W-:Y:S01]  /*1a10*/  FFMA.FTZ R17, R7, R37, R14 ;  /* 0x0000002507117223 */ /* 0x000fe2000001000e */
        /* <DEDUP_REMOVED lines=23> */
[----:B------:R-:W-:Y:S02]  /*1b90*/  HADD2.F32 R42, -RZ, R3.H0_H0 ;  /* 0x20000003ff2a7230 */ /* 0x000fe40000004100 */
[----:B------:R-:W-:Y:S01]  /*1ba0*/  FFMA.FTZ R17, R14, R38, R15 ;  /* 0x000000260e117223 */ /* 0x000fe2000001000f */
[----:B------:R-:W-:-:S02]  /*1bb0*/  HADD2.F32 R35, -RZ, R39.H1_H1 ;  /* 0x30000027ff237230 */ /* 0x000fc40000004100 */
[----:B------:R-:W-:Y:S01]  /*1bc0*/  FFMA.FTZ R7, R14, R40, R7 ;  /* 0x000000280e077223 */ /* 0x000fe20000010007 */
        /* <DEDUP_REMOVED lines=11> */
[----:B------:R-:W-:Y:S01]  /*1c80*/  HFMA2 R33, R33, R10.H0_H0, -72, -72 ;  /* 0xd480d48021217431 */ /* 0x000fe2000004000a */
[----:B------:R-:W-:Y:S01]  /*1c90*/  LOP3.LUT R7, R16, 0x64006400, RZ, 0xfc, !PT ;  /* 0x6400640010077812 */ /* 0x000fe200078efcff */
[----:B------:R-:W-:-:S02]  /*1ca0*/  HADD2.F32 R14, -RZ, R3.H1_H1 ;  /* 0x30000003ff0e7230 */ /* 0x000fc40000004100 */
        /* <DEDUP_REMOVED lines=18> */
[C---:B------:R-:W-:Y:S01]  /*1dd0*/  FFMA.FTZ R41, R5.reuse, R16, R41 ;  /* 0x0000001005297223 */ /* 0x040fe20000010029 */
        /* <DEDUP_REMOVED lines=13> */
.L_x_3562:
[----:B------:R-:W-:Y:S05]  /*1eb0*/  @!P1 BRA `(.L_x_3563) ;  /* 0x00000008002c9947 */ /* 0x000fea0003800000 */
[----:B------:R-:W2:Y:S04]  /*1ec0*/  LDG.E.128.CONSTANT R4, desc[UR6][R12.64] ;  /* 0x000000060c047981 */ /* 0x000ea8000c1e9d00 */
[----:B------:R-:W0:Y:S02]  /*1ed0*/  LDS.64 R14, [UR4+0x20] ;  /* 0x00002004ff0e7984 */ /* 0x000e240008000a00 */
[--C-:B0-----:R-:W-:Y:S02]  /*1ee0*/  HADD2.F32 R0, -RZ, R14.reuse.H0_H0 ;  /* 0x2000000eff007230 */ /* 0x101fe40000004100 */
[----:B------:R-:W-:Y:S02]  /*1ef0*/  HADD2.F32 R36, -RZ, R15.H0_H0 ;  /* 0x2000000fff247230 */ /* 0x000fe40000004100 */
        /* <DEDUP_REMOVED lines=19> */
[----:B------:R-:W-:Y:S01]  /*2030*/  HADD2.F32 R7, -RZ, R42.H0_H0 ;  /* 0x2000002aff077230 */ /* 0x000fe20000004100 */
[----:B------:R-:W-:Y:S01]  /*2040*/  LOP3.LUT R33, R6, 0xf000f0, RZ, 0xc0, !PT ;  /* 0x00f000f006217812 */ /* 0x000fe200078ec0ff */
[----:B------:R-:W-:Y:S01]  /*2050*/  HADD2.F32 R37, -RZ, R15.H1_H1 ;  /* 0x3000000fff257230 */ /* 0x000fe20000004100 */
[----:B------:R-:W0:Y:S01]  /*2060*/  LDS.64 R4, [UR4+0x28] ;  /* 0x00002804ff047984 */ /* 0x000e220008000a00 */
[----:B------:R-:W-:Y:S01]  /*2070*/  HADD2.F32 R39, -RZ, R40.H0_H0 ;  /* 0x20000028ff277230 */ /* 0x000fe20000004100 */
[----:B------:R-:W-:Y:S01]  /*2080*/  LOP3.LUT R33, R33, 0x64006400, RZ, 0xfc, !PT ;  /* 0x6400640021217812 */ /* 0x000fe200078efcff */
[----:B------:R-:W-:Y:S01]  /*2090*/  HADD2.F32 R15, -RZ, R41.H0_H0 ;  /* 0x20000029ff0f7230 */ /* 0x000fe20000004100 */
[----:B------:R-:W-:Y:S01]  /*20a0*/  SHF.R.U32.HI R6, RZ, 0x8, R6 ;  /* 0x00000008ff067819 */ /* 0x000fe20000011606 */
[----:B------:R-:W-:Y:S02]  /*20b0*/  HADD2.F32 R3, -RZ, R38.H0_H0 ;  /* 0x20000026ff037230 */ /* 0x000fe40000004100 */
[----:B------:R-:W-:Y:S01]  /*20c0*/  FFMA.FTZ R39, R0, R39, RZ ;  /* 0x0000002700277223 */ /* 0x000fe200000100ff */
[----:B------:R-:W-:-:S02]  /*20d0*/  HADD2.F32 R43, -RZ, R42.H1_H1 ;  /* 0x3000002aff2b7230 */ /* 0x000fc40000004100 */
[----:B------:R-:W-:Y:S01]  /*20e0*/  FFMA.FTZ R42, R7, R0, RZ ;  /* 0x00000000072a7223 */ /* 0x000fe200000100ff */
[C---:B------:R-:W-:Y:S01]  /*20f0*/  FFMA.FTZ R15, R0.reuse, R15, RZ ;  /* 0x0000000f000f7223 */ /* 0x040fe200000100ff */
[----:B------:R-:W-:Y:S01]  /*2100*/  FFMA.FTZ R3, R0, R3, RZ ;  /* 0x0000000300037223 */ /* 0x000fe200000100ff */
[----:B------:R-:W-:Y:S02]  /*2110*/  HADD2.F32 R0, -RZ, R41.H1_H1 ;  /* 0x30000029ff007230 */ /* 0x000fe40000004100 */
[----:B------:R-:W-:Y:S01]  /*2120*/  FFMA.FTZ R7, R43, R14, R42 ;  /* 0x0000000e2b077223 */ /* 0x000fe2000001002a */
[----:B------:R-:W-:Y:S01]  /*2130*/  LOP3.LUT R41, R16, 0x64006400, RZ, 0xfc, !PT ;  /* 0x6400640010297812 */ /* 0x000fe200078efcff */
[----:B------:R-:W-:Y:S01]  /*2140*/  HADD2.F32 R40, -RZ, R40.H1_H1 ;  /* 0x30000028ff287230 */ /* 0x000fe20000004100 */
[----:B------:R-:W-:Y:S01]  /*2150*/  LOP3.LUT R43, R30, 0x64006400, RZ, 0xfc, !PT ;  /* 0x640064001e2b7812 */ /* 0x000fe200078efcff */
[----:B------:R-:W-:Y:S01]  /*2160*/  FFMA.FTZ R15, R14, R0, R15 ;  /* 0x000000000e0f7223 */ /* 0x000fe2000001000f */
[-C--:B------:R-:W-:Y:S01]  /*2170*/  HFMA2 R30, R33, R10.reuse.H0_H0, -72, -72 ;  /* 0xd480d480211e7431 */ /* 0x080fe2000004000a */
[----:B------:R-:W-:Y:S01]  /*2180*/  LOP3.LUT R33, R35, 0x64006400, RZ, 0xfc, !PT ;  /* 0x6400640023217812 */ /* 0x000fe200078efcff */
[----:B------:R-:W-:-:S02]  /*2190*/  HFMA2 R16, R41, R10.H0_H0, -72, -72 ;  /* 0xd480d48029107431 */ /* 0x000fc4000004000a */
[----:B------:R-:W-:Y:S02]  /*21a0*/  HADD2.F32 R41, -RZ, R38.H1_H1 ;  /* 0x30000026ff297230 */ /* 0x000fe40000004100 */
[-C--:B------:R-:W-:Y:S02]  /*21b0*/  HFMA2 R0, R43, R10.reuse.H0_H0, -72, -72 ;  /* 0xd480d4802b007431 */ /* 0x080fe4000004000a */
[C---:B------:R-:W-:Y:S01]  /*21c0*/  FFMA.FTZ R39, R14.reuse, R40, R39 ;  /* 0x000000280e277223 */ /* 0x040fe20000010027 */
[----:B------:R-:W-:Y:S02]  /*21d0*/  HADD2.F32 R40, -RZ, R30.H0_H0 ;  /* 0x2000001eff287230 */ /* 0x000fe40000004100 */
[----:B------:R-:W-:Y:S02]  /*21e0*/  HFMA2 R33, R33, R10.H0_H0, -72, -72 ;  /* 0xd480d48021217431 */ /* 0x000fe4000004000a */
[----:B------:R-:W-:Y:S02]  /*21f0*/  HADD2.F32 R38, -RZ, R16.H0_H0 ;  /* 0x20000010ff267230 */ /* 0x000fe40000004100 */
[----:B------:R-:W-:Y:S01]  /*2200*/  FFMA.FTZ R3, R14, R41, R3 ;  /* 0x000000290e037223 */ /* 0x000fe20000010003 */
[----:B------:R-:W-:-:S02]  /*2210*/  HADD2.F32 R35, -RZ, R0.H0_H0 ;  /* 0x20000000ff237230 */ /* 0x000fc40000004100 */
[----:B------:R-:W-:Y:S02]  /*2220*/  HADD2.F32 R0, -RZ, R0.H1_H1 ;  /* 0x30000000ff007230 */ /* 0x000fe40000004100 */
[----:B------:R-:W-:Y:S01]  /*2230*/  FFMA.FTZ R14, R38, R36, R7 ;  /* 0x00000024260e7223 */ /* 0x000fe20000010007 */
[----:B------:R-:W-:Y:S02]  /*2240*/  HADD2.F32 R7, -RZ, R16.H1_H1 ;  /* 0x30000010ff077230 */ /* 0x000fe40000004100 */
[C---:B------:R-:W-:Y:S01]  /*2250*/  FFMA.FTZ R38, R36.reuse, R35, R39 ;  /* 0x0000002324267223 */ /* 0x040fe20000010027 */
[----:B------:R-:W-:Y:S01]  /*2260*/  FFMA.FTZ R35, R36, R40, R15 ;  /* 0x0000002824237223 */ /* 0x000fe2000001000f */
[--C-:B------:R-:W-:Y:S02]  /*2270*/  HADD2.F32 R15, -RZ, R33.reuse.H0_H0 ;  /* 0x20000021ff0f7230 */ /* 0x100fe40000004100 */
[----:B------:R-:W-:Y:S02]  /*2280*/  HADD2.F32 R30, -RZ, R30.H1_H1 ;  /* 0x3000001eff1e7230 */ /* 0x000fe40000004100 */
[----:B------:R-:W-:-:S02]  /*2290*/  HADD2.F32 R16, -RZ, R33.H1_H1 ;  /* 0x30000021ff107230 */ /* 0x000fc40000004100 */
[----:B------:R-:W-:Y:S01]  /*22a0*/  FFMA.FTZ R3, R36, R15, R3 ;  /* 0x0000000f24037223 */ /* 0x000fe20000010003 */
[----:B------:R-:W-:Y:S01]  /*22b0*/  FFMA.FTZ R15, R37, R0, R38 ;  /* 0x00000000250f7223 */ /* 0x000fe20000010026 */
[----:B------:R-:W-:Y:S01]  /*22c0*/  FFMA.FTZ R33, R7, R37, R14 ;  /* 0x0000002507217223 */ /* 0x000fe2000001000e */
[----:B------:R-:W-:Y:S01]  /*22d0*/  LOP3.LUT R0, R17, 0xf000f, RZ, 0xc0, !PT ;  /* 0x000f000f11007812 */ /* 0x000fe200078ec0ff */
[C---:B------:R-:W-:Y:S01]  /*22e0*/  FFMA.FTZ R7, R37.reuse, R30, R35 ;  /* 0x0000001e25077223 */ /* 0x040fe20000010023 */
[----:B------:R-:W-:Y:S01]  /*22f0*/  FFMA.FTZ R37, R37, R16, R3 ;  /* 0x0000001025257223 */ /* 0x000fe20000010003 */
[----:B------:R-:W-:Y:S01]  /*2300*/  LOP3.LUT R16, R32, 0xf000f, RZ, 0xc0, !PT ;  /* 0x000f000f20107812 */ /* 0x000fe200078ec0ff */
[--C-:B0-----:R-:W-:Y:S01]  /*2310*/  HADD2.F32 R14, -RZ, R4.reuse.H0_H0 ;  /* 0x20000004ff0e7230 */ /* 0x101fe20000004100 */
[----:B------:R-:W-:Y:S01]  /*2320*/  LOP3.LUT R3, R0, 0x64006400, RZ, 0xfc, !PT ;  /* 0x6400640000037812 */ /* 0x000fe200078efcff */
[----:B------:R-:W-:Y:S01]  /*2330*/  HADD2.F32 R4, -RZ, R4.H1_H1 ;  /* 0x30000004ff047230 */ /* 0x000fe20000004100 */
[----:B------:R-:W-:Y:S01]  /*2340*/  LOP3.LUT R30, R6, 0xf000f, RZ, 0xc0, !PT ;  /* 0x000f000f061e7812 */ /* 0x000fe200078ec0ff */
[--C-:B------:R-:W-:Y:S01]  /*2350*/  HADD2.F32 R0, -RZ, R5.reuse.H0_H0 ;  /* 0x20000005ff007230 */ /* 0x100fe20000004100 */
[----:B------:R-:W-:Y:S01]  /*2360*/  LOP3.LUT R16, R16, 0x64006400, RZ, 0xfc, !PT ;  /* 0x6400640010107812 */ /* 0x000fe200078efcff */
[----:B------:R-:W-:Y:S01]  /*2370*/  HADD2 R39, R3, -1032, -1032 ;  /* 0xe408e40803277430 */ /* 0x000fe20000000000 */
[----:B------:R-:W-:Y:S01]  /*2380*/  LOP3.LUT R35, R34, 0xf000f, RZ, 0xc0, !PT ;  /* 0x000f000f22237812 */ /* 0x000fe200078ec0ff */
[----:B------:R-:W-:Y:S01]  /*2390*/  HADD2.F32 R5, -RZ, R5.H1_H1 ;  /* 0x30000005ff057230 */ /* 0x000fe20000004100 */
        /* <DEDUP_REMOVED lines=8> */
[----:B------:R-:W-:Y:S02]  /*2420*/  HADD2.F32 R35, -RZ, R39.H1_H1 ;  /* 0x30000027ff237230 */ /* 0x000fe40000004100 */
[----:B------:R-:W-:Y:S01]  /*2430*/  FFMA.FTZ R36, R36, R14, R33 ;  /* 0x0000000e24247223 */ /* 0x000fe20000010021 */
[--C-:B------:R-:W-:Y:S01]  /*2440*/  HADD2.F32 R40, -RZ, R30.reuse.H0_H0 ;  /* 0x2000001eff287230 */ /* 0x100fe20000004100 */
[----:B------:R-:W-:Y:S01]  /*2450*/  LOP3.LUT R17, R17, 0xf000f0, RZ, 0xc0, !PT ;  /* 0x00f000f011117812 */ /* 0x000fe200078ec0ff */
[----:B------:R-:W-:Y:S01]  /*2460*/  FFMA.FTZ R33, R14, R38, R15 ;  /* 0x000000260e217223 */ /* 0x000fe2000001000f */
[----:B------:R-:W-:Y:S01]  /*2470*/  FFMA.FTZ R15, R35, R4, R36 ;  /* 0x00000004230f7223 */ /* 0x000fe20000010024 */
[----:B------:R-:W-:Y:S01]  /*2480*/  HADD2.F32 R30, -RZ, R30.H1_H1 ;  /* 0x3000001eff1e7230 */ /* 0x000fe20000004100 */
[----:B------:R-:W-:Y:S01]  /*2490*/  LOP3.LUT R6, R6, 0xf000f0, RZ, 0xc0, !PT ;  /* 0x00f000f006067812 */ /* 0x000fe200078ec0ff */
[----:B------:R-:W-:Y:S01]  /*24a0*/  FFMA.FTZ R7, R14, R40, R7 ;  /* 0x000000280e077223 */ /* 0x000fe20000010007 */
[----:B------:R-:W-:Y:S01]  /*24b0*/  LOP3.LUT R35, R32, 0x64006400, RZ, 0xfc, !PT ;  /* 0x6400640020237812 */ /* 0x000fe200078efcff */
[----:B------:R-:W-:Y:S01]  /*24c0*/  HADD2.F32 R42, -RZ, R3.H0_H0 ;  /* 0x20000003ff2a7230 */ /* 0x000fe20000004100 */
[----:B------:R-:W-:Y:S01]  /*24d0*/  LOP3.LUT R17, R17, 0x64006400, RZ, 0xfc, !PT ;  /* 0x6400640011117812 */ /* 0x000fe200078efcff */
[----:B------:R-:W-:Y:S01]  /*24e0*/  FFMA.FTZ R41, R4, R30, R7 ;  /* 0x0000001e04297223 */ /* 0x000fe20000010007 */
[----:B------:R-:W-:Y:S01]  /*24f0*/  LOP3.LUT R34, R34, 0xf000f0, RZ, 0xc0, !PT ;  /* 0x00f000f022227812 */ /* 0x000fe200078ec0ff */
[----:B------:R-:W-:Y:S01]  /*2500*/  HFMA2 R35, R35, R10.H0_H0, -72, -72 ;  /* 0xd480d48023237431 */ /* 0x000fe2000004000a */
[----:B------:R-:W-:Y:S01]  /*2510*/  LOP3.LUT R39, R6, 0x64006400, RZ, 0xfc, !PT ;  /* 0x6400640006277812 */ /* 0x000fe200078efcff */
[----:B------:R-:W-:-:S02]  /*2520*/  HADD2.F32 R16, -RZ, R16.H1_H1 ;  /* 0x30000010ff107230 */ /* 0x000fc40000004100 */
[-C--:B------:R-:W-:Y:S01]  /*2530*/  HFMA2 R17, R17, R10.reuse.H0_H0, -72, -72 ;  /* 0xd480d48011117431 */ /* 0x080fe2000004000a */
[----:B------:R-:W-:Y:S01]  /*2540*/  LOP3.LUT R7, R34, 0x64006400, RZ, 0xfc, !PT ;  /* 0x6400640022077812 */ /* 0x000fe200078efcff */
[----:B------:R-:W-:Y:S01]  /*2550*/  FFMA.FTZ R37, R14, R42, R37 ;  /* 0x0000002a0e257223 */ /* 0x000fe20000010025 */
[-C--:B------:R-:W-:Y:S02]  /*2560*/  HFMA2 R39, R39, R10.reuse.H0_H0, -72, -72 ;  /* 0xd480d48027277431 */ /* 0x080fe4000004000a */
[----:B------:R-:W-:Y:S02]  /*2570*/  HADD2.F32 R14, -RZ, R3.H1_H1 ;  /* 0x30000003ff0e7230 */ /* 0x000fe40000004100 */
[----:B------:R-:W-:Y:S01]  /*2580*/  FFMA.FTZ R33, R4, R16, R33 ;  /* 0x0000001004217223 */ /* 0x000fe20000010021 */
        /* <DEDUP_REMOVED lines=30> */
.L_x_3563:
[----:B------:R-:W-:Y:S05]  /*2770*/  @!P1 BRA `(.L_x_3560) ;  /* 0x0000000800309947 */ /* 0x000fea0003800000 */
[----:B------:R-:W-:Y:S02]  /*2780*/  IMAD.WIDE R6, R19, 0x4, R12 ;  /* 0x0000000413067825 */ /* 0x000fe400078e020c */
[----:B------:R-:W0:Y:S04]  /*2790*/  LDS.64 R12, [UR4+0x30] ;  /* 0x00003004ff0c7984 */ /* 0x000e280008000a00 */
[----:B------:R-:W2:Y:S01]  /*27a0*/  LDG.E.128.CONSTANT R4, desc[UR6][R6.64] ;  /* 0x0000000606047981 */ /* 0x000ea2000c1e9d00 */
[--C-:B0-----:R-:W-:Y:S02]  /*27b0*/  HADD2.F32 R0, -RZ, R12.reuse.H0_H0 ;  /* 0x2000000cff007230 */ /* 0x101fe40000004100 */
[----:B------:R-:W-:Y:S02]  /*27c0*/  HADD2.F32 R35, -RZ, R12.H1_H1 ;  /* 0x3000000cff237230 */ /* 0x000fe40000004100 */
[----:B------:R-:W-:-:S02]  /*27d0*/  HADD2.F32 R34, -RZ, R13.H0_H0 ;  /* 0x2000000dff227230 */ /* 0x000fc40000004100 */
[----:B------:R-:W-:Y:S01]  /*27e0*/  HADD2.F32 R12, -RZ, R13.H1_H1 ;  /* 0x3000000dff0c7230 */ /* 0x000fe20000004100 */
[C---:B--2---:R-:W-:Y:S02]  /*27f0*/  LOP3.LUT R17, R5.reuse, 0xf000f0, RZ, 0xc0, !PT ;  /* 0x00f000f005117812 */ /* 0x044fe400078ec0ff */
[----:B------:R-:W-:Y:S02]  /*2800*/  SHF.R.U32.HI R14, RZ, 0x8, R5 ;  /* 0x00000008ff0e7819 */ /* 0x000fe40000011605 */
[----:B------:R-:W-:Y:S02]  /*2810*/  LOP3.LUT R5, R5, 0xf000f, RZ, 0xc0, !PT ;  /* 0x000f000f05057812 */ /* 0x000fe400078ec0ff */
[----:B------:R-:W-:Y:S02]  /*2820*/  LOP3.LUT R36, R6, 0xf000f, RZ, 0xc0, !PT ;  /* 0x000f000f06247812 */ /* 0x000fe400078ec0ff */
[----:B------:R-:W-:Y:S02]  /*2830*/  LOP3.LUT R3, R4, 0xf000f, RZ, 0xc0, !PT ;  /* 0x000f000f04037812 */ /* 0x000fe400078ec0ff */
[----:B------:R-:W-:-:S02]  /*2840*/  LOP3.LUT R5, R5, 0x64006400, RZ, 0xfc, !PT ;  /* 0x6400640005057812 */ /* 0x000fc400078efcff */
[----:B------:R-:W-:Y:S02]  /*2850*/  LOP3.LUT R36, R36, 0x64006400, RZ, 0xfc, !PT ;  /* 0x6400640024247812 */ /* 0x000fe400078efcff */
[----:B------:R-:W-:Y:S01]  /*2860*/  LOP3.LUT R3, R3, 0x64006400, RZ, 0xfc, !PT ;  /* 0x6400640003037812 */ /* 0x000fe200078efcff */
[----:B------:R-:W-:Y:S01]  /*2870*/  HADD2 R40, R5, -1032, -1032 ;  /* 0xe408e40805287430 */ /* 0x000fe20000000000 */
[C---:B------:R-:W-:Y:S01]  /*2880*/  LOP3.LUT R33, R7.reuse, 0xf000f0, RZ, 0xc0, !PT ;  /* 0x00f000f007217812 */ /* 0x040fe200078ec0ff */
[----:B------:R-:W-:Y:S01]  /*2890*/  HADD2 R38, R36, -1032, -1032 ;  /* 0xe408e40824267430 */ /* 0x000fe20000000000 */
[----:B------:R-:W-:Y:S01]  /*28a0*/  SHF.R.U32.HI R16, RZ, 0x8, R7 ;  /* 0x00000008ff107819 */ /* 0x000fe20000011607 */
[----:B------:R-:W-:Y:S01]  /*28b0*/  HADD2 R37, R3, -1032, -1032 ;  /* 0xe408e40803257430 */ /* 0x000fe20000000000 */
[----:B------:R-:W-:Y:S01]  /*28c0*/  LOP3.LUT R7, R7, 0xf000f, RZ, 0xc0, !PT ;  /* 0x000f000f07077812 */ /* 0x000fe200078ec0ff */
[----:B------:R-:W-:Y:S01]  /*28d0*/  HADD2.F32 R39, -RZ, R40.H0_H0 ;  /* 0x20000028ff277230 */ /* 0x000fe20000004100 */
[----:B------:R-:W-:Y:S01]  /*28e0*/  LOP3.LUT R30, R4, 0xf000f0, RZ, 0xc0, !PT ;  /* 0x00f000f0041e7812 */ /* 0x000fe200078ec0ff */
[----:B------:R-:W-:Y:S01]  /*28f0*/  HADD2.F32 R5, -RZ, R38.H0_H0 ;  /* 0x20000026ff057230 */ /* 0x000fe20000004100 */
[----:B------:R-:W-:Y:S01]  /*2900*/  LOP3.LUT R7, R7, 0x64006400, RZ, 0xfc, !PT ;  /* 0x6400640007077812 */ /* 0x000fe200078efcff */
[----:B------:R-:W-:Y:S01]  /*2910*/  HADD2.F32 R3, -RZ, R37.H0_H0 ;  /* 0x20000025ff037230 */ /* 0x000fe20000004100 */
[----:B------:R-:W-:Y:S01]  /*2920*/  SHF.R.U32.HI R15, RZ, 0x8, R4 ;  /* 0x00000008ff0f7819 */ /* 0x000fe20000011604 */
[----:B------:R-:W-:-:S02]  /*2930*/  HADD2.F32 R44, -RZ, R40.H1_H1 ;  /* 0x30000028ff2c7230 */ /* 0x000fc40000004100 */
[----:B------:R-:W-:Y:S01]  /*2940*/  FFMA.FTZ R39, R0, R39, RZ ;  /* 0x0000002700277223 */ /* 0x000fe200000100ff */
[----:B------:R-:W-:Y:S01]  /*2950*/  HADD2 R36, R7, -1032, -1032 ;  /* 0xe408e40807247430 */ /* 0x000fe20000000000 */
[----:B------:R-:W-:Y:S01]  /*2960*/  LOP3.LUT R32, R6, 0xf000f0, RZ, 0xc0, !PT ;  /* 0x00f000f006207812 */ /* 0x000fe200078ec0ff */
[----:B------:R-:W-:Y:S01]  /*2970*/  FFMA.FTZ R42, R0, R5, RZ ;  /* 0x00000005002a7223 */ /* 0x000fe200000100ff */
[----:B------:R-:W-:Y:S01]  /*2980*/  SHF.R.U32.HI R4, RZ, 0x8, R6 ;  /* 0x00000008ff047819 */ /* 0x000fe20000011606 */
[----:B------:R-:W-:Y:S01]  /*2990*/  HADD2.F32 R5, -RZ, R37.H1_H1 ;  /* 0x30000025ff057230 */ /* 0x000fe20000004100 */
[----:B------:R-:W0:Y:S01]  /*29a0*/  LDS.64 R6, [UR4+0x38] ;  /* 0x00003804ff067984 */ /* 0x000e220008000a00 */
[----:B------:R-:W-:Y:S01]  /*29b0*/  FFMA.FTZ R40, R3, R0, RZ ;  /* 0x0000000003287223 */ /* 0x000fe200000100ff */
[----:B------:R-:W-:Y:S01]  /*29c0*/  LOP3.LUT R37, R17, 0x64006400, RZ, 0xfc, !PT ;  /* 0x6400640011257812 */ /* 0x000fe200078efcff */
[----:B------:R-:W-:Y:S01]  /*29d0*/  FFMA.FTZ R3, R35, R44, R39 ;  /* 0x0000002c23037223 */ /* 0x000fe20000010027 */
[----:B------:R-:W-:Y:S01]  /*29e0*/  LOP3.LUT R17, R30, 0x64006400, RZ, 0xfc, !PT ;  /* 0x640064001e117812 */ /* 0x000fe200078efcff */
[----:B------:R-:W-:Y:S01]  /*29f0*/  HADD2.F32 R13, -RZ, R36.H0_H0 ;  /* 0x20000024ff0d7230 */ /* 0x000fe20000004100 */
[----:B------:R-:W-:Y:S01]  /*2a00*/  LOP3.LUT R39, R32, 0x64006400, RZ, 0xfc, !PT ;  /* 0x6400640020277812 */ /* 0x000fe200078efcff */
[-C--:B------:R-:W-:Y:S01]  /*2a10*/  HFMA2 R32, R37, R10.reuse.H0_H0, -72, -72 ;  /* 0xd480d48025207431 */ /* 0x080fe2000004000a */
[----:B------:R-:W-:Y:S01]  /*2a20*/  LOP3.LUT R33, R33, 0x64006400, RZ, 0xfc, !PT ;  /* 0x6400640021217812 */ /* 0x000fe200078efcff */
[----:B------:R-:W-:-:S02]  /*2a30*/  HFMA2 R30, R17, R10.H0_H0, -72, -72 ;  /* 0xd480d480111e7431 */ /* 0x000fc4000004000a */
[----:B------:R-:W-:Y:S01]  /*2a40*/  FFMA.FTZ R0, R0, R13, RZ ;  /* 0x0000000d00007223 */ /* 0x000fe200000100ff */
[-C--:B------:R-:W-:Y:S02]  /*2a50*/  HFMA2 R17, R39, R10.reuse.H0_H0, -72, -72 ;  /* 0xd480d48027117431 */ /* 0x080fe4000004000a */
[----:B------:R-:W-:Y:S02]  /*2a60*/  HADD2.F32 R13, -RZ, R38.H1_H1 ;  /* 0x30000026ff0d7230 */ /* 0x000fe40000004100 */
[----:B------:R-:W-:Y:S02]  /*2a70*/  HFMA2 R33, R33, R10.H0_H0, -72, -72 ;  /* 0xd480d48021217431 */ /* 0x000fe4000004000a */
[----:B------:R-:W-:Y:S02]  /*2a80*/  HADD2.F32 R39, -RZ, R36.H1_H1 ;  /* 0x30000024ff277230 */ /* 0x000fe40000004100 */
[----:B------:R-:W-:Y:S01]  /*2a90*/  FFMA.FTZ R5, R5, R35, R40 ;  /* 0x0000002305057223 */ /* 0x000fe20000010028 */
[----:B------:R-:W-:-:S02]  /*2aa0*/  HADD2.F32 R37, -RZ, R32.H0_H0 ;  /* 0x20000020ff257230 */ /* 0x000fc40000004100 */
[C---:B------:R-:W-:Y:S01]  /*2ab0*/  FFMA.FTZ R13, R35.reuse, R13, R42 ;  /* 0x0000000d230d7223 */ /* 0x040fe2000001002a */
        /* <DEDUP_REMOVED lines=13> */
[----:B------:R-:W-:Y:S01]  /*2b90*/  FFMA.FTZ R17, R3, R12, R36 ;  /* 0x0000000c03117223 */ /* 0x000fe20000010024 */
[----:B------:R-:W-:Y:S01]  /*2ba0*/  LOP3.LUT R34, R16, 0xf000f, RZ, 0xc0, !PT ;  /* 0x000f000f10227812 */ /* 0x000fe200078ec0ff */
[----:B------:R-:W-:Y:S01]  /*2bb0*/  FFMA.FTZ R13, R12, R13, R38 ;  /* 0x0000000d0c0d7223 */ /* 0x000fe20000010026 */
[----:B------:R-:W-:Y:S01]  /*2bc0*/  LOP3.LUT R32, R14, 0xf000f, RZ, 0xc0, !PT ;  /* 0x000f000f0e207812 */ /* 0x000fe200078ec0ff */
[----:B------:R-:W-:Y:S01]  /*2bd0*/  FFMA.FTZ R12, R12, R33, R0 ;  /* 0x000000210c0c7223 */ /* 0x000fe20000010000 */
[----:B------:R-:W-:-:S02]  /*2be0*/  LOP3.LUT R0, R15, 0xf000f, RZ, 0xc0, !PT ;  /* 0x000f000f0f007812 */ /* 0x000fc400078ec0ff */
[----:B------:R-:W-:Y:S02]  /*2bf0*/  LOP3.LUT R33, R4, 0xf000f, RZ, 0xc0, !PT ;  /* 0x000f000f04217812 */ /* 0x000fe400078ec0ff */
[----:B------:R-:W-:Y:S01]  /*2c00*/  LOP3.LUT R3, R0, 0x64006400, RZ, 0xfc, !PT ;  /* 0x6400640000037812 */ /* 0x000fe200078efcff */
[--C-:B0-----:R-:W-:Y:S01]  /*2c10*/  HADD2.F32 R30, -RZ, R6.reuse.H0_H0 ;  /* 0x20000006ff1e7230 */ /* 0x101fe20000004100 */
        /* <DEDUP_REMOVED lines=12> */
[----:B------:R-:W-:Y:S02]  /*2ce0*/  HADD2.F32 R35, -RZ, R35.H1_H1 ;  /* 0x30000023ff237230 */ /* 0x000fe40000004100 */
[----:B------:R-:W-:Y:S01]  /*2cf0*/  FFMA.FTZ R34, R34, R30, R17 ;  /* 0x0000001e22227223 */ /* 0x000fe20000010011 */
[----:B------:R-:W-:Y:S02]  /*2d00*/  HADD2.F32 R36, -RZ, R32.H0_H0 ;  /* 0x20000020ff247230 */ /* 0x000fe40000004100 */
[----:B------:R-:W-:Y:S01]  /*2d10*/  FFMA.FTZ R17, R30, R38, R13 ;  /* 0x000000261e117223 */ /* 0x000fe2000001000d */
[----:B------:R-:W-:-:S02]  /*2d20*/  HADD2.F32 R39, -RZ, R3.H0_H0 ;  /* 0x20000003ff277230 */ /* 0x000fc40000004100 */
[----:B------:R-:W-:Y:S01]  /*2d30*/  FFMA.FTZ R13, R35, R6, R34 ;  /* 0x00000006230d7223 */ /* 0x000fe20000010022 */
[----:B------:R-:W-:Y:S02]  /*2d40*/  HADD2.F32 R35, -RZ, R32.H1_H1 ;  /* 0x30000020ff237230 */ /* 0x000fe40000004100 */
        /* <DEDUP_REMOVED lines=9> */
[----:B------:R-:W-:Y:S01]  /*2de0*/  HADD2.F32 R0, -RZ, R7.H0_H0 ;  /* 0x20000007ff007230 */ /* 0x000fe20000004100 */
[----:B------:R-:W-:Y:S01]  /*2df0*/  LOP3.LUT R37, R4, 0x64006400, RZ, 0xfc, !PT ;  /* 0x6400640004257812 */ /* 0x000fe200078efcff */
[----:B------:R-:W-:Y:S01]  /*2e00*/  FFMA.FTZ R39, R6, R30, R17 ;  /* 0x0000001e06277223 */ /* 0x000fe20000010011 */
[-C--:B------:R-:W-:Y:S01]  /*2e10*/  HFMA2 R35, R35, R10.reuse.H0_H0, -72, -72 ;  /* 0xd480d48023237431 */ /* 0x080fe2000004000a */
[----:B------:R-:W-:Y:S01]  /*2e20*/  LOP3.LUT R17, R16, 0x64006400, RZ, 0xfc, !PT ;  /* 0x6400640010117812 */ /* 0x000fe200078efcff */
[----:B------:R-:W-:-:S02]  /*2e30*/  HFMA2 R33, R33, R10.H0_H0, -72, -72 ;  /* 0xd480d48021217431 */ /* 0x000fc4000004000a */
[----:B------:R-:W-:Y:S01]  /*2e40*/  FFMA.FTZ R5, R6, R14, R5 ;  /* 0x0000000e06057223 */ /* 0x000fe20000010005 */
[-C--:B------:R-:W-:Y:S02]  /*2e50*/  HFMA2 R37, R37, R10.reuse.H0_H0, -72, -72 ;  /* 0xd480d48025257431 */ /* 0x080fe4000004000a */
[----:B------:R-:W-:Y:S02]  /*2e60*/  HADD2.F32 R3, -RZ, R35.H0_H0 ;  /* 0x20000023ff037230 */ /* 0x000fe40000004100 */
[----:B------:R-:W-:Y:S02]  /*2e70*/  HFMA2 R17, R17, R10.H0_H0, -72, -72 ;  /* 0xd480d48011117431 */ /* 0x000fe4000004000a */
        /* <DEDUP_REMOVED lines=28> */
.L_x_3560:
[----:B------:R-:W-:Y:S01]  /*3040*/  IADD3 R11, R11, 0x20, RZ ;  /* 0x000000200b0b7810 */ /* 0x000fe20007ffe0ff */
[----:B------:R-:W-:Y:S01]  /*3050*/  UIADD3 UR4, UR4, 0x40, URZ ;  /* 0x0000004004047890 */ /* 0x000fe2000fffe03f */
[----:B------:R-:W-:Y:S02]  /*3060*/  LEA R8, P2, R19, R8, 0x4 ;  /* 0x0000000813087211 */ /* 0x000fe400078420ff */
[C---:B------:R-:W-:Y:S02]  /*3070*/  ISETP.GE.AND P1, PT, R11.reuse, UR5, PT ;  /* 0x000000050b007c0c */ /* 0x040fe4000bf26270 */
[----:B------:R-:W-:Y:S02]  /*3080*/  ISETP.LT.AND P3, PT, R11, R2, PT ;  /* 0x000000020b00720c */ /* 0x000fe40003f61270 */
[----:B------:R-:W-:-:S11]  /*3090*/  IADD3.X R9, R9, R31, RZ, P2, !PT ;  /* 0x0000001f09097210 */ /* 0x000fd600017fe4ff */
[----:B------:R-:W-:Y:S05]  /*30a0*/  @!P1 BRA P3, `(.L_x_3564) ;  /* 0xffffffdc00049947 */ /* 0x000fea000183ffff */
.L_x_3559:
[----:B------:R-:W-:Y:S01]  /*30b0*/  ISETP.GE.AND P1, PT, R11, R2, PT ;  /* 0x000000020b00720c */ /* 0x000fe20003f26270 */
[----:B------:R-:W-:-:S03]  /*30c0*/  ULDC UR5, c[0x0][0x268] ;  /* 0x00009a0000057ab9 */ /* 0x000fc60000000800 */
[----:B------:R-:W-:-:S13]  /*30d0*/  ISETP.GE.OR P1, PT, R11, UR5, P1 ;  /* 0x000000050b007c0c */ /* 0x000fda0008f26670 */
[----:B------:R-:W-:Y:S05]  /*30e0*/  @P1 BRA `(.L_x_3565) ;  /* 0x0000001400181947 */ /* 0x000fea0003800000 */
[----:B------:R-:W-:Y:S01]  /*30f0*/  PRMT R0, R18, 0x9910, RZ ;  /* 0x0000991012007816 */ /* 0x000fe200000000ff */
[----:B------:R-:W-:-:S03]  /*3100*/  ULDC UR5, c[0x0][0x268] ;  /* 0x00009a0000057ab9 */ /* 0x000fc60000000800 */
[----:B------:R-:W-:-:S13]  /*3110*/  ISETP.EQ.OR P0, PT, R0, RZ, !P0 ;  /* 0x000000ff0000720c */ /* 0x000fda0004702670 */
.L_x_3567:
[----:B------:R-:W0:Y:S01]  /*3120*/  LDC R27, c[0x0][0x23c] ;  /* 0x00008f00ff1b7b82 */ /* 0x000e220000000800 */
[----:B-----5:R-:W-:Y:S02]  /*3130*/  MOV R16, R8 ;  /* 0x0000000800107202 */ /* 0x020fe40000000f00 */
[----:B------:R-:W-:-:S03]  /*3140*/  MOV R17, R9 ;  /* 0x0000000900117202 */ /* 0x000fc60000000f00 */
[----:B0-----:R-:W-:-:S03]  /*3150*/  IMAD.WIDE R8, R27, 0x4, R16 ;  /* 0x000000041b087825 */ /* 0x001fc600078e0210 */
[----:B------:R-:W5:Y:S04]  /*3160*/  LDG.E.128.CONSTANT R16, desc[UR6][R16.64] ;  /* 0x0000000610107981 */ /* 0x000f68000c1e9d00 */
[----:B------:R0:W5:Y:S01]  /*3170*/  LDG.E.128.CONSTANT R4, desc[UR6][R8.64] ;  /* 0x0000000608047981 */ /* 0x000162000c1e9d00 */
[----:B------:R-:W-:Y:S01]  /*3180*/  IADD3 R3, R11, 0x20, RZ ;  /* 0x000000200b037810 */ /* 0x000fe20007ffe0ff */
[----:B------:R-:W-:-:S03]  /*3190*/  IMAD.WIDE R10, R27, 0x4, R8 ;  /* 0x000000041b0a7825 */ /* 0x000fc600078e0208 */
[----:B------:R-:W-:Y:S01]  /*31a0*/  ISETP.GE.AND P1, PT, R3, UR5, PT ;  /* 0x0000000503007c0c */ /* 0x000fe2000bf26270 */
[----:B------:R-:W-:Y:S01]  /*31b0*/  IMAD.WIDE R26, R27, 0x4, R10 ;  /* 0x000000041b1a7825 */ /* 0x000fe200078e020a */
[----:B------:R-:W-:Y:S11]  /*31c0*/  @P0 BRA `(.L_x_3566) ;  /* 0x0000001000c80947 */ /* 0x000ff60003800000 */
[----:B0-----:R-:W2:Y:S01]  /*31d0*/  LDG.E.128.CONSTANT R8, desc[UR6][R10.64] ;  /* 0x000000060a087981 */ /* 0x001ea2000c1e9d00 */
[----:B------:R-:W-:Y:S01]  /*31e0*/  HFMA2.MMA R0, -RZ, RZ, 0, 0.125 ;  /* 0x00003000ff007435 */ /* 0x000fe200000001ff */
[----:B------:R-:W-:Y:S02]  /*31f0*/  MOV R12, 0x2400 ;  /* 0x00002400000c7802 */ /* 0x000fe40000000f00 */
[----:B-----5:R-:W-:Y:S02]  /*3200*/  SHF.R.U32.HI R29, RZ, 0xf, R17 ;  /* 0x0000000fff1d7819 */ /* 0x020fe40000011611 */
[----:B------:R-:W-:Y:S02]  /*3210*/  SHF.R.U32.HI R35, RZ, 0xf, R19 ;  /* 0x0000000fff237819 */ /* 0x000fe40000011613 */
[----:B------:R-:W-:Y:S02]  /*3220*/  SHF.R.U32.HI R28, RZ, 0xf, R16 ;  /* 0x0000000fff1c7819 */ /* 0x000fe40000011610 */
[----:B------:R-:W-:-:S02]  /*3230*/  SHF.R.U32.HI R32, RZ, 0xe, R5 ;  /* 0x0000000eff207819 */ /* 0x000fc40000011605 */
[----:B------:R-:W-:Y:S02]  /*3240*/  PRMT R0, R0, 0x5410, R12 ;  /* 0x0000541000007816 */ /* 0x000fe4000000000c */
[----:B------:R-:W0:Y:S01]  /*3250*/  LDS.128 R12, [UR4] ;  /* 0x00000004ff0c7984 */ /* 0x000e220008000c00 */
[----:B------:R-:W-:Y:S02]  /*3260*/  LOP3.LUT R31, R29, 0x10001, RZ, 0xc0, !PT ;  /* 0x000100011d1f7812 */ /* 0x000fe400078ec0ff */
[----:B------:R-:W-:Y:S02]  /*3270*/  SHF.R.U32.HI R36, RZ, 0xe, R7 ;  /* 0x0000000eff247819 */ /* 0x000fe40000011607 */
[----:B------:R-:W-:Y:S02]  /*3280*/  LOP3.LUT R35, R35, 0x10001, RZ, 0xc0, !PT ;  /* 0x0001000123237812 */ /* 0x000fe400078ec0ff */
[----:B------:R-:W-:Y:S02]  /*3290*/  SHF.R.U32.HI R33, RZ, 0xf, R18 ;  /* 0x0000000fff217819 */ /* 0x000fe40000011612 */
[----:B------:R-:W-:-:S02]  /*32a0*/  LOP3.LUT R29, R28, 0x10001, RZ, 0xc0, !PT ;  /* 0x000100011c1d7812 */ /* 0x000fc400078ec0ff */
[----:B------:R-:W-:Y:S02]  /*32b0*/  LOP3.LUT R28, R31, 0x20002, R32, 0xf8, !PT ;  /* 0x000200021f1c7812 */ /* 0x000fe400078ef820 */
[----:B------:R-:W-:Y:S02]  /*32c0*/  SHF.R.U32.HI R30, RZ, 0xe, R4 ;  /* 0x0000000eff1e7819 */ /* 0x000fe40000011604 */
[----:B------:R-:W-:Y:S02]  /*32d0*/  LOP3.LUT R31, R35, 0x20002, R36, 0xf8, !PT ;  /* 0x00020002231f7812 */ /* 0x000fe400078ef824 */
[----:B------:R-:W-:Y:S02]  /*32e0*/  SHF.R.U32.HI R34, RZ, 0xe, R6 ;  /* 0x0000000eff227819 */ /* 0x000fe40000011606 */
[----:B------:R-:W-:Y:S02]  /*32f0*/  LOP3.LUT R33, R33, 0x10001, RZ, 0xc0, !PT ;  /* 0x0001000121217812 */ /* 0x000fe400078ec0ff */
[----:B------:R-:W-:-:S02]  /*3300*/  LOP3.LUT R36, R17, 0x380038, RZ, 0xc0, !PT ;  /* 0x0038003811247812 */ /* 0x000fc400078ec0ff */
[----:B------:R-:W-:Y:S02]  /*3310*/  SHF.R.U32.HI R32, RZ, 0x6, R17 ;  /* 0x00000006ff207819 */ /* 0x000fe40000011611 */
[----:B------:R-:W-:Y:S02]  /*3320*/  LOP3.LUT R17, R17, 0x70007, RZ, 0xc0, !PT ;  /* 0x0007000711117812 */ /* 0x000fe400078ec0ff */
[----:B------:R-:W-:Y:S02]  /*3330*/  LOP3.LUT R39, R18, 0x70007, RZ, 0xc0, !PT ;  /* 0x0007000712277812 */ /* 0x000fe400078ec0ff */
[----:B------:R-:W-:Y:S02]  /*3340*/  LOP3.LUT R29, R29, 0x20002, R30, 0xf8, !PT ;  /* 0x000200021d1d7812 */ /* 0x000fe400078ef81e */
[----:B------:R-:W-:Y:S02]  /*3350*/  LOP3.LUT R30, R33, 0x20002, R34, 0xf8, !PT ;  /* 0x00020002211e7812 */ /* 0x000fe400078ef822 */
[----:B------:R-:W-:-:S02]  /*3360*/  LOP3.LUT R37, R16, 0x380038, RZ, 0xc0, !PT ;  /* 0x0038003810257812 */ /* 0x000fc400078ec0ff */
[----:B------:R-:W-:Y:S02]  /*3370*/  SHF.R.U32.HI R33, RZ, 0x6, R16 ;  /* 0x00000006ff217819 */ /* 0x000fe40000011610 */
[----:B------:R-:W-:Y:S02]  /*3380*/  LOP3.LUT R39, R39, 0x64006400, RZ, 0xfc, !PT ;  /* 0x6400640027277812 */ /* 0x000fe400078efcff */
[----:B------:R-:W-:Y:S02]  /*3390*/  LOP3.LUT R16, R16, 0x70007, RZ, 0xc0, !PT ;  /* 0x0007000710107812 */ /* 0x000fe400078ec0ff */
[----:B------:R-:W-:Y:S01]  /*33a0*/  LOP3.LUT R38, R18, 0x380038, RZ, 0xc0, !PT ;  /* 0x0038003812267812 */ /* 0x000fe200078ec0ff */
[----:B------:R-:W-:Y:S01]  /*33b0*/  HADD2 R39, R39, -1028, -1028 ;  /* 0xe404e40427277430 */ /* 0x000fe20000000000 */
[----:B------:R-:W-:Y:S02]  /*33c0*/  SHF.R.U32.HI R34, RZ, 0x6, R18 ;  /* 0x00000006ff227819 */ /* 0x000fe40000011612 */
[----:B------:R-:W-:-:S02]  /*33d0*/  LOP3.LUT R18, R19, 0x380038, RZ, 0xc0, !PT ;  /* 0x0038003813127812 */ /* 0x000fc400078ec0ff */
[----:B------:R-:W-:Y:S02]  /*33e0*/  SHF.R.U32.HI R35, RZ, 0x6, R19 ;  /* 0x00000006ff237819 */ /* 0x000fe40000011613 */
[----:B------:R-:W-:Y:S02]  /*33f0*/  LOP3.LUT R19, R19, 0x70007, RZ, 0xc0, !PT ;  /* 0x0007000713137812 */ /* 0x000fe400078ec0ff */
[----:B------:R-:W-:Y:S02]  /*3400*/  LOP3.LUT R16, R16, 0x64006400, RZ, 0xfc, !PT ;  /* 0x6400640010107812 */ /* 0x000fe400078efcff */
[----:B------:R-:W-:Y:S02]  /*3410*/  LOP3.LUT R37, R37, 0x64006400, RZ, 0xfc, !PT ;  /* 0x6400640025257812 */ /* 0x000fe400078efcff */
[----:B------:R-:W-:Y:S01]  /*3420*/  LOP3.LUT R42, R32, 0x70007, RZ, 0xc0, !PT ;  /* 0x00070007202a7812 */ /* 0x000fe200078ec0ff */
[----:B------:R-:W-:Y:S01]  /*3430*/  HADD2 R43, R16, -1028, -1028 ;  /* 0xe404e404102b7430 */ /* 0x000fe20000000000 */
[----:B------:R-:W-:-:S02]  /*3440*/  PRMT R22, R22, 0x5410, R23 ;  /* 0x0000541016167816 */ /* 0x000fc40000000017 */
[----:B------:R-:W-:Y:S02]  /*3450*/  LOP3.LUT R42, R42, 0x64006400, RZ, 0xfc, !PT ;  /* 0x640064002a2a7812 */ /* 0x000fe400078efcff */
[----:B------:R-:W-:-:S03]  /*3460*/  PRMT R20, R20, 0x5410, R21 ;  /* 0x0000541014147816 */ /* 0x000fc60000000015 */
[----:B------:R-:W-:Y:S01]  /*3470*/  HADD2 R42, R42, -1028, -1028 ;  /* 0xe404e4042a2a7430 */ /* 0x000fe20000000000 */
[----:B--2---:R-:W-:Y:S02]  /*3480*/  SHF.R.U32.HI R41, RZ, 0xd, R9 ;  /* 0x0000000dff297819 */ /* 0x004fe40000011609 */
[----:B------:R-:W-:Y:S02]  /*3490*/  SHF.R.U32.HI R40, RZ, 0xd, R8 ;  /* 0x0000000dff287819 */ /* 0x000fe40000011608 */
[----:B------:R-:W-:Y:S02]  /*34a0*/  LOP3.LUT R28, R28, 0x40004, R41, 0xf8, !PT ;  /* 0x000400041c1c7812 */ /* 0x000fe400078ef829 */
[----:B------:R-:W-:Y:S02]  /*34b0*/  LOP3.LUT R41, R36, 0x64006400, RZ, 0xfc, !PT ;  /* 0x6400640024297812 */ /* 0x000fe400078efcff */
[----:B------:R-:W-:Y:S02]  /*34c0*/  LOP3.LUT R36, R17, 0x64006400, RZ, 0xfc, !PT ;  /* 0x6400640011247812 */ /* 0x000fe400078efcff */
[----:B------:R-:W-:Y:S01]  /*34d0*/  LOP3.LUT R17, R38, 0x64006400, RZ, 0xfc, !PT ;  /* 0x6400640026117812 */ /* 0x000fe200078efcff */
[-C--:B------:R-:W-:Y:S01]  /*34e0*/  HFMA2 R41, R41, R0.reuse.H0_H0, -132, -132 ;  /* 0xd820d82029297431 */ /* 0x080fe20000040000 */
[----:B------:R-:W-:Y:S01]  /*34f0*/  LOP3.LUT R38, R19, 0x64006400, RZ, 0xfc, !PT ;  /* 0x6400640013267812 */ /* 0x000fe200078efcff */
[----:B------:R-:W-:Y:S01]  /*3500*/  HADD2 R45, R36, -1028, -1028 ;  /* 0xe404e404242d7430 */ /* 0x000fe20000000000 */
[----:B------:R-:W-:Y:S01]  /*3510*/  LOP3.LUT R19, R18, 0x64006400, RZ, 0xfc, !PT ;  /* 0x6400640012137812 */ /* 0x000fe200078efcff */
[-C--:B0-----:R-:W-:Y:S01]  /*3520*/  HFMA2.MMA R18, R39, R12.reuse, RZ ;  /* 0x0000000c27127235 */ /* 0x081fe200000000ff */
[----:B------:R-:W-:Y:S01]  /*3530*/  HFMA2 R17, R17, R0.H0_H0, -132, -132 ;  /* 0xd820d82011117431 */ /* 0x000fe20000040000 */
[----:B------:R-:W-:Y:S01]  /*3540*/  LOP3.LUT R29, R29, 0x40004, R40, 0xf8, !PT ;  /* 0x000400041d1d7812 */ /* 0x000fe200078ef828 */
[----:B------:R-:W-:Y:S01]  /*3550*/  HADD2 R38, R38, -1028, -1028 ;  /* 0xe404e40426267430 */ /* 0x000fe20000000000 */
[----:B------:R-:W-:Y:S01]  /*3560*/  HFMA2.MMA R16, R45, R12, RZ ;  /* 0x0000000c2d107235 */ /* 0x000fe200000000ff */
[----:B------:R-:W-:Y:S01]  /*3570*/  HFMA2 R36, R43, R12, RZ.H0_H0 ;  /* 0x0000000c2b247231 */ /* 0x000fe200000400ff */
[----:B------:R-:W-:Y:S01]  /*3580*/  LOP3.LUT R40, R34, 0x70007, RZ, 0xc0, !PT ;  /* 0x0007000722287812 */ /* 0x000fe200078ec0ff */
[-C--:B------:R-:W-:Y:S01]  /*3590*/  HFMA2 R39, R37, R0.reuse.H0_H0, -132, -132 ;  /* 0xd820d82025277431 */ /* 0x080fe20000040000 */
[----:B------:R-:W-:Y:S01]  /*35a0*/  LOP3.LUT R28, R28, 0x64006400, RZ, 0xfc, !PT ;  /* 0x640064001c1c7812 */ /* 0x000fe200078efcff */
[----:B------:R-:W-:Y:S01]  /*35b0*/  HFMA2 R19, R19, R0.H0_H0, -132, -132 ;  /* 0xd820d82013137431 */ /* 0x000fe20000040000 */
[----:B------:R-:W-:Y:S01]  /*35c0*/  LOP3.LUT R40, R40, 0x64006400, RZ, 0xfc, !PT ;  /* 0x6400640028287812 */ /* 0x000fe200078efcff */
[----:B------:R-:W-:Y:S01]  /*35d0*/  HFMA2 R38, R38, R12, RZ.H0_H0 ;  /* 0x0000000c26267231 */ /* 0x000fe200000400ff */
[-C--:B------:R-:W-:Y:S01]  /*35e0*/  HFMA2.MMA R37, R41, R13.reuse, R16 ;  /* 0x0000000d29257235 */ /* 0x080fe20000000010 */
[-C--:B------:R-:W-:Y:S01]  /*35f0*/  HFMA2 R36, R39, R13.reuse, R36 ;  /* 0x0000000d27247231 */ /* 0x080fe20000000024 */
[----:B------:R-:W-:Y:S01]  /*3600*/  HFMA2.MMA R12, R17, R13, R18 ;  /* 0x0000000d110c7235 */ /* 0x000fe20000000012 */
[----:B------:R-:W-:Y:S01]  /*3610*/  HFMA2 R13, R19, R13, R38 ;  /* 0x0000000d130d7231 */ /* 0x000fe20000000026 */
[----:B------:R-:W-:Y:S01]  /*3620*/  LOP3.LUT R38, R35, 0x70007, RZ, 0xc0, !PT ;  /* 0x0007000723267812 */ /* 0x000fe200078ec0ff */
[----:B------:R-:W0:Y:S01]  /*3630*/  LDS.128 R16, [UR4+0x10] ;  /* 0x00001004ff107984 */ /* 0x000e220008000c00 */
[----:B------:R-:W-:-:S02]  /*3640*/  SHF.R.U32.HI R41, RZ, 0xd, R10 ;  /* 0x0000000dff297819 */ /* 0x000fc4000001160a */
[----:B------:R-:W-:Y:S01]  /*3650*/  LOP3.LUT R39, R33, 0x70007, RZ, 0xc0, !PT ;  /* 0x0007000721277812 */ /* 0x000fe200078ec0ff */
[-C--:B------:R-:W-:Y:S01]  /*3660*/  HFMA2.MMA R37, R42, R14.reuse, R37 ;  /* 0x0000000e2a257235 */ /* 0x080fe20000000025 */
[----:B------:R-:W-:Y:S02]  /*3670*/  LOP3.LUT R38, R38, 0x64006400, RZ, 0xfc, !PT ;  /* 0x6400640026267812 */ /* 0x000fe400078efcff */
[----:B------:R-:W-:Y:S01]  /*3680*/  LOP3.LUT R30, R30, 0x40004, R41, 0xf8, !PT ;  /* 0x000400041e1e7812 */ /* 0x000fe200078ef829 */
[----:B------:R-:W-:Y:S01]  /*3690*/  HADD2 R41, R40, -1028, -1028 ;  /* 0xe404e40428297430 */ /* 0x000fe20000000000 */
[----:B------:R-:W-:Y:S01]  /*36a0*/  LOP3.LUT R39, R39, 0x64006400, RZ, 0xfc, !PT ;  /* 0x6400640027277812 */ /* 0x000fe200078efcff */
[----:B------:R-:W-:Y:S01]  /*36b0*/  HADD2 R40, R38, -1028, -1028 ;  /* 0xe404e40426287430 */ /* 0x000fe20000000000 */
[C---:B------:R-:W-:Y:S02]  /*36c0*/  LOP3.LUT R38, R32.reuse, 0x380038, RZ, 0xc0, !PT ;  /* 0x0038003820267812 */ /* 0x040fe400078ec0ff */
[----:B------:R-:W-:Y:S01]  /*36d0*/  LOP3.LUT R32, R32, 0x1c001c0, RZ, 0xc0, !PT ;  /* 0x01c001c020207812 */ /* 0x000fe200078ec0ff */
[----:B------:R-:W-:Y:S01]  /*36e0*/  HADD2 R39, R39, -1028, -1028 ;  /* 0xe404e40427277430 */ /* 0x000fe20000000000 */
[----:B------:R-:W-:Y:S01]  /*36f0*/  HFMA2.MMA R12, R41, R14, R12 ;  /* 0x0000000e290c7235 */ /* 0x000fe2000000000c */
[----:B------:R-:W-:Y:S01]  /*3700*/  LOP3.LUT R41, R33, 0x380038, RZ, 0xc0, !PT ;  /* 0x0038003821297812 */ /* 0x000fe200078ec0ff */
[-C--:B------:R-:W-:Y:S01]  /*3710*/  HFMA2 R13, R40, R14.reuse, R13 ;  /* 0x0000000e280d7231 */ /* 0x080fe2000000000d */
[----:B------:R-:W-:Y:S01]  /*3720*/  LOP3.LUT R43, R38, 0x64006400, RZ, 0xfc, !PT ;  /* 0x64006400262b7812 */ /* 0x000fe200078efcff */
[----:B------:R-:W-:Y:S01]  /*3730*/  HFMA2 R36, R39, R14, R36 ;  /* 0x0000000e27247231 */ /* 0x000fe20000000024 */
[----:B------:R-:W-:-:S02]  /*3740*/  LOP3.LUT R39, R34, 0x380038, RZ, 0xc0, !PT ;  /* 0x0038003822277812 */ /* 0x000fc400078ec0ff */
[----:B------:R-:W-:Y:S01]  /*3750*/  LOP3.LUT R38, R35, 0x380038, RZ, 0xc0, !PT ;  /* 0x0038003823267812 */ /* 0x000fe200078ec0ff */
[-C--:B------:R-:W-:Y:S01]  /*3760*/  HFMA2 R40, R43, R0.reuse.H0_H0, -132, -132 ;  /* 0xd820d8202b287431 */ /* 0x080fe20000040000 */
[----:B------:R-:W-:Y:S02]  /*3770*/  LOP3.LUT R41, R41, 0x64006400, RZ, 0xfc, !PT ;  /* 0x6400640029297812 */ /* 0x000fe400078efcff */
[----:B------:R-:W-:Y:S02]  /*3780*/  SHF.R.U32.HI R14, RZ, 0xd, R11 ;  /* 0x0000000dff0e7819 */ /* 0x000fe4000001160b */
[----:B------:R-:W-:Y:S01]  /*3790*/  LOP3.LUT R39, R39, 0x64006400, RZ, 0xfc, !PT ;  /* 0x6400640027277812 */ /* 0x000fe200078efcff */
[-C--:B------:R-:W-:Y:S01]  /*37a0*/  HFMA2 R41, R41, R0.reuse.H0_H0, -132, -132 ;  /* 0xd820d82029297431 */ /* 0x080fe20000040000 */
[----:B------:R-:W-:Y:S01]  /*37b0*/  LOP3.LUT R43, R38, 0x64006400, RZ, 0xfc, !PT ;  /* 0x64006400262b7812 */ /* 0x000fe200078efcff */
[-C--:B------:R-:W-:Y:S01]  /*37c0*/  HFMA2.MMA R37, R40, R15.reuse, R37 ;  /* 0x0000000f28257235 */ /* 0x080fe20000000025 */
[----:B------:R-:W-:Y:S01]  /*37d0*/  LOP3.LUT R33, R33, 0x1c001c0, RZ, 0xc0, !PT ;  /* 0x01c001c021217812 */ /* 0x000fe200078ec0ff */
[-C--:B------:R-:W-:Y:S01]  /*37e0*/  HFMA2 R39, R39, R0.reuse.H0_H0, -132, -132 ;  /* 0xd820d82027277431 */ /* 0x080fe20000040000 */
[----:B------:R-:W-:Y:S01]  /*37f0*/  LOP3.LUT R31, R31, 0x40004, R14, 0xf8, !PT ;  /* 0x000400041f1f7812 */ /* 0x000fe200078ef80e */
[-C--:B------:R-:W-:Y:S01]  /*3800*/  HFMA2 R14, R43, R0.reuse.H0_H0, -132, -132 ;  /* 0xd820d8202b0e7431 */ /* 0x080fe20000040000 */
[----:B------:R-:W-:Y:S01]  /*3810*/  LOP3.LUT R33, R33, 0x64006400, RZ, 0xfc, !PT ;  /* 0x6400640021217812 */ /* 0x000fe200078efcff */
[-C--:B------:R-:W-:Y:S01]  /*3820*/  HFMA2.MMA R36, R41, R15.reuse, R36 ;  /* 0x0000000f29247235 */ /* 0x080fe20000000024 */
[----:B------:R-:W-:Y:S01]  /*3830*/  LOP3.LUT R34, R34, 0x1c001c0, RZ, 0xc0, !PT ;  /* 0x01c001c022227812 */ /* 0x000fe200078ec0ff */
[----:B------:R-:W-:Y:S01]  /*3840*/  HFMA2 R12, R39, R15, R12 ;  /* 0x0000000f270c7231 */ /* 0x000fe2000000000c */
[----:B------:R-:W-:Y:S01]  /*3850*/  LOP3.LUT R35, R35, 0x1c001c0, RZ, 0xc0, !PT ;  /* 0x01c001c023237812 */ /* 0x000fe200078ec0ff */
[----:B------:R-:W-:Y:S01]  /*3860*/  HFMA2 R39, R33, R0.H1_H1, -20, -20 ;  /* 0xcd00cd0021277431 */ /* 0x000fe20000060000 */
[----:B------:R-:W-:Y:S01]  /*3870*/  HFMA2.MMA R13, R14, R15, R13 ;  /* 0x0000000f0e0d7235 */ /* 0x000fe2000000000d */
[----:B------:R-:W-:-:S02]  /*3880*/  LOP3.LUT R14, R4, 0x70007, RZ, 0xc0, !PT ;  /* 0x00070007040e7812 */ /* 0x000fc400078ec0ff */
[----:B------:R-:W-:Y:S02]  /*3890*/  LOP3.LUT R33, R34, 0x64006400, RZ, 0xfc, !PT ;  /* 0x6400640022217812 */ /* 0x000fe400078efcff */
[----:B------:R-:W-:Y:S01]  /*38a0*/  LOP3.LUT R35, R35, 0x64006400, RZ, 0xfc, !PT ;  /* 0x6400640023237812 */ /* 0x000fe200078efcff */
[-C--:B0-----:R-:W-:Y:S01]  /*38b0*/  HFMA2.MMA R34, R39, R16.reuse, R36 ;  /* 0x0000001027227235 */ /* 0x081fe20000000024 */
[----:B------:R-:W-:Y:S01]  /*38c0*/  LOP3.LUT R15, R32, 0x64006400, RZ, 0xfc, !PT ;  /* 0x64006400200f7812 */ /* 0x000fe200078efcff */
[-C--:B------:R-:W-:Y:S01]  /*38d0*/  HFMA2 R33, R33, R0.reuse.H1_H1, -20, -20 ;  /* 0xcd00cd0021217431 */ /* 0x080fe20000060000 */
[----:B------:R-:W-:Y:S01]  /*38e0*/  LOP3.LUT R14, R14, 0x64006400, RZ, 0xfc, !PT ;  /* 0x640064000e0e7812 */ /* 0x000fe200078efcff */
[-C--:B------:R-:W-:Y:S01]  /*38f0*/  HFMA2 R36, R35, R0.reuse.H1_H1, -20, -20 ;  /* 0xcd00cd0023247431 */ /* 0x080fe20000060000 */
[----:B------:R-:W-:Y:S01]  /*3900*/  LOP3.LUT R35, R5, 0x380038, RZ, 0xc0, !PT ;  /* 0x0038003805237812 */ /* 0x000fe200078ec0ff */
[----:B------:R-:W-:Y:S01]  /*3910*/  HFMA2 R32, R15, R0.H1_H1, -20, -20 ;  /* 0xcd00cd000f207431 */ /* 0x000fe20000060000 */
[C---:B------:R-:W-:Y:S01]  /*3920*/  LOP3.LUT R38, R7.reuse, 0x380038, RZ, 0xc0, !PT ;  /* 0x0038003807267812 */ /* 0x040fe200078ec0ff */
[----:B------:R-:W-:Y:S01]  /*3930*/  HADD2 R15, R14, -1028, -1028 ;  /* 0xe404e4040e0f7430 */ /* 0x000fe20000000000 */
[----:B------:R-:W-:Y:S01]  /*3940*/  LOP3.LUT R14, R7, 0x70007, RZ, 0xc0, !PT ;  /* 0x00070007070e7812 */ /* 0x000fe200078ec0ff */
[----:B------:R-:W-:Y:S01]  /*3950*/  HFMA2 R33, R33, R16, R12 ;  /* 0x0000001021217231 */ /* 0x000fe2000000000c */
[----:B------:R-:W-:Y:S01]  /*3960*/  LOP3.LUT R12, R5, 0x70007, RZ, 0xc0, !PT ;  /* 0x00070007050c7812 */ /* 0x000fe200078ec0ff */
[-C--:B------:R-:W-:Y:S01]  /*3970*/  HFMA2.MMA R36, R36, R16.reuse, R13 ;  /* 0x0000001024247235 */ /* 0x080fe2000000000d */
[----:B------:R-:W-:Y:S01]  /*3980*/  LOP3.LUT R13, R6, 0x70007, RZ, 0xc0, !PT ;  /* 0x00070007060d7812 */ /* 0x000fe200078ec0ff */
[----:B------:R-:W-:Y:S01]  /*3990*/  HFMA2.MMA R32, R32, R16, R37 ;  /* 0x0000001020207235 */ /* 0x000fe20000000025 */
[----:B------:R-:W-:Y:S01]  /*39a0*/  LOP3.LUT R39, R12, 0x64006400, RZ, 0xfc, !PT ;  /* 0x640064000c277812 */ /* 0x000fe200078efcff */
[----:B------:R-:W-:Y:S01]  /*39b0*/  HFMA2 R16, R15, R17, R34 ;  /* 0x000000110f107231 */ /* 0x000fe20000000022 */
[----:B------:R-:W-:-:S02]  /*39c0*/  LOP3.LUT R41, R14, 0x64006400, RZ, 0xfc, !PT ;  /* 0x640064000e297812 */ /* 0x000fc400078efcff */
[----:B------:R-:W-:Y:S01]  /*39d0*/  LOP3.LUT R40, R13, 0x64006400, RZ, 0xfc, !PT ;  /* 0x640064000d287812 */ /* 0x000fe200078efcff */
[----:B------:R-:W-:Y:S01]  /*39e0*/  HADD2 R39, R39, -1028, -1028 ;  /* 0xe404e40427277430 */ /* 0x000fe20000000000 */
[----:B------:R-:W0:Y:S01]  /*39f0*/  LDS.128 R12, [UR4+0x20] ;  /* 0x00002004ff0c7984 */ /* 0x000e220008000c00 */
[----:B------:R-:W-:Y:S01]  /*3a00*/  LOP3.LUT R37, R4, 0x380038, RZ, 0xc0, !PT ;  /* 0x0038003804257812 */ /* 0x000fe200078ec0ff */
[----:B------:R-:W-:Y:S01]  /*3a10*/  HADD2 R41, R41, -1028, -1028 ;  /* 0xe404e40429297430 */ /* 0x000fe20000000000 */
[----:B------:R-:W-:Y:S01]  /*3a20*/  SHF.R.U32.HI R34, RZ, 0x6, R5 ;  /* 0x00000006ff227819 */ /* 0x000fe20000011605 */
[----:B------:R-:W-:Y:S01]  /*3a30*/  HADD2 R40, R40, -1028, -1028 ;  /* 0xe404e40428287430 */ /* 0x000fe20000000000 */
[----:B------:R-:W-:Y:S01]  /*3a40*/  LOP3.LUT R5, R6, 0x380038, RZ, 0xc0, !PT ;  /* 0x0038003806057812 */ /* 0x000fe200078ec0ff */
[-C--:B------:R-:W-:Y:S01]  /*3a50*/  HFMA2.MMA R32, R39, R17.reuse, R32 ;  /* 0x0000001127207235 */ /* 0x080fe20000000020 */
[----:B------:R-:W-:Y:S01]  /*3a60*/  SHF.R.U32.HI R4, RZ, 0x6, R4 ;  /* 0x00000006ff047819 */ /* 0x000fe20000011604 */
[----:B------:R-:W-:Y:S01]  /*3a70*/  HFMA2 R33, R40, R17, R33 ;  /* 0x0000001128217231 */ /* 0x000fe20000000021 */
[----:B------:R-:W-:Y:S01]  /*3a80*/  LOP3.LUT R37, R37, 0x64006400, RZ, 0xfc, !PT ;  /* 0x6400640025257812 */ /* 0x000fe200078efcff */
[----:B------:R-:W-:Y:S01]  /*3a90*/  HFMA2.MMA R36, R41, R17, R36 ;  /* 0x0000001129247235 */ /* 0x000fe20000000024 */
[----:B------:R-:W-:-:S02]  /*3aa0*/  LOP3.LUT R17, R5, 0x64006400, RZ, 0xfc, !PT ;  /* 0x6400640005117812 */ /* 0x000fc400078efcff */
[----:B------:R-:W-:Y:S01]  /*3ab0*/  LOP3.LUT R5, R4, 0x70007, RZ, 0xc0, !PT ;  /* 0x0007000704057812 */ /* 0x000fe200078ec0ff */
[-C--:B------:R-:W-:Y:S01]  /*3ac0*/  HFMA2 R39, R37, R0.reuse.H0_H0, -132, -132 ;  /* 0xd820d82025277431 */ /* 0x080fe20000040000 */
[----:B------:R-:W-:Y:S02]  /*3ad0*/  LOP3.LUT R35, R35, 0x64006400, RZ, 0xfc, !PT ;  /* 0x6400640023237812 */ /* 0x000fe400078efcff */
[----:B------:R-:W-:Y:S02]  /*3ae0*/  LOP3.LUT R5, R5, 0x64006400, RZ, 0xfc, !PT ;  /* 0x6400640005057812 */ /* 0x000fe400078efcff */
[----:B------:R-:W-:Y:S01]  /*3af0*/  LOP3.LUT R37, R38, 0x64006400, RZ, 0xfc, !PT ;  /* 0x6400640026257812 */ /* 0x000fe200078efcff */
[-C--:B------:R-:W-:Y:S01]  /*3b00*/  HFMA2.MMA R16, R39, R18.reuse, R16 ;  /* 0x0000001227107235 */ /* 0x080fe20000000010 */
[-C--:B------:R-:W-:Y:S01]  /*3b10*/  HFMA2 R35, R35, R0.reuse.H0_H0, -132, -132 ;  /* 0xd820d82023237431 */ /* 0x080fe20000040000 */
[----:B------:R-:W-:Y:S01]  /*3b20*/  SHF.R.U32.HI R7, RZ, 0x6, R7 ;  /* 0x00000006ff077819 */ /* 0x000fe20000011607 */
[----:B------:R-:W-:Y:S01]  /*3b30*/  HADD2 R39, R5, -1028, -1028 ;  /* 0xe404e40405277430 */ /* 0x000fe20000000000 */
[C---:B------:R-:W-:Y:S01]  /*3b40*/  LOP3.LUT R5, R34.reuse, 0x70007, RZ, 0xc0, !PT ;  /* 0x0007000722057812 */ /* 0x040fe200078ec0ff */
[-C--:B------:R-:W-:Y:S01]  /*3b50*/  HFMA2 R38, R17, R0.reuse.H0_H0, -132, -132 ;  /* 0xd820d82011267431 */ /* 0x080fe20000040000 */
[----:B------:R-:W-:Y:S01]  /*3b60*/  LOP3.LUT R17, R34, 0x380038, RZ, 0xc0, !PT ;  /* 0x0038003822117812 */ /* 0x000fe200078ec0ff */
[----:B------:R-:W-:Y:S01]  /*3b70*/  HFMA2.MMA R32, R35, R18, R32 ;  /* 0x0000001223207235 */ /* 0x000fe20000000020 */
[----:B------:R-:W-:Y:S01]  /*3b80*/  HFMA2 R37, R37, R0.H0_H0, -132, -132 ;  /* 0xd820d82025257431 */ /* 0x000fe20000040000 */
[----:B------:R-:W-:Y:S01]  /*3b90*/  HFMA2.MMA R39, R39, R19, R16 ;  /* 0x0000001327277235 */ /* 0x000fe20000000010 */
[----:B------:R-:W-:Y:S01]  /*3ba0*/  LOP3.LUT R16, R5, 0x64006400, RZ, 0xfc, !PT ;  /* 0x6400640005107812 */ /* 0x000fe200078efcff */
[----:B------:R-:W-:Y:S01]  /*3bb0*/  HFMA2.MMA R33, R38, R18, R33 ;  /* 0x0000001226217235 */ /* 0x000fe20000000021 */
[----:B------:R-:W-:Y:S01]  /*3bc0*/  LOP3.LUT R5, R4, 0x380038, RZ, 0xc0, !PT ;  /* 0x0038003804057812 */ /* 0x000fe200078ec0ff */
[----:B------:R-:W-:Y:S01]  /*3bd0*/  HFMA2 R36, R37, R18, R36 ;  /* 0x0000001225247231 */ /* 0x000fe20000000024 */
[----:B------:R-:W-:Y:S01]  /*3be0*/  SHF.R.U32.HI R6, RZ, 0x6, R6 ;  /* 0x00000006ff067819 */ /* 0x000fe20000011606 */
[----:B------:R-:W-:Y:S01]  /*3bf0*/  HADD2 R37, R16, -1028, -1028 ;  /* 0xe404e40410257430 */ /* 0x000fe20000000000 */
[----:B------:R-:W-:-:S02]  /*3c00*/  LOP3.LUT R5, R5, 0x64006400, RZ, 0xfc, !PT ;  /* 0x6400640005057812 */ /* 0x000fc400078efcff */
[----:B------:R-:W-:Y:S01]  /*3c10*/  LOP3.LUT R35, R7, 0x70007, RZ, 0xc0, !PT ;  /* 0x0007000707237812 */ /* 0x000fe200078ec0ff */
[-C--:B------:R-:W-:Y:S01]  /*3c20*/  HFMA2 R32, R37, R19.reuse, R32 ;  /* 0x0000001325207231 */ /* 0x080fe20000000020 */
[----:B------:R-:W-:Y:S01]  /*3c30*/  LOP3.LUT R17, R17, 0x64006400, RZ, 0xfc, !PT ;  /* 0x6400640011117812 */ /* 0x000fe200078efcff */
[-C--:B------:R-:W-:Y:S01]  /*3c40*/  HFMA2 R16, R5, R0.reuse.H0_H0, -132, -132 ;  /* 0xd820d82005107431 */ /* 0x080fe20000040000 */
[----:B------:R-:W-:Y:S02]  /*3c50*/  LOP3.LUT R18, R6, 0x70007, RZ, 0xc0, !PT ;  /* 0x0007000706127812 */ /* 0x000fe400078ec0ff */
[----:B------:R-:W-:Y:S01]  /*3c60*/  LOP3.LUT R35, R35, 0x64006400, RZ, 0xfc, !PT ;  /* 0x6400640023237812 */ /* 0x000fe200078efcff */
[----:B------:R-:W-:Y:S01]  /*3c70*/  HFMA2 R5, R17, R0.H0_H0, -132, -132 ;  /* 0xd820d82011057431 */ /* 0x000fe20000040000 */
[----:B------:R-:W-:Y:S01]  /*3c80*/  LOP3.LUT R18, R18, 0x64006400, RZ, 0xfc, !PT ;  /* 0x6400640012127812 */ /* 0x000fe200078efcff */
[----:B0-----:R-:W-:Y:S01]  /*3c90*/  HFMA2.MMA R39, R16, R12, R39 ;  /* 0x0000000c10277235 */ /* 0x001fe20000000027 */
[----:B------:R-:W-:Y:S01]  /*3ca0*/  LOP3.LUT R40, R7, 0x380038, RZ, 0xc0, !PT ;  /* 0x0038003807287812 */ /* 0x000fe200078ec0ff */
[----:B------:R-:W-:Y:S01]  /*3cb0*/  HADD2 R35, R35, -1028, -1028 ;  /* 0xe404e40423237430 */ /* 0x000fe20000000000 */
[----:B------:R-:W-:Y:S01]  /*3cc0*/  LOP3.LUT R4, R4, 0x1c001c0, RZ, 0xc0, !PT ;  /* 0x01c001c004047812 */ /* 0x000fe200078ec0ff */
[----:B------:R-:W-:Y:S01]  /*3cd0*/  HFMA2 R5, R5, R12, R32 ;  /* 0x0000000c05057231 */ /* 0x000fe20000000020 */
[----:B------:R-:W-:Y:S01]  /*3ce0*/  LOP3.LUT R32, R6, 0x380038, RZ, 0xc0, !PT ;  /* 0x0038003806207812 */ /* 0x000fe200078ec0ff */
[----:B------:R-:W-:Y:S01]  /*3cf0*/  HADD2 R18, R18, -1028, -1028 ;  /* 0xe404e40412127430 */ /* 0x000fe20000000000 */
[----:B------:R-:W-:Y:S01]  /*3d00*/  LOP3.LUT R41, R40, 0x64006400, RZ, 0xfc, !PT ;  /* 0x6400640028297812 */ /* 0x000fe200078efcff */
[----:B------:R-:W-:Y:S01]  /*3d10*/  HFMA2 R38, R35, R19, R36 ;  /* 0x0000001323267231 */ /* 0x000fe20000000024 */
[----:B------:R-:W-:-:S02]  /*3d20*/  LOP3.LUT R35, R32, 0x64006400, RZ, 0xfc, !PT ;  /* 0x6400640020237812 */ /* 0x000fc400078efcff */
[----:B------:R-:W-:Y:S01]  /*3d30*/  LOP3.LUT R6, R6, 0x1c001c0, RZ, 0xc0, !PT ;  /* 0x01c001c006067812 */ /* 0x000fe200078ec0ff */
[----:B------:R-:W-:Y:S01]  /*3d40*/  HFMA2.MMA R37, R18, R19, R33 ;  /* 0x0000001312257235 */ /* 0x000fe20000000021 */
[----:B------:R-:W-:Y:S01]  /*3d50*/  LOP3.LUT R40, R7, 0x1c001c0, RZ, 0xc0, !PT ;  /* 0x01c001c007287812 */ /* 0x000fe200078ec0ff */
[-C--:B------:R-:W-:Y:S01]  /*3d60*/  HFMA2 R42, R35, R0.reuse.H0_H0, -132, -132 ;  /* 0xd820d820232a7431 */ /* 0x080fe20000040000 */
[----:B------:R-:W-:Y:S01]  /*3d70*/  LOP3.LUT R7, R4, 0x64006400, RZ, 0xfc, !PT ;  /* 0x6400640004077812 */ /* 0x000fe200078efcff */
[-C--:B------:R-:W-:Y:S01]  /*3d80*/  HFMA2 R4, R41, R0.reuse.H0_H0, -132, -132 ;  /* 0xd820d82029047431 */ /* 0x080fe20000040000 */
[----:B------:R-:W-:Y:S02]  /*3d90*/  LOP3.LUT R34, R34, 0x1c001c0, RZ, 0xc0, !PT ;  /* 0x01c001c022227812 */ /* 0x000fe400078ec0ff */
[----:B------:R-:W-:Y:S01]  /*3da0*/  LOP3.LUT R43, R6, 0x64006400, RZ, 0xfc, !PT ;  /* 0x64006400062b7812 */ /* 0x000fe200078efcff */
[-C--:B------:R-:W-:Y:S01]  /*3db0*/  HFMA2.MMA R37, R42, R12.reuse, R37 ;  /* 0x0000000c2a257235 */ /* 0x080fe20000000025 */
[----:B------:R-:W-:Y:S01]  /*3dc0*/  LOP3.LUT R41, R34, 0x64006400, RZ, 0xfc, !PT ;  /* 0x6400640022297812 */ /* 0x000fe200078efcff */
[----:B------:R-:W-:Y:S01]  /*3dd0*/  HFMA2.MMA R38, R4, R12, R38 ;  /* 0x0000000c04267235 */ /* 0x000fe20000000026 */
[-C--:B------:R-:W-:Y:S01]  /*3de0*/  HFMA2 R12, R7, R0.reuse.H1_H1, -20, -20 ;  /* 0xcd00cd00070c7431 */ /* 0x080fe20000060000 */
[----:B------:R-:W-:Y:S01]  /*3df0*/  LOP3.LUT R45, R40, 0x64006400, RZ, 0xfc, !PT ;  /* 0x64006400282d7812 */ /* 0x000fe200078efcff */
[-C--:B------:R-:W-:Y:S01]  /*3e00*/  HFMA2 R4, R43, R0.reuse.H1_H1, -20, -20 ;  /* 0xcd00cd002b047431 */ /* 0x080fe20000060000 */
[C---:B------:R-:W-:Y:S01]  /*3e10*/  LOP3.LUT R17, R8.reuse, 0x380038, RZ, 0xc0, !PT ;  /* 0x0038003808117812 */ /* 0x040fe200078ec0ff */
[-C--:B------:R-:W-:Y:S01]  /*3e20*/  HFMA2 R34, R41, R0.reuse.H1_H1, -20, -20 ;  /* 0xcd00cd0029227431 */ /* 0x080fe20000060000 */
[----:B------:R-:W-:Y:S01]  /*3e30*/  SHF.R.U32.HI R16, RZ, 0x6, R8 ;  /* 0x00000006ff107819 */ /* 0x000fe20000011608 */
[-C--:B------:R-:W-:Y:S01]  /*3e40*/  HFMA2.MMA R12, R12, R13.reuse, R39 ;  /* 0x0000000d0c0c7235 */ /* 0x080fe20000000027 */
[----:B------:R-:W-:Y:S01]  /*3e50*/  LOP3.LUT R19, R8, 0x70007, RZ, 0xc0, !PT ;  /* 0x0007000708137812 */ /* 0x000fe200078ec0ff */
[----:B------:R-:W-:Y:S01]  /*3e60*/  HFMA2 R34, R34, R13, R5 ;  /* 0x0000000d22227231 */ /* 0x000fe20000000005 */
[----:B------:R-:W-:Y:S01]  /*3e70*/  HFMA2.MMA R37, R4, R13, R37 ;  /* 0x0000000d04257235 */ /* 0x000fe20000000025 */
[----:B------:R-:W-:Y:S01]  /*3e80*/  SHF.R.U32.HI R8, RZ, 0x6, R9 ;  /* 0x00000006ff087819 */ /* 0x000fe20000011609 */
[----:B------:R-:W0:Y:S01]  /*3e90*/  LDS.128 R4, [UR4+0x30] ;  /* 0x00003004ff047984 */ /* 0x000e220008000c00 */
[----:B------:R-:W-:Y:S01]  /*3ea0*/  HFMA2 R45, R45, R0.H1_H1, -20, -20 ;  /* 0xcd00cd002d2d7431 */ /* 0x000fe20000060000 */
[----:B------:R-:W-:-:S02]  /*3eb0*/  LOP3.LUT R39, R17, 0x64006400, RZ, 0xfc, !PT ;  /* 0x6400640011277812 */ /* 0x000fc400078efcff */
[----:B------:R-:W-:Y:S01]  /*3ec0*/  LOP3.LUT R19, R19, 0x64006400, RZ, 0xfc, !PT ;  /* 0x6400640013137812 */ /* 0x000fe200078efcff */
[----:B------:R-:W-:Y:S01]  /*3ed0*/  HFMA2 R13, R45, R13, R38 ;  /* 0x0000000d2d0d7231 */ /* 0x000fe20000000026 */
[----:B------:R-:W-:Y:S01]  /*3ee0*/  LOP3.LUT R40, R8, 0x380038, RZ, 0xc0, !PT ;  /* 0x0038003808287812 */ /* 0x000fe200078ec0ff */
[----:B------:R-:W-:Y:S01]  /*3ef0*/  HFMA2 R38, R39, R0.H0_H0, -132, -132 ;  /* 0xd820d82027267431 */ /* 0x000fe20000040000 */
[C---:B------:R-:W-:Y:S01]  /*3f00*/  LOP3.LUT R32, R10.reuse, 0x380038, RZ, 0xc0, !PT ;  /* 0x003800380a207812 */ /* 0x040fe200078ec0ff */
[----:B------:R-:W-:Y:S01]  /*3f10*/  HADD2 R19, R19, -1028, -1028 ;  /* 0xe404e40413137430 */ /* 0x000fe20000000000 */
[----:B------:R-:W-:Y:S02]  /*3f20*/  SHF.R.U32.HI R33, RZ, 0x6, R10 ;  /* 0x00000006ff217819 */ /* 0x000fe4000001160a */
[----:B------:R-:W-:Y:S02]  /*3f30*/  LOP3.LUT R10, R10, 0x70007, RZ, 0xc0, !PT ;  /* 0x000700070a0a7812 */ /* 0x000fe400078ec0ff */
[----:B------:R-:W-:Y:S01]  /*3f40*/  LOP3.LUT R39, R40, 0x64006400, RZ, 0xfc, !PT ;  /* 0x6400640028277812 */ /* 0x000fe200078efcff */
[----:B------:R-:W-:Y:S01]  /*3f50*/  HFMA2.MMA R19, R19, R14, R12 ;  /* 0x0000000e13137235 */ /* 0x000fe2000000000c */
[----:B------:R-:W-:-:S02]  /*3f60*/  LOP3.LUT R18, R9, 0x380038, RZ, 0xc0, !PT ;  /* 0x0038003809127812 */ /* 0x000fc400078ec0ff */
[----:B------:R-:W-:Y:S01]  /*3f70*/  LOP3.LUT R9, R9, 0x70007, RZ, 0xc0, !PT ;  /* 0x0007000709097812 */ /* 0x000fe200078ec0ff */
[----:B------:R-:W-:Y:S01]  /*3f80*/  HFMA2 R44, R39, R0.H0_H0, -132, -132 ;  /* 0xd820d820272c7431 */ /* 0x000fe20000040000 */
[----:B------:R-:W-:Y:S02]  /*3f90*/  LOP3.LUT R10, R10, 0x64006400, RZ, 0xfc, !PT ;  /* 0x640064000a0a7812 */ /* 0x000fe400078efcff */
[C---:B------:R-:W-:Y:S01]  /*3fa0*/  LOP3.LUT R35, R11.reuse, 0x380038, RZ, 0xc0, !PT ;  /* 0x003800380b237812 */ /* 0x040fe200078ec0ff */
[----:B------:R-:W-:Y:S01]  /*3fb0*/  HFMA2.MMA R19, R38, R15, R19 ;  /* 0x0000000f26137235 */ /* 0x000fe20000000013 */
[----:B------:R-:W-:Y:S01]  /*3fc0*/  SHF.R.U32.HI R36, RZ, 0x6, R11 ;  /* 0x00000006ff247819 */ /* 0x000fe2000001160b */
        /* <DEDUP_REMOVED lines=12> */
[C---:B------:R-:W-:Y:S01]  /*4090*/  LOP3.LUT R17, R36.reuse, 0x380038, RZ, 0xc0, !PT ;  /* 0x0038003824117812 */ /* 0x040fe200078ec0ff */
[-C--:B------:R-:W-:Y:S01]  /*40a0*/  HFMA2 R34, R39, R14.reuse, R34 ;  /* 0x0000000e27227231 */ /* 0x080fe20000000022 */
[----:B------:R-:W-:Y:S01]  /*40b0*/  LOP3.LUT R43, R35, 0x64006400, RZ, 0xfc, !PT ;  /* 0x64006400232b7812 */ /* 0x000fe200078efcff */
[----:B------:R-:W-:Y:S01]  /*40c0*/  HFMA2 R13, R12, R14, R13 ;  /* 0x0000000e0c0d7231 */ /* 0x000fe2000000000d */
[C---:B------:R-:W-:Y:S01]  /*40d0*/  LOP3.LUT R14, R36.reuse, 0x1c001c0, RZ, 0xc0, !PT ;  /* 0x01c001c0240e7812 */ /* 0x040fe200078ec0ff */
[-C--:B------:R-:W-:Y:S01]  /*40e0*/  HFMA2 R32, R18, R0.reuse.H0_H0, -132, -132 ;  /* 0xd820d82012207431 */ /* 0x080fe20000040000 */
[----:B------:R-:W-:Y:S01]  /*40f0*/  LOP3.LUT R36, R36, 0x70007, RZ, 0xc0, !PT ;  /* 0x0007000724247812 */ /* 0x000fe200078ec0ff */
[----:B0-----:R-:W-:Y:S01]  /*4100*/  HFMA2.MMA R9, R10, R4, R19 ;  /* 0x000000040a097235 */ /* 0x001fe20000000013 */
[-C--:B------:R-:W-:Y:S01]  /*4110*/  HFMA2 R18, R45, R0.reuse.H0_H0, -132, -132 ;  /* 0xd820d8202d127431 */ /* 0x080fe20000040000 */
[C---:B------:R-:W-:Y:S01]  /*4120*/  LOP3.LUT R10, R8.reuse, 0x1c001c0, RZ, 0xc0, !PT ;  /* 0x01c001c0080a7812 */ /* 0x040fe200078ec0ff */
[-C--:B------:R-:W-:Y:S01]  /*4130*/  HFMA2 R40, R43, R0.reuse.H0_H0, -132, -132 ;  /* 0xd820d8202b287431 */ /* 0x080fe20000040000 */
        /* <DEDUP_REMOVED lines=10> */
[C---:B------:R-:W-:Y:S01]  /*41e0*/  LOP3.LUT R12, R33.reuse, 0x1c001c0, RZ, 0xc0, !PT ;  /* 0x01c001c0210c7812 */ /* 0x040fe200078ec0ff */
[----:B------:R-:W-:Y:S01]  /*41f0*/  HFMA2 R17, R17, R0.H0_H0, -132, -132 ;  /* 0xd820d82011117431 */ /* 0x000fe20000040000 */
[----:B------:R-:W-:Y:S01]  /*4200*/  LOP3.LUT R35, R33, 0x380038, RZ, 0xc0, !PT ;  /* 0x0038003821237812 */ /* 0x000fe200078ec0ff */
[-C--:B------:R-:W-:Y:S01]  /*4210*/  HFMA2.MMA R15, R36, R4.reuse, R15 ;  /* 0x00000004240f7235 */ /* 0x080fe2000000000f */
[----:B------:R-:W-:Y:S01]  /*4220*/  LOP3.LUT R41, R41, 0x64006400, RZ, 0xfc, !PT ;  /* 0x6400640029297812 */ /* 0x000fe200078efcff */
[----:B------:R-:W-:Y:S01]  /*4230*/  HFMA2.MMA R32, R39, R4, R32 ;  /* 0x0000000427207235 */ /* 0x000fe20000000020 */
[----:B------:R-:W-:-:S02]  /*4240*/  LOP3.LUT R33, R33, 0x70007, RZ, 0xc0, !PT ;  /* 0x0007000721217812 */ /* 0x000fc400078ec0ff */
[----:B------:R-:W-:Y:S01]  /*4250*/  LOP3.LUT R13, R12, 0x64006400, RZ, 0xfc, !PT ;  /* 0x640064000c0d7812 */ /* 0x000fe200078efcff */
[-C--:B------:R-:W-:Y:S01]  /*4260*/  HFMA2 R42, R41, R0.reuse.H0_H0, -132, -132 ;  /* 0xd820d820292a7431 */ /* 0x080fe20000040000 */
[----:B------:R-:W-:Y:S01]  /*4270*/  LOP3.LUT R37, R14, 0x64006400, RZ, 0xfc, !PT ;  /* 0x640064000e257812 */ /* 0x000fe200078efcff */
[-C--:B------:R-:W-:Y:S01]  /*4280*/  HFMA2.MMA R15, R17, R5.reuse, R15 ;  /* 0x00000005110f7235 */ /* 0x080fe2000000000f */
[----:B------:R-:W-:Y:S01]  /*4290*/  LOP3.LUT R33, R33, 0x64006400, RZ, 0xfc, !PT ;  /* 0x6400640021217812 */ /* 0x000fe200078efcff */
[-C--:B------:R-:W-:Y:S01]  /*42a0*/  HFMA2 R41, R13, R0.reuse.H1_H1, -20, -20 ;  /* 0xcd00cd000d297431 */ /* 0x080fe20000060000 */
[----:B------:R-:W-:Y:S01]  /*42b0*/  LOP3.LUT R19, R10, 0x64006400, RZ, 0xfc, !PT ;  /* 0x640064000a137812 */ /* 0x000fe200078efcff */
[-C--:B------:R-:W-:Y:S01]  /*42c0*/  HFMA2 R13, R37, R0.reuse.H1_H1, -20, -20 ;  /* 0xcd00cd00250d7431 */ /* 0x080fe20000060000 */
[----:B------:R-:W-:Y:S01]  /*42d0*/  LOP3.LUT R35, R35, 0x64006400, RZ, 0xfc, !PT ;  /* 0x6400640023237812 */ /* 0x000fe200078efcff */
[----:B------:R-:W-:Y:S01]  /*42e0*/  HFMA2.MMA R32, R44, R5, R32 ;  /* 0x000000052c207235 */ /* 0x000fe20000000020 */
[----:B------:R-:W-:Y:S01]  /*42f0*/  LOP3.LUT R16, R16, 0x1c001c0, RZ, 0xc0, !PT ;  /* 0x01c001c010107812 */ /* 0x000fe200078ec0ff */
[----:B------:R-:W-:Y:S01]  /*4300*/  HADD2 R33, R33, -1028, -1028 ;  /* 0xe404e40421217430 */ /* 0x000fe20000000000 */
[----:B------:R-:W-:Y:S01]  /*4310*/  LOP3.LUT R31, R31, 0x64006400, RZ, 0xfc, !PT ;  /* 0x640064001f1f7812 */ /* 0x000fe200078efcff */
[-C--:B------:R-:W-:Y:S01]  /*4320*/  HFMA2 R19, R19, R0.reuse.H1_H1, -20, -20 ;  /* 0xcd00cd0013137431 */ /* 0x080fe20000060000 */
[----:B------:R-:W-:Y:S01]  /*4330*/  LOP3.LUT R11, R16, 0x64006400, RZ, 0xfc, !PT ;  /* 0x64006400100b7812 */ /* 0x000fe200078efcff */
[----:B------:R-:W-:Y:S01]  /*4340*/  HFMA2 R35, R35, R0.H0_H0, -132, -132 ;  /* 0xd820d82023237431 */ /* 0x000fe20000040000 */
[-C--:B------:R-:W-:Y:S01]  /*4350*/  HFMA2.MMA R15, R13, R6.reuse, R15 ;  /* 0x000000060d0f7235 */ /* 0x080fe2000000000f */
[----:B------:R-:W-:Y:S01]  /*4360*/  HFMA2 R18, R33, R4, R18 ;  /* 0x0000000421127231 */ /* 0x000fe20000000012 */
[----:B------:R-:W-:Y:S01]  /*4370*/  LOP3.LUT R30, R30, 0x64006400, RZ, 0xfc, !PT ;  /* 0x640064001e1e7812 */ /* 0x000fe200078efcff */
[----:B------:R-:W-:Y:S01]  /*4380*/  HADD2 R4, R31, -1028, -1028 ;  /* 0xe404e4041f047430 */ /* 0x000fe20000000000 */
[----:B------:R-:W-:Y:S01]  /*4390*/  HFMA2.MMA R32, R19, R6, R32 ;  /* 0x0000000613207235 */ /* 0x000fe20000000020 */
[-C--:B------:R-:W-:Y:S01]  /*43a0*/  HFMA2 R9, R42, R5.reuse, R9 ;  /* 0x000000052a097231 */ /* 0x080fe20000000009 */
[----:B------:R-:W-:Y:S01]  /*43b0*/  LOP3.LUT R29, R29, 0x64006400, RZ, 0xfc, !PT ;  /* 0x640064001d1d7812 */ /* 0x000fe200078efcff */
[----:B------:R-:W-:-:S02]  /*43c0*/  HFMA2 R18, R35, R5, R18 ;  /* 0x0000000523127231 */ /* 0x000fc40000000012 */
[----:B------:R-:W-:Y:S01]  /*43d0*/  HFMA2 R11, R11, R0.H1_H1, -20, -20 ;  /* 0xcd00cd000b0b7431 */ /* 0x000fe20000060000 */
[-C--:B------:R-:W-:Y:S01]  /*43e0*/  HFMA2.MMA R15, R4, R7.reuse, R15 ;  /* 0x00000007040f7235 */ /* 0x080fe2000000000f */
[----:B------:R-:W-:Y:S02]  /*43f0*/  HADD2 R5, R28, -1028, -1028 ;  /* 0xe404e4041c057430 */ /* 0x000fe40000000000 */
[-C--:B------:R-:W-:Y:S02]  /*4400*/  HFMA2 R9, R11, R6.reuse, R9 ;  /* 0x000000060b097231 */ /* 0x080fe40000000009 */
[----:B------:R-:W-:Y:S02]  /*4410*/  HFMA2 R18, R41, R6, R18 ;  /* 0x0000000629127231 */ /* 0x000fe40000000012 */
[----:B------:R-:W-:Y:S01]  /*4420*/  HADD2 R11, R30, -1028, -1028 ;  /* 0xe404e4041e0b7430 */ /* 0x000fe20000000000 */
[----:B------:R-:W-:Y:S01]  /*4430*/  HFMA2.MMA R32, R5, R7, R32 ;  /* 0x0000000705207235 */ /* 0x000fe20000000020 */
[----:B------:R-:W-:-:S02]  /*4440*/  HADD2 R0, R29, -1028, -1028 ;  /* 0xe404e4041d007430 */ /* 0x000fc40000000000 */
[-C--:B------:R-:W-:Y:S02]  /*4450*/  HFMA2 R18, R11, R7.reuse, R18 ;  /* 0x000000070b127231 */ /* 0x080fe40000000012 */
        /* <DEDUP_REMOVED lines=9> */
.L_x_3566:
[----:B------:R-:W-:Y:S01]  /*44f0*/  ISETP.LT.AND P2, PT, R3, R2, PT ;  /* 0x000000020300720c */ /* 0x000fe20003f41270 */
[----:B------:R-:W-:Y:S01]  /*4500*/  UIADD3 UR4, UR4, 0x40, URZ ;  /* 0x0000004004047890 */ /* 0x000fe2000fffe03f */
[----:B0-----:R-:W-:Y:S02]  /*4510*/  MOV R8, R26 ;  /* 0x0000001a00087202 */ /* 0x001fe40000000f00 */
[----:B------:R-:W-:Y:S02]  /*4520*/  MOV R9, R27 ;  /* 0x0000001b00097202 */ /* 0x000fe40000000f00 */
[----:B------:R-:W-:-:S07]  /*4530*/  MOV R11, R3 ;  /* 0x00000003000b7202 */ /* 0x000fce0000000f00 */
[----:B------:R-:W-:Y:S05]  /*4540*/  @!P1 BRA P2, `(.L_x_3567) ;  /* 0xffffffe800f49947 */ /* 0x000fea000103ffff */
.L_x_3565:
[----:B------:R-:W0:Y:S08]  /*4550*/  S2UR UR4, SR_CTAID.Y ;  /* 0x00000000000479c3 */ /* 0x000e300000002600 */
[----:B------:R-:W0:Y:S02]  /*4560*/  LDC R0, c[0x0][0x238] ;  /* 0x00008e00ff007b82 */ /* 0x000e240000000800 */
[----:B0-----:R-:W-:-:S04]  /*4570*/  IADD3 R0, R0, -UR4, RZ ;  /* 0x8000000400007c10 */ /* 0x001fc8000fffe0ff */
[----:B------:R-:W-:-:S13]  /*4580*/  ISETP.GE.AND P0, PT, R0, 0x1, PT ;  /* 0x000000010000780c */ /* 0x000fda0003f06270 */
[----:B------:R-:W-:Y:S05]  /*4590*/  @!P0 EXIT ;  /* 0x000000000000894d */ /* 0x000fea0003800000 */
[----:B------:R-:W0:Y:S01]  /*45a0*/  S2R R0, SR_CTAID.X ;  /* 0x0000000000007919 */ /* 0x000e220000002500 */
[----:B-----5:R-:W1:Y:S01]  /*45b0*/  LDC R7, c[0x0][0x23c] ;  /* 0x00008f00ff077b82 */ /* 0x020e620000000800 */
[----:B------:R-:W0:Y:S07]  /*45c0*/  S2R R5, SR_TID.X ;  /* 0x0000000000057919 */ /* 0x000e2e0000002100 */
        /* <DEDUP_REMOVED lines=12> */
.L_x_3571:
[----:B------:R-:W0:Y:S02]  /*4690*/  LDS R6, [R2] ;  /* 0x0000000002067984 */ /* 0x000e240000000800 */
[----:B0-----:R-:W-:-:S06]  /*46a0*/  HADD2 R7, R6, R25 ;  /* 0x0000001906077230 */ /* 0x001fcc0000000000 */
[----:B------:R-:W0:Y:S02]  /*46b0*/  ATOMS.CAST.SPIN R7, [R2], R6, R7 ;  /* 0x000000060207738d */ /* 0x000e240001800007 */
[----:B0-----:R-:W-:-:S13]  /*46c0*/  ISETP.EQ.U32.AND P0, PT, R7, 0x1, PT ;  /* 0x000000010700780c */ /* 0x001fda0003f02070 */
[----:B------:R-:W-:Y:S05]  /*46d0*/  @!P0 BRA `(.L_x_3571) ;  /* 0xfffffffc00ec8947 */ /* 0x000fea000383ffff */
[----:B------:R-:W-:Y:S05]  /*46e0*/  BRA `(.L_x_3569) ;  /* 0x00000000000c7947 */ /* 0x000fea0003800000 */
.L_x_3570:
[----:B------:R-:W2:Y:S02]  /*46f0*/  LD.E R0, desc[UR6][R4.64] ;  /* 0x0000000604007980 */ /* 0x000ea4000c101900 */
[----:B--2---:R-:W-:-:S05]  /*4700*/  IADD3 R3, R25, R0, RZ ;  /* 0x0000000019037210 */ /* 0x004fca0007ffe0ff */
[----:B------:R0:W-:Y:S02]  /*4710*/  ST.E desc[UR6][R4.64], R3 ;  /* 0x0000000304007985 */ /* 0x0001e4000c101906 */
.L_x_3569:
[----:B------:R-:W-:Y:S05]  /*4720*/  BSYNC B0 ;  /* 0x0000000000007941 */ /* 0x000fea0003800000 */
.L_x_3568:
[----:B------:R1:W-:Y:S02]  /*4730*/  ATOM.E.ADD.F16x2.RN.STRONG.GPU P0, RZ, desc[UR6][R4.64+0x4], R24 ;  /* 0x0000041804ff79a2 */ /* 0x0003e4000810e1c6 */
[----:B-1----:R-:W-:Y:S05]  /*4740*/  @P0 EXIT ;  /* 0x000000000000094d */ /* 0x002fea0003800000 */
[----:B------:R-:W1:Y:S02]  /*4750*/  QSPC.E.S P0, RZ, [R4+0x4] ;  /* 0x0000040004ff73aa */ /* 0x000e640000000500 */
[----:B-1----:R-:W-:Y:S05]  /*4760*/  @!P0 BRA `(.L_x_3572) ;  /* 0x0000000000208947 */ /* 0x002fea0003800000 */
[----:B------:R-:W-:-:S04]  /*4770*/  MOV R2, R4 ;  /* 0x0000000400027202 */ /* 0x000fc80000000f00 */
[----:B------:R-:W-:-:S07]  /*4780*/  MOV R2, R2 ;  /* 0x0000000200027202 */ /* 0x000fce0000000f00 */
.L_x_3573:
[----:B0-----:R-:W0:Y:S02]  /*4790*/  LDS R4, [R2+0x4] ;  /* 0x0000040002047984 */ /* 0x001e240000000800 */
[----:B0-----:R-:W-:-:S10]  /*47a0*/  HFMA2.MMA R5, R4, 1, 1, R24 ;  /* 0x3c003c0004057835 */ /* 0x001fd40000000018 */
[----:B------:R-:W0:Y:S02]  /*47b0*/  ATOMS.CAST.SPIN R5, [R2+0x4], R4, R5 ;  /* 0x000004040205738d */ /* 0x000e240001800005 */
[----:B0-----:R-:W-:-:S13]  /*47c0*/  ISETP.EQ.U32.AND P0, PT, R5, 0x1, PT ;  /* 0x000000010500780c */ /* 0x001fda0003f02070 */
[----:B------:R-:W-:Y:S05]  /*47d0*/  @!P0 BRA `(.L_x_3573) ;  /* 0xfffffffc00ec8947 */ /* 0x000fea000383ffff */
[----:B------:R-:W-:Y:S05]  /*47e0*/  EXIT ;  /* 0x000000000000794d */ /* 0x000fea0003800000 */
.L_x_3572:
[----:B------:R-:W0:Y:S02]  /*47f0*/  LD.E R0, desc[UR6][R4.64+0x4] ;  /* 0x0000040604007980 */ /* 0x000e24000c101900 */
[----:B0-----:R-:W-:-:S05]  /*4800*/  IADD3 R3, R24, R0, RZ ;  /* 0x0000000018037210 */ /* 0x001fca0007ffe0ff */
[----:B------:R-:W-:Y:S01]  /*4810*/  ST.E desc[UR6][R4.64+0x4], R3 ;  /* 0x0000040304007985 */ /* 0x000fe2000c101906 */
[----:B------:R-:W-:Y:S05]  /*4820*/  EXIT ;  /* 0x000000000000794d */ /* 0x000fea0003800000 */
.L_x_3574:
        /* <DEDUP_REMOVED lines=13> */
.L_x_3735:


//--------------------- .text._Z23gemm_half_q_half_kernelILi1ELi14ELb1ELb0ELi32EEvPK6__halfPKjS4_S2_PS0_iiiiPKtS7_iiiiiibS2_i --------------------------
	.section	.text._Z23gemm_half_q_half_kernelILi1ELi14ELb1ELb0ELi32EEvPK6__halfPKjS4_S2_PS0_iiiiPKtS7_iiiiiibS2_i,"ax",@progbits
	.align	128
        .global         _Z23gemm_half_q_half_kernelILi1ELi14ELb1ELb0ELi32EEvPK6__halfPKjS4_S2_PS0_iiiiPKtS7_iiiiiibS2_i
        .type           _Z23gemm_half_q_half_kernelILi1ELi14ELb1ELb0ELi32EEvPK6__halfPKjS4_S2_PS0_iiiiPKtS7_iiiiiibS2_i,@function
        .size           _Z23gemm_half_q_half_kernelILi1ELi14ELb1ELb0ELi32EEvPK6__halfPKjS4_S2_PS0_iiiiPKtS7_iiiiiibS2_i,(.L_x_3736 - _Z23gemm_half_q_half_kernelILi1ELi14ELb1ELb0ELi32EEvPK6__halfPKjS4_S2_PS0_iiiiPKtS7_iiiiiibS2_i)
        .other          _Z23gemm_half_q_half_kernelILi1ELi14ELb1ELb0ELi32EEvPK6__halfPKjS4_S2_PS0_iiiiPKtS7_iiiiiibS2_i,@"STO_CUDA_ENTRY STV_DEFAULT"
_Z23gemm_half_q_half_kernelILi1ELi14ELb1ELb0ELi32EEvPK6__halfPKjS4_S2_PS0_iiiiPKtS7_iiiiiibS2_i:
.text._Z23gemm_half_q_half_kernelILi1ELi14ELb1ELb0ELi32EEvPK6__halfPKjS4_S2_PS0_iiiiPKtS7_iiiiiibS2_i:
        /* <DEDUP_REMOVED lines=49> */
.L_x_3576:
[----:B------:R-:W-:Y:S05]  /*0310*/  BSYNC B0 ;  /* 0x0000000000007941 */ /* 0x000fea0003800000 */
.L_x_3575:
[----:B------:R-:W-:Y:S01]  /*0320*/  ULDC UR4, c[0x0][0x23c] ;  /* 0x00008f0000047ab9 */ /* 0x000fe20000000800 */
[----:B------:R-:W-:Y:S02]  /*0330*/  SHF.L.U32 R12, R12, 0x2, RZ ;  /* 0x000000020c0c7819 */ /* 0x000fe400000006ff */
[----:B------:R-:W-:-:S04]  /*0340*/  MOV R27, UR4 ;  /* 0x00000004001b7c02 */ /* 0x000fc80008000f00 */
        /* <DEDUP_REMOVED lines=17> */
[----:B0-----:R-:W-:-:S07]  /*0460*/  SHF.L.U32 R3, R9, 0x6, RZ ;  /* 0x0000000609037819 */ /* 0x001fce00000006ff */
[----:B------:R-:W0:Y:S08]  /*0470*/  LDC.64 R8, c[0x0][0x220] ;  /* 0x00008800ff087b82 */ /* 0x000e300000000a00 */
[----:B------:R-:W2:Y:S01]  /*0480*/  LDC.64 R10, c[0x0][0x228] ;  /* 0x00008a00ff0a7b82 */ /* 0x000ea20000000a00 */
        /* <DEDUP_REMOVED lines=9> */
.L_x_3578:
        /* <DEDUP_REMOVED lines=9> */
[----:B------:R0:W3:Y:S01]  /*05b0*/  LDG.E.U16.CONSTANT R26, desc[UR6][R20.64] ;  /* 0x00000006141a7981 */ /* 0x0000e2000c1e9500 */
[----:B------:R-:W-:-:S06]  /*05c0*/  IMAD.WIDE R4, R4, 0x2, R10 ;  /* 0x0000000204047825 */ /* 0x000fcc00078e020a */
[----:B------:R1:W4:Y:S01]  /*05d0*/  LDG.E.U16.CONSTANT R5, desc[UR6][R4.64] ;  /* 0x0000000604057981 */ /* 0x000322000c1e9500 */
[----:B------:R-:W-:Y:S01]  /*05e0*/  UIADD3 UR4, UR4, 0x1, URZ ;  /* 0x0000000104047890 */ /* 0x000fe2000fffe03f */
[----:B--2---:R-:W-:-:S04]  /*05f0*/  SHF.R.U32.HI R19, RZ, R17, R2 ;  /* 0x00000011ff137219 */ /* 0x004fc80000011602 */
[--C-:B------:R-:W-:Y:S02]  /*0600*/  SHF.R.U32.HI R2, RZ, 0x8, R19.reuse ;  /* 0x00000008ff027819 */ /* 0x100fe40000011613 */
[--C-:B------:R-:W-:Y:S02]  /*0610*/  SHF.R.U32.HI R23, RZ, 0x4, R19.reuse ;  /* 0x00000004ff177819 */ /* 0x100fe40000011613 */
[----:B------:R-:W-:Y:S02]  /*0620*/  LOP3.LUT R22, R19, 0xf, RZ, 0xc0, !PT ;  /* 0x0000000f13167812 */ /* 0x000fe400078ec0ff */
        /* <DEDUP_REMOVED lines=11> */
[----:B------:R-:W-:-:S02]  /*06e0*/  IMAD R23, R23, R23, RZ ;  /* 0x0000001717177224 */ /* 0x000fc400078e02ff */
[----:B------:R-:W-:Y:S01]  /*06f0*/  IMAD R19, R19, R19, RZ ;  /* 0x0000001313137224 */ /* 0x000fe200078e02ff */
[----:B------:R-:W4:Y:S01]  /*0700*/  I2F.F16 R22, R22 ;  /* 0x0000001600167306 */ /* 0x000f220000200c00 */
[----:B------:R-:W-:-:S07]  /*0710*/  ISETP.GE.AND P2, PT, R15, R0, PT ;  /* 0x000000000f00720c */ /* 0x000fce0003f46270 */
[----:B-1----:R-:W0:Y:S01]  /*0720*/  I2F.F16 R4, R23 ;  /* 0x0000001700047306 */ /* 0x002e220000200c00 */
[----:B----4-:R-:W-:-:S07]  /*0730*/  HMUL2 R2, R22.H0_H0, R5.H0_H0 ;  /* 0x2000000516027232 */ /* 0x010fce0000000800 */
[----:B------:R-:W1:Y:S01]  /*0740*/  I2F.F16 R20, R20 ;  /* 0x0000001400147306 */ /* 0x000e620000200c00 */
[----:B0-----:R-:W-:-:S07]  /*0750*/  HMUL2 R3, R4.H0_H0, R5.H0_H0 ;  /* 0x2000000504037232 */ /* 0x001fce0000000800 */
[----:B------:R-:W0:Y:S01]  /*0760*/  I2F.F16 R24, R19 ;  /* 0x0000001300187306 */ /* 0x000e220000200c00 */
[-C--:B-1----:R-:W-:Y:S02]  /*0770*/  HMUL2 R4, R20.H0_H0, R5.reuse.H0_H0 ;  /* 0x2000000514047232 */ /* 0x082fe40000000800 */
[----:B0-----:R-:W-:Y:S01]  /*0780*/  HMUL2 R5, R24.H0_H0, R5.H0_H0 ;  /* 0x2000000518057232 */ /* 0x001fe20000000800 */
[----:B------:R-:W-:Y:S06]  /*0790*/  @!P2 BRA `(.L_x_3578) ;  /* 0xfffffffc0060a947 */ /* 0x000fec000383ffff */
.L_x_3577:
[----:B------:R-:W-:Y:S01]  /*07a0*/  ULDC UR4, c[0x0][0x258] ;  /* 0x0000960000047ab9 */ /* 0x000fe20000000800 */
[C---:B------:R-:W-:Y:S02]  /*07b0*/  ISETP.GT.AND P3, PT, R25.reuse, R16, PT ;  /* 0x000000101900720c */ /* 0x040fe40003f64270 */
[----:B------:R-:W-:Y:S02]  /*07c0*/  CS2R R6, SRZ ;  /* 0x0000000000067805 */ /* 0x000fe4000001ff00 */
[----:B------:R-:W-:-:S13]  /*07d0*/  ISETP.GT.AND P2, PT, R25, UR4, PT ;  /* 0x0000000419007c0c */ /* 0x000fda000bf44270 */
        /* <DEDUP_REMOVED lines=8> */
.L_x_3579:
        /* <DEDUP_REMOVED lines=8> */
.L_x_3580:
        /* <DEDUP_REMOVED lines=12> */
.L_x_3581:
        /* <DEDUP_REMOVED lines=8> */
.L_x_3582:
        /* <DEDUP_REMOVED lines=11> */
.L_x_3583:
[C---:B------:R-:W-:Y:S01]  /*0ad0*/  VIMNMX R10, R25.reuse, UR4, PT ;  /* 0x00000004190a7c48 */ /* 0x040fe2000bfe0100 */
[----:B------:R-:W1:Y:S01]  /*0ae0*/  S2UR UR5, SR_CgaCtaId ;  /* 0x00000000000579c3 */ /* 0x000e620000008800 */
[----:B------:R-:W-:Y:S01]  /*0af0*/  ISETP.GE.OR P0, PT, R25, R14, P0 ;  /* 0x0000000e1900720c */ /* 0x000fe20000706670 */
[----:B------:R-:W-:Y:S01]  /*0b00*/  ULDC.64 UR8, c[0x0][0x218] ;  /* 0x0000860000087ab9 */ /* 0x000fe20000000a00 */
[----:B------:R-:W-:Y:S01]  /*0b10*/  SHF.R.S32.HI R13, RZ, 0x1f, R10 ;  /* 0x0000001fff0d7819 */ /* 0x000fe2000001140a */
[----:B------:R-:W-:-:S03]  /*0b20*/  UMOV UR4, 0x400 ;  /* 0x0000040000047882 */ /* 0x000fc60000000000 */
[----:B------:R-:W-:-:S04]  /*0b30*/  LEA.HI R13, R13, R10, RZ, 0x5 ;  /* 0x0000000a0d0d7211 */ /* 0x000fc800078f28ff */
[----:B------:R-:W-:-:S04]  /*0b40*/  SHF.R.S32.HI R10, RZ, 0x5, R13 ;  /* 0x00000005ff0a7819 */ /* 0x000fc8000001140d */
        /* <DEDUP_REMOVED lines=8> */
[C---:B------:R-:W-:Y:S02]  /*0bd0*/  LEA R20, P2, R12.reuse, UR8, 0x2 ;  /* 0x000000080c147c11 */ /* 0x040fe4000f8410ff */
[----:B------:R-:W-:Y:S02]  /*0be0*/  PRMT R6, RZ, 0x5410, RZ ;  /* 0x00005410ff067816 */ /* 0x000fe400000000ff */
[----:B------:R-:W-:Y:S02]  /*0bf0*/  LEA.HI.X R21, R12, UR9, R7, 0x2, P2 ;  /* 0x000000090c157c11 */ /* 0x000fe400090f1407 */
[----:B------:R-:W-:Y:S01]  /*0c00*/  PRMT R7, RZ, 0x5410, RZ ;  /* 0x00005410ff077816 */ /* 0x000fe200000000ff */
[----:B------:R-:W-:Y:S06]  /*0c10*/  @P0 BRA `(.L_x_3584) ;  /* 0x0000002400100947 */ /* 0x000fec0003800000 */
[----:B------:R-:W-:Y:S01]  /*0c20*/  SHF.R.S32.HI R24, RZ, 0x1f, R27 ;  /* 0x0000001fff187819 */ /* 0x000fe2000001141b */
[----:B------:R-:W-:Y:S01]  /*0c30*/  HADD2.F32 R30, -RZ, R2.H0_H0 ;  /* 0x20000002ff1e7230 */ /* 0x000fe20000004100 */
[----:B------:R-:W-:Y:S01]  /*0c40*/  PRMT R6, RZ, 0x5410, RZ ;  /* 0x00005410ff067816 */ /* 0x000fe200000000ff */
[----:B------:R-:W-:Y:S01]  /*0c50*/  HADD2.F32 R31, -RZ, R3.H0_H0 ;  /* 0x20000003ff1f7230 */ /* 0x000fe20000004100 */
[----:B------:R-:W-:Y:S01]  /*0c60*/  PRMT R7, RZ, 0x5410, RZ ;  /* 0x00005410ff077816 */ /* 0x000fe200000000ff */
[----:B------:R-:W-:Y:S01]  /*0c70*/  HADD2.F32 R23, -RZ, R4.H0_H0 ;  /* 0x20000004ff177230 */ /* 0x000fe20000004100 */
[----:B------:R-:W-:Y:S01]  /*0c80*/  ULDC UR5, c[0x0][0x264] ;  /* 0x0000990000057ab9 */ /* 0x000fe20000000800 */
[----:B------:R-:W-:-:S07]  /*0c90*/  HADD2.F32 R22, -RZ, R5.H0_H0 ;  /* 0x20000005ff167230 */ /* 0x000fce0000004100 */
.L_x_3586:
[----:B------:R-:W-:Y:S05]  /*0ca0*/  @!P1 BRA `(.L_x_3585) ;  /* 0x0000002000cc9947 */ /* 0x000fea0003800000 */
[----:B------:R-:W2:Y:S01]  /*0cb0*/  LDG.E.128.CONSTANT R16, desc[UR6][R20.64] ;  /* 0x0000000614107981 */ /* 0x000ea2000c1e9d00 */
[----:B------:R-:W1:Y:S03]  /*0cc0*/  LDC R33, c[0x0][0x23c] ;  /* 0x00008f00ff217b82 */ /* 0x000e660000000800 */
[----:B------:R-:W3:Y:S01]  /*0cd0*/  LDS.64 R28, [UR4] ;  /* 0x00000004ff1c7984 */ /* 0x000ee20008000a00 */
[----:B-1----:R-:W-:-:S04]  /*0ce0*/  LEA R46, P0, R33, R20, 0x2 ;  /* 0x00000014212e7211 */ /* 0x002fc800078010ff */
[----:B------:R-:W-:-:S05]  /*0cf0*/  LEA.HI.X R47, R33, R21, R24, 0x2, P0 ;  /* 0x00000015212f7211 */ /* 0x000fca00000f1418 */
[----:B------:R1:W4:Y:S01]  /*0d00*/  LDG.E.128.CONSTANT R12, desc[UR6][R46.64] ;  /* 0x000000062e0c7981 */ /* 0x000322000c1e9d00 */
[----:B---3--:R-:W-:Y:S02]  /*0d10*/  HADD2.F32 R26, -RZ, R28.H0_H0 ;  /* 0x2000001cff1a7230 */ /* 0x008fe40000004100 */
[----:B-1----:R-:W-:-:S04]  /*0d20*/  IMAD.WIDE R46, R33, 0x4, R46 ;  /* 0x00000004212e7825 */ /* 0x002fc800078e022e */
[----:B------:R-:W-:Y:S01]  /*0d30*/  HADD2.F32 R28, -RZ, R28.H1_H1 ;  /* 0x3000001cff1c7230 */ /* 0x000fe20000004100 */
[----:B--2---:R-:W-:Y:S02]  /*0d40*/  LOP3.LUT R8, R16, 0xf000f, RZ, 0xc0, !PT ;  /* 0x000f000f10087812 */ /* 0x004fe400078ec0ff */
        /* <DEDUP_REMOVED lines=8> */
[----:B------:R-:W-:Y:S02]  /*0dd0*/  HADD2 R34, R9, -1032, -1032 ;  /* 0xe408e40809227430 */ /* 0x000fe40000000000 */
[----:B------:R-:W-:Y:S02]  /*0de0*/  HADD2 R38, R10, -1032, -1032 ;  /* 0xe408e4080a267430 */ /* 0x000fe40000000000 */
[----:B------:R-:W-:Y:S02]  /*0df0*/  HADD2.F32 R27, -RZ, R32.H0_H0 ;  /* 0x20000020ff1b7230 */ /* 0x000fe40000004100 */
[----:B------:R-:W-:Y:S02]  /*0e00*/  HADD2 R36, R11, -1032, -1032 ;  /* 0xe408e4080b247430 */ /* 0x000fe40000000000 */
[----:B------:R-:W-:Y:S01]  /*0e10*/  HADD2.F32 R43, -RZ, R34.H0_H0 ;  /* 0x20000022ff2b7230 */ /* 0x000fe20000004100 */
[----:B------:R1:W2:Y:S01]  /*0e20*/  LDG.E.128.CONSTANT R8, desc[UR6][R46.64] ;  /* 0x000000062e087981 */ /* 0x0002a2000c1e9d00 */
[----:B------:R-:W-:-:S02]  /*0e30*/  HADD2.F32 R35, -RZ, R38.H0_H0 ;  /* 0x20000026ff237230 */ /* 0x000fc40000004100 */
[----:B------:R-:W-:Y:S01]  /*0e40*/  FFMA.FTZ R27, R27, R26, RZ ;  /* 0x0000001a1b1b7223 */ /* 0x000fe200000100ff */
[----:B------:R-:W-:Y:S02]  /*0e50*/  HADD2.F32 R37, -RZ, R36.H0_H0 ;  /* 0x20000024ff257230 */ /* 0x000fe40000004100 */
[C---:B------:R-:W-:Y:S01]  /*0e60*/  FFMA.FTZ R43, R26.reuse, R43, RZ ;  /* 0x0000002b1a2b7223 */ /* 0x040fe200000100ff */
[----:B------:R-:W-:Y:S02]  /*0e70*/  HADD2.F32 R32, -RZ, R32.H1_H1 ;  /* 0x30000020ff207230 */ /* 0x000fe40000004100 */
[C---:B------:R-:W-:Y:S01]  /*0e80*/  FFMA.FTZ R35, R26.reuse, R35, RZ ;  /* 0x000000231a237223 */ /* 0x040fe200000100ff */
[----:B------:R-:W-:Y:S02]  /*0e90*/  HADD2.F32 R34, -RZ, R34.H1_H1 ;  /* 0x30000022ff227230 */ /* 0x000fe40000004100 */
[----:B------:R-:W-:Y:S01]  /*0ea0*/  FFMA.FTZ R37, R26, R37, RZ ;  /* 0x000000251a257223 */ /* 0x000fe200000100ff */
[----:B------:R-:W-:Y:S01]  /*0eb0*/  MOV R26, 0x2c00 ;  /* 0x00002c00001a7802 */ /* 0x000fe20000000f00 */
[----:B------:R-:W-:-:S02]  /*0ec0*/  HADD2.F32 R38, -RZ, R38.H1_H1 ;  /* 0x30000026ff267230 */ /* 0x000fc40000004100 */
[----:B------:R-:W-:Y:S01]  /*0ed0*/  FFMA.FTZ R45, R32, R28, R27 ;  /* 0x0000001c202d7223 */ /* 0x000fe2000001001b */
[----:B------:R-:W-:Y:S01]  /*0ee0*/  HADD2.F32 R36, -RZ, R36.H1_H1 ;  /* 0x30000024ff247230 */ /* 0x000fe20000004100 */
[----:B0-----:R-:W-:Y:S01]  /*0ef0*/  PRMT R2, R2, 0x5410, R26 ;  /* 0x0000541002027816 */ /* 0x001fe2000000001a */
[----:B------:R-:W-:Y:S01]  /*0f00*/  FFMA.FTZ R43, R28, R34, R43 ;  /* 0x000000221c2b7223 */ /* 0x000fe2000001002b */
[----:B------:R-:W-:Y:S01]  /*0f10*/  LOP3.LUT R26, R16, 0xf000f0, RZ, 0xc0, !PT ;  /* 0x00f000f0101a7812 */ /* 0x000fe200078ec0ff */
[C---:B------:R-:W-:Y:S01]  /*0f20*/  FFMA.FTZ R35, R28.reuse, R38, R35 ;  /* 0x000000261c237223 */ /* 0x040fe20000010023 */
[----:B------:R-:W-:Y:S01]  /*0f30*/  LOP3.LUT R27, R17, 0xf000f0, RZ, 0xc0, !PT ;  /* 0x00f000f0111b7812 */ /* 0x000fe200078ec0ff */
[----:B------:R-:W-:Y:S01]  /*0f40*/  FFMA.FTZ R28, R28, R36, R37 ;  /* 0x000000241c1c7223 */ /* 0x000fe20000010025 */
[----:B------:R-:W-:Y:S01]  /*0f50*/  LOP3.LUT R32, R18, 0xf000f0, RZ, 0xc0, !PT ;  /* 0x00f000f012207812 */ /* 0x000fe200078ec0ff */
[----:B------:R-:W-:Y:S01]  /*0f60*/  HADD2.F32 R38, -RZ, R29.H0_H0 ;  /* 0x2000001dff267230 */ /* 0x000fe20000004100 */
[----:B------:R-:W-:-:S02]  /*0f70*/  LOP3.LUT R34, R19, 0xf000f0, RZ, 0xc0, !PT ;  /* 0x00f000f013227812 */ /* 0x000fc400078ec0ff */
[----:B------:R-:W-:Y:S02]  /*0f80*/  LOP3.LUT R37, R26, 0x64006400, RZ, 0xfc, !PT ;  /* 0x640064001a257812 */ /* 0x000fe400078efcff */
[----:B------:R-:W-:Y:S02]  /*0f90*/  LOP3.LUT R39, R27, 0x64006400, RZ, 0xfc, !PT ;  /* 0x640064001b277812 */ /* 0x000fe400078efcff */
[----:B------:R-:W0:Y:S01]  /*0fa0*/  LDS.64 R26, [UR4+0x8] ;  /* 0x00000804ff1a7984 */ /* 0x000e220008000a00 */
[----:B------:R-:W-:Y:S01]  /*0fb0*/  LOP3.LUT R41, R32, 0x64006400, RZ, 0xfc, !PT ;  /* 0x6400640020297812 */ /* 0x000fe200078efcff */
[-C--:B------:R-:W-:Y:S01]  /*0fc0*/  HFMA2 R36, R37, R2.reuse.H1_H1, -72, -72 ;  /* 0xd480d48025247431 */ /* 0x080fe20000060002 */
[----:B------:R-:W-:Y:S01]  /*0fd0*/  LOP3.LUT R49, R34, 0x64006400, RZ, 0xfc, !PT ;  /* 0x6400640022317812 */ /* 0x000fe200078efcff */
[-C--:B------:R-:W-:Y:S01]  /*0fe0*/  HFMA2 R37, R39, R2.reuse.H1_H1, -72, -72 ;  /* 0xd480d48027257431 */ /* 0x080fe20000060002 */
[----:B------:R-:W-:Y:S01]  /*0ff0*/  SHF.R.U32.HI R16, RZ, 0x8, R16 ;  /* 0x00000008ff107819 */ /* 0x000fe20000011610 */
[----:B------:R-:W-:-:S02]  /*1000*/  HFMA2 R34, R41, R2.H1_H1, -72, -72 ;  /* 0xd480d48029227431 */ /* 0x000fc40000060002 */
[----:B------:R-:W-:Y:S02]  /*1010*/  HADD2.F32 R42, -RZ, R36.H0_H0 ;  /* 0x20000024ff2a7230 */ /* 0x000fe40000004100 */
[----:B------:R-:W-:Y:S02]  /*1020*/  HFMA2 R32, R49, R2.H1_H1, -72, -72 ;  /* 0xd480d48031207431 */ /* 0x000fe40000060002 */
[----:B------:R-:W-:Y:S01]  /*1030*/  HADD2.F32 R41, -RZ, R37.H0_H0 ;  /* 0x20000025ff297230 */ /* 0x000fe20000004100 */
[----:B------:R-:W-:Y:S01]  /*1040*/  SHF.R.U32.HI R17, RZ, 0x8, R17 ;  /* 0x00000008ff117819 */ /* 0x000fe20000011611 */
        /* <DEDUP_REMOVED lines=10> */
[----:B------:R-:W-:Y:S01]  /*10f0*/  HADD2.F32 R29, -RZ, R36.H1_H1 ;  /* 0x30000024ff1d7230 */ /* 0x000fe20000004100 */
[----:B------:R-:W-:Y:S02]  /*1100*/  SHF.R.U32.HI R19, RZ, 0x8, R19 ;  /* 0x00000008ff137819 */ /* 0x000fe40000011613 */
[----:B------:R-:W-:Y:S01]  /*1110*/  FFMA.FTZ R35, R38, R34, R35 ;  /* 0x0000002226237223 */ /* 0x000fe20000010023 */
[----:B------:R-:W-:Y:S01]  /*1120*/  LOP3.LUT R34, R17, 0xf000f, RZ, 0xc0, !PT ;  /* 0x000f000f11227812 */ /* 0x000fe200078ec0ff */
[----:B------:R-:W-:Y:S01]  /*1130*/  FFMA.FTZ R42, R29, R38, R42 ;  /* 0x000000261d2a7223 */ /* 0x000fe2000001002a */
[----:B------:R-:W-:Y:S01]  /*1140*/  HADD2.F32 R29, -RZ, R32.H1_H1 ;  /* 0x30000020ff1d7230 */ /* 0x000fe20000004100 */
[----:B------:R-:W-:Y:S01]  /*1150*/  LOP3.LUT R32, R16, 0xf000f, RZ, 0xc0, !PT ;  /* 0x000f000f10207812 */ /* 0x000fe200078ec0ff */
[----:B------:R-:W-:Y:S01]  /*1160*/  FFMA.FTZ R41, R38, R37, R41 ;  /* 0x0000002526297223 */ /* 0x000fe20000010029 */
[----:B------:R-:W-:-:S02]  /*1170*/  LOP3.LUT R36, R18, 0xf000f, RZ, 0xc0, !PT ;  /* 0x000f000f12247812 */ /* 0x000fc400078ec0ff */
[----:B------:R-:W-:Y:S01]  /*1180*/  FFMA.FTZ R38, R38, R29, R28 ;  /* 0x0000001d26267223 */ /* 0x000fe2000001001c */
[----:B------:R-:W-:Y:S02]  /*1190*/  LOP3.LUT R32, R32, 0x64006400, RZ, 0xfc, !PT ;  /* 0x6400640020207812 */ /* 0x000fe400078efcff */
[----:B------:R-:W-:Y:S02]  /*11a0*/  LOP3.LUT R28, R34, 0x64006400, RZ, 0xfc, !PT ;  /* 0x64006400221c7812 */ /* 0x000fe400078efcff */
[----:B------:R-:W-:Y:S01]  /*11b0*/  LOP3.LUT R37, R19, 0xf000f, RZ, 0xc0, !PT ;  /* 0x000f000f13257812 */ /* 0x000fe200078ec0ff */
[----:B------:R-:W-:Y:S01]  /*11c0*/  HADD2 R29, R32, -1032, -1032 ;  /* 0xe408e408201d7430 */ /* 0x000fe20000000000 */
[----:B------:R-:W-:Y:S01]  /*11d0*/  LOP3.LUT R34, R36, 0x64006400, RZ, 0xfc, !PT ;  /* 0x6400640024227812 */ /* 0x000fe200078efcff */
[----:B------:R-:W-:Y:S01]  /*11e0*/  HADD2 R28, R28, -1032, -1032 ;  /* 0xe408e4081c1c7430 */ /* 0x000fe20000000000 */
[----:B------:R-:W-:Y:S01]  /*11f0*/  LOP3.LUT R32, R37, 0x64006400, RZ, 0xfc, !PT ;  /* 0x6400640025207812 */ /* 0x000fe200078efcff */
[----:B0-----:R-:W-:Y:S01]  /*1200*/  HADD2.F32 R36, -RZ, R26.H0_H0 ;  /* 0x2000001aff247230 */ /* 0x001fe20000004100 */
        /* <DEDUP_REMOVED lines=16> */
[C---:B------:R-:W-:Y:S01]  /*1310*/  FFMA.FTZ R41, R26.reuse, R28, R41 ;  /* 0x0000001c1a297223 */ /* 0x040fe20000010029 */
[----:B------:R-:W-:Y:S01]  /*1320*/  HADD2.F32 R32, -RZ, R32.H1_H1 ;  /* 0x30000020ff207230 */ /* 0x000fe20000004100 */
[----:B------:R-:W-:Y:S01]  /*1330*/  LOP3.LUT R28, R17, 0xf000f0, RZ, 0xc0, !PT ;  /* 0x00f000f0111c7812 */ /* 0x000fe200078ec0ff */
[----:B------:R-:W-:Y:S01]  /*1340*/  FFMA.FTZ R42, R29, R26, R42 ;  /* 0x0000001a1d2a7223 */ /* 0x000fe2000001002a */
[----:B------:R-:W-:Y:S01]  /*1350*/  FFMA.FTZ R35, R26, R34, R35 ;  /* 0x000000221a237223 */ /* 0x000fe20000010023 */
[----:B------:R-:W-:Y:S01]  /*1360*/  LOP3.LUT R17, R16, 0x64006400, RZ, 0xfc, !PT ;  /* 0x6400640010117812 */ /* 0x000fe200078efcff */
[----:B------:R-:W-:Y:S01]  /*1370*/  FFMA.FTZ R26, R26, R32, R37 ;  /* 0x000000201a1a7223 */ /* 0x000fe20000010025 */
[----:B------:R-:W-:-:S02]  /*1380*/  LOP3.LUT R37, R28, 0x64006400, RZ, 0xfc, !PT ;  /* 0x640064001c257812 */ /* 0x000fc400078efcff */
[----:B------:R-:W-:Y:S01]  /*1390*/  LOP3.LUT R32, R19, 0xf000f0, RZ, 0xc0, !PT ;  /* 0x00f000f013207812 */ /* 0x000fe200078ec0ff */
[-C--:B------:R-:W-:Y:S01]  /*13a0*/  HFMA2 R16, R17, R2.reuse.H1_H1, -72, -72 ;  /* 0xd480d48011107431 */ /* 0x080fe20000060002 */
[----:B------:R-:W-:Y:S01]  /*13b0*/  LOP3.LUT R19, R18, 0x64006400, RZ, 0xfc, !PT ;  /* 0x6400640012137812 */ /* 0x000fe200078efcff */
[-C--:B------:R-:W-:Y:S01]  /*13c0*/  HFMA2 R17, R37, R2.reuse.H1_H1, -72, -72 ;  /* 0xd480d48025117431 */ /* 0x080fe20000060002 */
[----:B------:R-:W-:Y:S01]  /*13d0*/  LOP3.LUT R37, R32, 0x64006400, RZ, 0xfc, !PT ;  /* 0x6400640020257812 */ /* 0x000fe200078efcff */
[----:B------:R-:W-:Y:S01]  /*13e0*/  HADD2.F32 R32, -RZ, R27.H0_H0 ;  /* 0x2000001bff207230 */ /* 0x000fe20000004100 */
[----:B------:R-:W0:Y:S01]  /*13f0*/  LDS.64 R28, [UR4+0x10] ;  /* 0x00001004ff1c7984 */ /* 0x000e220008000a00 */
[----:B------:R-:W-:Y:S02]  /*1400*/  HADD2.F32 R39, -RZ, R16.H0_H0 ;  /* 0x20000010ff277230 */ /* 0x000fe40000004100 */
[----:B------:R-:W-:Y:S02]  /*1410*/  HFMA2 R19, R19, R2.H1_H1, -72, -72 ;  /* 0xd480d48013137431 */ /* 0x000fe40000060002 */
[----:B------:R-:W-:-:S02]  /*1420*/  HADD2.F32 R34, -RZ, R17.H0_H0 ;  /* 0x20000011ff227230 */ /* 0x000fc40000004100 */
[----:B------:R-:W-:Y:S02]  /*1430*/  HFMA2 R18, R37, R2.H1_H1, -72, -72 ;  /* 0xd480d48025127431 */ /* 0x000fe40000060002 */
[----:B------:R-:W-:Y:S02]  /*1440*/  HADD2.F32 R27, -RZ, R27.H1_H1 ;  /* 0x3000001bff1b7230 */ /* 0x000fe40000004100 */
[----:B------:R-:W-:Y:S01]  /*1450*/  FFMA.FTZ R42, R39, R32, R42 ;  /* 0x00000020272a7223 */ /* 0x000fe2000001002a */
        /* <DEDUP_REMOVED lines=8> */
[----:B------:R-:W-:Y:S01]  /*14e0*/  FFMA.FTZ R32, R27, R17, R34 ;  /* 0x000000111b207223 */ /* 0x000fe20000010022 */
[----:B------:R-:W-:-:S04]  /*14f0*/  IMAD.WIDE R16, R33, 0x4, R46 ;  /* 0x0000000421107825 */ /* 0x000fc800078e022e */
[----:B------:R-:W-:Y:S01]  /*1500*/  FFMA.FTZ R35, R37, R27, R42 ;  /* 0x0000001b25237223 */ /* 0x000fe2000001002a */
[----:B----4-:R-:W-:Y:S01]  /*1510*/  LOP3.LUT R37, R13, 0xf000f, RZ, 0xc0, !PT ;  /* 0x000f000f0d257812 */ /* 0x010fe200078ec0ff */
[----:B------:R-:W-:Y:S01]  /*1520*/  FFMA.FTZ R34, R27, R19, R36 ;  /* 0x000000131b227223 */ /* 0x000fe20000010024 */
[----:B------:R-:W-:Y:S01]  /*1530*/  HADD2.F32 R33, -RZ, R18.H1_H1 ;  /* 0x30000012ff217230 */ /* 0x000fe20000004100 */
[----:B------:R-:W-:Y:S01]  /*1540*/  LOP3.LUT R36, R12, 0xf000f, RZ, 0xc0, !PT ;  /* 0x000f000f0c247812 */ /* 0x000fe200078ec0ff */
[----:B------:R-:W3:Y:S01]  /*1550*/  LDG.E.128.CONSTANT R16, desc[UR6][R16.64] ;  /* 0x0000000610107981 */ /* 0x000ee2000c1e9d00 */
        /* <DEDUP_REMOVED lines=9> */
[----:B------:R-:W-:Y:S01]  /*15f0*/  HADD2 R38, R36, -1032, -1032 ;  /* 0xe408e40824267430 */ /* 0x000fe20000000000 */
[----:B------:R-:W-:Y:S01]  /*1600*/  LOP3.LUT R39, R39, 0x64006400, RZ, 0xfc, !PT ;  /* 0x6400640027277812 */ /* 0x000fe200078efcff */
[----:B------:R-:W-:-:S02]  /*1610*/  HADD2 R40, R37, -1032, -1032 ;  /* 0xe408e40825287430 */ /* 0x000fc40000000000 */
[----:B------:R-:W-:Y:S01]  /*1620*/  FMUL.FTZ R33, R22, R33 ;  /* 0x0000002116217220 */ /* 0x000fe20000410000 */
[----:B------:R-:W-:Y:S02]  /*1630*/  HADD2 R41, R41, -1032, -1032 ;  /* 0xe408e40829297430 */ /* 0x000fe40000000000 */
[----:B------:R-:W-:Y:S02]  /*1640*/  HADD2.F32 R37, -RZ, R38.H0_H0 ;  /* 0x20000026ff257230 */ /* 0x000fe40000004100 */
[----:B------:R-:W-:Y:S02]  /*1650*/  HADD2 R36, R39, -1032, -1032 ;  /* 0xe408e40827247430 */ /* 0x000fe40000000000 */
[----:B0-----:R-:W-:Y:S01]  /*1660*/  HADD2.F32 R26, -RZ, R28.H0_H0 ;  /* 0x2000001cff1a7230 */ /* 0x001fe20000004100 */
[----:B------:R-:W-:Y:S01]  /*1670*/  F2FP.F16.F32.PACK_AB R35, RZ, R35 ;  /* 0x00000023ff23723e */ /* 0x000fe200000000ff */
[----:B------:R-:W-:Y:S01]  /*1680*/  HADD2.F32 R45, -RZ, R40.H0_H0 ;  /* 0x20000028ff2d7230 */ /* 0x000fe20000004100 */
[----:B------:R-:W-:Y:S01]  /*1690*/  F2FP.F16.F32.PACK_AB R32, RZ, R32 ;  /* 0x00000020ff20723e */ /* 0x000fe200000000ff */
        /* <DEDUP_REMOVED lines=8> */
[----:B------:R-:W-:Y:S01]  /*1720*/  HADD2.F32 R26, -RZ, R28.H1_H1 ;  /* 0x3000001cff1a7230 */ /* 0x000fe20000004100 */
[----:B------:R-:W-:Y:S01]  /*1730*/  LOP3.LUT R45, R14, 0xf000f0, RZ, 0xc0, !PT ;  /* 0x00f000f00e2d7812 */ /* 0x000fe200078ec0ff */
[----:B------:R-:W-:Y:S01]  /*1740*/  HADD2.F32 R28, -RZ, R40.H1_H1 ;  /* 0x30000028ff1c7230 */ /* 0x000fe20000004100 */
[----:B------:R-:W-:Y:S01]  /*1750*/  SHF.R.U32.HI R14, RZ, 0x8, R14 ;  /* 0x00000008ff0e7819 */ /* 0x000fe2000001160e */
[----:B------:R-:W-:-:S02]  /*1760*/  HADD2.F32 R40, -RZ, R41.H1_H1 ;  /* 0x30000029ff287230 */ /* 0x000fc40000004100 */
[----:B------:R-:W-:Y:S01]  /*1770*/  FFMA.FTZ R43, R38, R26, R43 ;  /* 0x0000001a262b7223 */ /* 0x000fe2000001002b */
[----:B------:R-:W-:Y:S01]  /*1780*/  LOP3.LUT R38, R12, 0xf000f0, RZ, 0xc0, !PT ;  /* 0x00f000f00c267812 */ /* 0x000fe200078ec0ff */
[C---:B------:R-:W-:Y:S01]  /*1790*/  FFMA.FTZ R36, R26.reuse, R36, R27 ;  /* 0x000000241a247223 */ /* 0x040fe2000001001b */
[C---:B------:R-:W-:Y:S01]  /*17a0*/  FFMA.FTZ R28, R26.reuse, R28, R37 ;  /* 0x0000001c1a1c7223 */ /* 0x040fe20000010025 */
[----:B------:R-:W-:Y:S01]  /*17b0*/  FFMA.FTZ R37, R26, R40, R39 ;  /* 0x000000281a257223 */ /* 0x000fe20000010027 */
[----:B------:R-:W-:Y:S01]  /*17c0*/  LOP3.LUT R27, R38, 0x64006400, RZ, 0xfc, !PT ;  /* 0x64006400261b7812 */ /* 0x000fe200078efcff */
[--C-:B-1----:R-:W-:Y:S01]  /*17d0*/  HADD2.F32 R46, -RZ, R29.reuse.H0_H0 ;  /* 0x2000001dff2e7230 */ /* 0x102fe20000004100 */
[----:B------:R-:W-:Y:S01]  /*17e0*/  LOP3.LUT R39, R13, 0xf000f0, RZ, 0xc0, !PT ;  /* 0x00f000f00d277812 */ /* 0x000fe200078ec0ff */
[----:B------:R-:W-:Y:S01]  /*17f0*/  HADD2.F32 R29, -RZ, R29.H1_H1 ;  /* 0x3000001dff1d7230 */ /* 0x000fe20000004100 */
[----:B------:R-:W-:Y:S01]  /*1800*/  LOP3.LUT R41, R15, 0xf000f0, RZ, 0xc0, !PT ;  /* 0x00f000f00f297812 */ /* 0x000fe200078ec0ff */
[----:B------:R-:W-:Y:S01]  /*1810*/  HFMA2 R38, R27, R2.H1_H1, -72, -72 ;  /* 0xd480d4801b267431 */ /* 0x000fe20000060002 */
[----:B------:R-:W-:Y:S01]  /*1820*/  LOP3.LUT R39, R39, 0x64006400, RZ, 0xfc, !PT ;  /* 0x6400640027277812 */ /* 0x000fe200078efcff */
[----:B------:R-:W0:Y:S01]  /*1830*/  LDS.64 R26, [UR4+0x18] ;  /* 0x00001804ff1a7984 */ /* 0x000e220008000a00 */
[----:B------:R-:W-:-:S02]  /*1840*/  LOP3.LUT R45, R45, 0x64006400, RZ, 0xfc, !PT ;  /* 0x640064002d2d7812 */ /* 0x000fc400078efcff */
[----:B------:R-:W-:Y:S01]  /*1850*/  LOP3.LUT R41, R41, 0x64006400, RZ, 0xfc, !PT ;  /* 0x6400640029297812 */ /* 0x000fe200078efcff */
[----:B------:R-:W-:Y:S02]  /*1860*/  HADD2.F32 R42, -RZ, R38.H0_H0 ;  /* 0x20000026ff2a7230 */ /* 0x000fe40000004100 */
[-C--:B------:R-:W-:Y:S01]  /*1870*/  HFMA2 R39, R39, R2.reuse.H1_H1, -72, -72 ;  /* 0xd480d48027277431 */ /* 0x080fe20000060002 */
[----:B------:R-:W-:Y:S01]  /*1880*/  SHF.R.U32.HI R12, RZ, 0x8, R12 ;  /* 0x00000008ff0c7819 */ /* 0x000fe2000001160c */
[-C--:B------:R-:W-:Y:S01]  /*1890*/  HFMA2 R40, R45, R2.reuse.H1_H1, -72, -72 ;  /* 0xd480d4802d287431 */ /* 0x080fe20000060002 */
[----:B------:R-:W-:Y:S01]  /*18a0*/  SHF.R.U32.HI R13, RZ, 0x8, R13 ;  /* 0x00000008ff0d7819 */ /* 0x000fe2000001160d */
[----:B------:R-:W-:Y:S02]  /*18b0*/  HFMA2 R41, R41, R2.H1_H1, -72, -72 ;  /* 0xd480d48029297431 */ /* 0x000fe40000060002 */
[----:B------:R-:W-:Y:S01]  /*18c0*/  FFMA.FTZ R42, R42, R46, R43 ;  /* 0x0000002e2a2a7223 */ /* 0x000fe2000001002b */
[----:B------:R-:W-:Y:S01]  /*18d0*/  HADD2.F32 R43, -RZ, R39.H0_H0 ;  /* 0x20000027ff2b7230 */ /* 0x000fe20000004100 */
[----:B------:R-:W-:Y:S01]  /*18e0*/  SHF.R.U32.HI R15, RZ, 0x8, R15 ;  /* 0x00000008ff0f7819 */ /* 0x000fe2000001160f */
[----:B------:R-:W-:Y:S01]  /*18f0*/  HADD2.F32 R44, -RZ, R40.H0_H0 ;  /* 0x20000028ff2c7230 */ /* 0x000fe20000004100 */
[----:B------:R-:W-:Y:S01]  /*1900*/  PRMT R35, R35, 0x5410, R32 ;  /* 0x0000541023237816 */ /* 0x000fe20000000020 */
[----:B------:R-:W-:-:S02]  /*1910*/  HADD2.F32 R45, -RZ, R41.H0_H0 ;  /* 0x20000029ff2d7230 */ /* 0x000fc40000004100 */
[----:B------:R-:W-:Y:S01]  /*1920*/  FFMA.FTZ R28, R46, R43, R28 ;  /* 0x0000002b2e1c7223 */ /* 0x000fe2000001001c */
[----:B------:R-:W-:Y:S01]  /*1930*/  HADD2.F32 R43, -RZ, R38.H1_H1 ;  /* 0x30000026ff2b7230 */ /* 0x000fe20000004100 */
[----:B------:R-:W-:Y:S01]  /*1940*/  LOP3.LUT R38, R12, 0xf000f, RZ, 0xc0, !PT ;  /* 0x000f000f0c267812 */ /* 0x000fe200078ec0ff */
[----:B------:R-:W-:Y:S02]  /*1950*/  HADD2.F32 R39, -RZ, R39.H1_H1 ;  /* 0x30000027ff277230 */ /* 0x000fe40000004100 */
[C---:B------:R-:W-:Y:S01]  /*1960*/  FFMA.FTZ R37, R46.reuse, R44, R37 ;  /* 0x0000002c2e257223 */ /* 0x040fe20000010025 */
[----:B------:R-:W-:Y:S02]  /*1970*/  HADD2.F32 R40, -RZ, R40.H1_H1 ;  /* 0x30000028ff287230 */ /* 0x000fe40000004100 */
[----:B------:R-:W-:Y:S01]  /*1980*/  FFMA.FTZ R36, R46, R45, R36 ;  /* 0x0000002d2e247223 */ /* 0x000fe20000010024 */
[----:B------:R-:W-:Y:S01]  /*1990*/  HADD2.F32 R41, -RZ, R41.H1_H1 ;  /* 0x30000029ff297230 */ /* 0x000fe20000004100 */
[----:B------:R-:W-:Y:S01]  /*19a0*/  LOP3.LUT R38, R38, 0x64006400, RZ, 0xfc, !PT ;  /* 0x6400640026267812 */ /* 0x000fe200078efcff */
[----:B------:R-:W-:Y:S01]  /*19b0*/  FFMA.FTZ R42, R43, R29, R42 ;  /* 0x0000001d2b2a7223 */ /* 0x000fe2000001002a */
[C---:B------:R-:W-:Y:S01]  /*19c0*/  FFMA.FTZ R28, R29.reuse, R39, R28 ;  /* 0x000000271d1c7223 */ /* 0x040fe2000001001c */
[C---:B------:R-:W-:Y:S01]  /*19d0*/  FFMA.FTZ R37, R29.reuse, R40, R37 ;  /* 0x000000281d257223 */ /* 0x040fe20000010025 */
[----:B------:R-:W-:Y:S01]  /*19e0*/  FFMA.FTZ R36, R29, R41, R36 ;  /* 0x000000291d247223 */ /* 0x000fe20000010024 */
[----:B------:R-:W-:Y:S01]  /*19f0*/  LOP3.LUT R29, R13, 0xf000f, RZ, 0xc0, !PT ;  /* 0x000f000f0d1d7812 */ /* 0x000fe200078ec0ff */
[----:B------:R-:W-:Y:S01]  /*1a00*/  HADD2 R40, R38, -1032, -1032 ;  /* 0xe408e40826287430 */ /* 0x000fe20000000000 */
[----:B------:R-:W-:-:S02]  /*1a10*/  LOP3.LUT R41, R14, 0xf000f, RZ, 0xc0, !PT ;  /* 0x000f000f0e297812 */ /* 0x000fc400078ec0ff */
[----:B------:R-:W-:Y:S02]  /*1a20*/  LOP3.LUT R43, R15, 0xf000f, RZ, 0xc0, !PT ;  /* 0x000f000f0f2b7812 */ /* 0x000fe400078ec0ff */
[----:B------:R-:W-:Y:S01]  /*1a30*/  LOP3.LUT R29, R29, 0x64006400, RZ, 0xfc, !PT ;  /* 0x640064001d1d7812 */ /* 0x000fe200078efcff */
[----:B------:R-:W-:Y:S01]  /*1a40*/  HADD2.F32 R45, -RZ, R40.H1_H1 ;  /* 0x30000028ff2d7230 */ /* 0x000fe20000004100 */
[----:B------:R-:W-:Y:S02]  /*1a50*/  LOP3.LUT R38, R41, 0x64006400, RZ, 0xfc, !PT ;  /* 0x6400640029267812 */ /* 0x000fe400078efcff */
[----:B------:R-:W-:Y:S01]  /*1a60*/  LOP3.LUT R41, R43, 0x64006400, RZ, 0xfc, !PT ;  /* 0x640064002b297812 */ /* 0x000fe200078efcff */
[----:B0-----:R-:W-:Y:S02]  /*1a70*/  HADD2.F32 R39, -RZ, R26.H0_H0 ;  /* 0x2000001aff277230 */ /* 0x001fe40000004100 */
[----:B------:R-:W-:Y:S02]  /*1a80*/  HADD2 R29, R29, -1032, -1032 ;  /* 0xe408e4081d1d7430 */ /* 0x000fe40000000000 */
[----:B------:R-:W-:-:S02]  /*1a90*/  HADD2.F32 R43, -RZ, R40.H0_H0 ;  /* 0x20000028ff2b7230 */ /* 0x000fc40000004100 */
[----:B------:R-:W-:Y:S02]  /*1aa0*/  HADD2 R38, R38, -1032, -1032 ;  /* 0xe408e40826267430 */ /* 0x000fe40000000000 */
[----:B------:R-:W-:Y:S02]  /*1ab0*/  HADD2.F32 R26, -RZ, R26.H1_H1 ;  /* 0x3000001aff1a7230 */ /* 0x000fe40000004100 */
[----:B------:R-:W-:Y:S01]  /*1ac0*/  HADD2 R41, R41, -1032, -1032 ;  /* 0xe408e40829297430 */ /* 0x000fe20000000000 */
[----:B------:R-:W-:Y:S01]  /*1ad0*/  LOP3.LUT R12, R12, 0xf000f0, RZ, 0xc0, !PT ;  /* 0x00f000f00c0c7812 */ /* 0x000fe200078ec0ff */
[----:B------:R-:W-:Y:S01]  /*1ae0*/  FFMA.FTZ R42, R43, R39, R42 ;  /* 0x000000272b2a7223 */ /* 0x000fe2000001002a */
[--C-:B------:R-:W-:Y:S01]  /*1af0*/  HADD2.F32 R43, -RZ, R29.reuse.H0_H0 ;  /* 0x2000001dff2b7230 */ /* 0x100fe20000004100 */
[----:B------:R-:W-:Y:S01]  /*1b00*/  LOP3.LUT R14, R14, 0xf000f0, RZ, 0xc0, !PT ;  /* 0x00f000f00e0e7812 */ /* 0x000fe200078ec0ff */
[----:B------:R-:W-:Y:S02]  /*1b10*/  HADD2.F32 R44, -RZ, R38.H0_H0 ;  /* 0x20000026ff2c7230 */ /* 0x000fe40000004100 */
[----:B------:R-:W-:Y:S01]  /*1b20*/  FFMA.FTZ R45, R45, R26, R42 ;  /* 0x0000001a2d2d7223 */ /* 0x000fe2000001002a */
[----:B------:R-:W-:-:S02]  /*1b30*/  HADD2.F32 R29, -RZ, R29.H1_H1 ;  /* 0x3000001dff1d7230 */ /* 0x000fc40000004100 */
[C---:B------:R-:W-:Y:S01]  /*1b40*/  FFMA.FTZ R28, R39.reuse, R43, R28 ;  /* 0x0000002b271c7223 */ /* 0x040fe2000001001c */
[----:B------:R-:W-:Y:S02]  /*1b50*/  HADD2.F32 R43, -RZ, R41.H0_H0 ;  /* 0x20000029ff2b7230 */ /* 0x000fe40000004100 */
[C---:B------:R-:W-:Y:S01]  /*1b60*/  FFMA.FTZ R37, R39.reuse, R44, R37 ;  /* 0x0000002c27257223 */ /* 0x040fe20000010025 */
[----:B------:R-:W-:Y:S01]  /*1b70*/  LOP3.LUT R47, R14, 0x64006400, RZ, 0xfc, !PT ;  /* 0x640064000e2f7812 */ /* 0x000fe200078efcff */
[----:B------:R-:W-:Y:S01]  /*1b80*/  HADD2.F32 R38, -RZ, R38.H1_H1 ;  /* 0x30000026ff267230 */ /* 0x000fe20000004100 */
[----:B------:R-:W-:Y:S01]  /*1b90*/  F2FP.F16.F32.PACK_AB R34, RZ, R34 ;  /* 0x00000022ff22723e */ /* 0x000fe200000000ff */
[----:B------:R-:W-:Y:S01]  /*1ba0*/  FFMA.FTZ R43, R39, R43, R36 ;  /* 0x0000002b272b7223 */ /* 0x000fe20000010024 */
[----:B------:R-:W-:Y:S01]  /*1bb0*/  LOP3.LUT R39, R13, 0xf000f0, RZ, 0xc0, !PT ;  /* 0x00f000f00d277812 */ /* 0x000fe200078ec0ff */
[----:B------:R-:W-:Y:S01]  /*1bc0*/  FFMA.FTZ R13, R26, R29, R28 ;  /* 0x0000001d1a0d7223 */ /* 0x000fe2000001001c */
[----:B------:R-:W-:Y:S01]  /*1bd0*/  LOP3.LUT R29, R12, 0x64006400, RZ, 0xfc, !PT ;  /* 0x640064000c1d7812 */ /* 0x000fe200078efcff */
[-C--:B------:R-:W-:Y:S01]  /*1be0*/  HFMA2 R12, R47, R2.reuse.H1_H1, -72, -72 ;  /* 0xd480d4802f0c7431 */ /* 0x080fe20000060002 */
[----:B------:R-:W-:Y:S01]  /*1bf0*/  LOP3.LUT R28, R15, 0xf000f0, RZ, 0xc0, !PT ;  /* 0x00f000f00f1c7812 */ /* 0x000fe200078ec0ff */
[----:B------:R-:W-:Y:S01]  /*1c00*/  HADD2.F32 R36, -RZ, R27.H0_H0 ;  /* 0x2000001bff247230 */ /* 0x000fe20000004100 */
[----:B------:R-:W-:Y:S01]  /*1c10*/  LOP3.LUT R39, R39, 0x64006400, RZ, 0xfc, !PT ;  /* 0x6400640027277812 */ /* 0x000fe200078efcff */
[----:B------:R-:W-:Y:S01]  /*1c20*/  HFMA2 R15, R29, R2.H1_H1, -72, -72 ;  /* 0xd480d4801d0f7431 */ /* 0x000fe20000060002 */
[----:B------:R-:W-:Y:S01]  /*1c30*/  LOP3.LUT R29, R28, 0x64006400, RZ, 0xfc, !PT ;  /* 0x640064001c1d7812 */ /* 0x000fe200078efcff */
[----:B------:R-:W-:-:S02]  /*1c40*/  HADD2.F32 R28, -RZ, R12.H0_H0 ;  /* 0x2000000cff1c7230 */ /* 0x000fc40000004100 */
[----:B------:R-:W-:Y:S01]  /*1c50*/  FFMA.FTZ R37, R26, R38, R37 ;  /* 0x000000261a257223 */ /* 0x000fe20000010025 */
[-C--:B------:R-:W-:Y:S02]  /*1c60*/  HFMA2 R14, R39, R2.reuse.H1_H1, -72, -72 ;  /* 0xd480d480270e7431 */ /* 0x080fe40000060002 */
[----:B------:R-:W-:Y:S02]  /*1c70*/  HADD2.F32 R41, -RZ, R41.H1_H1 ;  /* 0x30000029ff297230 */ /* 0x000fe40000004100 */
[----:B------:R-:W-:Y:S02]  /*1c80*/  HFMA2 R29, R29, R2.H1_H1, -72, -72 ;  /* 0xd480d4801d1d7431 */ /* 0x000fe40000060002 */
        /* <DEDUP_REMOVED lines=10> */
[----:B------:R-:W-:Y:S01]  /*1d30*/  HADD2.F32 R14, -RZ, R14.H1_H1 ;  /* 0x3000000eff0e7230 */ /* 0x000fe20000004100 */
[----:B------:R-:W-:Y:S01]  /*1d40*/  F2FP.F16.F32.PACK_AB R33, RZ, R33 ;  /* 0x00000021ff21723e */ /* 0x000fe200000000ff */
[----:B------:R-:W-:-:S02]  /*1d50*/  HADD2.F32 R13, -RZ, R12.H1_H1 ;  /* 0x3000000cff0d7230 */ /* 0x000fc40000004100 */
[----:B------:R-:W-:Y:S01]  /*1d60*/  FFMA.FTZ R15, R15, R27, R26 ;  /* 0x0000001b0f0f7223 */ /* 0x000fe2000001001a */
[----:B------:R-:W-:Y:S02]  /*1d70*/  HADD2.F32 R12, -RZ, R29.H1_H1 ;  /* 0x3000001dff0c7230 */ /* 0x000fe40000004100 */
[C---:B------:R-:W-:Y:S01]  /*1d80*/  FFMA.FTZ R14, R27.reuse, R14, R38 ;  /* 0x0000000e1b0e7223 */ /* 0x040fe20000010026 */
[----:B------:R-:W-:Y:S01]  /*1d90*/  PRMT R34, R34, 0x5410, R33 ;  /* 0x0000541022227816 */ /* 0x000fe20000000021 */
[C---:B------:R-:W-:Y:S01]  /*1da0*/  FFMA.FTZ R26, R27.reuse, R13, R28 ;  /* 0x0000000d1b1a7223 */ /* 0x040fe2000001001c */
[----:B------:R-:W-:Y:S01]  /*1db0*/  FMUL.FTZ R28, R30, R15 ;  /* 0x0000000f1e1c7220 */ /* 0x000fe20000410000 */
[----:B------:R-:W-:Y:S01]  /*1dc0*/  FFMA.FTZ R27, R27, R12, R37 ;  /* 0x0000000c1b1b7223 */ /* 0x000fe20000010025 */
[----:B------:R-:W-:Y:S01]  /*1dd0*/  FMUL.FTZ R14, R31, R14 ;  /* 0x0000000e1f0e7220 */ /* 0x000fe20000410000 */
[----:B------:R-:W0:Y:S01]  /*1de0*/  LDS.64 R12, [UR4+0x20] ;  /* 0x00002004ff0c7984 */ /* 0x000e220008000a00 */
[----:B------:R-:W-:Y:S01]  /*1df0*/  FMUL.FTZ R26, R23, R26 ;  /* 0x0000001a171a7220 */ /* 0x000fe20000410000 */
[----:B------:R-:W-:Y:S01]  /*1e00*/  FMUL.FTZ R27, R22, R27 ;  /* 0x0000001b161b7220 */ /* 0x000fe20000410000 */
[----:B------:R-:W-:Y:S01]  /*1e10*/  F2FP.F16.F32.PACK_AB R28, RZ, R28 ;  /* 0x0000001cff1c723e */ /* 0x000fe200000000ff */
[----:B------:R-:W-:Y:S01]  /*1e20*/  HFMA2.MMA R15, R35, 1, 1, R7 ;  /* 0x3c003c00230f7835 */ /* 0x000fe20000000007 */
[----:B------:R-:W-:-:S02]  /*1e30*/  F2FP.F16.F32.PACK_AB R14, RZ, R14 ;  /* 0x0000000eff0e723e */ /* 0x000fc400000000ff */
[----:B------:R-:W-:Y:S02]  /*1e40*/  F2FP.F16.F32.PACK_AB R26, RZ, R26 ;  /* 0x0000001aff1a723e */ /* 0x000fe400000000ff */
[----:B------:R-:W-:Y:S01]  /*1e50*/  PRMT R28, R28, 0x5410, R14 ;  /* 0x000054101c1c7816 */ /* 0x000fe2000000000e */
[----:B------:R-:W-:Y:S01]  /*1e60*/  HADD2 R14, R34, R6 ;  /* 0x00000006220e7230 */ /* 0x000fe20000000000 */
[----:B------:R-:W-:-:S04]  /*1e70*/  F2FP.F16.F32.PACK_AB R27, RZ, R27 ;  /* 0x0000001bff1b723e */ /* 0x000fc800000000ff */
[----:B------:R-:W-:Y:S01]  /*1e80*/  PRMT R26, R26, 0x5410, R27 ;  /* 0x000054101a1a7816 */ /* 0x000fe2000000001b */
[----:B------:R-:W-:-:S04]  /*1e90*/  HFMA2.MMA R15, R28, 1, 1, R15 ;  /* 0x3c003c001c0f7835 */ /* 0x000fc8000000000f */
[----:B------:R-:W-:Y:S01]  /*1ea0*/  HADD2 R14, R26, R14 ;  /* 0x0000000e1a0e7230 */ /* 0x000fe20000000000 */
[C---:B--2---:R-:W-:Y:S02]  /*1eb0*/  LOP3.LUT R37, R10.reuse, 0xf000f, RZ, 0xc0, !PT ;  /* 0x000f000f0a257812 */ /* 0x044fe400078ec0ff */
[----:B------:R-:W-:Y:S02]  /*1ec0*/  LOP3.LUT R34, R9, 0xf000f, RZ, 0xc0, !PT ;  /* 0x000f000f09227812 */ /* 0x000fe400078ec0ff */
[----:B------:R-:W-:Y:S02]  /*1ed0*/  LOP3.LUT R38, R11, 0xf000f, RZ, 0xc0, !PT ;  /* 0x000f000f0b267812 */ /* 0x000fe400078ec0ff */
[----:B------:R-:W-:Y:S01]  /*1ee0*/  LOP3.LUT R37, R37, 0x64006400, RZ, 0xfc, !PT ;  /* 0x6400640025257812 */ /* 0x000fe200078efcff */
[--C-:B0-----:R-:W-:Y:S01]  /*1ef0*/  HADD2.F32 R6, -RZ, R12.reuse.H0_H0 ;  /* 0x2000000cff067230 */ /* 0x101fe20000004100 */
[----:B------:R-:W-:Y:S01]  /*1f00*/  LOP3.LUT R29, R9, 0xf000f0, RZ, 0xc0, !PT ;  /* 0x00f000f0091d7812 */ /* 0x000fe200078ec0ff */
[----:B------:R-:W-:Y:S01]  /*1f10*/  HADD2.F32 R35, -RZ, R12.H1_H1 ;  /* 0x3000000cff237230 */ /* 0x000fe20000004100 */
[----:B------:R-:W-:Y:S01]  /*1f20*/  SHF.R.U32.HI R27, RZ, 0x8, R9 ;  /* 0x00000008ff1b7819 */ /* 0x000fe20000011609 */
[----:B------:R-:W-:Y:S01]  /*1f30*/  HADD2 R39, R37, -1032, -1032 ;  /* 0xe408e40825277430 */ /* 0x000fe20000000000 */
[----:B------:R-:W-:Y:S01]  /*1f40*/  LOP3.LUT R32, R10, 0xf000f0, RZ, 0xc0, !PT ;  /* 0x00f000f00a207812 */ /* 0x000fe200078ec0ff */
[----:B------:R-:W-:Y:S01]  /*1f50*/  HADD2.F32 R36, -RZ, R13.H0_H0 ;  /* 0x2000000dff247230 */ /* 0x000fe20000004100 */
[----:B------:R-:W-:-:S02]  /*1f60*/  SHF.R.U32.HI R28, RZ, 0x8, R10 ;  /* 0x00000008ff1c7819 */ /* 0x000fc4000001160a */
[----:B------:R-:W-:Y:S01]  /*1f70*/  LOP3.LUT R9, R34, 0x64006400, RZ, 0xfc, !PT ;  /* 0x6400640022097812 */ /* 0x000fe200078efcff */
[----:B------:R-:W-:Y:S01]  /*1f80*/  HADD2.F32 R34, -RZ, R13.H1_H1 ;  /* 0x3000000dff227230 */ /* 0x000fe20000004100 */
[----:B------:R-:W-:Y:S01]  /*1f90*/  LOP3.LUT R7, R8, 0xf000f, RZ, 0xc0, !PT ;  /* 0x000f000f08077812 */ /* 0x000fe200078ec0ff */
[----:B------:R-:W0:Y:S01]  /*1fa0*/  LDS.64 R12, [UR4+0x28] ;  /* 0x00002804ff0c7984 */ /* 0x000e220008000a00 */
[----:B------:R-:W-:Y:S02]  /*1fb0*/  LOP3.LUT R33, R11, 0xf000f0, RZ, 0xc0, !PT ;  /* 0x00f000f00b217812 */ /* 0x000fe400078ec0ff */
[----:B------:R-:W-:Y:S02]  /*1fc0*/  SHF.R.U32.HI R10, RZ, 0x8, R11 ;  /* 0x00000008ff0a7819 */ /* 0x000fe4000001160b */
[----:B------:R-:W-:Y:S01]  /*1fd0*/  LOP3.LUT R11, R38, 0x64006400, RZ, 0xfc, !PT ;  /* 0x64006400260b7812 */ /* 0x000fe200078efcff */
[----:B------:R-:W-:Y:S01]  /*1fe0*/  HADD2 R38, R9, -1032, -1032 ;  /* 0xe408e40809267430 */ /* 0x000fe20000000000 */
[----:B------:R-:W-:-:S02]  /*1ff0*/  LOP3.LUT R7, R7, 0x64006400, RZ, 0xfc, !PT ;  /* 0x6400640007077812 */ /* 0x000fc400078efcff */
[----:B------:R-:W-:Y:S01]  /*2000*/  LOP3.LUT R26, R8, 0xf000f0, RZ, 0xc0, !PT ;  /* 0x00f000f0081a7812 */ /* 0x000fe200078ec0ff */
[----:B------:R-:W-:Y:S02]  /*2010*/  HADD2 R37, R11, -1032, -1032 ;  /* 0xe408e4080b257430 */ /* 0x000fe40000000000 */
[--C-:B------:R-:W-:Y:S02]  /*2020*/  HADD2.F32 R11, -RZ, R39.reuse.H0_H0 ;  /* 0x20000027ff0b7230 */ /* 0x100fe40000004100 */
[----:B------:R-:W-:Y:S02]  /*2030*/  HADD2 R7, R7, -1032, -1032 ;  /* 0xe408e40807077430 */ /* 0x000fe40000000000 */
[--C-:B------:R-:W-:Y:S01]  /*2040*/  HADD2.F32 R41, -RZ, R38.reuse.H0_H0 ;  /* 0x20000026ff297230 */ /* 0x100fe20000004100 */
[----:B------:R-:W-:Y:S01]  /*2050*/  LOP3.LUT R29, R29, 0x64006400, RZ, 0xfc, !PT ;  /* 0x640064001d1d7812 */ /* 0x000fe200078efcff */
[----:B------:R-:W-:Y:S02]  /*2060*/  HADD2.F32 R38, -RZ, R38.H1_H1 ;  /* 0x30000026ff267230 */ /* 0x000fe40000004100 */
[----:B------:R-:W-:Y:S01]  /*2070*/  FFMA.FTZ R40, R6, R11, RZ ;  /* 0x0000000b06287223 */ /* 0x000fe200000100ff */
[----:B------:R-:W-:-:S02]  /*2080*/  HADD2.F32 R11, -RZ, R39.H1_H1 ;  /* 0x30000027ff0b7230 */ /* 0x000fc40000004100 */
[----:B------:R-:W-:Y:S01]  /*2090*/  FFMA.FTZ R44, R6, R41, RZ ;  /* 0x00000029062c7223 */ /* 0x000fe200000100ff */
[--C-:B------:R-:W-:Y:S01]  /*20a0*/  HADD2.F32 R9, -RZ, R7.reuse.H0_H0 ;  /* 0x20000007ff097230 */ /* 0x100fe20000004100 */
[----:B------:R-:W-:Y:S01]  /*20b0*/  LOP3.LUT R39, R26, 0x64006400, RZ, 0xfc, !PT ;  /* 0x640064001a277812 */ /* 0x000fe200078efcff */
[----:B------:R-:W-:Y:S01]  /*20c0*/  HADD2.F32 R42, -RZ, R7.H1_H1 ;  /* 0x30000007ff2a7230 */ /* 0x000fe20000004100 */
[----:B------:R-:W-:Y:S01]  /*20d0*/  LOP3.LUT R41, R32, 0x64006400, RZ, 0xfc, !PT ;  /* 0x6400640020297812 */ /* 0x000fe200078efcff */
[--C-:B------:R-:W-:Y:S01]  /*20e0*/  HADD2.F32 R7, -RZ, R37.reuse.H0_H0 ;  /* 0x20000025ff077230 */ /* 0x100fe20000004100 */
[----:B------:R-:W-:Y:S01]  /*20f0*/  LOP3.LUT R33, R33, 0x64006400, RZ, 0xfc, !PT ;  /* 0x6400640021217812 */ /* 0x000fe200078efcff */
[----:B------:R-:W-:Y:S01]  /*2100*/  FFMA.FTZ R9, R9, R6, RZ ;  /* 0x0000000609097223 */ /* 0x000fe200000100ff */
[----:B------:R-:W-:Y:S02]  /*2110*/  HFMA2 R26, R39, R2.H1_H1, -72, -72 ;  /* 0xd480d480271a7431 */ /* 0x000fe40000060002 */
[----:B------:R-:W-:-:S02]  /*2120*/  HADD2.F32 R39, -RZ, R37.H1_H1 ;  /* 0x30000025ff277230 */ /* 0x000fc40000004100 */
[-C--:B------:R-:W-:Y:S02]  /*2130*/  HFMA2 R32, R29, R2.reuse.H1_H1, -72, -72 ;  /* 0xd480d4801d207431 */ /* 0x080fe40000060002 */
[----:B------:R-:W-:Y:S01]  /*2140*/  FFMA.FTZ R6, R6, R7, RZ ;  /* 0x0000000706067223 */ /* 0x000fe200000100ff */
[-C--:B------:R-:W-:Y:S02]  /*2150*/  HFMA2 R29, R41, R2.reuse.H1_H1, -72, -72 ;  /* 0xd480d480291d7431 */ /* 0x080fe40000060002 */
[----:B------:R-:W-:Y:S01]  /*2160*/  FFMA.FTZ R7, R42, R35, R9 ;  /* 0x000000232a077223 */ /* 0x000fe20000010009 */
[----:B------:R-:W-:Y:S02]  /*2170*/  HFMA2 R33, R33, R2.H1_H1, -72, -72 ;  /* 0xd480d48021217431 */ /* 0x000fe40000060002 */
[C---:B------:R-:W-:Y:S01]  /*2180*/  FFMA.FTZ R9, R35.reuse, R38, R44 ;  /* 0x0000002623097223 */ /* 0x040fe2000001002c */
[----:B------:R-:W-:Y:S01]  /*2190*/  FFMA.FTZ R11, R35, R11, R40 ;  /* 0x0000000b230b7223 */ /* 0x000fe20000010028 */
[----:B------:R-:W-:-:S02]  /*21a0*/  HADD2.F32 R38, -RZ, R26.H0_H0 ;  /* 0x2000001aff267230 */ /* 0x000fc40000004100 */
[----:B------:R-:W-:Y:S01]  /*21b0*/  FFMA.FTZ R39, R35, R39, R6 ;  /* 0x0000002723277223 */ /* 0x000fe20000010006 */
[----:B------:R-:W-:Y:S01]  /*21c0*/  HADD2.F32 R37, -RZ, R32.H0_H0 ;  /* 0x20000020ff257230 */ /* 0x000fe20000004100 */
[----:B------:R-:W-:Y:S01]  /*21d0*/  SHF.R.U32.HI R8, RZ, 0x8, R8 ;  /* 0x00000008ff087819 */ /* 0x000fe20000011608 */
        /* <DEDUP_REMOVED lines=8> */
[----:B------:R-:W-:Y:S01]  /*2260*/  LOP3.LUT R6, R8, 0xf000f, RZ, 0xc0, !PT ;  /* 0x000f000f08067812 */ /* 0x000fe200078ec0ff */
[----:B------:R-:W-:Y:S02]  /*2270*/  HADD2.F32 R29, -RZ, R29.H1_H1 ;  /* 0x3000001dff1d7230 */ /* 0x000fe40000004100 */
[----:B------:R-:W-:Y:S01]  /*2280*/  FFMA.FTZ R9, R26, R34, R7 ;  /* 0x000000221a097223 */ /* 0x000fe20000010007 */
[----:B------:R-:W-:Y:S01]  /*2290*/  HADD2.F32 R33, -RZ, R33.H1_H1 ;  /* 0x30000021ff217230 */ /* 0x000fe20000004100 */
[----:B------:R-:W-:Y:S01]  /*22a0*/  LOP3.LUT R6, R6, 0x64006400, RZ, 0xfc, !PT ;  /* 0x6400640006067812 */ /* 0x000fe200078efcff */
[C---:B------:R-:W-:Y:S01]  /*22b0*/  FFMA.FTZ R26, R34.reuse, R11, R37 ;  /* 0x0000000b221a7223 */ /* 0x040fe20000010025 */
[----:B------:R-:W-:Y:S01]  /*22c0*/  LOP3.LUT R7, R27, 0xf000f, RZ, 0xc0, !PT ;  /* 0x000f000f1b077812 */ /* 0x000fe200078ec0ff */
[C---:B------:R-:W-:Y:S01]  /*22d0*/  FFMA.FTZ R11, R34.reuse, R29, R40 ;  /* 0x0000001d220b7223 */ /* 0x040fe20000010028 */
[----:B------:R-:W-:Y:S01]  /*22e0*/  FFMA.FTZ R34, R34, R33, R36 ;  /* 0x0000002122227223 */ /* 0x000fe20000010024 */
[----:B------:R-:W-:Y:S01]  /*22f0*/  LOP3.LUT R33, R28, 0xf000f, RZ, 0xc0, !PT ;  /* 0x000f000f1c217812 */ /* 0x000fe200078ec0ff */
[----:B------:R-:W-:Y:S01]  /*2300*/  HADD2 R32, R6, -1032, -1032 ;  /* 0xe408e40806207430 */ /* 0x000fe20000000000 */
[----:B------:R-:W-:Y:S01]  /*2310*/  LOP3.LUT R35, R10, 0xf000f, RZ, 0xc0, !PT ;  /* 0x000f000f0a237812 */ /* 0x000fe200078ec0ff */
[--C-:B0-----:R-:W-:Y:S01]  /*2320*/  HADD2.F32 R29, -RZ, R12.reuse.H0_H0 ;  /* 0x2000000cff1d7230 */ /* 0x101fe20000004100 */
[----:B------:R-:W-:Y:S01]  /*2330*/  LOP3.LUT R6, R7, 0x64006400, RZ, 0xfc, !PT ;  /* 0x6400640007067812 */ /* 0x000fe200078efcff */
[----:B------:R-:W-:Y:S01]  /*2340*/  HADD2.F32 R12, -RZ, R12.H1_H1 ;  /* 0x3000000cff0c7230 */ /* 0x000fe20000004100 */
[----:B------:R-:W-:Y:S01]  /*2350*/  LOP3.LUT R33, R33, 0x64006400, RZ, 0xfc, !PT ;  /* 0x6400640021217812 */ /* 0x000fe200078efcff */
[----:B------:R-:W-:Y:S01]  /*2360*/  HADD2.F32 R38, -RZ, R32.H0_H0 ;  /* 0x20000020ff267230 */ /* 0x000fe20000004100 */
[----:B------:R-:W-:Y:S01]  /*2370*/  LOP3.LUT R36, R35, 0x64006400, RZ, 0xfc, !PT ;  /* 0x6400640023247812 */ /* 0x000fe200078efcff */
[----:B------:R-:W-:Y:S01]  /*2380*/  HADD2 R35, R6, -1032, -1032 ;  /* 0xe408e40806237430 */ /* 0x000fe20000000000 */
[----:B------:R-:W-:Y:S01]  /*2390*/  LOP3.LUT R28, R28, 0xf000f0, RZ, 0xc0, !PT ;  /* 0x00f000f01c1c7812 */ /* 0x000fe200078ec0ff */
[----:B------:R-:W-:-:S02]  /*23a0*/  HADD2 R33, R33, -1032, -1032 ;  /* 0xe408e40821217430 */ /* 0x000fc40000000000 */
[----:B------:R-:W-:Y:S01]  /*23b0*/  FFMA.FTZ R38, R38, R29, R9 ;  /* 0x0000001d26267223 */ /* 0x000fe20000010009 */
[----:B------:R-:W-:Y:S02]  /*23c0*/  HADD2 R6, R36, -1032, -1032 ;  /* 0xe408e40824067430 */ /* 0x000fe40000000000 */
[----:B------:R-:W-:Y:S02]  /*23d0*/  HADD2.F32 R36, -RZ, R35.H0_H0 ;  /* 0x20000023ff247230 */ /* 0x000fe40000004100 */
[----:B------:R-:W-:Y:S02]  /*23e0*/  HADD2.F32 R9, -RZ, R32.H1_H1 ;  /* 0x30000020ff097230 */ /* 0x000fe40000004100 */
[----:B------:R-:W-:Y:S02]  /*23f0*/  HADD2.F32 R40, -RZ, R33.H0_H0 ;  /* 0x20000021ff287230 */ /* 0x000fe40000004100 */
[----:B------:R-:W-:Y:S01]  /*2400*/  FFMA.FTZ R37, R29, R36, R26 ;  /* 0x000000241d257223 */ /* 0x000fe2000001001a */
[----:B------:R-:W-:-:S02]  /*2410*/  HADD2.F32 R39, -RZ, R6.H0_H0 ;  /* 0x20000006ff277230 */ /* 0x000fc40000004100 */
[----:B------:R-:W-:Y:S01]  /*2420*/  FFMA.FTZ R32, R9, R12, R38 ;  /* 0x0000000c09207223 */ /* 0x000fe20000010026 */
[----:B------:R-:W-:Y:S01]  /*2430*/  HADD2.F32 R36, -RZ, R33.H1_H1 ;  /* 0x30000021ff247230 */ /* 0x000fe20000004100 */
[----:B------:R-:W-:Y:S01]  /*2440*/  LOP3.LUT R33, R8, 0xf000f0, RZ, 0xc0, !PT ;  /* 0x00f000f008217812 */ /* 0x000fe200078ec0ff */
[C---:B------:R-:W-:Y:S01]  /*2450*/  FFMA.FTZ R11, R29.reuse, R40, R11 ;  /* 0x000000281d0b7223 */ /* 0x040fe2000001000b */
[----:B------:R-:W0:Y:S01]  /*2460*/  LDS.64 R8, [UR4+0x30] ;  /* 0x00003004ff087984 */ /* 0x000e220008000a00 */
[----:B------:R-:W-:Y:S01]  /*2470*/  FFMA.FTZ R29, R29, R39, R34 ;  /* 0x000000271d1d7223 */ /* 0x000fe20000010022 */
[----:B------:R-:W-:Y:S01]  /*2480*/  HADD2.F32 R35, -RZ, R35.H1_H1 ;  /* 0x30000023ff237230 */ /* 0x000fe20000004100 */
[----:B------:R-:W-:Y:S01]  /*2490*/  LOP3.LUT R34, R27, 0xf000f0, RZ, 0xc0, !PT ;  /* 0x00f000f01b227812 */ /* 0x000fe200078ec0ff */
[--C-:B------:R-:W-:Y:S01]  /*24a0*/  HADD2.F32 R7, -RZ, R13.reuse.H0_H0 ;  /* 0x2000000dff077230 */ /* 0x100fe20000004100 */
[----:B------:R-:W-:Y:S01]  /*24b0*/  LOP3.LUT R27, R33, 0x64006400, RZ, 0xfc, !PT ;  /* 0x64006400211b7812 */ /* 0x000fe200078efcff */
[----:B------:R-:W-:Y:S01]  /*24c0*/  HADD2.F32 R13, -RZ, R13.H1_H1 ;  /* 0x3000000dff0d7230 */ /* 0x000fe20000004100 */
[----:B------:R-:W-:Y:S01]  /*24d0*/  LOP3.LUT R33, R34, 0x64006400, RZ, 0xfc, !PT ;  /* 0x6400640022217812 */ /* 0x000fe200078efcff */
[----:B------:R-:W-:Y:S01]  /*24e0*/  FFMA.FTZ R26, R12, R35, R37 ;  /* 0x000000230c1a7223 */ /* 0x000fe20000010025 */
[----:B------:R-:W-:Y:S01]  /*24f0*/  LOP3.LUT R35, R28, 0x64006400, RZ, 0xfc, !PT ;  /* 0x640064001c237812 */ /* 0x000fe200078efcff */
[----:B------:R-:W-:Y:S01]  /*2500*/  FFMA.FTZ R28, R12, R36, R11 ;  /* 0x000000240c1c7223 */ /* 0x000fe2000001000b */
[----:B------:R-:W-:Y:S01]  /*2510*/  LOP3.LUT R34, R10, 0xf000f0, RZ, 0xc0, !PT ;  /* 0x00f000f00a227812 */ /* 0x000fe200078ec0ff */
[----:B------:R-:W-:-:S02]  /*2520*/  HFMA2 R11, R33, R2.H1_H1, -72, -72 ;  /* 0xd480d480210b7431 */ /* 0x000fc40000060002 */
[-C--:B------:R-:W-:Y:S01]  /*2530*/  HFMA2 R10, R35, R2.reuse.H1_H1, -72, -72 ;  /* 0xd480d480230a7431 */ /* 0x080fe20000060002 */
[----:B------:R-:W-:Y:S01]  /*2540*/  LOP3.LUT R33, R34, 0x64006400, RZ, 0xfc, !PT ;  /* 0x6400640022217812 */ /* 0x000fe200078efcff */
[----:B------:R-:W-:Y:S02]  /*2550*/  HADD2.F32 R34, -RZ, R6.H1_H1 ;  /* 0x30000006ff227230 */ /* 0x000fe40000004100 */
[-C--:B------:R-:W-:Y:S02]  /*2560*/  HFMA2 R27, R27, R2.reuse.H1_H1, -72, -72 ;  /* 0xd480d4801b1b7431 */ /* 0x080fe40000060002 */
[----:B------:R-:W-:Y:S02]  /*2570*/  HADD2.F32 R6, -RZ, R11.H0_H0 ;  /* 0x2000000bff067230 */ /* 0x000fe40000004100 */
[----:B------:R-:W-:Y:S02]  /*2580*/  HADD2.F32 R37, -RZ, R10.H0_H0 ;  /* 0x2000000aff257230 */ /* 0x000fe40000004100 */
[----:B------:R-:W-:-:S02]  /*2590*/  HFMA2 R33, R33, R2.H1_H1, -72, -72 ;  /* 0xd480d48021217431 */ /* 0x000fc40000060002 */
[----:B------:R-:W-:Y:S01]  /*25a0*/  FFMA.FTZ R34, R12, R34, R29 ;  /* 0x000000220c227223 */ /* 0x000fe2000001001d */
[----:B------:R-:W-:Y:S02]  /*25b0*/  HADD2.F32 R12, -RZ, R11.H1_H1 ;  /* 0x3000000bff0c7230 */ /* 0x000fe40000004100 */
[C---:B------:R-:W-:Y:S01]  /*25c0*/  FFMA.FTZ R26, R7.reuse, R6, R26 ;  /* 0x00000006071a7223 */ /* 0x040fe2000001001a */
[----:B------:R-:W-:Y:S02]  /*25d0*/  HADD2.F32 R35, -RZ, R27.H0_H0 ;  /* 0x2000001bff237230 */ /* 0x000fe40000004100 */
[----:B------:R-:W-:Y:S01]  /*25e0*/  FFMA.FTZ R37, R7, R37, R28 ;  /* 0x0000002507257223 */ /* 0x000fe2000001001c */
[----:B------:R-:W-:Y:S01]  /*25f0*/  HADD2.F32 R29, -RZ, R33.H0_H0 ;  /* 0x20000021ff1d7230 */ /* 0x000fe20000004100 */
[----:B---3--:R-:W-:Y:S01]  /*2600*/  LOP3.LUT R11, R17, 0xf000f, RZ, 0xc0, !PT ;  /* 0x000f000f110b7812 */ /* 0x008fe200078ec0ff */
[----:B------:R-:W-:Y:S02]  /*2610*/  HADD2.F32 R28, -RZ, R10.H1_H1 ;  /* 0x3000000aff1c7230 */ /* 0x000fe40000004100 */
[----:B------:R-:W-:Y:S01]  /*2620*/  FFMA.FTZ R10, R13, R12, R26 ;  /* 0x0000000c0d0a7223 */ /* 0x000fe2000001001a */
[----:B------:R-:W-:Y:S01]  /*2630*/  LOP3.LUT R12, R18, 0xf000f, RZ, 0xc0, !PT ;  /* 0x000f000f120c7812 */ /* 0x000fe200078ec0ff */
[----:B------:R-:W-:Y:S01]  /*2640*/  FFMA.FTZ R35, R35, R7, R32 ;  /* 0x0000000723237223 */ /* 0x000fe20000010020 */
[----:B------:R-:W-:-:S02]  /*2650*/  HADD2.F32 R6, -RZ, R27.H1_H1 ;  /* 0x3000001bff067230 */ /* 0x000fc40000004100 */
[----:B------:R-:W-:Y:S01]  /*2660*/  FFMA.FTZ R29, R7, R29, R34 ;  /* 0x0000001d071d7223 */ /* 0x000fe20000010022 */
[----:B------:R-:W-:Y:S01]  /*2670*/  HADD2.F32 R32, -RZ, R33.H1_H1 ;  /* 0x30000021ff207230 */ /* 0x000fe20000004100 */
[----:B------:R-:W-:Y:S01]  /*2680*/  LOP3.LUT R7, R16, 0xf000f, RZ, 0xc0, !PT ;  /* 0x000f000f10077812 */ /* 0x000fe200078ec0ff */
[C---:B------:R-:W-:Y:S01]  /*2690*/  FFMA.FTZ R26, R13.reuse, R28, R37 ;  /* 0x0000001c0d1a7223 */ /* 0x040fe20000010025 */
[----:B------:R-:W-:Y:S01]  /*26a0*/  LOP3.LUT R12, R12, 0x64006400, RZ, 0xfc, !PT ;  /* 0x640064000c0c7812 */ /* 0x000fe200078efcff */
[----:B------:R-:W-:Y:S01]  /*26b0*/  FFMA.FTZ R27, R6, R13, R35 ;  /* 0x0000000d061b7223 */ /* 0x000fe20000010023 */
[----:B------:R-:W-:Y:S01]  /*26c0*/  FFMA.FTZ R29, R13, R32, R29 ;  /* 0x000000200d1d7223 */ /* 0x000fe2000001001d */
[----:B------:R-:W-:Y:S01]  /*26d0*/  LOP3.LUT R11, R11, 0x64006400, RZ, 0xfc, !PT ;  /* 0x640064000b0b7812 */ /* 0x000fe200078efcff */
[--C-:B0-----:R-:W-:Y:S01]  /*26e0*/  HADD2.F32 R6, -RZ, R8.reuse.H0_H0 ;  /* 0x20000008ff067230 */ /* 0x101fe20000004100 */
[----:B------:R-:W-:Y:S01]  /*26f0*/  LOP3.LUT R13, R19, 0xf000f, RZ, 0xc0, !PT ;  /* 0x000f000f130d7812 */ /* 0x000fe200078ec0ff */
[----:B------:R-:W-:Y:S01]  /*2700*/  HADD2 R39, R12, -1032, -1032 ;  /* 0xe408e4080c277430 */ /* 0x000fe20000000000 */
[----:B------:R-:W-:Y:S01]  /*2710*/  LOP3.LUT R7, R7, 0x64006400, RZ, 0xfc, !PT ;  /* 0x6400640007077812 */ /* 0x000fe200078efcff */
[----:B------:R-:W-:Y:S01]  /*2720*/  HADD2 R38, R11, -1032, -1032 ;  /* 0xe408e4080b267430 */ /* 0x000fe20000000000 */
[----:B------:R-:W-:Y:S01]  /*2730*/  LOP3.LUT R13, R13, 0x64006400, RZ, 0xfc, !PT ;  /* 0x640064000d0d7812 */ /* 0x000fe200078efcff */
[----:B------:R-:W-:Y:S01]  /*2740*/  HADD2.F32 R35, -RZ, R8.H1_H1 ;  /* 0x30000008ff237230 */ /* 0x000fe20000004100 */
[----:B------:R-:W-:Y:S01]  /*2750*/  LOP3.LUT R28, R16, 0xf000f0, RZ, 0xc0, !PT ;  /* 0x00f000f0101c7812 */ /* 0x000fe200078ec0ff */
[----:B------:R-:W-:-:S02]  /*2760*/  HADD2 R40, R7, -1032, -1032 ;  /* 0xe408e40807287430 */ /* 0x000fc40000000000 */
[----:B------:R-:W-:Y:S02]  /*2770*/  HADD2.F32 R11, -RZ, R39.H0_H0 ;  /* 0x20000027ff0b7230 */ /* 0x000fe40000004100 */
[----:B------:R-:W-:Y:S02]  /*2780*/  HADD2 R37, R13, -1032, -1032 ;  /* 0xe408e4080d257430 */ /* 0x000fe40000000000 */
[--C-:B------:R-:W-:Y:S01]  /*2790*/  HADD2.F32 R36, -RZ, R9.reuse.H0_H0 ;  /* 0x20000009ff247230 */ /* 0x100fe20000004100 */
[----:B------:R-:W-:Y:S01]  /*27a0*/  LOP3.LUT R32, R17, 0xf000f0, RZ, 0xc0, !PT ;  /* 0x00f000f011207812 */ /* 0x000fe200078ec0ff */
[----:B------:R-:W-:Y:S01]  /*27b0*/  HADD2.F32 R8, -RZ, R9.H1_H1 ;  /* 0x30000009ff087230 */ /* 0x000fe20000004100 */
[----:B------:R-:W0:Y:S01]  /*27c0*/  LDS.64 R12, [UR4+0x38] ;  /* 0x00003804ff0c7984 */ /* 0x000e220008000a00 */
[----:B------:R-:W-:Y:S01]  /*27d0*/  HADD2.F32 R41, -RZ, R38.H0_H0 ;  /* 0x20000026ff297230 */ /* 0x000fe20000004100 */
[----:B------:R-:W-:Y:S01]  /*27e0*/  LOP3.LUT R33, R18, 0xf000f0, RZ, 0xc0, !PT ;  /* 0x00f000f012217812 */ /* 0x000fe200078ec0ff */
[--C-:B------:R-:W-:Y:S01]  /*27f0*/  HADD2.F32 R9, -RZ, R40.reuse.H0_H0 ;  /* 0x20000028ff097230 */ /* 0x100fe20000004100 */
[----:B------:R-:W-:Y:S01]  /*2800*/  LOP3.LUT R34, R19, 0xf000f0, RZ, 0xc0, !PT ;  /* 0x00f000f013227812 */ /* 0x000fe200078ec0ff */
[----:B------:R-:W-:-:S02]  /*2810*/  HADD2.F32 R44, -RZ, R40.H1_H1 ;  /* 0x30000028ff2c7230 */ /* 0x000fc40000004100 */
[----:B------:R-:W-:Y:S01]  /*2820*/  FFMA.FTZ R40, R6, R11, RZ ;  /* 0x0000000b06287223 */ /* 0x000fe200000100ff */
[----:B------:R-:W-:Y:S01]  /*2830*/  HADD2.F32 R11, -RZ, R39.H1_H1 ;  /* 0x30000027ff0b7230 */ /* 0x000fe20000004100 */
[----:B------:R-:W-:Y:S01]  /*2840*/  LOP3.LUT R39, R28, 0x64006400, RZ, 0xfc, !PT ;  /* 0x640064001c277812 */ /* 0x000fe200078efcff */
[----:B------:R-:W-:Y:S02]  /*2850*/  HADD2.F32 R7, -RZ, R37.H0_H0 ;  /* 0x20000025ff077230 */ /* 0x000fe40000004100 */
[----:B------:R-:W-:Y:S01]  /*2860*/  FFMA.FTZ R42, R6, R41, RZ ;  /* 0x00000029062a7223 */ /* 0x000fe200000100ff */
[----:B------:R-:W-:Y:S01]  /*2870*/  LOP3.LUT R41, R32, 0x64006400, RZ, 0xfc, !PT ;  /* 0x6400640020297812 */ /* 0x000fe200078efcff */
[----:B------:R-:W-:Y:S01]  /*2880*/  FFMA.FTZ R9, R9, R6, RZ ;  /* 0x0000000609097223 */ /* 0x000fe200000100ff */
[----:B------:R-:W-:Y:S01]  /*2890*/  LOP3.LUT R33, R33, 0x64006400, RZ, 0xfc, !PT ;  /* 0x6400640021217812 */ /* 0x000fe200078efcff */
[-C--:B------:R-:W-:Y:S02]  /*28a0*/  HFMA2 R32, R39, R2.reuse.H1_H1, -72, -72 ;  /* 0xd480d48027207431 */ /* 0x080fe40000060002 */
[----:B------:R-:W-:Y:S01]  /*28b0*/  FFMA.FTZ R6, R6, R7, RZ ;  /* 0x0000000706067223 */ /* 0x000fe200000100ff */
[----:B------:R-:W-:Y:S01]  /*28c0*/  LOP3.LUT R39, R34, 0x64006400, RZ, 0xfc, !PT ;  /* 0x6400640022277812 */ /* 0x000fe200078efcff */
[----:B------:R-:W-:Y:S01]  /*28d0*/  FFMA.FTZ R7, R44, R35, R9 ;  /* 0x000000232c077223 */ /* 0x000fe20000010009 */
[----:B------:R-:W-:-:S02]  /*28e0*/  HFMA2 R28, R41, R2.H1_H1, -72, -72 ;  /* 0xd480d480291c7431 */ /* 0x000fc40000060002 */
[----:B------:R-:W-:Y:S02]  /*28f0*/  HADD2.F32 R9, -RZ, R38.H1_H1 ;  /* 0x30000026ff097230 */ /* 0x000fe40000004100 */
[-C--:B------:R-:W-:Y:S02]  /*2900*/  HFMA2 R33, R33, R2.reuse.H1_H1, -72, -72 ;  /* 0xd480d48021217431 */ /* 0x080fe40000060002 */
[----:B------:R-:W-:Y:S02]  /*2910*/  HADD2.F32 R41, -RZ, R37.H1_H1 ;  /* 0x30000025ff297230 */ /* 0x000fe40000004100 */
[----:B------:R-:W-:Y:S02]  /*2920*/  HFMA2 R34, R39, R2.H1_H1, -72, -72 ;  /* 0xd480d48027227431 */ /* 0x000fe40000060002 */
[----:B------:R-:W-:Y:S02]  /*2930*/  HADD2.F32 R37, -RZ, R28.H0_H0 ;  /* 0x2000001cff257230 */ /* 0x000fe40000004100 */
[C---:B------:R-:W-:Y:S01]  /*2940*/  FFMA.FTZ R9, R35.reuse, R9, R42 ;  /* 0x0000000923097223 */ /* 0x040fe2000001002a */
[----:B------:R-:W-:Y:S01]  /*2950*/  FFMA.FTZ R11, R35, R11, R40 ;  /* 0x0000000b230b7223 */ /* 0x000fe20000010028 */
        /* <DEDUP_REMOVED lines=8> */
[----:B------:R-:W-:Y:S01]  /*29e0*/  HADD2.F32 R32, -RZ, R32.H1_H1 ;  /* 0x30000020ff207230 */ /* 0x000fe20000004100 */
[----:B------:R-:W-:Y:S01]  /*29f0*/  SHF.R.U32.HI R17, RZ, 0x8, R17 ;  /* 0x00000008ff117819 */ /* 0x000fe20000011611 */
[----:B------:R-:W-:-:S02]  /*2a00*/  HADD2.F32 R33, -RZ, R33.H1_H1 ;  /* 0x30000021ff217230 */ /* 0x000fc40000004100 */
[----:B------:R-:W-:Y:S01]  /*2a10*/  FFMA.FTZ R6, R36, R6, R35 ;  /* 0x0000000624067223 */ /* 0x000fe20000010023 */
[----:B------:R-:W-:Y:S01]  /*2a20*/  HADD2.F32 R11, -RZ, R34.H1_H1 ;  /* 0x30000022ff0b7230 */ /* 0x000fe20000004100 */
[----:B------:R-:W-:Y:S01]  /*2a30*/  SHF.R.U32.HI R16, RZ, 0x8, R16 ;  /* 0x00000008ff107819 */ /* 0x000fe20000011610 */
[----:B------:R-:W-:Y:S01]  /*2a40*/  FFMA.FTZ R28, R8, R9, R37 ;  /* 0x00000009081c7223 */ /* 0x000fe20000010025 */
[----:B------:R-:W-:Y:S01]  /*2a50*/  SHF.R.U32.HI R18, RZ, 0x8, R18 ;  /* 0x00000008ff127819 */ /* 0x000fe20000011612 */
[----:B------:R-:W-:Y:S01]  /*2a60*/  FFMA.FTZ R32, R32, R8, R7 ;  /* 0x0000000820207223 */ /* 0x000fe20000010007 */
[----:B------:R-:W-:Y:S01]  /*2a70*/  SHF.R.U32.HI R19, RZ, 0x8, R19 ;  /* 0x00000008ff137819 */ /* 0x000fe20000011613 */
[C---:B------:R-:W-:Y:S01]  /*2a80*/  FFMA.FTZ R9, R8.reuse, R33, R40 ;  /* 0x0000002108097223 */ /* 0x040fe20000010028 */
[----:B------:R-:W-:Y:S01]  /*2a90*/  FFMA.FTZ R8, R8, R11, R6 ;  /* 0x0000000b08087223 */ /* 0x000fe20000010006 */
[----:B------:R-:W-:Y:S01]  /*2aa0*/  LOP3.LUT R7, R17, 0xf000f, RZ, 0xc0, !PT ;  /* 0x000f000f11077812 */ /* 0x000fe200078ec0ff */
[--C-:B0-----:R-:W-:Y:S01]  /*2ab0*/  HADD2.F32 R11, -RZ, R12.reuse.H0_H0 ;  /* 0x2000000cff0b7230 */ /* 0x101fe20000004100 */
[----:B------:R-:W-:Y:S01]  /*2ac0*/  LOP3.LUT R6, R16, 0xf000f, RZ, 0xc0, !PT ;  /* 0x000f000f10067812 */ /* 0x000fe200078ec0ff */
[----:B------:R-:W-:Y:S01]  /*2ad0*/  HADD2.F32 R12, -RZ, R12.H1_H1 ;  /* 0x3000000cff0c7230 */ /* 0x000fe20000004100 */
[----:B------:R-:W-:Y:S01]  /*2ae0*/  LOP3.LUT R33, R18, 0xf000f, RZ, 0xc0, !PT ;  /* 0x000f000f12217812 */ /* 0x000fe200078ec0ff */
[----:B------:R-:W-:Y:S01]  /*2af0*/  FMUL.FTZ R27, R30, R27 ;  /* 0x0000001b1e1b7220 */ /* 0x000fe20000410000 */
[----:B------:R-:W-:Y:S01]  /*2b00*/  LOP3.LUT R34, R19, 0xf000f, RZ, 0xc0, !PT ;  /* 0x000f000f13227812 */ /* 0x000fe200078ec0ff */
[----:B------:R-:W-:Y:S01]  /*2b10*/  FMUL.FTZ R10, R31, R10 ;  /* 0x0000000a1f0a7220 */ /* 0x000fe20000410000 */
[----:B------:R-:W-:Y:S01]  /*2b20*/  LOP3.LUT R7, R7, 0x64006400, RZ, 0xfc, !PT ;  /* 0x6400640007077812 */ /* 0x000fe200078efcff */
[----:B------:R-:W-:Y:S01]  /*2b30*/  FMUL.FTZ R26, R23, R26 ;  /* 0x0000001a171a7220 */ /* 0x000fe20000410000 */
[----:B------:R-:W-:Y:S01]  /*2b40*/  LOP3.LUT R6, R6, 0x64006400, RZ, 0xfc, !PT ;  /* 0x6400640006067812 */ /* 0x000fe200078efcff */
[----:B------:R-:W-:Y:S01]  /*2b50*/  FMUL.FTZ R29, R22, R29 ;  /* 0x0000001d161d7220 */ /* 0x000fe20000410000 */
        /* <DEDUP_REMOVED lines=10> */
[----:B------:R-:W-:Y:S01]  /*2c00*/  F2FP.F16.F32.PACK_AB R27, RZ, R27 ;  /* 0x0000001bff1b723e */ /* 0x000fe200000000ff */
        /* <DEDUP_REMOVED lines=15> */
[-C--:B------:R-:W-:Y:S01]  /*2d00*/  HFMA2 R35, R35, R2.reuse.H1_H1, -72, -72 ;  /* 0xd480d48023237431 */ /* 0x080fe20000060002 */
[----:B------:R-:W-:Y:S01]  /*2d10*/  LOP3.LUT R19, R18, 0x64006400, RZ, 0xfc, !PT ;  /* 0x6400640012137812 */ /* 0x000fe200078efcff */
[----:B------:R-:W-:Y:S01]  /*2d20*/  HFMA2 R39, R39, R2.H1_H1, -72, -72 ;  /* 0xd480d48027277431 */ /* 0x000fe20000060002 */
[----:B------:R-:W-:Y:S01]  /*2d30*/  LOP3.LUT R37, R8, 0x64006400, RZ, 0xfc, !PT ;  /* 0x6400640008257812 */ /* 0x000fe200078efcff */
[----:B------:R-:W-:-:S02]  /*2d40*/  HADD2.F32 R18, -RZ, R7.H1_H1 ;  /* 0x30000007ff127230 */ /* 0x000fc40000004100 */
[C---:B------:R-:W-:Y:S01]  /*2d50*/  FFMA.FTZ R17, R12.reuse, R34, R41 ;  /* 0x000000220c117223 */ /* 0x040fe20000010029 */
[-C--:B------:R-:W-:Y:S02]  /*2d60*/  HFMA2 R19, R19, R2.reuse.H1_H1, -72, -72 ;  /* 0xd480d48013137431 */ /* 0x080fe40000060002 */
[----:B------:R-:W-:Y:S02]  /*2d70*/  HADD2.F32 R6, -RZ, R13.H0_H0 ;  /* 0x2000000dff067230 */ /* 0x000fe40000004100 */
[----:B------:R-:W-:Y:S02]  /*2d80*/  HFMA2 R7, R37, R2.H1_H1, -72, -72 ;  /* 0xd480d48025077431 */ /* 0x000fe40000060002 */
[----:B------:R-:W-:Y:S02]  /*2d90*/  HADD2.F32 R8, -RZ, R35.H0_H0 ;  /* 0x20000023ff087230 */ /* 0x000fe40000004100 */
[----:B------:R-:W-:Y:S01]  /*2da0*/  FFMA.FTZ R37, R12, R18, R11 ;  /* 0x000000120c257223 */ /* 0x000fe2000001000b */
[----:B------:R-:W-:Y:S01]  /*2db0*/  HADD2.F32 R16, -RZ, R39.H0_H0 ;  /* 0x20000027ff107230 */ /* 0x000fe20000004100 */
[----:B------:R-:W-:Y:S01]  /*2dc0*/  F2FP.F16.F32.PACK_AB R10, RZ, R10 ;  /* 0x0000000aff0a723e */ /* 0x000fe200000000ff */
        /* <DEDUP_REMOVED lines=9> */
[----:B------:R-:W-:Y:S01]  /*2e60*/  PRMT R27, R27, 0x5410, R10 ;  /* 0x000054101b1b7816 */ /* 0x000fe2000000000a */
[----:B------:R-:W-:-:S02]  /*2e70*/  HADD2.F32 R18, -RZ, R19.H1_H1 ;  /* 0x30000013ff127230 */ /* 0x000fc40000004100 */
[----:B------:R-:W-:Y:S01]  /*2e80*/  FFMA.FTZ R9, R8, R13, R9 ;  /* 0x0000000d08097223 */ /* 0x000fe20000010009 */
[----:B------:R-:W-:Y:S02]  /*2e90*/  HADD2.F32 R6, -RZ, R7.H1_H1 ;  /* 0x30000007ff067230 */ /* 0x000fe40000004100 */
[C---:B------:R-:W-:Y:S01]  /*2ea0*/  FFMA.FTZ R12, R13.reuse, R12, R16 ;  /* 0x0000000c0d0c7223 */ /* 0x040fe20000010010 */
[----:B------:R-:W-:Y:S01]  /*2eb0*/  F2FP.F16.F32.PACK_AB R26, RZ, R26 ;  /* 0x0000001aff1a723e */ /* 0x000fe200000000ff */
[C---:B------:R-:W-:Y:S01]  /*2ec0*/  FFMA.FTZ R18, R13.reuse, R18, R11 ;  /* 0x000000120d127223 */ /* 0x040fe2000001000b */
[----:B------:R-:W-:Y:S01]  /*2ed0*/  FMUL.FTZ R9, R30, R9 ;  /* 0x000000091e097220 */ /* 0x000fe20000410000 */
[----:B------:R-:W-:Y:S01]  /*2ee0*/  FFMA.FTZ R13, R13, R6, R28 ;  /* 0x000000060d0d7223 */ /* 0x000fe2000001001c */
[----:B------:R-:W-:Y:S01]  /*2ef0*/  FMUL.FTZ R12, R31, R12 ;  /* 0x0000000c1f0c7220 */ /* 0x000fe20000410000 */
[----:B------:R-:W-:Y:S01]  /*2f00*/  FMUL.FTZ R18, R23, R18 ;  /* 0x0000001217127220 */ /* 0x000fe20000410000 */
[----:B------:R-:W-:Y:S01]  /*2f10*/  F2FP.F16.F32.PACK_AB R29, RZ, R29 ;  /* 0x0000001dff1d723e */ /* 0x000fe200000000ff */
[----:B------:R-:W-:Y:S01]  /*2f20*/  FMUL.FTZ R13, R22, R13 ;  /* 0x0000000d160d7220 */ /* 0x000fe20000410000 */
[----:B------:R-:W-:Y:S01]  /*2f30*/  F2FP.F16.F32.PACK_AB R9, RZ, R9 ;  /* 0x00000009ff09723e */ /* 0x000fe200000000ff */
[----:B------:R-:W-:Y:S01]  /*2f40*/  HFMA2.MMA R15, R27, 1, 1, R15 ;  /* 0x3c003c001b0f7835 */ /* 0x000fe2000000000f */
[----:B------:R-:W-:-:S02]  /*2f50*/  F2FP.F16.F32.PACK_AB R12, RZ, R12 ;  /* 0x0000000cff0c723e */ /* 0x000fc400000000ff */
[----:B------:R-:W-:Y:S02]  /*2f60*/  F2FP.F16.F32.PACK_AB R18, RZ, R18 ;  /* 0x00000012ff12723e */ /* 0x000fe400000000ff */
[----:B------:R-:W-:Y:S02]  /*2f70*/  F2FP.F16.F32.PACK_AB R13, RZ, R13 ;  /* 0x0000000dff0d723e */ /* 0x000fe400000000ff */
[----:B------:R-:W-:Y:S02]  /*2f80*/  PRMT R26, R26, 0x5410, R29 ;  /* 0x000054101a1a7816 */ /* 0x000fe4000000001d */
[----:B------:R-:W-:Y:S02]  /*2f90*/  PRMT R9, R9, 0x5410, R12 ;  /* 0x0000541009097816 */ /* 0x000fe4000000000c */
[----:B------:R-:W-:Y:S01]  /*2fa0*/  PRMT R18, R18, 0x5410, R13 ;  /* 0x0000541012127816 */ /* 0x000fe2000000000d */
[----:B------:R-:W-:-:S03]  /*2fb0*/  HADD2 R14, R26, R14 ;  /* 0x0000000e1a0e7230 */ /* 0x000fc60000000000 */
[----:B------:R-:W-:Y:S01]  /*2fc0*/  HFMA2.MMA R7, R9, 1, 1, R15 ;  /* 0x3c003c0009077835 */ /* 0x000fe2000000000f */
[----:B------:R-:W-:-:S10]  /*2fd0*/  HADD2 R6, R18, R14 ;  /* 0x0000000e12067230 */ /* 0x000fd40000000000 */
.L_x_3585:
        /* <DEDUP_REMOVED lines=8> */
.L_x_3584:
[----:B------:R-:W-:Y:S01]  /*3060*/  ISETP.GE.AND P0, PT, R25, R0, PT ;  /* 0x000000001900720c */ /* 0x000fe20003f06270 */
[----:B------:R-:W-:-:S03]  /*3070*/  ULDC UR5, c[0x0][0x268] ;  /* 0x00009a0000057ab9 */ /* 0x000fc60000000800 */
[----:B------:R-:W-:Y:S01]  /*3080*/  ISETP.GE.OR P0, PT, R25, UR5, P0 ;  /* 0x0000000519007c0c */ /* 0x000fe20008706670 */
[----:B------:R-:W-:-:S12]  /*3090*/  ULDC UR5, c[0x0][0x268] ;  /* 0x00009a0000057ab9 */ /* 0x000fd80000000800 */
[----:B------:R-:W-:Y:S05]  /*30a0*/  @P0 BRA `(.L_x_3587) ;  /* 0x0000001400080947 */ /* 0x000fea0003800000 */
.L_x_3589:
[----:B-1----:R-:W1:Y:S02]  /*30b0*/  LDC R27, c[0x0][0x23c] ;  /* 0x00008f00ff1b7b82 */ /* 0x002e640000000800 */
[C---:B-1----:R-:W-:Y:S02]  /*30c0*/  IMAD.WIDE R12, R27.reuse, 0x4, R20 ;  /* 0x000000041b0c7825 */ /* 0x042fe400078e0214 */
[----:B------:R-:W5:Y:S04]  /*30d0*/  LDG.E.128.CONSTANT R20, desc[UR6][R20.64] ;  /* 0x0000000614147981 */ /* 0x000f68000c1e9d00 */
[----:B------:R1:W5:Y:S01]  /*30e0*/  LDG.E.128.CONSTANT R8, desc[UR6][R12.64] ;  /* 0x000000060c087981 */ /* 0x000362000c1e9d00 */
[----:B------:R-:W-:Y:S01]  /*30f0*/  IMAD.WIDE R14, R27, 0x4, R12 ;  /* 0x000000041b0e7825 */ /* 0x000fe200078e020c */
[----:B------:R-:W-:-:S04]  /*3100*/  IADD3 R29, R25, 0x20, RZ ;  /* 0x00000020191d7810 */ /* 0x000fc80007ffe0ff */
[----:B------:R-:W-:Y:S01]  /*3110*/  ISETP.GE.AND P0, PT, R29, UR5, PT ;  /* 0x000000051d007c0c */ /* 0x000fe2000bf06270 */
[----:B------:R-:W-:Y:S01]  /*3120*/  IMAD.WIDE R24, R27, 0x4, R14 ;  /* 0x000000041b187825 */ /* 0x000fe200078e020e */
[----:B------:R-:W-:Y:S11]  /*3130*/  @!P1 BRA `(.L_x_3588) ;  /* 0x0000001000cc9947 */ /* 0x000ff60003800000 */
[----:B-1----:R-:W2:Y:S01]  /*3140*/  LDG.E.128.CONSTANT R12, desc[UR6][R14.64] ;  /* 0x000000060e0c7981 */ /* 0x002ea2000c1e9d00 */
[----:B-----5:R-:W-:Y:S01]  /*3150*/  SHF.R.U32.HI R16, RZ, 0xf, R21 ;  /* 0x0000000fff107819 */ /* 0x020fe20000011615 */
[----:B------:R-:W-:Y:S01]  /*3160*/  HFMA2.MMA R28, -RZ, RZ, 0, 0.015625 ;  /* 0x00002400ff1c7435 */ /* 0x000fe200000001ff */
[----:B------:R-:W-:Y:S02]  /*3170*/  MOV R17, 0x3000 ;  /* 0x0000300000117802 */ /* 0x000fe40000000f00 */
[----:B------:R-:W-:Y:S02]  /*3180*/  LOP3.LUT R26, R16, 0x10001, RZ, 0xc0, !PT ;  /* 0x00010001101a7812 */ /* 0x000fe400078ec0ff */
[----:B0-----:R-:W-:Y:S02]  /*3190*/  PRMT R3, R3, 0x5410, R17 ;  /* 0x0000541003037816 */ /* 0x001fe40000000011 */
[----:B------:R-:W0:Y:S01]  /*31a0*/  LDS.128 R16, [UR4] ;  /* 0x00000004ff107984 */ /* 0x000e220008000c00 */
[----:B------:R-:W-:-:S02]  /*31b0*/  SHF.R.U32.HI R31, RZ, 0xe, R9 ;  /* 0x0000000eff1f7819 */ /* 0x000fc40000011609 */
[----:B------:R-:W-:Y:S02]  /*31c0*/  PRMT R2, R2, 0x5410, R28 ;  /* 0x0000541002027816 */ /* 0x000fe4000000001c */
        /* <DEDUP_REMOVED lines=12> */
[----:B------:R-:W-:Y:S02]  /*3290*/  LOP3.LUT R30, R34, 0x20002, R37, 0xf8, !PT ;  /* 0x00020002221e7812 */ /* 0x000fe400078ef825 */
[C---:B------:R-:W-:Y:S02]  /*32a0*/  LOP3.LUT R37, R21.reuse, 0x70007, RZ, 0xc0, !PT ;  /* 0x0007000715257812 */ /* 0x040fe400078ec0ff */
[----:B------:R-:W-:Y:S02]  /*32b0*/  LOP3.LUT R36, R21, 0x380038, RZ, 0xc0, !PT ;  /* 0x0038003815247812 */ /* 0x000fe400078ec0ff */
[----:B------:R-:W-:Y:S02]  /*32c0*/  LOP3.LUT R39, R20, 0x70007, RZ, 0xc0, !PT ;  /* 0x0007000714277812 */ /* 0x000fe400078ec0ff */
[----:B------:R-:W-:-:S02]  /*32d0*/  SHF.R.U32.HI R34, RZ, 0x6, R22 ;  /* 0x00000006ff227819 */ /* 0x000fc40000011616 */
[----:B------:R-:W-:Y:S02]  /*32e0*/  LOP3.LUT R38, R22, 0x70007, RZ, 0xc0, !PT ;  /* 0x0007000716267812 */ /* 0x000fe400078ec0ff */
[----:B------:R-:W-:Y:S02]  /*32f0*/  SHF.R.U32.HI R35, RZ, 0x6, R23 ;  /* 0x00000006ff237819 */ /* 0x000fe40000011617 */
[----:B------:R-:W-:Y:S02]  /*3300*/  LOP3.LUT R37, R37, 0x64006400, RZ, 0xfc, !PT ;  /* 0x6400640025257812 */ /* 0x000fe400078efcff */
[----:B------:R-:W-:Y:S02]  /*3310*/  LOP3.LUT R39, R39, 0x64006400, RZ, 0xfc, !PT ;  /* 0x6400640027277812 */ /* 0x000fe400078efcff */
[----:B------:R-:W-:Y:S02]  /*3320*/  LOP3.LUT R40, R38, 0x64006400, RZ, 0xfc, !PT ;  /* 0x6400640026287812 */ /* 0x000fe400078efcff */
[----:B------:R-:W-:-:S02]  /*3330*/  LOP3.LUT R38, R36, 0x64006400, RZ, 0xfc, !PT ;  /* 0x6400640024267812 */ /* 0x000fc400078efcff */
[----:B------:R-:W-:-:S03]  /*3340*/  PRMT R4, R4, 0x5410, R5 ;  /* 0x0000541004047816 */ /* 0x000fc60000000005 */
[----:B------:R-:W-:Y:S01]  /*3350*/  HFMA2 R38, R38, R3.H1_H1, -132, -132 ;  /* 0xd820d82026267431 */ /* 0x000fe20000060003 */
[----:B--2---:R-:W-:Y:S02]  /*3360*/  SHF.R.U32.HI R32, RZ, 0xd, R13 ;  /* 0x0000000dff207819 */ /* 0x004fe4000001160d */
[----:B------:R-:W-:Y:S02]  /*3370*/  SHF.R.U32.HI R41, RZ, 0xd, R12 ;  /* 0x0000000dff297819 */ /* 0x000fe4000001160c */
[----:B------:R-:W-:Y:S02]  /*3380*/  LOP3.LUT R26, R33, 0x40004, R32, 0xf8, !PT ;  /* 0x00040004211a7812 */ /* 0x000fe400078ef820 */
[----:B------:R-:W-:Y:S02]  /*3390*/  SHF.R.U32.HI R32, RZ, 0x6, R21 ;  /* 0x00000006ff207819 */ /* 0x000fe40000011615 */
[----:B------:R-:W-:Y:S02]  /*33a0*/  LOP3.LUT R21, R20, 0x380038, RZ, 0xc0, !PT ;  /* 0x0038003814157812 */ /* 0x000fe400078ec0ff */
[----:B------:R-:W-:-:S02]  /*33b0*/  SHF.R.U32.HI R33, RZ, 0x6, R20 ;  /* 0x00000006ff217819 */ /* 0x000fc40000011614 */
[----:B------:R-:W-:Y:S02]  /*33c0*/  LOP3.LUT R20, R22, 0x380038, RZ, 0xc0, !PT ;  /* 0x0038003816147812 */ /* 0x000fe400078ec0ff */
[C---:B------:R-:W-:Y:S02]  /*33d0*/  LOP3.LUT R22, R23.reuse, 0x380038, RZ, 0xc0, !PT ;  /* 0x0038003817167812 */ /* 0x040fe400078ec0ff */
[----:B------:R-:W-:Y:S02]  /*33e0*/  LOP3.LUT R23, R23, 0x70007, RZ, 0xc0, !PT ;  /* 0x0007000717177812 */ /* 0x000fe400078ec0ff */
        /* <DEDUP_REMOVED lines=8> */
[-C--:B0-----:R-:W-:Y:S01]  /*3470*/  HFMA2.MMA R23, R41, R16.reuse, RZ ;  /* 0x0000001029177235 */ /* 0x081fe200000000ff */
[----:B------:R-:W-:Y:S01]  /*3480*/  LOP3.LUT R21, R32, 0x70007, RZ, 0xc0, !PT ;  /* 0x0007000720157812 */ /* 0x000fe200078ec0ff */
[-C--:B------:R-:W-:Y:S01]  /*3490*/  HFMA2 R37, R37, R16.reuse, RZ.H0_H0 ;  /* 0x0000001025257231 */ /* 0x080fe200000400ff */
[----:B------:R-:W-:Y:S01]  /*34a0*/  LOP3.LUT R22, R22, 0x64006400, RZ, 0xfc, !PT ;  /* 0x6400640016167812 */ /* 0x000fe200078efcff */
[----:B------:R-:W-:Y:S01]  /*34b0*/  HFMA2.MMA R36, R39, R16, RZ ;  /* 0x0000001027247235 */ /* 0x000fe200000000ff */
[----:B------:R-:W-:Y:S01]  /*34c0*/  LOP3.LUT R21, R21, 0x64006400, RZ, 0xfc, !PT ;  /* 0x6400640015157812 */ /* 0x000fe200078efcff */
[-C--:B------:R-:W-:Y:S01]  /*34d0*/  HFMA2 R40, R40, R3.reuse.H1_H1, -132, -132 ;  /* 0xd820d82028287431 */ /* 0x080fe20000060003 */
[----:B------:R-:W-:Y:S01]  /*34e0*/  SHF.R.U32.HI R42, RZ, 0xd, R14 ;  /* 0x0000000dff2a7819 */ /* 0x000fe2000001160e */
[-C--:B------:R-:W-:Y:S01]  /*34f0*/  HFMA2.MMA R38, R38, R17.reuse, R23 ;  /* 0x0000001126267235 */ /* 0x080fe20000000017 */
[-C--:B------:R-:W-:Y:S01]  /*3500*/  HFMA2 R23, R20, R3.reuse.H1_H1, -132, -132 ;  /* 0xd820d82014177431 */ /* 0x080fe20000060003 */
[----:B------:R-:W-:Y:S01]  /*3510*/  LOP3.LUT R28, R28, 0x64006400, RZ, 0xfc, !PT ;  /* 0x640064001c1c7812 */ /* 0x000fe200078efcff */
[----:B------:R-:W-:Y:S01]  /*3520*/  HADD2 R39, R21, -1028, -1028 ;  /* 0xe404e40415277430 */ /* 0x000fe20000000000 */
[-C--:B------:R-:W-:Y:S01]  /*3530*/  HFMA2.MMA R37, R40, R17.reuse, R37 ;  /* 0x0000001128257235 */ /* 0x080fe20000000025 */
[----:B------:R-:W-:Y:S01]  /*3540*/  HFMA2 R16, R43, R16, RZ.H0_H0 ;  /* 0x000000102b107231 */ /* 0x000fe200000400ff */
[----:B------:R-:W-:Y:S01]  /*3550*/  LOP3.LUT R40, R34, 0x70007, RZ, 0xc0, !PT ;  /* 0x0007000722287812 */ /* 0x000fe200078ec0ff */
[----:B------:R-:W-:Y:S01]  /*3560*/  HFMA2 R41, R22, R3.H1_H1, -132, -132 ;  /* 0xd820d82016297431 */ /* 0x000fe20000060003 */
[----:B------:R-:W-:Y:S01]  /*3570*/  HFMA2.MMA R36, R23, R17, R36 ;  /* 0x0000001117247235 */ /* 0x000fe20000000024 */
[----:B------:R-:W-:Y:S01]  /*3580*/  LOP3.LUT R31, R31, 0x40004, R42, 0xf8, !PT ;  /* 0x000400041f1f7812 */ /* 0x000fe200078ef82a */
[----:B------:R-:W0:Y:S01]  /*3590*/  LDS.128 R20, [UR4+0x10] ;  /* 0x00001004ff147984 */ /* 0x000e220008000c00 */
[----:B------:R-:W-:Y:S01]  /*35a0*/  HFMA2 R16, R41, R17, R16 ;  /* 0x0000001129107231 */ /* 0x000fe20000000010 */
[----:B------:R-:W-:Y:S01]  /*35b0*/  HFMA2.MMA R17, R39, R18, R38 ;  /* 0x0000001227117235 */ /* 0x000fe20000000026 */
[----:B------:R-:W-:Y:S01]  /*35c0*/  LOP3.LUT R39, R33, 0x70007, RZ, 0xc0, !PT ;  /* 0x0007000721277812 */ /* 0x000fe200078ec0ff */
[----:B------:R-:W-:Y:S01]  /*35d0*/  HADD2 R28, R28, -1028, -1028 ;  /* 0xe404e4041c1c7430 */ /* 0x000fe20000000000 */
[----:B------:R-:W-:-:S02]  /*35e0*/  LOP3.LUT R41, R40, 0x64006400, RZ, 0xfc, !PT ;  /* 0x6400640028297812 */ /* 0x000fc400078efcff */
[----:B------:R-:W-:Y:S02]  /*35f0*/  LOP3.LUT R39, R39, 0x64006400, RZ, 0xfc, !PT ;  /* 0x6400640027277812 */ /* 0x000fe400078efcff */
[----:B------:R-:W-:Y:S02]  /*3600*/  LOP3.LUT R38, R35, 0x70007, RZ, 0xc0, !PT ;  /* 0x0007000723267812 */ /* 0x000fe400078ec0ff */
[----:B------:R-:W-:Y:S01]  /*3610*/  SHF.R.U32.HI R43, RZ, 0xd, R15 ;  /* 0x0000000dff2b7819 */ /* 0x000fe2000001160f */
[----:B------:R-:W-:Y:S01]  /*3620*/  HADD2 R40, R39, -1028, -1028 ;  /* 0xe404e40427287430 */ /* 0x000fe20000000000 */
[----:B------:R-:W-:Y:S01]  /*3630*/  LOP3.LUT R38, R38, 0x64006400, RZ, 0xfc, !PT ;  /* 0x6400640026267812 */ /* 0x000fe200078efcff */
[----:B------:R-:W-:Y:S01]  /*3640*/  HADD2 R39, R41, -1028, -1028 ;  /* 0xe404e40429277430 */ /* 0x000fe20000000000 */
[----:B------:R-:W-:Y:S01]  /*3650*/  LOP3.LUT R30, R30, 0x40004, R43, 0xf8, !PT ;  /* 0x000400041e1e7812 */ /* 0x000fe200078ef82b */
[-C--:B------:R-:W-:Y:S01]  /*3660*/  HFMA2 R37, R40, R18.reuse, R37 ;  /* 0x0000001228257231 */ /* 0x080fe20000000025 */
[----:B------:R-:W-:Y:S01]  /*3670*/  LOP3.LUT R31, R31, 0x64006400, RZ, 0xfc, !PT ;  /* 0x640064001f1f7812 */ /* 0x000fe200078efcff */
[----:B------:R-:W-:Y:S01]  /*3680*/  HADD2 R41, R38, -1028, -1028 ;  /* 0xe404e40426297430 */ /* 0x000fe20000000000 */
[----:B------:R-:W-:Y:S01]  /*3690*/  LOP3.LUT R38, R33, 0x380038, RZ, 0xc0, !PT ;  /* 0x0038003821267812 */ /* 0x000fe200078ec0ff */
[----:B------:R-:W-:Y:S01]  /*36a0*/  HFMA2.MMA R36, R39, R18, R36 ;  /* 0x0000001227247235 */ /* 0x000fe20000000024 */
[----:B------:R-:W-:Y:S01]  /*36b0*/  LOP3.LUT R39, R32, 0x380038, RZ, 0xc0, !PT ;  /* 0x0038003820277812 */ /* 0x000fe200078ec0ff */
[----:B------:R-:W-:Y:S01]  /*36c0*/  HFMA2 R16, R41, R18, R16 ;  /* 0x0000001229107231 */ /* 0x000fe20000000010 */
[----:B------:R-:W-:-:S02]  /*36d0*/  LOP3.LUT R38, R38, 0x64006400, RZ, 0xfc, !PT ;  /* 0x6400640026267812 */ /* 0x000fc400078efcff */
[----:B------:R-:W-:Y:S02]  /*36e0*/  LOP3.LUT R18, R34, 0x380038, RZ, 0xc0, !PT ;  /* 0x0038003822127812 */ /* 0x000fe400078ec0ff */
[----:B------:R-:W-:Y:S01]  /*36f0*/  LOP3.LUT R40, R39, 0x64006400, RZ, 0xfc, !PT ;  /* 0x6400640027287812 */ /* 0x000fe200078efcff */
[-C--:B------:R-:W-:Y:S01]  /*3700*/  HFMA2 R38, R38, R3.reuse.H1_H1, -132, -132 ;  /* 0xd820d82026267431 */ /* 0x080fe20000060003 */
[----:B------:R-:W-:Y:S02]  /*3710*/  LOP3.LUT R39, R35, 0x380038, RZ, 0xc0, !PT ;  /* 0x0038003823277812 */ /* 0x000fe400078ec0ff */
[----:B------:R-:W-:Y:S01]  /*3720*/  LOP3.LUT R33, R33, 0x1c001c0, RZ, 0xc0, !PT ;  /* 0x01c001c021217812 */ /* 0x000fe200078ec0ff */
[----:B------:R-:W-:Y:S01]  /*3730*/  HFMA2 R42, R40, R3.H1_H1, -132, -132 ;  /* 0xd820d820282a7431 */ /* 0x000fe20000060003 */
[----:B------:R-:W-:Y:S01]  /*3740*/  LOP3.LUT R18, R18, 0x64006400, RZ, 0xfc, !PT ;  /* 0x6400640012127812 */ /* 0x000fe200078efcff */
[----:B------:R-:W-:Y:S01]  /*3750*/  HFMA2.MMA R37, R38, R19, R37 ;  /* 0x0000001326257235 */ /* 0x000fe20000000025 */
[----:B------:R-:W-:-:S02]  /*3760*/  LOP3.LUT R40, R39, 0x64006400, RZ, 0xfc, !PT ;  /* 0x6400640027287812 */ /* 0x000fc400078efcff */
[----:B------:R-:W-:Y:S01]  /*3770*/  LOP3.LUT R33, R33, 0x64006400, RZ, 0xfc, !PT ;  /* 0x6400640021217812 */ /* 0x000fe200078efcff */
[-C--:B------:R-:W-:Y:S01]  /*3780*/  HFMA2 R39, R18, R3.reuse.H1_H1, -132, -132 ;  /* 0xd820d82012277431 */ /* 0x080fe20000060003 */
[----:B------:R-:W-:Y:S01]  /*3790*/  LOP3.LUT R32, R32, 0x1c001c0, RZ, 0xc0, !PT ;  /* 0x01c001c020207812 */ /* 0x000fe200078ec0ff */
[----:B------:R-:W-:Y:S01]  /*37a0*/  HFMA2 R41, R40, R3.H1_H1, -132, -132 ;  /* 0xd820d82028297431 */ /* 0x000fe20000060003 */
[-C--:B------:R-:W-:Y:S01]  /*37b0*/  HFMA2.MMA R17, R42, R19.reuse, R17 ;  /* 0x000000132a117235 */ /* 0x080fe20000000011 */
[----:B------:R-:W-:Y:S01]  /*37c0*/  HFMA2 R18, R33, R2.H1_H1, -20, -20 ;  /* 0xcd00cd0021127431 */ /* 0x000fe20000060002 */
[----:B------:R-:W-:Y:S01]  /*37d0*/  LOP3.LUT R34, R34, 0x1c001c0, RZ, 0xc0, !PT ;  /* 0x01c001c022227812 */ /* 0x000fe200078ec0ff */
[----:B------:R-:W-:Y:S01]  /*37e0*/  HFMA2.MMA R36, R39, R19, R36 ;  /* 0x0000001327247235 */ /* 0x000fe20000000024 */
[----:B------:R-:W-:Y:S01]  /*37f0*/  HFMA2 R16, R41, R19, R16 ;  /* 0x0000001329107231 */ /* 0x000fe20000000010 */
[----:B------:R-:W-:Y:S02]  /*3800*/  LOP3.LUT R19, R32, 0x64006400, RZ, 0xfc, !PT ;  /* 0x6400640020137812 */ /* 0x000fe400078efcff */
[----:B0-----:R-:W-:Y:S01]  /*3810*/  HFMA2.MMA R33, R18, R20, R37 ;  /* 0x0000001412217235 */ /* 0x001fe20000000025 */
[----:B------:R-:W-:-:S02]  /*3820*/  LOP3.LUT R37, R35, 0x1c001c0, RZ, 0xc0, !PT ;  /* 0x01c001c023257812 */ /* 0x000fc400078ec0ff */
[----:B------:R-:W-:Y:S01]  /*3830*/  LOP3.LUT R35, R34, 0x64006400, RZ, 0xfc, !PT ;  /* 0x6400640022237812 */ /* 0x000fe200078efcff */
[-C--:B------:R-:W-:Y:S01]  /*3840*/  HFMA2 R34, R19, R2.reuse.H1_H1, -20, -20 ;  /* 0xcd00cd0013227431 */ /* 0x080fe20000060002 */
[----:B------:R-:W-:Y:S02]  /*3850*/  LOP3.LUT R32, R9, 0x70007, RZ, 0xc0, !PT ;  /* 0x0007000709207812 */ /* 0x000fe400078ec0ff */
[----:B------:R-:W-:Y:S01]  /*3860*/  LOP3.LUT R37, R37, 0x64006400, RZ, 0xfc, !PT ;  /* 0x6400640025257812 */ /* 0x000fe200078efcff */
[-C--:B------:R-:W-:Y:S01]  /*3870*/  HFMA2 R35, R35, R2.reuse.H1_H1, -20, -20 ;  /* 0xcd00cd0023237431 */ /* 0x080fe20000060002 */
[----:B------:R-:W-:Y:S01]  /*3880*/  LOP3.LUT R18, R8, 0x70007, RZ, 0xc0, !PT ;  /* 0x0007000708127812 */ /* 0x000fe200078ec0ff */
[----:B------:R-:W-:Y:S01]  /*3890*/  HFMA2.MMA R17, R34, R20, R17 ;  /* 0x0000001422117235 */ /* 0x000fe20000000011 */
[----:B------:R-:W-:Y:S01]  /*38a0*/  LOP3.LUT R32, R32, 0x64006400, RZ, 0xfc, !PT ;  /* 0x6400640020207812 */ /* 0x000fe200078efcff */
[----:B------:R-:W-:Y:S01]  /*38b0*/  HFMA2 R37, R37, R2.H1_H1, -20, -20 ;  /* 0xcd00cd0025257431 */ /* 0x000fe20000060002 */
[----:B------:R-:W-:-:S02]  /*38c0*/  LOP3.LUT R18, R18, 0x64006400, RZ, 0xfc, !PT ;  /* 0x6400640012127812 */ /* 0x000fc400078efcff */
[----:B------:R-:W-:Y:S01]  /*38d0*/  LOP3.LUT R26, R26, 0x64006400, RZ, 0xfc, !PT ;  /* 0x640064001a1a7812 */ /* 0x000fe200078efcff */
[----:B------:R-:W-:Y:S01]  /*38e0*/  HADD2 R38, R32, -1028, -1028 ;  /* 0xe404e40420267430 */ /* 0x000fe20000000000 */
[----:B------:R-:W-:Y:S01]  /*38f0*/  HFMA2.MMA R32, R35, R20, R36 ;  /* 0x0000001423207235 */ /* 0x000fe20000000024 */
[----:B------:R-:W-:Y:S01]  /*3900*/  HFMA2 R34, R37, R20, R16 ;  /* 0x0000001425227231 */ /* 0x000fe20000000010 */
[----:B------:R-:W-:Y:S01]  /*3910*/  LOP3.LUT R16, R8, 0x380038, RZ, 0xc0, !PT ;  /* 0x0038003808107812 */ /* 0x000fe200078ec0ff */
[----:B------:R-:W-:Y:S01]  /*3920*/  HADD2 R18, R18, -1028, -1028 ;  /* 0xe404e40412127430 */ /* 0x000fe20000000000 */
[----:B------:R-:W-:Y:S01]  /*3930*/  LOP3.LUT R35, R9, 0x380038, RZ, 0xc0, !PT ;  /* 0x0038003809237812 */ /* 0x000fe200078ec0ff */
[----:B------:R-:W-:Y:S01]  /*3940*/  HFMA2 R20, R38, R21, R17 ;  /* 0x0000001526147231 */ /* 0x000fe20000000011 */
[----:B------:R-:W-:Y:S02]  /*3950*/  LOP3.LUT R38, R16, 0x64006400, RZ, 0xfc, !PT ;  /* 0x6400640010267812 */ /* 0x000fe400078efcff */
[----:B------:R-:W-:Y:S01]  /*3960*/  LOP3.LUT R17, R10, 0x70007, RZ, 0xc0, !PT ;  /* 0x000700070a117812 */ /* 0x000fe200078ec0ff */
[----:B------:R-:W-:Y:S01]  /*3970*/  HFMA2.MMA R33, R18, R21, R33 ;  /* 0x0000001512217235 */ /* 0x000fe20000000021 */
[----:B------:R-:W-:Y:S01]  /*3980*/  LOP3.LUT R18, R11, 0x70007, RZ, 0xc0, !PT ;  /* 0x000700070b127812 */ /* 0x000fe200078ec0ff */
[----:B------:R-:W-:Y:S01]  /*3990*/  HFMA2 R38, R38, R3.H1_H1, -132, -132 ;  /* 0xd820d82026267431 */ /* 0x000fe20000060003 */
[----:B------:R-:W-:-:S02]  /*39a0*/  LOP3.LUT R39, R17, 0x64006400, RZ, 0xfc, !PT ;  /* 0x6400640011277812 */ /* 0x000fc400078efcff */
[----:B------:R-:W-:Y:S02]  /*39b0*/  LOP3.LUT R40, R18, 0x64006400, RZ, 0xfc, !PT ;  /* 0x6400640012287812 */ /* 0x000fe400078efcff */
[----:B------:R-:W-:Y:S01]  /*39c0*/  LOP3.LUT R37, R11, 0x380038, RZ, 0xc0, !PT ;  /* 0x003800380b257812 */ /* 0x000fe200078ec0ff */
[----:B------:R-:W-:Y:S01]  /*39d0*/  HFMA2.MMA R33, R38, R22, R33 ;  /* 0x0000001626217235 */ /* 0x000fe20000000021 */
[----:B------:R-:W-:Y:S01]  /*39e0*/  LOP3.LUT R38, R35, 0x64006400, RZ, 0xfc, !PT ;  /* 0x6400640023267812 */ /* 0x000fe200078efcff */
[----:B------:R-:W-:Y:S01]  /*39f0*/  HADD2 R39, R39, -1028, -1028 ;  /* 0xe404e40427277430 */ /* 0x000fe20000000000 */
[----:B------:R-:W0:Y:S01]  /*3a00*/  LDS.128 R16, [UR4+0x20] ;  /* 0x00002004ff107984 */ /* 0x000e220008000c00 */
[----:B------:R-:W-:Y:S01]  /*3a10*/  HADD2 R41, R40, -1028, -1028 ;  /* 0xe404e40428297430 */ /* 0x000fe20000000000 */
[----:B------:R-:W-:Y:S02]  /*3a20*/  SHF.R.U32.HI R8, RZ, 0x6, R8 ;  /* 0x00000006ff087819 */ /* 0x000fe40000011608 */
[----:B------:R-:W-:Y:S01]  /*3a30*/  SHF.R.U32.HI R9, RZ, 0x6, R9 ;  /* 0x00000006ff097819 */ /* 0x000fe20000011609 */
[----:B------:R-:W-:Y:S01]  /*3a40*/  HFMA2.MMA R32, R39, R21, R32 ;  /* 0x0000001527207235 */ /* 0x000fe20000000020 */
[----:B------:R-:W-:Y:S01]  /*3a50*/  LOP3.LUT R40, R37, 0x64006400, RZ, 0xfc, !PT ;  /* 0x6400640025287812 */ /* 0x000fe200078efcff */
[----:B------:R-:W-:Y:S01]  /*3a60*/  HFMA2 R37, R38, R3.H1_H1, -132, -132 ;  /* 0xd820d82026257431 */ /* 0x000fe20000060003 */
[----:B------:R-:W-:Y:S01]  /*3a70*/  LOP3.LUT R36, R10, 0x380038, RZ, 0xc0, !PT ;  /* 0x003800380a247812 */ /* 0x000fe200078ec0ff */
[----:B------:R-:W-:Y:S01]  /*3a80*/  HFMA2 R34, R41, R21, R34 ;  /* 0x0000001529227231 */ /* 0x000fe20000000022 */
[----:B------:R-:W-:-:S02]  /*3a90*/  LOP3.LUT R21, R8, 0x70007, RZ, 0xc0, !PT ;  /* 0x0007000708157812 */ /* 0x000fc400078ec0ff */
[----:B------:R-:W-:Y:S01]  /*3aa0*/  LOP3.LUT R35, R9, 0x70007, RZ, 0xc0, !PT ;  /* 0x0007000709237812 */ /* 0x000fe200078ec0ff */
[-C--:B------:R-:W-:Y:S01]  /*3ab0*/  HFMA2.MMA R20, R37, R22.reuse, R20 ;  /* 0x0000001625147235 */ /* 0x080fe20000000014 */
[----:B------:R-:W-:Y:S01]  /*3ac0*/  LOP3.LUT R36, R36, 0x64006400, RZ, 0xfc, !PT ;  /* 0x6400640024247812 */ /* 0x000fe200078efcff */
[-C--:B------:R-:W-:Y:S01]  /*3ad0*/  HFMA2 R37, R40, R3.reuse.H1_H1, -132, -132 ;  /* 0xd820d82028257431 */ /* 0x080fe20000060003 */
[----:B------:R-:W-:Y:S02]  /*3ae0*/  LOP3.LUT R21, R21, 0x64006400, RZ, 0xfc, !PT ;  /* 0x6400640015157812 */ /* 0x000fe400078efcff */
[----:B------:R-:W-:Y:S01]  /*3af0*/  LOP3.LUT R35, R35, 0x64006400, RZ, 0xfc, !PT ;  /* 0x6400640023237812 */ /* 0x000fe200078efcff */
[----:B------:R-:W-:Y:S01]  /*3b00*/  HFMA2 R39, R36, R3.H1_H1, -132, -132 ;  /* 0xd820d82024277431 */ /* 0x000fe20000060003 */
[----:B------:R-:W-:Y:S01]  /*3b10*/  SHF.R.U32.HI R10, RZ, 0x6, R10 ;  /* 0x00000006ff0a7819 */ /* 0x000fe2000001160a */
[----:B------:R-:W-:Y:S01]  /*3b20*/  HADD2 R36, R21, -1028, -1028 ;  /* 0xe404e40415247430 */ /* 0x000fe20000000000 */
[----:B------:R-:W-:Y:S01]  /*3b30*/  SHF.R.U32.HI R11, RZ, 0x6, R11 ;  /* 0x00000006ff0b7819 */ /* 0x000fe2000001160b */
[----:B------:R-:W-:Y:S01]  /*3b40*/  HADD2 R35, R35, -1028, -1028 ;  /* 0xe404e40423237430 */ /* 0x000fe20000000000 */
[----:B------:R-:W-:Y:S01]  /*3b50*/  LOP3.LUT R21, R10, 0x70007, RZ, 0xc0, !PT ;  /* 0x000700070a157812 */ /* 0x000fe200078ec0ff */
[----:B------:R-:W-:Y:S01]  /*3b60*/  HFMA2.MMA R32, R39, R22, R32 ;  /* 0x0000001627207235 */ /* 0x000fe20000000020 */
[----:B------:R-:W-:Y:S01]  /*3b70*/  HFMA2 R34, R37, R22, R34 ;  /* 0x0000001625227231 */ /* 0x000fe20000000022 */
[----:B------:R-:W-:Y:S01]  /*3b80*/  HFMA2.MMA R33, R36, R23, R33 ;  /* 0x0000001724217235 */ /* 0x000fe20000000021 */
[----:B------:R-:W-:Y:S01]  /*3b90*/  HFMA2 R22, R35, R23, R20 ;  /* 0x0000001723167231 */ /* 0x000fe20000000014 */
[----:B------:R-:W-:-:S02]  /*3ba0*/  LOP3.LUT R35, R21, 0x64006400, RZ, 0xfc, !PT ;  /* 0x6400640015237812 */ /* 0x000fc400078efcff */
[----:B------:R-:W-:Y:S02]  /*3bb0*/  LOP3.LUT R36, R11, 0x70007, RZ, 0xc0, !PT ;  /* 0x000700070b247812 */ /* 0x000fe400078ec0ff */
        /* <DEDUP_REMOVED lines=8> */
[----:B------:R-:W-:-:S02]  /*3c40*/  LOP3.LUT R38, R37, 0x64006400, RZ, 0xfc, !PT ;  /* 0x6400640025267812 */ /* 0x000fc400078efcff */
[----:B------:R-:W-:Y:S01]  /*3c50*/  LOP3.LUT R36, R21, 0x64006400, RZ, 0xfc, !PT ;  /* 0x6400640015247812 */ /* 0x000fe200078efcff */
[-C--:B------:R-:W-:Y:S01]  /*3c60*/  HFMA2 R20, R20, R3.reuse.H1_H1, -132, -132 ;  /* 0xd820d82014147431 */ /* 0x080fe20000060003 */
[----:B------:R-:W-:Y:S01]  /*3c70*/  LOP3.LUT R37, R12, 0x70007, RZ, 0xc0, !PT ;  /* 0x000700070c257812 */ /* 0x000fe200078ec0ff */
[-C--:B------:R-:W-:Y:S01]  /*3c80*/  HFMA2 R35, R38, R3.reuse.H1_H1, -132, -132 ;  /* 0xd820d82026237431 */ /* 0x080fe20000060003 */
[----:B------:R-:W-:Y:S01]  /*3c90*/  HFMA2.MMA R40, R39, R23, R34 ;  /* 0x0000001727287235 */ /* 0x000fe20000000022 */
[----:B------:R-:W-:Y:S01]  /*3ca0*/  HFMA2 R21, R36, R3.H1_H1, -132, -132 ;  /* 0xd820d82024157431 */ /* 0x000fe20000060003 */
[----:B------:R-:W-:Y:S01]  /*3cb0*/  LOP3.LUT R23, R13, 0x380038, RZ, 0xc0, !PT ;  /* 0x003800380d177812 */ /* 0x000fe200078ec0ff */
[-C--:B0-----:R-:W-:Y:S01]  /*3cc0*/  HFMA2 R36, R20, R16.reuse, R33 ;  /* 0x0000001014247231 */ /* 0x081fe20000000021 */
[----:B------:R-:W-:Y:S01]  /*3cd0*/  LOP3.LUT R33, R11, 0x380038, RZ, 0xc0, !PT ;  /* 0x003800380b217812 */ /* 0x000fe200078ec0ff */
[----:B------:R-:W-:Y:S01]  /*3ce0*/  HFMA2 R34, R35, R16, R32 ;  /* 0x0000001023227231 */ /* 0x000fe20000000020 */
[----:B------:R-:W-:Y:S01]  /*3cf0*/  LOP3.LUT R35, R8, 0x1c001c0, RZ, 0xc0, !PT ;  /* 0x01c001c008237812 */ /* 0x000fe200078ec0ff */
[----:B------:R-:W-:Y:S01]  /*3d00*/  HFMA2.MMA R22, R21, R16, R22 ;  /* 0x0000001015167235 */ /* 0x000fe20000000016 */
[----:B------:R-:W-:-:S02]  /*3d10*/  LOP3.LUT R8, R9, 0x1c001c0, RZ, 0xc0, !PT ;  /* 0x01c001c009087812 */ /* 0x000fc400078ec0ff */
[----:B------:R-:W-:Y:S02]  /*3d20*/  LOP3.LUT R42, R33, 0x64006400, RZ, 0xfc, !PT ;  /* 0x64006400212a7812 */ /* 0x000fe400078efcff */
[----:B------:R-:W-:Y:S02]  /*3d30*/  LOP3.LUT R9, R35, 0x64006400, RZ, 0xfc, !PT ;  /* 0x6400640023097812 */ /* 0x000fe400078efcff */
[----:B------:R-:W-:Y:S01]  /*3d40*/  LOP3.LUT R41, R8, 0x64006400, RZ, 0xfc, !PT ;  /* 0x6400640008297812 */ /* 0x000fe200078efcff */
[----:B------:R-:W-:Y:S01]  /*3d50*/  HFMA2 R45, R42, R3.H1_H1, -132, -132 ;  /* 0xd820d8202a2d7431 */ /* 0x000fe20000060003 */
[----:B------:R-:W-:Y:S01]  /*3d60*/  LOP3.LUT R21, R12, 0x380038, RZ, 0xc0, !PT ;  /* 0x003800380c157812 */ /* 0x000fe200078ec0ff */
[----:B------:R-:W-:Y:S01]  /*3d70*/  HFMA2 R9, R9, R2.H1_H1, -20, -20 ;  /* 0xcd00cd0009097431 */ /* 0x000fe20000060002 */
[----:B------:R-:W-:Y:S02]  /*3d80*/  SHF.R.U32.HI R20, RZ, 0x6, R12 ;  /* 0x00000006ff147819 */ /* 0x000fe4000001160c */
[----:B------:R-:W-:Y:S01]  /*3d90*/  LOP3.LUT R11, R11, 0x1c001c0, RZ, 0xc0, !PT ;  /* 0x01c001c00b0b7812 */ /* 0x000fe200078ec0ff */
[----:B------:R-:W-:Y:S01]  /*3da0*/  HFMA2.MMA R40, R45, R16, R40 ;  /* 0x000000102d287235 */ /* 0x000fe20000000028 */
[----:B------:R-:W-:Y:S01]  /*3db0*/  SHF.R.U32.HI R12, RZ, 0x6, R13 ;  /* 0x00000006ff0c7819 */ /* 0x000fe2000001160d */
[----:B------:R-:W-:Y:S01]  /*3dc0*/  HFMA2.MMA R16, R9, R17, R36 ;  /* 0x0000001109107235 */ /* 0x000fe20000000024 */
[----:B------:R-:W-:-:S02]  /*3dd0*/  LOP3.LUT R38, R13, 0x70007, RZ, 0xc0, !PT ;  /* 0x000700070d267812 */ /* 0x000fc400078ec0ff */
[C---:B------:R-:W-:Y:S02]  /*3de0*/  LOP3.LUT R32, R14.reuse, 0x380038, RZ, 0xc0, !PT ;  /* 0x003800380e207812 */ /* 0x040fe400078ec0ff */
[----:B------:R-:W-:Y:S02]  /*3df0*/  SHF.R.U32.HI R13, RZ, 0x6, R14 ;  /* 0x00000006ff0d7819 */ /* 0x000fe4000001160e */
[----:B------:R-:W-:Y:S02]  /*3e00*/  LOP3.LUT R39, R14, 0x70007, RZ, 0xc0, !PT ;  /* 0x000700070e277812 */ /* 0x000fe400078ec0ff */
[C---:B------:R-:W-:Y:S02]  /*3e10*/  LOP3.LUT R33, R15.reuse, 0x380038, RZ, 0xc0, !PT ;  /* 0x003800380f217812 */ /* 0x040fe400078ec0ff */
[----:B------:R-:W-:Y:S02]  /*3e20*/  SHF.R.U32.HI R14, RZ, 0x6, R15 ;  /* 0x00000006ff0e7819 */ /* 0x000fe4000001160f */
[----:B------:R-:W-:Y:S01]  /*3e30*/  LOP3.LUT R35, R15, 0x70007, RZ, 0xc0, !PT ;  /* 0x000700070f237812 */ /* 0x000fe200078ec0ff */
[----:B------:R-:W-:Y:S01]  /*3e40*/  HFMA2 R15, R41, R2.H1_H1, -20, -20 ;  /* 0xcd00cd00290f7431 */ /* 0x000fe20000060002 */
[----:B------:R-:W-:-:S02]  /*3e50*/  LOP3.LUT R43, R10, 0x1c001c0, RZ, 0xc0, !PT ;  /* 0x01c001c00a2b7812 */ /* 0x000fc400078ec0ff */
[----:B------:R-:W-:Y:S01]  /*3e60*/  LOP3.LUT R41, R11, 0x64006400, RZ, 0xfc, !PT ;  /* 0x640064000b297812 */ /* 0x000fe200078efcff */
[----:B------:R-:W-:Y:S01]  /*3e70*/  HFMA2 R15, R15, R17, R22 ;  /* 0x000000110f0f7231 */ /* 0x000fe20000000016 */
[----:B------:R-:W0:Y:S01]  /*3e80*/  LDS.128 R8, [UR4+0x30] ;  /* 0x00003004ff087984 */ /* 0x000e220008000c00 */
[----:B------:R-:W-:Y:S02]  /*3e90*/  LOP3.LUT R43, R43, 0x64006400, RZ, 0xfc, !PT ;  /* 0x640064002b2b7812 */ /* 0x000fe400078efcff */
        /* <DEDUP_REMOVED lines=8> */
[-C--:B------:R-:W-:Y:S01]  /*3f20*/  HFMA2.MMA R22, R41, R17.reuse, R40 ;  /* 0x0000001129167235 */ /* 0x080fe20000000028 */
[----:B------:R-:W-:Y:S01]  /*3f30*/  LOP3.LUT R36, R23, 0x64006400, RZ, 0xfc, !PT ;  /* 0x6400640017247812 */ /* 0x000fe200078efcff */
[----:B------:R-:W-:Y:S01]  /*3f40*/  HFMA2.MMA R34, R43, R17, R34 ;  /* 0x000000112b227235 */ /* 0x000fe20000000022 */
[----:B------:R-:W-:Y:S01]  /*3f50*/  HADD2 R37, R37, -1028, -1028 ;  /* 0xe404e40425257430 */ /* 0x000fe20000000000 */
[-C--:B------:R-:W-:Y:S01]  /*3f60*/  HFMA2.MMA R15, R38, R18.reuse, R15 ;  /* 0x00000012260f7235 */ /* 0x080fe2000000000f */
[----:B------:R-:W-:Y:S01]  /*3f70*/  LOP3.LUT R38, R32, 0x64006400, RZ, 0xfc, !PT ;  /* 0x6400640020267812 */ /* 0x000fe200078efcff */
[----:B------:R-:W-:Y:S01]  /*3f80*/  HADD2 R35, R35, -1028, -1028 ;  /* 0xe404e40423237430 */ /* 0x000fe20000000000 */
[----:B------:R-:W-:Y:S01]  /*3f90*/  LOP3.LUT R40, R33, 0x64006400, RZ, 0xfc, !PT ;  /* 0x6400640021287812 */ /* 0x000fe200078efcff */
[-C--:B------:R-:W-:Y:S01]  /*3fa0*/  HFMA2 R32, R36, R3.reuse.H1_H1, -132, -132 ;  /* 0xd820d82024207431 */ /* 0x080fe20000060003 */
[----:B------:R-:W-:Y:S01]  /*3fb0*/  LOP3.LUT R23, R12, 0x70007, RZ, 0xc0, !PT ;  /* 0x000700070c177812 */ /* 0x000fe200078ec0ff */
[-C--:B------:R-:W-:Y:S01]  /*3fc0*/  HFMA2 R16, R37, R18.reuse, R16 ;  /* 0x0000001225107231 */ /* 0x080fe20000000010 */
[C---:B------:R-:W-:Y:S01]  /*3fd0*/  LOP3.LUT R37, R20.reuse, 0x380038, RZ, 0xc0, !PT ;  /* 0x0038003814257812 */ /* 0x040fe200078ec0ff */
[----:B------:R-:W-:Y:S01]  /*3fe0*/  HFMA2 R17, R39, R18, R34 ;  /* 0x0000001227117231 */ /* 0x000fe20000000022 */
[----:B------:R-:W-:Y:S01]  /*3ff0*/  LOP3.LUT R34, R21, 0x64006400, RZ, 0xfc, !PT ;  /* 0x6400640015227812 */ /* 0x000fe200078efcff */
[----:B------:R-:W-:Y:S01]  /*4000*/  HFMA2.MMA R22, R35, R18, R22 ;  /* 0x0000001223167235 */ /* 0x000fe20000000016 */
[----:B------:R-:W-:Y:S01]  /*4010*/  LOP3.LUT R21, R20, 0x70007, RZ, 0xc0, !PT ;  /* 0x0007000714157812 */ /* 0x000fe200078ec0ff */
[-C--:B------:R-:W-:Y:S01]  /*4020*/  HFMA2.MMA R18, R32, R19.reuse, R15 ;  /* 0x0000001320127235 */ /* 0x080fe2000000000f */
[C---:B------:R-:W-:Y:S01]  /*4030*/  LOP3.LUT R39, R12.reuse, 0x380038, RZ, 0xc0, !PT ;  /* 0x003800380c277812 */ /* 0x040fe200078ec0ff */
[-C--:B------:R-:W-:Y:S01]  /*4040*/  HFMA2 R33, R34, R3.reuse.H1_H1, -132, -132 ;  /* 0xd820d82022217431 */ /* 0x080fe20000060003 */
[----:B------:R-:W-:Y:S01]  /*4050*/  LOP3.LUT R21, R21, 0x64006400, RZ, 0xfc, !PT ;  /* 0x6400640015157812 */ /* 0x000fe200078efcff */
[----:B------:R-:W-:Y:S01]  /*4060*/  HFMA2 R38, R38, R3.H1_H1, -132, -132 ;  /* 0xd820d82026267431 */ /* 0x000fe20000060003 */
[----:B------:R-:W-:Y:S01]  /*4070*/  LOP3.LUT R12, R12, 0x1c001c0, RZ, 0xc0, !PT ;  /* 0x01c001c00c0c7812 */ /* 0x000fe200078ec0ff */
[----:B------:R-:W-:Y:S01]  /*4080*/  HFMA2 R16, R33, R19, R16 ;  /* 0x0000001321107231 */ /* 0x000fe20000000010 */
[----:B------:R-:W-:Y:S01]  /*4090*/  LOP3.LUT R42, R13, 0x380038, RZ, 0xc0, !PT ;  /* 0x003800380d2a7812 */ /* 0x000fe200078ec0ff */
[----:B------:R-:W-:Y:S01]  /*40a0*/  HADD2 R15, R21, -1028, -1028 ;  /* 0xe404e404150f7430 */ /* 0x000fe20000000000 */
[----:B------:R-:W-:Y:S01]  /*40b0*/  LOP3.LUT R23, R23, 0x64006400, RZ, 0xfc, !PT ;  /* 0x6400640017177812 */ /* 0x000fe200078efcff */
[----:B------:R-:W-:Y:S01]  /*40c0*/  HFMA2 R40, R40, R3.H1_H1, -132, -132 ;  /* 0xd820d82028287431 */ /* 0x000fe20000060003 */
[----:B------:R-:W-:Y:S01]  /*40d0*/  LOP3.LUT R34, R37, 0x64006400, RZ, 0xfc, !PT ;  /* 0x6400640025227812 */ /* 0x000fe200078efcff */
[----:B------:R-:W-:Y:S01]  /*40e0*/  HFMA2 R17, R38, R19, R17 ;  /* 0x0000001326117231 */ /* 0x000fe20000000011 */
[----:B------:R-:W-:Y:S01]  /*40f0*/  LOP3.LUT R21, R12, 0x64006400, RZ, 0xfc, !PT ;  /* 0x640064000c157812 */ /* 0x000fe200078efcff */
[----:B0-----:R-:W-:Y:S01]  /*4100*/  HFMA2 R15, R15, R8, R16 ;  /* 0x000000080f0f7231 */ /* 0x001fe20000000010 */
[C---:B------:R-:W-:Y:S01]  /*4110*/  LOP3.LUT R16, R13.reuse, 0x70007, RZ, 0xc0, !PT ;  /* 0x000700070d107812 */ /* 0x040fe200078ec0ff */
[----:B------:R-:W-:Y:S01]  /*4120*/  HADD2 R23, R23, -1028, -1028 ;  /* 0xe404e40417177430 */ /* 0x000fe20000000000 */
[----:B------:R-:W-:Y:S01]  /*4130*/  LOP3.LUT R42, R42, 0x64006400, RZ, 0xfc, !PT ;  /* 0x640064002a2a7812 */ /* 0x000fe200078efcff */
[-C--:B------:R-:W-:Y:S01]  /*4140*/  HFMA2 R34, R34, R3.reuse.H1_H1, -132, -132 ;  /* 0xd820d82022227431 */ /* 0x080fe20000060003 */
[----:B------:R-:W-:Y:S01]  /*4150*/  LOP3.LUT R16, R16, 0x64006400, RZ, 0xfc, !PT ;  /* 0x6400640010107812 */ /* 0x000fe200078efcff */
[----:B------:R-:W-:Y:S01]  /*4160*/  HFMA2 R35, R21, R2.H1_H1, -20, -20 ;  /* 0xcd00cd0015237431 */ /* 0x000fe20000060002 */
[----:B------:R-:W-:Y:S01]  /*4170*/  LOP3.LUT R20, R20, 0x1c001c0, RZ, 0xc0, !PT ;  /* 0x01c001c014147812 */ /* 0x000fe200078ec0ff */
[----:B------:R-:W-:Y:S01]  /*4180*/  HFMA2.MMA R19, R40, R19, R22 ;  /* 0x0000001328137235 */ /* 0x000fe20000000016 */
[C---:B------:R-:W-:Y:S01]  /*4190*/  LOP3.LUT R44, R14.reuse, 0x380038, RZ, 0xc0, !PT ;  /* 0x003800380e2c7812 */ /* 0x040fe200078ec0ff */
[----:B------:R-:W-:Y:S01]  /*41a0*/  HADD2 R16, R16, -1028, -1028 ;  /* 0xe404e40410107430 */ /* 0x000fe20000000000 */
[C---:B------:R-:W-:Y:S01]  /*41b0*/  LOP3.LUT R32, R14.reuse, 0x1c001c0, RZ, 0xc0, !PT ;  /* 0x01c001c00e207812 */ /* 0x040fe200078ec0ff */
[----:B------:R-:W-:Y:S01]  /*41c0*/  HFMA2 R42, R42, R3.H1_H1, -132, -132 ;  /* 0xd820d8202a2a7431 */ /* 0x000fe20000060003 */
[----:B------:R-:W-:Y:S01]  /*41d0*/  LOP3.LUT R14, R14, 0x70007, RZ, 0xc0, !PT ;  /* 0x000700070e0e7812 */ /* 0x000fe200078ec0ff */
[-C--:B------:R-:W-:Y:S01]  /*41e0*/  HFMA2.MMA R18, R23, R8.reuse, R18 ;  /* 0x0000000817127235 */ /* 0x080fe20000000012 */
[----:B------:R-:W-:Y:S01]  /*41f0*/  LOP3.LUT R22, R13, 0x1c001c0, RZ, 0xc0, !PT ;  /* 0x01c001c00d167812 */ /* 0x000fe200078ec0ff */
[----:B------:R-:W-:Y:S01]  /*4200*/  HFMA2.MMA R21, R16, R8, R17 ;  /* 0x0000000810157235 */ /* 0x000fe20000000011 */
[----:B------:R-:W-:Y:S01]  /*4210*/  LOP3.LUT R13, R20, 0x64006400, RZ, 0xfc, !PT ;  /* 0x64006400140d7812 */ /* 0x000fe200078efcff */
[----:B------:R-:W-:Y:S01]  /*4220*/  HFMA2.MMA R15, R34, R9, R15 ;  /* 0x00000009220f7235 */ /* 0x000fe2000000000f */
[----:B------:R-:W-:-:S02]  /*4230*/  LOP3.LUT R14, R14, 0x64006400, RZ, 0xfc, !PT ;  /* 0x640064000e0e7812 */ /* 0x000fc400078efcff */
[----:B------:R-:W-:Y:S01]  /*4240*/  LOP3.LUT R23, R22, 0x64006400, RZ, 0xfc, !PT ;  /* 0x6400640016177812 */ /* 0x000fe200078efcff */
[-C--:B------:R-:W-:Y:S01]  /*4250*/  HFMA2 R12, R13, R2.reuse.H1_H1, -20, -20 ;  /* 0xcd00cd000d0c7431 */ /* 0x080fe20000060002 */
[----:B------:R-:W-:Y:S01]  /*4260*/  LOP3.LUT R36, R39, 0x64006400, RZ, 0xfc, !PT ;  /* 0x6400640027247812 */ /* 0x000fe200078efcff */
[----:B------:R-:W-:Y:S01]  /*4270*/  HFMA2.MMA R21, R42, R9, R21 ;  /* 0x000000092a157235 */ /* 0x000fe20000000015 */
[----:B------:R-:W-:Y:S01]  /*4280*/  HADD2 R22, R14, -1028, -1028 ;  /* 0xe404e4040e167430 */ /* 0x000fe20000000000 */
[----:B------:R-:W-:Y:S01]  /*4290*/  LOP3.LUT R44, R44, 0x64006400, RZ, 0xfc, !PT ;  /* 0x640064002c2c7812 */ /* 0x000fe200078efcff */
[----:B------:R-:W-:Y:S01]  /*42a0*/  HFMA2 R14, R23, R2.H1_H1, -20, -20 ;  /* 0xcd00cd00170e7431 */ /* 0x000fe20000060002 */
[-C--:B------:R-:W-:Y:S01]  /*42b0*/  HFMA2.MMA R15, R12, R10.reuse, R15 ;  /* 0x0000000a0c0f7235 */ /* 0x080fe2000000000f */
[-C--:B------:R-:W-:Y:S01]  /*42c0*/  HFMA2 R36, R36, R3.reuse.H1_H1, -132, -132 ;  /* 0xd820d82024247431 */ /* 0x080fe20000060003 */
[----:B------:R-:W-:Y:S01]  /*42d0*/  LOP3.LUT R33, R32, 0x64006400, RZ, 0xfc, !PT ;  /* 0x6400640020217812 */ /* 0x000fe200078efcff */
[----:B------:R-:W-:Y:S01]  /*42e0*/  HFMA2 R44, R44, R3.H1_H1, -132, -132 ;  /* 0xd820d8202c2c7431 */ /* 0x000fe20000060003 */
[----:B------:R-:W-:Y:S01]  /*42f0*/  LOP3.LUT R30, R30, 0x64006400, RZ, 0xfc, !PT ;  /* 0x640064001e1e7812 */ /* 0x000fe200078efcff */
[----:B------:R-:W-:Y:S01]  /*4300*/  HFMA2.MMA R21, R14, R10, R21 ;  /* 0x0000000a0e157235 */ /* 0x000fe20000000015 */
[----:B------:R-:W-:-:S02]  /*4310*/  HFMA2 R22, R22, R8, R19 ;  /* 0x0000000816167231 */ /* 0x000fc40000000013 */
[----:B------:R-:W-:Y:S01]  /*4320*/  HADD2 R8, R31, -1028, -1028 ;  /* 0xe404e4041f087430 */ /* 0x000fe20000000000 */
[-C--:B------:R-:W-:Y:S01]  /*4330*/  HFMA2.MMA R15, R28, R11.reuse, R15 ;  /* 0x0000000b1c0f7235 */ /* 0x080fe2000000000f */
[-C--:B------:R-:W-:Y:S02]  /*4340*/  HFMA2 R18, R36, R9.reuse, R18 ;  /* 0x0000000924127231 */ /* 0x080fe40000000012 */
[----:B------:R-:W-:Y:S01]  /*4350*/  HFMA2 R13, R33, R2.H1_H1, -20, -20 ;  /* 0xcd00cd00210d7431 */ /* 0x000fe20000060002 */
[----:B------:R-:W-:Y:S01]  /*4360*/  PRMT R2, R2, 0x5410, R3 ;  /* 0x0000541002027816 */ /* 0x000fe20000000003 */
[----:B------:R-:W-:Y:S01]  /*4370*/  HFMA2 R22, R44, R9, R22 ;  /* 0x000000092c167231 */ /* 0x000fe20000000016 */
[----:B------:R-:W-:Y:S01]  /*4380*/  HFMA2.MMA R21, R8, R11, R21 ;  /* 0x0000000b08157235 */ /* 0x000fe20000000015 */
[----:B------:R-:W-:Y:S02]  /*4390*/  HFMA2 R18, R35, R10, R18 ;  /* 0x0000000a23127231 */ /* 0x000fe40000000012 */
        /* <DEDUP_REMOVED lines=13> */
.L_x_3588:
[----:B------:R-:W-:Y:S01]  /*4470*/  ISETP.LT.AND P2, PT, R29, R0, PT ;  /* 0x000000001d00720c */ /* 0x000fe20003f41270 */
[----:B------:R-:W-:Y:S01]  /*4480*/  UIADD3 UR4, UR4, 0x40, URZ ;  /* 0x0000004004047890 */ /* 0x000fe2000fffe03f */
[----:B-----5:R-:W-:Y:S02]  /*4490*/  MOV R21, R25 ;  /* 0x0000001900157202 */ /* 0x020fe40000000f00 */
[----:B------:R-:W-:Y:S02]  /*44a0*/  MOV R20, R24 ;  /* 0x0000001800147202 */ /* 0x000fe40000000f00 */
[----:B------:R-:W-:-:S07]  /*44b0*/  MOV R25, R29 ;  /* 0x0000001d00197202 */ /* 0x000fce0000000f00 */
[----:B------:R-:W-:Y:S05]  /*44c0*/  @!P0 BRA P2, `(.L_x_3589) ;  /* 0xffffffe800f88947 */ /* 0x000fea000103ffff */
.L_x_3587:
        /* <DEDUP_REMOVED lines=8> */
.L_x_3592:
[----:B------:R-:W-:-:S04]  /*4550*/  IADD3 R25, R25, 0x10, RZ ;  /* 0x0000001019197810 */ /* 0x000fc80007ffe0ff */
[C---:B------:R-:W-:Y:S02]  /*4560*/  ISETP.GE.AND P0, PT, R25.reuse, UR5, PT ;  /* 0x0000000519007c0c */ /* 0x040fe4000bf06270 */
[----:B------:R-:W-:Y:S01]  /*4570*/  ISETP.LT.AND P3, PT, R25, R0, PT ;  /* 0x000000001900720c */ /* 0x000fe20003f61270 */
[----:B------:R-:W-:-:S12]  /*4580*/  @!P1 BRA `(.L_x_3591) ;  /* 0x0000000800589947 */ /* 0x000fd80003800000 */
[----:B-1----:R-:W2:Y:S01]  /*4590*/  LDG.E.128.CONSTANT R12, desc[UR6][R20.64] ;  /* 0x00000006140c7981 */ /* 0x002ea2000c1e9d00 */
[----:B------:R-:W-:Y:S01]  /*45a0*/  HFMA2.MMA R8, -RZ, RZ, 0, 0.0625 ;  /* 0x00002c00ff087435 */ /* 0x000fe200000001ff */
[----:B------:R-:W-:Y:S02]  /*45b0*/  MOV R9, 0x2400 ;  /* 0x0000240000097802 */ /* 0x000fe40000000f00 */
[----:B------:R-:W-:Y:S02]  /*45c0*/  MOV R22, 0x3400 ;  /* 0x0000340000167802 */ /* 0x000fe40000000f00 */
[----:B0-----:R-:W-:Y:S02]  /*45d0*/  PRMT R2, R2, 0x5410, R9 ;  /* 0x0000541002027816 */ /* 0x001fe40000000009 */
[----:B------:R-:W-:-:S03]  /*45e0*/  PRMT R4, R4, 0x5410, R5 ;  /* 0x0000541004047816 */ /* 0x000fc60000000005 */
[----:B------:R-:W-:Y:S02]  /*45f0*/  PRMT R3, R3, 0x5410, R8 ;  /* 0x0000541003037816 */ /* 0x000fe40000000008 */
[----:B------:R-:W0:Y:S01]  /*4600*/  LDS.128 R8, [UR4] ;  /* 0x00000004ff087984 */ /* 0x000e220008000c00 */
[----:B--2---:R-:W-:Y:S02]  /*4610*/  LOP3.LUT R28, R14, 0xc000c, RZ, 0xc0, !PT ;  /* 0x000c000c0e1c7812 */ /* 0x004fe400078ec0ff */
[----:B------:R-:W-:Y:S02]  /*4620*/  SHF.R.U32.HI R18, RZ, 0x8, R14 ;  /* 0x00000008ff127819 */ /* 0x000fe4000001160e */
[----:B------:R-:W-:Y:S02]  /*4630*/  LOP3.LUT R30, R15, 0xc000c, RZ, 0xc0, !PT ;  /* 0x000c000c0f1e7812 */ /* 0x000fe400078ec0ff */
[----:B------:R-:W-:Y:S02]  /*4640*/  LOP3.LUT R24, R12, 0xc000c, RZ, 0xc0, !PT ;  /* 0x000c000c0c187812 */ /* 0x000fe400078ec0ff */
[----:B------:R-:W-:-:S02]  /*4650*/  LOP3.LUT R33, R28, 0x64006400, RZ, 0xfc, !PT ;  /* 0x640064001c217812 */ /* 0x000fc400078efcff */
[----:B------:R-:W-:Y:S02]  /*4660*/  LOP3.LUT R26, R13, 0xc000c, RZ, 0xc0, !PT ;  /* 0x000c000c0d1a7812 */ /* 0x000fe400078ec0ff */
[----:B------:R-:W-:Y:S01]  /*4670*/  SHF.R.U32.HI R19, RZ, 0x8, R12 ;  /* 0x00000008ff137819 */ /* 0x000fe2000001160c */
[-C--:B------:R-:W-:Y:S01]  /*4680*/  HFMA2 R42, R33, R22.reuse.H0_H0, -258, -258 ;  /* 0xdc08dc08212a7431 */ /* 0x080fe20000040016 */
[----:B------:R-:W-:Y:S02]  /*4690*/  LOP3.LUT R35, R30, 0x64006400, RZ, 0xfc, !PT ;  /* 0x640064001e237812 */ /* 0x000fe400078efcff */
[----:B------:R-:W-:Y:S02]  /*46a0*/  LOP3.LUT R28, R18, 0xc000c, RZ, 0xc0, !PT ;  /* 0x000c000c121c7812 */ /* 0x000fe400078ec0ff */
[----:B------:R-:W-:Y:S01]  /*46b0*/  SHF.R.U32.HI R23, RZ, 0x8, R13 ;  /* 0x00000008ff177819 */ /* 0x000fe2000001160d */
[----:B------:R-:W-:Y:S01]  /*46c0*/  HFMA2 R38, R35, R22.H0_H0, -258, -258 ;  /* 0xdc08dc0823267431 */ /* 0x000fe20000040016 */
[----:B------:R-:W-:-:S02]  /*46d0*/  SHF.R.U32.HI R27, RZ, 0x8, R15 ;  /* 0x00000008ff1b7819 */ /* 0x000fc4000001160f */
        /* <DEDUP_REMOVED lines=27> */
[C---:B------:R-:W-:Y:S02]  /*4890*/  LOP3.LUT R12, R13.reuse, 0x300030, RZ, 0xc0, !PT ;  /* 0x003000300d0c7812 */ /* 0x040fe400078ec0ff */
[----:B------:R-:W-:Y:S01]  /*48a0*/  LOP3.LUT R31, R13, 0xc000c0, RZ, 0xc0, !PT ;  /* 0x00c000c00d1f7812 */ /* 0x000fe200078ec0ff */
[----:B------:R-:W-:Y:S01]  /*48b0*/  HADD2 R13, R14, -1026, -1026 ;  /* 0xe402e4020e0d7430 */ /* 0x000fe20000000000 */
[----:B------:R-:W-:Y:S01]  /*48c0*/  LOP3.LUT R15, R15, 0x30003, RZ, 0xc0, !PT ;  /* 0x000300030f0f7812 */ /* 0x000fe200078ec0ff */
[-C--:B0-----:R-:W-:Y:S01]  /*48d0*/  HFMA2.MMA R14, R35, R8.reuse, RZ ;  /* 0x00000008230e7235 */ /* 0x081fe200000000ff */
[----:B------:R-:W-:Y:S02]  /*48e0*/  LOP3.LUT R37, R37, 0x64006400, RZ, 0xfc, !PT ;  /* 0x6400640025257812 */ /* 0x000fe400078efcff */
[----:B------:R-:W-:Y:S01]  /*48f0*/  LOP3.LUT R15, R15, 0x64006400, RZ, 0xfc, !PT ;  /* 0x640064000f0f7812 */ /* 0x000fe200078efcff */
[----:B------:R-:W-:Y:S01]  /*4900*/  HFMA2.MMA R13, R13, R8, RZ ;  /* 0x000000080d0d7235 */ /* 0x000fe200000000ff */
[----:B------:R-:W-:Y:S01]  /*4910*/  LOP3.LUT R44, R39, 0x64006400, RZ, 0xfc, !PT ;  /* 0x64006400272c7812 */ /* 0x000fe200078efcff */
[----:B------:R-:W-:Y:S01]  /*4920*/  HADD2 R37, R37, -1026, -1026 ;  /* 0xe402e40225257430 */ /* 0x000fe20000000000 */
[----:B------:R-:W-:Y:S01]  /*4930*/  LOP3.LUT R12, R12, 0x64006400, RZ, 0xfc, !PT ;  /* 0x640064000c0c7812 */ /* 0x000fe200078efcff */
[----:B------:R-:W-:Y:S01]  /*4940*/  HADD2 R39, R15, -1026, -1026 ;  /* 0xe402e4020f277430 */ /* 0x000fe20000000000 */
[-C--:B------:R-:W-:Y:S01]  /*4950*/  HFMA2.MMA R14, R36, R9.reuse, R14 ;  /* 0x00000009240e7235 */ /* 0x080fe2000000000e */
[-C--:B------:R-:W-:Y:S01]  /*4960*/  HFMA2 R15, R37, R8.reuse, RZ.H0_H0 ;  /* 0x00000008250f7231 */ /* 0x080fe200000400ff */
[----:B------:R-:W-:Y:S01]  /*4970*/  LOP3.LUT R47, R19, 0xc000c0, RZ, 0xc0, !PT ;  /* 0x00c000c0132f7812 */ /* 0x000fe200078ec0ff */
[----:B------:R-:W-:Y:S01]  /*4980*/  HFMA2 R35, R44, R3.H1_H1, -66, -66 ;  /* 0xd420d4202c237431 */ /* 0x000fe20000060003 */
[----:B------:R-:W-:Y:S01]  /*4990*/  HFMA2.MMA R36, R42, R9, R13 ;  /* 0x000000092a247235 */ /* 0x000fe2000000000d */
[----:B------:R-:W-:Y:S01]  /*49a0*/  HFMA2 R8, R39, R8, RZ.H0_H0 ;  /* 0x0000000827087231 */ /* 0x000fe200000400ff */
[----:B------:R-:W-:Y:S01]  /*49b0*/  LOP3.LUT R42, R34, 0x64006400, RZ, 0xfc, !PT ;  /* 0x64006400222a7812 */ /* 0x000fe200078efcff */
[----:B------:R-:W-:Y:S01]  /*49c0*/  HFMA2 R15, R40, R9, R15 ;  /* 0x00000009280f7231 */ /* 0x000fe2000000000f */
[----:B------:R-:W-:Y:S01]  /*49d0*/  LOP3.LUT R40, R33, 0x64006400, RZ, 0xfc, !PT ;  /* 0x6400640021287812 */ /* 0x000fe200078efcff */
[----:B------:R-:W-:Y:S01]  /*49e0*/  HFMA2 R12, R12, R3.H1_H1, -66, -66 ;  /* 0xd420d4200c0c7431 */ /* 0x000fe20000060003 */
[C---:B------:R-:W-:Y:S01]  /*49f0*/  LOP3.LUT R44, R19.reuse, 0x300030, RZ, 0xc0, !PT ;  /* 0x00300030132c7812 */ /* 0x040fe200078ec0ff */
[----:B------:R-:W-:Y:S01]  /*4a00*/  HFMA2 R38, R38, R9, R8 ;  /* 0x0000000926267231 */ /* 0x000fe20000000008 */
[----:B------:R-:W-:Y:S01]  /*4a10*/  HFMA2.MMA R9, R35, R10, R14 ;  /* 0x0000000a23097235 */ /* 0x000fe2000000000e */
[-C--:B------:R-:W-:Y:S01]  /*4a20*/  HFMA2 R8, R12, R10.reuse, R15 ;  /* 0x0000000a0c087231 */ /* 0x080fe2000000000f */
[----:B------:R-:W-:Y:S01]  /*4a30*/  LOP3.LUT R19, R19, 0x30003, RZ, 0xc0, !PT ;  /* 0x0003000313137812 */ /* 0x000fe200078ec0ff */
[----:B------:R-:W0:Y:S01]  /*4a40*/  LDS.128 R12, [UR4+0x10] ;  /* 0x00001004ff0c7984 */ /* 0x000e220008000c00 */
[-C--:B------:R-:W-:Y:S01]  /*4a50*/  HFMA2 R43, R42, R3.reuse.H1_H1, -66, -66 ;  /* 0xd420d4202a2b7431 */ /* 0x080fe20000060003 */
[----:B------:R-:W-:Y:S01]  /*4a60*/  LOP3.LUT R33, R18, 0x300030, RZ, 0xc0, !PT ;  /* 0x0030003012217812 */ /* 0x000fe200078ec0ff */
[----:B------:R-:W-:Y:S01]  /*4a70*/  HFMA2 R41, R40, R3.H1_H1, -66, -66 ;  /* 0xd420d42028297431 */ /* 0x000fe20000060003 */
[----:B------:R-:W-:Y:S01]  /*4a80*/  LOP3.LUT R31, R31, 0x64006400, RZ, 0xfc, !PT ;  /* 0x640064001f1f7812 */ /* 0x000fe200078efcff */
[----:B------:R-:W-:Y:S01]  /*4a90*/  HFMA2 R38, R43, R10, R38 ;  /* 0x0000000a2b267231 */ /* 0x000fe20000000026 */
[----:B------:R-:W-:-:S02]  /*4aa0*/  LOP3.LUT R43, R29, 0x64006400, RZ, 0xfc, !PT ;  /* 0x640064001d2b7812 */ /* 0x000fc400078efcff */
[----:B------:R-:W-:Y:S01]  /*4ab0*/  LOP3.LUT R29, R30, 0x64006400, RZ, 0xfc, !PT ;  /* 0x640064001e1d7812 */ /* 0x000fe200078efcff */
[----:B------:R-:W-:Y:S01]  /*4ac0*/  HFMA2.MMA R36, R41, R10, R36 ;  /* 0x0000000a29247235 */ /* 0x000fe20000000024 */
[----:B------:R-:W-:Y:S01]  /*4ad0*/  LOP3.LUT R41, R32, 0x64006400, RZ, 0xfc, !PT ;  /* 0x6400640020297812 */ /* 0x000fe200078efcff */
[-C--:B------:R-:W-:Y:S01]  /*4ae0*/  HFMA2 R10, R43, R2.reuse.H1_H1, -18, -18 ;  /* 0xcc80cc802b0a7431 */ /* 0x080fe20000060002 */
[C---:B------:R-:W-:Y:S01]  /*4af0*/  LOP3.LUT R30, R18.reuse, 0xc000c0, RZ, 0xc0, !PT ;  /* 0x00c000c0121e7812 */ /* 0x040fe200078ec0ff */
[-C--:B------:R-:W-:Y:S01]  /*4b00*/  HFMA2 R29, R29, R2.reuse.H1_H1, -18, -18 ;  /* 0xcc80cc801d1d7431 */ /* 0x080fe20000060002 */
[----:B------:R-:W-:Y:S01]  /*4b10*/  LOP3.LUT R18, R18, 0x30003, RZ, 0xc0, !PT ;  /* 0x0003000312127812 */ /* 0x000fe200078ec0ff */
[-C--:B------:R-:W-:Y:S01]  /*4b20*/  HFMA2 R31, R31, R2.reuse.H1_H1, -18, -18 ;  /* 0xcc80cc801f1f7431 */ /* 0x080fe20000060002 */
[----:B------:R-:W-:Y:S01]  /*4b30*/  LOP3.LUT R19, R19, 0x64006400, RZ, 0xfc, !PT ;  /* 0x6400640013137812 */ /* 0x000fe200078efcff */
[----:B------:R-:W-:Y:S01]  /*4b40*/  HFMA2 R41, R41, R2.H1_H1, -18, -18 ;  /* 0xcc80cc8029297431 */ /* 0x000fe20000060002 */
[-C--:B------:R-:W-:Y:S01]  /*4b50*/  HFMA2.MMA R9, R10, R11.reuse, R9 ;  /* 0x0000000b0a097235 */ /* 0x080fe20000000009 */
[----:B------:R-:W-:Y:S01]  /*4b60*/  LOP3.LUT R18, R18, 0x64006400, RZ, 0xfc, !PT ;  /* 0x6400640012127812 */ /* 0x000fe200078efcff */
[----:B------:R-:W-:Y:S01]  /*4b70*/  HFMA2.MMA R36, R29, R11, R36 ;  /* 0x0000000b1d247235 */ /* 0x000fe20000000024 */
[----:B------:R-:W-:Y:S01]  /*4b80*/  HADD2 R10, R19, -1026, -1026 ;  /* 0xe402e402130a7430 */ /* 0x000fe20000000000 */
[C---:B------:R-:W-:Y:S01]  /*4b90*/  LOP3.LUT R46, R23.reuse, 0x300030, RZ, 0xc0, !PT ;  /* 0x00300030172e7812 */ /* 0x040fe200078ec0ff */
[-C--:B------:R-:W-:Y:S01]  /*4ba0*/  HFMA2 R8, R31, R11.reuse, R8 ;  /* 0x0000000b1f087231 */ /* 0x080fe20000000008 */
[C---:B------:R-:W-:Y:S01]  /*4bb0*/  LOP3.LUT R32, R23.reuse, 0xc000c0, RZ, 0xc0, !PT ;  /* 0x00c000c017207812 */ /* 0x040fe200078ec0ff */
[----:B------:R-:W-:Y:S01]  /*4bc0*/  HFMA2 R38, R41, R11, R38 ;  /* 0x0000000b29267231 */ /* 0x000fe20000000026 */
[----:B------:R-:W-:Y:S01]  /*4bd0*/  LOP3.LUT R44, R44, 0x64006400, RZ, 0xfc, !PT ;  /* 0x640064002c2c7812 */ /* 0x000fe200078efcff */
[----:B------:R-:W-:Y:S01]  /*4be0*/  HADD2 R11, R18, -1026, -1026 ;  /* 0xe402e402120b7430 */ /* 0x000fe20000000000 */
[----:B------:R-:W-:-:S02]  /*4bf0*/  LOP3.LUT R23, R23, 0x30003, RZ, 0xc0, !PT ;  /* 0x0003000317177812 */ /* 0x000fc400078ec0ff */
[C---:B------:R-:W-:Y:S01]  /*4c00*/  LOP3.LUT R34, R27.reuse, 0x300030, RZ, 0xc0, !PT ;  /* 0x003000301b227812 */ /* 0x040fe200078ec0ff */
[-C--:B------:R-:W-:Y:S01]  /*4c10*/  HFMA2 R37, R44, R3.reuse.H1_H1, -66, -66 ;  /* 0xd420d4202c257431 */ /* 0x080fe20000060003 */
[----:B------:R-:W-:Y:S02]  /*4c20*/  LOP3.LUT R45, R27, 0xc000c0, RZ, 0xc0, !PT ;  /* 0x00c000c01b2d7812 */ /* 0x000fe400078ec0ff */
[----:B------:R-:W-:Y:S02]  /*4c30*/  LOP3.LUT R40, R33, 0x64006400, RZ, 0xfc, !PT ;  /* 0x6400640021287812 */ /* 0x000fe400078efcff */
[----:B------:R-:W-:Y:S02]  /*4c40*/  LOP3.LUT R27, R27, 0x30003, RZ, 0xc0, !PT ;  /* 0x000300031b1b7812 */ /* 0x000fe400078ec0ff */
[----:B------:R-:W-:Y:S01]  /*4c50*/  LOP3.LUT R23, R23, 0x64006400, RZ, 0xfc, !PT ;  /* 0x6400640017177812 */ /* 0x000fe200078efcff */
[-C--:B------:R-:W-:Y:S01]  /*4c60*/  HFMA2 R33, R40, R3.reuse.H1_H1, -66, -66 ;  /* 0xd420d42028217431 */ /* 0x080fe20000060003 */
[-C--:B0-----:R-:W-:Y:S01]  /*4c70*/  HFMA2.MMA R9, R10, R12.reuse, R9 ;  /* 0x0000000c0a097235 */ /* 0x081fe20000000009 */
[----:B------:R-:W-:Y:S01]  /*4c80*/  LOP3.LUT R27, R27, 0x64006400, RZ, 0xfc, !PT ;  /* 0x640064001b1b7812 */ /* 0x000fe200078efcff */
[----:B------:R-:W-:Y:S01]  /*4c90*/  HFMA2.MMA R36, R11, R12, R36 ;  /* 0x0000000c0b247235 */ /* 0x000fe20000000024 */
[----:B------:R-:W-:Y:S01]  /*4ca0*/  LOP3.LUT R47, R47, 0x64006400, RZ, 0xfc, !PT ;  /* 0x640064002f2f7812 */ /* 0x000fe200078efcff */
[----:B------:R-:W-:Y:S01]  /*4cb0*/  HADD2 R23, R23, -1026, -1026 ;  /* 0xe402e40217177430 */ /* 0x000fe20000000000 */
[----:B------:R-:W-:Y:S01]  /*4cc0*/  LOP3.LUT R49, R30, 0x64006400, RZ, 0xfc, !PT ;  /* 0x640064001e317812 */ /* 0x000fe200078efcff */
[----:B------:R-:W-:Y:S01]  /*4cd0*/  HADD2 R27, R27, -1026, -1026 ;  /* 0xe402e4021b1b7430 */ /* 0x000fe20000000000 */
[----:B------:R-:W-:Y:S01]  /*4ce0*/  LOP3.LUT R46, R46, 0x64006400, RZ, 0xfc, !PT ;  /* 0x640064002e2e7812 */ /* 0x000fe200078efcff */
[-C--:B------:R-:W-:Y:S01]  /*4cf0*/  HFMA2.MMA R9, R28, R13.reuse, R9 ;  /* 0x0000000d1c097235 */ /* 0x080fe20000000009 */
[----:B------:R-:W-:Y:S01]  /*4d00*/  HFMA2 R30, R47, R2.H1_H1, -18, -18 ;  /* 0xcc80cc802f1e7431 */ /* 0x000fe20000060002 */
[----:B------:R-:W-:Y:S01]  /*4d10*/  HFMA2.MMA R36, R24, R13, R36 ;  /* 0x0000000d18247235 */ /* 0x000fe20000000024 */
[-C--:B------:R-:W-:Y:S01]  /*4d20*/  HFMA2 R8, R23, R12.reuse, R8 ;  /* 0x0000000c17087231 */ /* 0x080fe20000000008 */
[----:B------:R-:W-:Y:S01]  /*4d30*/  LOP3.LUT R34, R34, 0x64006400, RZ, 0xfc, !PT ;  /* 0x6400640022227812 */ /* 0x000fe200078efcff */
[----:B------:R-:W-:Y:S01]  /*4d40*/  HFMA2 R11, R27, R12, R38 ;  /* 0x0000000c1b0b7231 */ /* 0x000fe20000000026 */
[----:B------:R-:W-:Y:S01]  /*4d50*/  LOP3.LUT R43, R32, 0x64006400, RZ, 0xfc, !PT ;  /* 0x64006400202b7812 */ /* 0x000fe200078efcff */
[----:B------:R-:W-:Y:S01]  /*4d60*/  HFMA2 R32, R49, R2.H1_H1, -18, -18 ;  /* 0xcc80cc8031207431 */ /* 0x000fe20000060002 */
[-C--:B------:R-:W-:Y:S01]  /*4d70*/  HFMA2.MMA R9, R37, R14.reuse, R9 ;  /* 0x0000000e25097235 */ /* 0x080fe20000000009 */
[----:B------:R-:W-:Y:S01]  /*4d80*/  HFMA2 R35, R46, R3.H1_H1, -66, -66 ;  /* 0xd420d4202e237431 */ /* 0x000fe20000060003 */
[----:B------:R-:W-:Y:S01]  /*4d90*/  HFMA2.MMA R36, R33, R14, R36 ;  /* 0x0000000e21247235 */ /* 0x000fe20000000024 */
[----:B------:R-:W-:Y:S01]  /*4da0*/  HFMA2 R8, R26, R13, R8 ;  /* 0x0000000d1a087231 */ /* 0x000fe20000000008 */
[----:B------:R-:W-:Y:S01]  /*4db0*/  LOP3.LUT R45, R45, 0x64006400, RZ, 0xfc, !PT ;  /* 0x640064002d2d7812 */ /* 0x000fe200078efcff */
[----:B------:R-:W-:-:S02]  /*4dc0*/  HFMA2 R39, R34, R3.H1_H1, -66, -66 ;  /* 0xd420d42022277431 */ /* 0x000fc40000060003 */
[----:B------:R-:W-:Y:S01]  /*4dd0*/  HFMA2 R11, R22, R13, R11 ;  /* 0x0000000d160b7231 */ /* 0x000fe2000000000b */
[-C--:B------:R-:W-:Y:S01]  /*4de0*/  HFMA2.MMA R9, R30, R15.reuse, R9 ;  /* 0x0000000f1e097235 */ /* 0x080fe20000000009 */
[----:B------:R-:W-:Y:S01]  /*4df0*/  HFMA2 R34, R43, R2.H1_H1, -18, -18 ;  /* 0xcc80cc802b227431 */ /* 0x000fe20000060002 */
[----:B------:R-:W-:Y:S01]  /*4e00*/  HFMA2.MMA R36, R32, R15, R36 ;  /* 0x0000000f20247235 */ /* 0x000fe20000000024 */
[----:B------:R-:W-:Y:S02]  /*4e10*/  HFMA2 R8, R35, R14, R8 ;  /* 0x0000000e23087231 */ /* 0x000fe40000000008 */
[----:B------:R-:W-:Y:S01]  /*4e20*/  HFMA2 R40, R45, R2.H1_H1, -18, -18 ;  /* 0xcc80cc802d287431 */ /* 0x000fe20000060002 */
[----:B------:R-:W-:Y:S01]  /*4e30*/  PRMT R2, R2, 0x5410, R3 ;  /* 0x0000541002027816 */ /* 0x000fe20000000003 */
[----:B------:R-:W-:Y:S02]  /*4e40*/  HFMA2 R11, R39, R14, R11 ;  /* 0x0000000e270b7231 */ /* 0x000fe4000000000b */
        /* <DEDUP_REMOVED lines=10> */
.L_x_3591:
[----:B------:R-:W-:Y:S01]  /*4ef0*/  IADD3 R20, P2, R20, R17, RZ ;  /* 0x0000001114147210 */ /* 0x000fe20007f5e0ff */
[----:B------:R-:W-:-:S03]  /*4f00*/  UIADD3 UR4, UR4, 0x20, URZ ;  /* 0x0000002004047890 */ /* 0x000fc6000fffe03f */
[----:B------:R-:W-:Y:S01]  /*4f10*/  IADD3.X R21, R21, R16, RZ, P2, !PT ;  /* 0x0000001015157210 */ /* 0x000fe200017fe4ff */
[----:B------:R-:W-:Y:S08]  /*4f20*/  @!P0 BRA P3, `(.L_x_3592) ;  /* 0xfffffff400888947 */ /* 0x000ff0000183ffff */
.L_x_3590:
[----:B------:R-:W-:Y:S05]  /*4f30*/  @!P1 EXIT ;  /* 0x000000000000994d */ /* 0x000fea0003800000 */
[----:B------:R-:W2:Y:S01]  /*4f40*/  S2R R0, SR_CTAID.X ;  /* 0x0000000000007919 */ /* 0x000ea20000002500 */
[----:B------:R-:W3:Y:S01]  /*4f50*/  S2UR UR4, SR_CTAID.Y ;  /* 0x00000000000479c3 */ /* 0x000ee20000002600 */
[----:B------:R-:W2:Y:S07]  /*4f60*/  S2R R5, SR_TID.X ;  /* 0x0000000000057919 */ /* 0x000eae0000002100 */
[----:B------:R-:W3:Y:S08]  /*4f70*/  LDC R9, c[0x0][0x23c] ;  /* 0x00008f00ff097b82 */ /* 0x000ef00000000800 */
[----:B0-----:R-:W0:Y:S01]  /*4f80*/  LDC.64 R2, c[0x0][0x230] ;  /* 0x00008c00ff027b82 */ /* 0x001e220000000a00 */
[----:B--2---:R-:W-:-:S04]  /*4f90*/  LEA R0, R0, R5, 0x5 ;  /* 0x0000000500007211 */ /* 0x004fc800078e28ff */
[----:B------:R-:W-:-:S05]  /*4fa0*/  SHF.L.U32 R0, R0, 0x2, RZ ;  /* 0x0000000200007819 */ /* 0x000fca00000006ff */
[----:B---3--:R-:W-:-:S04]  /*4fb0*/  IMAD R5, R9, UR4, R0 ;  /* 0x0000000409057c24 */ /* 0x008fc8000f8e0200 */
        /* <DEDUP_REMOVED lines=8> */
.L_x_3596:
[----:B------:R-:W0:Y:S02]  /*5040*/  LDS R8, [R2] ;  /* 0x0000000002087984 */ /* 0x000e240000000800 */
[----:B0-----:R-:W-:-:S06]  /*5050*/  HADD2 R9, R8, R7 ;  /* 0x0000000708097230 */ /* 0x001fcc0000000000 */
[----:B------:R-:W0:Y:S02]  /*5060*/  ATOMS.CAST.SPIN R9, [R2], R8, R9 ;  /* 0x000000080209738d */ /* 0x000e240001800009 */
[----:B0-----:R-:W-:-:S13]  /*5070*/  ISETP.EQ.U32.AND P0, PT, R9, 0x1, PT ;  /* 0x000000010900780c */ /* 0x001fda0003f02070 */
[----:B------:R-:W-:Y:S05]  /*5080*/  @!P0 BRA `(.L_x_3596) ;  /* 0xfffffffc00ec8947 */ /* 0x000fea000383ffff */
[----:B------:R-:W-:Y:S05]  /*5090*/  BRA `(.L_x_3594) ;  /* 0x00000000000c7947 */ /* 0x000fea0003800000 */
.L_x_3595:
[----:B------:R-:W2:Y:S02]  /*50a0*/  LD.E R0, desc[UR6][R4.64] ;  /* 0x0000000604007980 */ /* 0x000ea4000c101900 */
[----:B--2---:R-:W-:-:S05]  /*50b0*/  IADD3 R3, R7, R0, RZ ;  /* 0x0000000007037210 */ /* 0x004fca0007ffe0ff */
[----:B------:R0:W-:Y:S02]  /*50c0*/  ST.E desc[UR6][R4.64], R3 ;  /* 0x0000000304007985 */ /* 0x0001e4000c101906 */
.L_x_3594:
[----:B------:R-:W-:Y:S05]  /*50d0*/  BSYNC B0 ;  /* 0x0000000000007941 */ /* 0x000fea0003800000 */
.L_x_3593:
[----:B------:R2:W-:Y:S02]  /*50e0*/  ATOM.E.ADD.F16x2.RN.STRONG.GPU P0, RZ, desc[UR6][R4.64+0x4], R6 ;  /* 0x0000040604ff79a2 */ /* 0x0005e4000810e1c6 */
[----:B--2---:R-:W-:Y:S05]  /*50f0*/  @P0 EXIT ;  /* 0x000000000000094d */ /* 0x004fea0003800000 */
[----:B------:R-:W2:Y:S02]  /*5100*/  QSPC.E.S P0, RZ, [R4+0x4] ;  /* 0x0000040004ff73aa */ /* 0x000ea40000000500 */
[----:B--2---:R-:W-:Y:S05]  /*5110*/  @!P0 BRA `(.L_x_3597) ;  /* 0x0000000000208947 */ /* 0x004fea0003800000 */
[----:B------:R-:W-:-:S04]  /*5120*/  MOV R2, R4 ;  /* 0x0000000400027202 */ /* 0x000fc80000000f00 */
[----:B------:R-:W-:-:S07]  /*5130*/  MOV R2, R2 ;  /* 0x0000000200027202 */ /* 0x000fce0000000f00 */
.L_x_3598:
[----:B0-----:R-:W0:Y:S02]  /*5140*/  LDS R4, [R2+0x4] ;  /* 0x0000040002047984 */ /* 0x001e240000000800 */
[----:B0-----:R-:W-:-:S10]  /*5150*/  HFMA2.MMA R5, R4, 1, 1, R6 ;  /* 0x3c003c0004057835 */ /* 0x001fd40000000006 */
[----:B------:R-:W0:Y:S02]  /*5160*/  ATOMS.CAST.SPIN R5, [R2+0x4], R4, R5 ;  /* 0x000004040205738d */ /* 0x000e240001800005 */
[----:B0-----:R-:W-:-:S13]  /*5170*/  ISETP.EQ.U32.AND P0, PT, R5, 0x1, PT ;  /* 0x000000010500780c */ /* 0x001fda0003f02070 */
[----:B------:R-:W-:Y:S05]  /*5180*/  @!P0 BRA `(.L_x_3598) ;  /* 0xfffffffc00ec8947 */ /* 0x000fea000383ffff */
[----:B------:R-:W-:Y:S05]  /*5190*/  EXIT ;  /* 0x000000000000794d */ /* 0x000fea0003800000 */
.L_x_3597:
[----:B------:R-:W0:Y:S02]  /*51a0*/  LD.E R0, desc[UR6][R4.64+0x4] ;  /* 0x0000040604007980 */ /* 0x000e24000c101900 */
[----:B0-----:R-:W-:-:S05]  /*51b0*/  IADD3 R3, R6, R0, RZ ;  /* 0x0000000006037210 */ /* 0x001fca0007ffe0ff */
[----:B------:R-:W-:Y:S01]  /*51c0*/  ST.E desc[UR6][R4.64+0x4], R3 ;  /* 0x0000040304007985 */ /* 0x000fe2000c101906 */
[----:B------:R-:W-:Y:S05]  /*51d0*/  EXIT ;  /* 0x000000000000794d */ /* 0x000fea0003800000 */
.L_x_3599:
        /* <DEDUP_REMOVED lines=10> */
.L_x_3736:


//--------------------- .text._Z23gemm_half_q_half_kernelILi1ELi4ELb1ELb0ELi32EEvPK6__halfPKjS4_S2_PS0_iiiiPKtS7_iiiiiibS2_i --------------------------
	.section	.text._Z23gemm_half_q_half_kernelILi1ELi4ELb1ELb0ELi32EEvPK6__halfPKjS4_S2_PS0_iiiiPKtS7_iiiiiibS2_i,"ax",@progbits
	.align	128
        .global         _Z23gemm_half_q_half_kernelILi1ELi4ELb1ELb0ELi32EEvPK6__halfPKjS4_S2_PS0_iiiiPKtS7_iiiiiibS2_i
        .type           _Z23gemm_half_q_half_kernelILi1ELi4ELb1ELb0ELi32EEvPK6__halfPKjS4_S2_PS0_iiiiPKtS7_iiiiiibS2_i,@function
        .size           _Z23gemm_half_q_half_kernelILi1ELi4ELb1ELb0ELi32EEvPK6__halfPKjS4_S2_PS0_iiiiPKtS7_iiiiiibS2_i,(.L_x_3737 - _Z23gemm_half_q_half_kernelILi1ELi4ELb1ELb0ELi32EEvPK6__halfPKjS4_S2_PS0_iiiiPKtS7_iiiiiibS2_i)
        .other          _Z23gemm_half_q_half_kernelILi1ELi4ELb1ELb0ELi32EEvPK6__halfPKjS4_S2_PS0_iiiiPKtS7_iiiiiibS2_i,@"STO_CUDA_ENTRY STV_DEFAULT"
_Z23gemm_half_q_half_kernelILi1ELi4ELb1ELb0ELi32EEvPK6__halfPKjS4_S2_PS0_iiiiPKtS7_iiiiiibS2_i:
.text._Z23gemm_half_q_half_kernelILi1ELi4ELb1ELb0ELi32EEvPK6__halfPKjS4_S2_PS0_iiiiPKtS7_iiiiiibS2_i:
        /* <DEDUP_REMOVED lines=48> */
.L_x_3601:
[----:B------:R-:W-:Y:S05]  /*0300*/  BSYNC B0 ;  /* 0x0000000000007941 */ /* 0x000fea0003800000 */
.L_x_3600:
        /* <DEDUP_REMOVED lines=20> */
[----:B------:R-:W-:-:S07]  /*0450*/  IMAD.SHL.U32 R17, R17, 0x40, RZ ;  /* 0x0000004011117824 */ /* 0x000fce00078e00ff */
[----:B------:R-:W1:Y:S08]  /*0460*/  LDC.64 R4, c[0x0][0x220] ;  /* 0x00008800ff047b82 */ /* 0x000e700000000a00 */
[----:B------:R-:W2:Y:S01]  /*0470*/  LDC.64 R6, c[0x0][0x228] ;  /* 0x00008a00ff067b82 */ /* 0x000ea20000000a00 */
[----:B0-----:R-:W-:-:S05]  /*0480*/  IMAD.WIDE R16, R17, 0x2, R2 ;  /* 0x0000000211107825 */ /* 0x001fca00078e0202 */
[----:B------:R0:W5:Y:S01]  /*0490*/  LDG.E.U16.CONSTANT R9, desc[UR6][R16.64] ;  /* 0x0000000610097981 */ /* 0x000162000c1e9500 */
[----:B------:R-:W-:Y:S01]  /*04a0*/  SHF.R.S32.HI R11, RZ, 0x1f, R8 ;  /* 0x0000001fff0b7819 */ /* 0x000fe20000011408 */
[----:B------:R-:W-:Y:S01]  /*04b0*/  IMAD.SHL.U32 R13, R8, 0x4, RZ ;  /* 0x00000004080d7824 */ /* 0x000fe200078e00ff */
[----:B------:R-:W-:Y:S02]  /*04c0*/  UMOV UR4, URZ ;  /* 0x0000003f00047c82 */ /* 0x000fe40008000000 */
[----:B------:R-:W-:Y:S01]  /*04d0*/  LEA.HI R14, R11, R8, RZ, 0x3 ;  /* 0x000000080b0e7211 */ /* 0x000fe200078f18ff */
[----:B------:R-:W-:Y:S01]  /*04e0*/  IMAD.MOV.U32 R11, RZ, RZ, R27 ;  /* 0x000000ffff0b7224 */ /* 0x000fe200078e001b */
[----:B------:R-:W-:Y:S02]  /*04f0*/  LOP3.LUT R13, R13, 0x10, RZ, 0xc0, !PT ;  /* 0x000000100d0d7812 */ /* 0x000fe400078ec0ff */
[----:B-1----:R-:W-:-:S07]  /*0500*/  SHF.R.S32.HI R14, RZ, 0x3, R14 ;  /* 0x00000003ff0e7819 */ /* 0x002fce000001140e */
.L_x_3603:
[----:B-----5:R-:W-:-:S04]  /*0510*/  VIADD R18, R9, UR4 ;  /* 0x0000000409127c36 */ /* 0x020fc80008000000 */
[----:B------:R-:W-:-:S05]  /*0520*/  IMAD R15, R18, R21, RZ ;  /* 0x00000015120f7224 */ /* 0x000fca00078e02ff */
[----:B0-----:R-:W-:-:S04]  /*0530*/  SHF.R.S32.HI R16, RZ, 0x1f, R15 ;  /* 0x0000001fff107819 */ /* 0x001fc8000001140f */
        /* <DEDUP_REMOVED lines=28> */
[----:B------:R-:W-:Y:S02]  /*0700*/  IMAD R16, R16, R16, RZ ;  /* 0x0000001010107224 */ /* 0x000fe400078e02ff */
        /* <DEDUP_REMOVED lines=8> */
.L_x_3602:
[----:B------:R-:W-:Y:S01]  /*0790*/  ULDC UR4, c[0x0][0x258] ;  /* 0x0000960000047ab9 */ /* 0x000fe20000000800 */
[C---:B------:R-:W-:Y:S02]  /*07a0*/  ISETP.GT.AND P3, PT, R27.reuse, R10, PT ;  /* 0x0000000a1b00720c */ /* 0x040fe40003f64270 */
[----:B0-----:R-:W-:Y:S02]  /*07b0*/  CS2R R2, SRZ ;  /* 0x0000000000027805 */ /* 0x001fe4000001ff00 */
        /* <DEDUP_REMOVED lines=9> */
.L_x_3604:
        /* <DEDUP_REMOVED lines=8> */
.L_x_3605:
        /* <DEDUP_REMOVED lines=12> */
.L_x_3606:
        /* <DEDUP_REMOVED lines=8> */
.L_x_3607:
        /* <DEDUP_REMOVED lines=11> */
.L_x_3608:
        /* <DEDUP_REMOVED lines=26> */
.L_x_3611:
[----:B------:R-:W0:Y:S02]  /*0c60*/  LDC R21, c[0x0][0x23c] ;  /* 0x00008f00ff157b82 */ /* 0x000e240000000800 */
[C---:B0-----:R-:W-:Y:S02]  /*0c70*/  IMAD.WIDE R8, R21.reuse, 0x4, R16 ;  /* 0x0000000415087825 */ /* 0x041fe400078e0210 */
        /* <DEDUP_REMOVED lines=11> */
[----:B------:R-:W-:Y:S01]  /*0d30*/  IMAD.MOV.U32 R30, RZ, RZ, 0x2400 ;  /* 0x00002400ff1e7424 */ /* 0x000fe200078e00ff */
[----:B------:R-:W-:Y:S02]  /*0d40*/  LOP3.LUT R26, R0, 0x10001, RZ, 0xc0, !PT ;  /* 0x00010001001a7812 */ /* 0x000fe400078ec0ff */
[----:B------:R-:W-:Y:S02]  /*0d50*/  SHF.R.U32.HI R33, RZ, 0xf, R19 ;  /* 0x0000000fff217819 */ /* 0x000fe40000011613 */
[----:B------:R-:W-:Y:S02]  /*0d60*/  PRMT R0, R30, 0x5410, R12 ;  /* 0x000054101e007816 */ /* 0x000fe4000000000c */
[----:B------:R-:W0:Y:S01]  /*0d70*/  LDS.128 R12, [UR4] ;  /* 0x00000004ff0c7984 */ /* 0x000e220008000c00 */
[----:B------:R-:W-:-:S02]  /*0d80*/  LOP3.LUT R34, R26, 0x20002, R31, 0xf8, !PT ;  /* 0x000200021a227812 */ /* 0x000fc400078ef81f */
[----:B------:R-:W-:Y:S02]  /*0d90*/  SHF.R.U32.HI R26, RZ, 0xf, R16 ;  /* 0x0000000fff1a7819 */ /* 0x000fe40000011610 */
[----:B------:R-:W-:Y:S02]  /*0da0*/  SHF.R.U32.HI R30, RZ, 0xf, R18 ;  /* 0x0000000fff1e7819 */ /* 0x000fe40000011612 */
[----:B------:R-:W-:Y:S02]  /*0db0*/  SHF.R.U32.HI R31, RZ, 0xe, R4 ;  /* 0x0000000eff1f7819 */ /* 0x000fe40000011604 */
[----:B------:R-:W-:Y:S02]  /*0dc0*/  LOP3.LUT R26, R26, 0x10001, RZ, 0xc0, !PT ;  /* 0x000100011a1a7812 */ /* 0x000fe400078ec0ff */
[----:B------:R-:W-:Y:S02]  /*0dd0*/  LOP3.LUT R36, R33, 0x10001, RZ, 0xc0, !PT ;  /* 0x0001000121247812 */ /* 0x000fe400078ec0ff */
[----:B------:R-:W-:-:S02]  /*0de0*/  SHF.R.U32.HI R37, RZ, 0xe, R7 ;  /* 0x0000000eff257819 */ /* 0x000fc40000011607 */
[----:B------:R-:W-:Y:S02]  /*0df0*/  SHF.R.U32.HI R35, RZ, 0xe, R6 ;  /* 0x0000000eff237819 */ /* 0x000fe40000011606 */
[----:B------:R-:W-:Y:S02]  /*0e00*/  LOP3.LUT R32, R30, 0x10001, RZ, 0xc0, !PT ;  /* 0x000100011e207812 */ /* 0x000fe400078ec0ff */
[----:B------:R-:W-:Y:S02]  /*0e10*/  LOP3.LUT R30, R26, 0x20002, R31, 0xf8, !PT ;  /* 0x000200021a1e7812 */ /* 0x000fe400078ef81f */
[----:B------:R-:W-:Y:S02]  /*0e20*/  LOP3.LUT R31, R36, 0x20002, R37, 0xf8, !PT ;  /* 0x00020002241f7812 */ /* 0x000fe400078ef825 */
[C---:B------:R-:W-:Y:S02]  /*0e30*/  LOP3.LUT R37, R17.reuse, 0x380038, RZ, 0xc0, !PT ;  /* 0x0038003811257812 */ /* 0x040fe400078ec0ff */
[----:B------:R-:W-:-:S02]  /*0e40*/  LOP3.LUT R38, R17, 0x70007, RZ, 0xc0, !PT ;  /* 0x0007000711267812 */ /* 0x000fc400078ec0ff */
[----:B------:R-:W-:Y:S02]  /*0e50*/  LOP3.LUT R32, R32, 0x20002, R35, 0xf8, !PT ;  /* 0x0002000220207812 */ /* 0x000fe400078ef823 */
[----:B------:R-:W-:Y:S02]  /*0e60*/  LOP3.LUT R40, R16, 0x70007, RZ, 0xc0, !PT ;  /* 0x0007000710287812 */ /* 0x000fe400078ec0ff */
[----:B------:R-:W-:Y:S02]  /*0e70*/  LOP3.LUT R39, R18, 0x70007, RZ, 0xc0, !PT ;  /* 0x0007000712277812 */ /* 0x000fe400078ec0ff */
[----:B------:R-:W-:Y:S02]  /*0e80*/  SHF.R.U32.HI R35, RZ, 0x6, R18 ;  /* 0x00000006ff237819 */ /* 0x000fe40000011612 */
[----:B------:R-:W-:Y:S02]  /*0e90*/  SHF.R.U32.HI R36, RZ, 0x6, R19 ;  /* 0x00000006ff247819 */ /* 0x000fe40000011613 */
[----:B------:R-:W-:-:S02]  /*0ea0*/  LOP3.LUT R38, R38, 0x64006400, RZ, 0xfc, !PT ;  /* 0x6400640026267812 */ /* 0x000fc400078efcff */
[----:B------:R-:W-:Y:S02]  /*0eb0*/  LOP3.LUT R39, R39, 0x64006400, RZ, 0xfc, !PT ;  /* 0x6400640027277812 */ /* 0x000fe400078efcff */
[----:B------:R-:W-:Y:S01]  /*0ec0*/  LOP3.LUT R40, R40, 0x64006400, RZ, 0xfc, !PT ;  /* 0x6400640028287812 */ /* 0x000fe200078efcff */
[----:B------:R-:W-:Y:S01]  /*0ed0*/  HADD2 R43, R38, -1028, -1028 ;  /* 0xe404e404262b7430 */ /* 0x000fe20000000000 */
[----:B------:R-:W-:Y:S01]  /*0ee0*/  PRMT R22, R22, 0x5410, R23 ;  /* 0x0000541016167816 */ /* 0x000fe20000000017 */
[----:B------:R-:W-:Y:S01]  /*0ef0*/  HADD2 R45, R39, -1028, -1028 ;  /* 0xe404e404272d7430 */ /* 0x000fe20000000000 */
[----:B------:R-:W-:-:S03]  /*0f00*/  PRMT R24, R24, 0x5410, R25 ;  /* 0x0000541018187816 */ /* 0x000fc60000000019 */
[----:B0-----:R-:W-:Y:S01]  /*0f10*/  HFMA2.MMA R39, R43, R12, RZ ;  /* 0x0000000c2b277235 */ /* 0x001fe200000000ff */
        /* <DEDUP_REMOVED lines=9> */
[----:B------:R-:W-:Y:S02]  /*0fb0*/  LOP3.LUT R30, R30, 0x40004, R41, 0xf8, !PT ;  /* 0x000400041e1e7812 */ /* 0x000fe400078ef829 */
[----:B------:R-:W-:Y:S02]  /*0fc0*/  LOP3.LUT R41, R19, 0x64006400, RZ, 0xfc, !PT ;  /* 0x6400640013297812 */ /* 0x000fe400078efcff */
[----:B------:R-:W-:Y:S01]  /*0fd0*/  LOP3.LUT R19, R37, 0x64006400, RZ, 0xfc, !PT ;  /* 0x6400640025137812 */ /* 0x000fe200078efcff */
[----:B------:R-:W-:Y:S01]  /*0fe0*/  HADD2 R37, R40, -1028, -1028 ;  /* 0xe404e40428257430 */ /* 0x000fe20000000000 */
[----:B------:R-:W-:Y:S01]  /*0ff0*/  SHF.R.U32.HI R43, RZ, 0xd, R10 ;  /* 0x0000000dff2b7819 */ /* 0x000fe2000001160a */
[----:B------:R-:W-:Y:S01]  /*1000*/  HADD2 R41, R41, -1028, -1028 ;  /* 0xe404e40429297430 */ /* 0x000fe20000000000 */
[----:B------:R-:W-:Y:S01]  /*1010*/  SHF.R.U32.HI R44, RZ, 0xd, R11 ;  /* 0x0000000dff2c7819 */ /* 0x000fe2000001160b */
[-C--:B------:R-:W-:Y:S01]  /*1020*/  HFMA2 R38, R37, R12.reuse, RZ.H0_H0 ;  /* 0x0000000c25267231 */ /* 0x080fe200000400ff */
[----:B------:R-:W-:Y:S01]  /*1030*/  HFMA2.MMA R37, R45, R12, RZ ;  /* 0x0000000c2d257235 */ /* 0x000fe200000000ff */
[----:B------:R-:W-:Y:S01]  /*1040*/  HFMA2 R12, R41, R12, RZ.H0_H0 ;  /* 0x0000000c290c7231 */ /* 0x000fe200000400ff */
[----:B------:R-:W-:Y:S01]  /*1050*/  LOP3.LUT R41, R17, 0x64006400, RZ, 0xfc, !PT ;  /* 0x6400640011297812 */ /* 0x000fe200078efcff */
[----:B------:R-:W-:Y:S01]  /*1060*/  HFMA2 R40, R19, R0.H1_H1, -132, -132 ;  /* 0xd820d82013287431 */ /* 0x000fe20000060000 */
[----:B------:R-:W-:-:S02]  /*1070*/  LOP3.LUT R17, R16, 0x64006400, RZ, 0xfc, !PT ;  /* 0x6400640010117812 */ /* 0x000fc400078efcff */
[----:B------:R-:W-:Y:S01]  /*1080*/  LOP3.LUT R16, R33, 0x70007, RZ, 0xc0, !PT ;  /* 0x0007000721107812 */ /* 0x000fe200078ec0ff */
[-C--:B------:R-:W-:Y:S01]  /*1090*/  HFMA2 R41, R41, R0.reuse.H1_H1, -132, -132 ;  /* 0xd820d82029297431 */ /* 0x080fe20000060000 */
[----:B------:R-:W-:Y:S01]  /*10a0*/  LOP3.LUT R19, R18, 0x64006400, RZ, 0xfc, !PT ;  /* 0x6400640012137812 */ /* 0x000fe200078efcff */
[-C--:B------:R-:W-:Y:S01]  /*10b0*/  HFMA2.MMA R39, R40, R13.reuse, R39 ;  /* 0x0000000d28277235 */ /* 0x080fe20000000027 */
[----:B------:R-:W-:Y:S01]  /*10c0*/  LOP3.LUT R16, R16, 0x64006400, RZ, 0xfc, !PT ;  /* 0x6400640010107812 */ /* 0x000fe200078efcff */
[-C--:B------:R-:W-:Y:S01]  /*10d0*/  HFMA2 R18, R17, R0.reuse.H1_H1, -132, -132 ;  /* 0xd820d82011127431 */ /* 0x080fe20000060000 */
[----:B------:R-:W-:Y:S01]  /*10e0*/  LOP3.LUT R32, R32, 0x40004, R43, 0xf8, !PT ;  /* 0x0004000420207812 */ /* 0x000fe200078ef82b */
[-C--:B------:R-:W-:Y:S01]  /*10f0*/  HFMA2.MMA R38, R41, R13.reuse, R38 ;  /* 0x0000000d29267235 */ /* 0x080fe20000000026 */
[----:B------:R-:W-:Y:S01]  /*1100*/  HFMA2 R41, R19, R0.H1_H1, -132, -132 ;  /* 0xd820d82013297431 */ /* 0x000fe20000060000 */
[----:B------:R-:W-:Y:S01]  /*1110*/  LOP3.LUT R31, R31, 0x40004, R44, 0xf8, !PT ;  /* 0x000400041f1f7812 */ /* 0x000fe200078ef82c */
[----:B------:R-:W-:Y:S01]  /*1120*/  HADD2 R40, R16, -1028, -1028 ;  /* 0xe404e40410287430 */ /* 0x000fe20000000000 */
[----:B------:R-:W-:Y:S01]  /*1130*/  HFMA2.MMA R37, R18, R13, R37 ;  /* 0x0000000d12257235 */ /* 0x000fe20000000025 */
[----:B------:R-:W-:Y:S01]  /*1140*/  HFMA2 R12, R41, R13, R12 ;  /* 0x0000000d290c7231 */ /* 0x000fe2000000000c */
[----:B------:R-:W0:Y:S01]  /*1150*/  LDS.128 R16, [UR4+0x10] ;  /* 0x00001004ff107984 */ /* 0x000e220008000c00 */
[----:B------:R-:W-:-:S02]  /*1160*/  LOP3.LUT R41, R35, 0x70007, RZ, 0xc0, !PT ;  /* 0x0007000723297812 */ /* 0x000fc400078ec0ff */
[-C--:B------:R-:W-:Y:S01]  /*1170*/  HFMA2.MMA R13, R40, R14.reuse, R39 ;  /* 0x0000000e280d7235 */ /* 0x080fe20000000027 */
        /* <DEDUP_REMOVED lines=28> */
[-C--:B------:R-:W-:Y:S01]  /*1340*/  HFMA2.MMA R13, R40, R15.reuse, R13 ;  /* 0x0000000f280d7235 */ /* 0x080fe2000000000d */
[----:B------:R-:W-:Y:S01]  /*1350*/  LOP3.LUT R41, R34, 0x64006400, RZ, 0xfc, !PT ;  /* 0x6400640022297812 */ /* 0x000fe200078efcff */
[-C--:B------:R-:W-:Y:S01]  /*1360*/  HFMA2 R43, R43, R0.reuse.H1_H1, -132, -132 ;  /* 0xd820d8202b2b7431 */ /* 0x080fe20000060000 */
[----:B------:R-:W-:Y:S01]  /*1370*/  LOP3.LUT R35, R35, 0x1c001c0, RZ, 0xc0, !PT ;  /* 0x01c001c023237812 */ /* 0x000fe200078ec0ff */
[-C--:B------:R-:W-:Y:S01]  /*1380*/  HFMA2.MMA R34, R45, R15.reuse, R38 ;  /* 0x0000000f2d227235 */ /* 0x080fe20000000026 */
[----:B------:R-:W-:Y:S01]  /*1390*/  LOP3.LUT R36, R36, 0x1c001c0, RZ, 0xc0, !PT ;  /* 0x01c001c024247812 */ /* 0x000fe200078ec0ff */
[----:B------:R-:W-:Y:S01]  /*13a0*/  HFMA2.MMA R37, R14, R15, R37 ;  /* 0x0000000f0e257235 */ /* 0x000fe20000000025 */
[----:B------:R-:W-:Y:S01]  /*13b0*/  LOP3.LUT R14, R4, 0x70007, RZ, 0xc0, !PT ;  /* 0x00070007040e7812 */ /* 0x000fe200078ec0ff */
[-C--:B------:R-:W-:Y:S01]  /*13c0*/  HFMA2 R38, R33, R0.reuse.H0_H0, -20, -20 ;  /* 0xcd00cd0021267431 */ /* 0x080fe20000040000 */
[----:B------:R-:W-:Y:S01]  /*13d0*/  LOP3.LUT R35, R35, 0x64006400, RZ, 0xfc, !PT ;  /* 0x6400640023237812 */ /* 0x000fe200078efcff */
[-C--:B------:R-:W-:Y:S01]  /*13e0*/  HFMA2 R41, R41, R0.reuse.H0_H0, -20, -20 ;  /* 0xcd00cd0029297431 */ /* 0x080fe20000040000 */
[----:B------:R-:W-:Y:S01]  /*13f0*/  LOP3.LUT R33, R36, 0x64006400, RZ, 0xfc, !PT ;  /* 0x6400640024217812 */ /* 0x000fe200078efcff */
[----:B------:R-:W-:Y:S01]  /*1400*/  HFMA2 R12, R43, R15, R12 ;  /* 0x0000000f2b0c7231 */ /* 0x000fe2000000000c */
[----:B------:R-:W-:Y:S01]  /*1410*/  LOP3.LUT R15, R5, 0x70007, RZ, 0xc0, !PT ;  /* 0x00070007050f7812 */ /* 0x000fe200078ec0ff */
[-C--:B0-----:R-:W-:Y:S01]  /*1420*/  HFMA2.MMA R13, R38, R16.reuse, R13 ;  /* 0x00000010260d7235 */ /* 0x081fe2000000000d */
[----:B------:R-:W-:Y:S01]  /*1430*/  LOP3.LUT R14, R14, 0x64006400, RZ, 0xfc, !PT ;  /* 0x640064000e0e7812 */ /* 0x000fe200078efcff */
[-C--:B------:R-:W-:Y:S01]  /*1440*/  HFMA2 R36, R35, R0.reuse.H0_H0, -20, -20 ;  /* 0xcd00cd0023247431 */ /* 0x080fe20000040000 */
[-C--:B------:R-:W-:Y:S01]  /*1450*/  HFMA2.MMA R34, R41, R16.reuse, R34 ;  /* 0x0000001029227235 */ /* 0x080fe20000000022 */
[----:B------:R-:W-:Y:S01]  /*1460*/  LOP3.LUT R15, R15, 0x64006400, RZ, 0xfc, !PT ;  /* 0x640064000f0f7812 */ /* 0x000fe200078efcff */
[----:B------:R-:W-:Y:S01]  /*1470*/  HFMA2 R35, R33, R0.H0_H0, -20, -20 ;  /* 0xcd00cd0021237431 */ /* 0x000fe20000040000 */
[----:B------:R-:W-:Y:S01]  /*1480*/  LOP3.LUT R38, R7, 0x380038, RZ, 0xc0, !PT ;  /* 0x0038003807267812 */ /* 0x000fe200078ec0ff */
[----:B------:R-:W-:Y:S01]  /*1490*/  HADD2 R39, R14, -1028, -1028 ;  /* 0xe404e4040e277430 */ /* 0x000fe20000000000 */
[----:B------:R-:W-:Y:S01]  /*14a0*/  HFMA2.MMA R33, R36, R16, R37 ;  /* 0x0000001024217235 */ /* 0x000fe20000000025 */
[----:B------:R-:W-:Y:S01]  /*14b0*/  HFMA2 R35, R35, R16, R12 ;  /* 0x0000001023237231 */ /* 0x000fe2000000000c */
[----:B------:R-:W-:Y:S01]  /*14c0*/  LOP3.LUT R12, R4, 0x380038, RZ, 0xc0, !PT ;  /* 0x00380038040c7812 */ /* 0x000fe200078ec0ff */
[----:B------:R-:W-:Y:S01]  /*14d0*/  HADD2 R14, R15, -1028, -1028 ;  /* 0xe404e4040f0e7430 */ /* 0x000fe20000000000 */
[----:B------:R-:W-:Y:S01]  /*14e0*/  LOP3.LUT R36, R5, 0x380038, RZ, 0xc0, !PT ;  /* 0x0038003805247812 */ /* 0x000fe200078ec0ff */
[----:B------:R-:W-:Y:S01]  /*14f0*/  HFMA2.MMA R34, R39, R17, R34 ;  /* 0x0000001127227235 */ /* 0x000fe20000000022 */
[----:B------:R-:W-:Y:S01]  /*1500*/  LOP3.LUT R39, R12, 0x64006400, RZ, 0xfc, !PT ;  /* 0x640064000c277812 */ /* 0x000fe200078efcff */
[----:B------:R-:W-:Y:S01]  /*1510*/  HFMA2 R16, R14, R17, R13 ;  /* 0x000000110e107231 */ /* 0x000fe2000000000d */
[----:B------:R-:W-:-:S02]  /*1520*/  LOP3.LUT R13, R6, 0x70007, RZ, 0xc0, !PT ;  /* 0x00070007060d7812 */ /* 0x000fc400078ec0ff */
[----:B------:R-:W-:Y:S01]  /*1530*/  LOP3.LUT R14, R7, 0x70007, RZ, 0xc0, !PT ;  /* 0x00070007070e7812 */ /* 0x000fe200078ec0ff */
[----:B------:R-:W-:Y:S01]  /*1540*/  HFMA2 R39, R39, R0.H1_H1, -132, -132 ;  /* 0xd820d82027277431 */ /* 0x000fe20000060000 */
[----:B------:R-:W-:Y:S02]  /*1550*/  LOP3.LUT R40, R13, 0x64006400, RZ, 0xfc, !PT ;  /* 0x640064000d287812 */ /* 0x000fe400078efcff */
[----:B------:R-:W-:Y:S02]  /*1560*/  LOP3.LUT R41, R14, 0x64006400, RZ, 0xfc, !PT ;  /* 0x640064000e297812 */ /* 0x000fe400078efcff */
[----:B------:R-:W0:Y:S01]  /*1570*/  LDS.128 R12, [UR4+0x20] ;  /* 0x00002004ff0c7984 */ /* 0x000e220008000c00 */
[----:B------:R-:W-:Y:S01]  /*1580*/  HADD2 R40, R40, -1028, -1028 ;  /* 0xe404e40428287430 */ /* 0x000fe20000000000 */
[----:B------:R-:W-:Y:S01]  /*1590*/  HFMA2.MMA R34, R39, R18, R34 ;  /* 0x0000001227227235 */ /* 0x000fe20000000022 */
[----:B------:R-:W-:Y:S01]  /*15a0*/  LOP3.LUT R39, R36, 0x64006400, RZ, 0xfc, !PT ;  /* 0x6400640024277812 */ /* 0x000fe200078efcff */
[----:B------:R-:W-:Y:S01]  /*15b0*/  HADD2 R42, R41, -1028, -1028 ;  /* 0xe404e404292a7430 */ /* 0x000fe20000000000 */
[----:B------:R-:W-:-:S02]  /*15c0*/  SHF.R.U32.HI R4, RZ, 0x6, R4 ;  /* 0x00000006ff047819 */ /* 0x000fc40000011604 */
[----:B------:R-:W-:Y:S01]  /*15d0*/  SHF.R.U32.HI R5, RZ, 0x6, R5 ;  /* 0x00000006ff057819 */ /* 0x000fe20000011605 */
[----:B------:R-:W-:Y:S01]  /*15e0*/  HFMA2.MMA R33, R40, R17, R33 ;  /* 0x0000001128217235 */ /* 0x000fe20000000021 */
[----:B------:R-:W-:Y:S01]  /*15f0*/  LOP3.LUT R37, R6, 0x380038, RZ, 0xc0, !PT ;  /* 0x0038003806257812 */ /* 0x000fe200078ec0ff */
[----:B------:R-:W-:Y:S01]  /*1600*/  HFMA2 R35, R42, R17, R35 ;  /* 0x000000112a237231 */ /* 0x000fe20000000023 */
[----:B------:R-:W-:Y:S01]  /*1610*/  LOP3.LUT R17, R4, 0x70007, RZ, 0xc0, !PT ;  /* 0x0007000704117812 */ /* 0x000fe200078ec0ff */
[-C--:B------:R-:W-:Y:S01]  /*1620*/  HFMA2 R39, R39, R0.reuse.H1_H1, -132, -132 ;  /* 0xd820d82027277431 */ /* 0x080fe20000060000 */
[----:B------:R-:W-:Y:S02]  /*1630*/  LOP3.LUT R36, R5, 0x70007, RZ, 0xc0, !PT ;  /* 0x0007000705247812 */ /* 0x000fe400078ec0ff */
[----:B------:R-:W-:Y:S02]  /*1640*/  LOP3.LUT R37, R37, 0x64006400, RZ, 0xfc, !PT ;  /* 0x6400640025257812 */ /* 0x000fe400078efcff */
[----:B------:R-:W-:Y:S01]  /*1650*/  LOP3.LUT R17, R17, 0x64006400, RZ, 0xfc, !PT ;  /* 0x6400640011117812 */ /* 0x000fe200078efcff */
[-C--:B------:R-:W-:Y:S01]  /*1660*/  HFMA2.MMA R16, R39, R18.reuse, R16 ;  /* 0x0000001227107235 */ /* 0x080fe20000000010 */
[----:B------:R-:W-:Y:S01]  /*1670*/  LOP3.LUT R41, R38, 0x64006400, RZ, 0xfc, !PT ;  /* 0x6400640026297812 */ /* 0x000fe200078efcff */
[-C--:B------:R-:W-:Y:S01]  /*1680*/  HFMA2 R38, R37, R0.reuse.H1_H1, -132, -132 ;  /* 0xd820d82025267431 */ /* 0x080fe20000060000 */
[----:B------:R-:W-:Y:S01]  /*1690*/  SHF.R.U32.HI R6, RZ, 0x6, R6 ;  /* 0x00000006ff067819 */ /* 0x000fe20000011606 */
[----:B------:R-:W-:Y:S01]  /*16a0*/  HADD2 R37, R17, -1028, -1028 ;  /* 0xe404e40411257430 */ /* 0x000fe20000000000 */
[----:B------:R-:W-:Y:S01]  /*16b0*/  LOP3.LUT R36, R36, 0x64006400, RZ, 0xfc, !PT ;  /* 0x6400640024247812 */ /* 0x000fe200078efcff */
[----:B------:R-:W-:Y:S01]  /*16c0*/  HFMA2 R40, R41, R0.H1_H1, -132, -132 ;  /* 0xd820d82029287431 */ /* 0x000fe20000060000 */
[----:B------:R-:W-:Y:S01]  /*16d0*/  LOP3.LUT R17, R6, 0x70007, RZ, 0xc0, !PT ;  /* 0x0007000706117812 */ /* 0x000fe200078ec0ff */
[----:B------:R-:W-:Y:S01]  /*16e0*/  HFMA2.MMA R33, R38, R18, R33 ;  /* 0x0000001226217235 */ /* 0x000fe20000000021 */
[----:B------:R-:W-:Y:S01]  /*16f0*/  SHF.R.U32.HI R7, RZ, 0x6, R7 ;  /* 0x00000006ff077819 */ /* 0x000fe20000011607 */
[----:B------:R-:W-:Y:S01]  /*1700*/  HADD2 R39, R36, -1028, -1028 ;  /* 0xe404e40424277430 */ /* 0x000fe20000000000 */
[----:B------:R-:W-:Y:S01]  /*1710*/  LOP3.LUT R17, R17, 0x64006400, RZ, 0xfc, !PT ;  /* 0x6400640011117812 */ /* 0x000fe200078efcff */
[----:B------:R-:W-:Y:S01]  /*1720*/  HFMA2 R35, R40, R18, R35 ;  /* 0x0000001228237231 */ /* 0x000fe20000000023 */
[----:B------:R-:W-:Y:S01]  /*1730*/  HFMA2.MMA R34, R37, R19, R34 ;  /* 0x0000001325227235 */ /* 0x000fe20000000022 */
[----:B------:R-:W-:Y:S01]  /*1740*/  HFMA2 R18, R39, R19, R16 ;  /* 0x0000001327127231 */ /* 0x000fe20000000010 */
[----:B------:R-:W-:Y:S01]  /*1750*/  LOP3.LUT R16, R4, 0x380038, RZ, 0xc0, !PT ;  /* 0x0038003804107812 */ /* 0x000fe200078ec0ff */
[----:B------:R-:W-:Y:S01]  /*1760*/  HADD2 R42, R17, -1028, -1028 ;  /* 0xe404e404112a7430 */ /* 0x000fe20000000000 */
[----:B------:R-:W-:-:S02]  /*1770*/  LOP3.LUT R37, R7, 0x70007, RZ, 0xc0, !PT ;  /* 0x0007000707257812 */ /* 0x000fc400078ec0ff */
[----:B------:R-:W-:Y:S02]  /*1780*/  LOP3.LUT R36, R5, 0x380038, RZ, 0xc0, !PT ;  /* 0x0038003805247812 */ /* 0x000fe400078ec0ff */
[----:B------:R-:W-:Y:S01]  /*1790*/  LOP3.LUT R17, R16, 0x64006400, RZ, 0xfc, !PT ;  /* 0x6400640010117812 */ /* 0x000fe200078efcff */
[-C--:B------:R-:W-:Y:S01]  /*17a0*/  HFMA2.MMA R33, R42, R19.reuse, R33 ;  /* 0x000000132a217235 */ /* 0x080fe20000000021 */
        /* <DEDUP_REMOVED lines=8> */
[----:B0-----:R-:W-:Y:S01]  /*1830*/  HFMA2 R37, R17, R12, R34 ;  /* 0x0000000c11257231 */ /* 0x001fe20000000022 */
[----:B------:R-:W-:Y:S01]  /*1840*/  LOP3.LUT R34, R7, 0x380038, RZ, 0xc0, !PT ;  /* 0x0038003807227812 */ /* 0x000fe200078ec0ff */
[----:B------:R-:W-:Y:S01]  /*1850*/  HFMA2.MMA R41, R40, R19, R35 ;  /* 0x0000001328297235 */ /* 0x000fe20000000023 */
[----:B------:R-:W-:Y:S01]  /*1860*/  LOP3.LUT R45, R6, 0x1c001c0, RZ, 0xc0, !PT ;  /* 0x01c001c0062d7812 */ /* 0x000fe200078ec0ff */
[----:B------:R-:W-:Y:S01]  /*1870*/  HFMA2.MMA R18, R43, R12, R18 ;  /* 0x0000000c2b127235 */ /* 0x000fe20000000012 */
[----:B------:R-:W-:Y:S01]  /*1880*/  LOP3.LUT R43, R34, 0x64006400, RZ, 0xfc, !PT ;  /* 0x64006400222b7812 */ /* 0x000fe200078efcff */
[----:B------:R-:W-:Y:S01]  /*1890*/  HFMA2 R16, R39, R0.H1_H1, -132, -132 ;  /* 0xd820d82027107431 */ /* 0x000fe20000060000 */
[----:B------:R-:W-:-:S02]  /*18a0*/  LOP3.LUT R4, R5, 0x1c001c0, RZ, 0xc0, !PT ;  /* 0x01c001c005047812 */ /* 0x000fc400078ec0ff */
[----:B------:R-:W-:Y:S01]  /*18b0*/  LOP3.LUT R5, R36, 0x64006400, RZ, 0xfc, !PT ;  /* 0x6400640024057812 */ /* 0x000fe200078efcff */
[----:B------:R-:W-:Y:S01]  /*18c0*/  HFMA2 R6, R43, R0.H1_H1, -132, -132 ;  /* 0xd820d8202b067431 */ /* 0x000fe20000060000 */
[----:B------:R-:W-:Y:S01]  /*18d0*/  LOP3.LUT R45, R45, 0x64006400, RZ, 0xfc, !PT ;  /* 0x640064002d2d7812 */ /* 0x000fe200078efcff */
[----:B------:R-:W-:Y:S01]  /*18e0*/  HFMA2 R35, R16, R12, R33 ;  /* 0x0000000c10237231 */ /* 0x000fe20000000021 */
[----:B------:R-:W-:Y:S02]  /*18f0*/  LOP3.LUT R43, R4, 0x64006400, RZ, 0xfc, !PT ;  /* 0x64006400042b7812 */ /* 0x000fe400078efcff */
[----:B------:R-:W-:Y:S01]  /*1900*/  LOP3.LUT R7, R7, 0x1c001c0, RZ, 0xc0, !PT ;  /* 0x01c001c007077812 */ /* 0x000fe200078ec0ff */
[----:B------:R-:W-:Y:S01]  /*1910*/  HFMA2.MMA R41, R6, R12, R41 ;  /* 0x0000000c06297235 */ /* 0x000fe20000000029 */
[-C--:B------:R-:W-:Y:S01]  /*1920*/  HFMA2 R12, R5, R0.reuse.H0_H0, -20, -20 ;  /* 0xcd00cd00050c7431 */ /* 0x080fe20000040000 */
[----:B------:R-:W-:Y:S01]  /*1930*/  LOP3.LUT R17, R8, 0x380038, RZ, 0xc0, !PT ;  /* 0x0038003808117812 */ /* 0x000fe200078ec0ff */
[----:B------:R-:W-:Y:S01]  /*1940*/  HFMA2 R4, R45, R0.H0_H0, -20, -20 ;  /* 0xcd00cd002d047431 */ /* 0x000fe20000040000 */
[----:B------:R-:W-:-:S02]  /*1950*/  SHF.R.U32.HI R16, RZ, 0x6, R8 ;  /* 0x00000006ff107819 */ /* 0x000fc40000011608 */
[----:B------:R-:W-:Y:S01]  /*1960*/  LOP3.LUT R38, R8, 0x70007, RZ, 0xc0, !PT ;  /* 0x0007000708267812 */ /* 0x000fe200078ec0ff */
[-C--:B------:R-:W-:Y:S01]  /*1970*/  HFMA2.MMA R12, R12, R13.reuse, R37 ;  /* 0x0000000d0c0c7235 */ /* 0x080fe20000000025 */
[----:B------:R-:W-:Y:S01]  /*1980*/  LOP3.LUT R37, R7, 0x64006400, RZ, 0xfc, !PT ;  /* 0x6400640007257812 */ /* 0x000fe200078efcff */
[----:B------:R-:W-:Y:S01]  /*1990*/  HFMA2.MMA R35, R4, R13, R35 ;  /* 0x0000000d04237235 */ /* 0x000fe20000000023 */
[C---:B------:R-:W-:Y:S01]  /*19a0*/  LOP3.LUT R19, R9.reuse, 0x380038, RZ, 0xc0, !PT ;  /* 0x0038003809137812 */ /* 0x040fe200078ec0ff */
[----:B------:R-:W0:Y:S01]  /*19b0*/  LDS.128 R4, [UR4+0x30] ;  /* 0x00003004ff047984 */ /* 0x000e220008000c00 */
[----:B------:R-:W-:Y:S02]  /*19c0*/  SHF.R.U32.HI R8, RZ, 0x6, R9 ;  /* 0x00000006ff087819 */ /* 0x000fe40000011609 */
[----:B------:R-:W-:Y:S02]  /*19d0*/  LOP3.LUT R39, R9, 0x70007, RZ, 0xc0, !PT ;  /* 0x0007000709277812 */ /* 0x000fe400078ec0ff */
[----:B------:R-:W-:-:S02]  /*19e0*/  LOP3.LUT R33, R10, 0x380038, RZ, 0xc0, !PT ;  /* 0x003800380a217812 */ /* 0x000fc400078ec0ff */
[----:B------:R-:W-:Y:S02]  /*19f0*/  SHF.R.U32.HI R9, RZ, 0x6, R10 ;  /* 0x00000006ff097819 */ /* 0x000fe4000001160a */
[----:B------:R-:W-:Y:S02]  /*1a00*/  LOP3.LUT R40, R10, 0x70007, RZ, 0xc0, !PT ;  /* 0x000700070a287812 */ /* 0x000fe400078ec0ff */
[C---:B------:R-:W-:Y:S02]  /*1a10*/  LOP3.LUT R34, R11.reuse, 0x380038, RZ, 0xc0, !PT ;  /* 0x003800380b227812 */ /* 0x040fe400078ec0ff */
[----:B------:R-:W-:Y:S02]  /*1a20*/  SHF.R.U32.HI R10, RZ, 0x6, R11 ;  /* 0x00000006ff0a7819 */ /* 0x000fe4000001160b */
[----:B------:R-:W-:Y:S01]  /*1a30*/  LOP3.LUT R36, R11, 0x70007, RZ, 0xc0, !PT ;  /* 0x000700070b247812 */ /* 0x000fe200078ec0ff */
[----:B------:R-:W-:Y:S01]  /*1a40*/  HFMA2 R11, R43, R0.H0_H0, -20, -20 ;  /* 0xcd00cd002b0b7431 */ /* 0x000fe20000040000 */
[----:B------:R-:W-:-:S02]  /*1a50*/  LOP3.LUT R38, R38, 0x64006400, RZ, 0xfc, !PT ;  /* 0x6400640026267812 */ /* 0x000fc400078efcff */
[----:B------:R-:W-:Y:S01]  /*1a60*/  LOP3.LUT R40, R40, 0x64006400, RZ, 0xfc, !PT ;  /* 0x6400640028287812 */ /* 0x000fe200078efcff */
[----:B------:R-:W-:Y:S01]  /*1a70*/  HFMA2 R11, R11, R13, R18 ;  /* 0x0000000d0b0b7231 */ /* 0x000fe20000000012 */
[----:B------:R-:W-:Y:S01]  /*1a80*/  LOP3.LUT R39, R39, 0x64006400, RZ, 0xfc, !PT ;  /* 0x6400640027277812 */ /* 0x000fe200078efcff */
[----:B------:R-:W-:Y:S01]  /*1a90*/  HFMA2 R18, R37, R0.H0_H0, -20, -20 ;  /* 0xcd00cd0025127431 */ /* 0x000fe20000040000 */
[----:B------:R-:W-:Y:S01]  /*1aa0*/  LOP3.LUT R43, R34, 0x64006400, RZ, 0xfc, !PT ;  /* 0x64006400222b7812 */ /* 0x000fe200078efcff */
[----:B------:R-:W-:Y:S01]  /*1ab0*/  HADD2 R37, R38, -1028, -1028 ;  /* 0xe404e40426257430 */ /* 0x000fe20000000000 */
        /* <DEDUP_REMOVED lines=8> */
[----:B------:R-:W-:Y:S01]  /*1b40*/  HADD2 R38, R39, -1028, -1028 ;  /* 0xe404e40427267430 */ /* 0x000fe20000000000 */
[----:B------:R-:W-:Y:S01]  /*1b50*/  LOP3.LUT R35, R17, 0x64006400, RZ, 0xfc, !PT ;  /* 0x6400640011237812 */ /* 0x000fe200078efcff */
[-C--:B------:R-:W-:Y:S01]  /*1b60*/  HFMA2 R34, R37, R0.reuse.H1_H1, -132, -132 ;  /* 0xd820d82025227431 */ /* 0x080fe20000060000 */
[----:B------:R-:W-:Y:S01]  /*1b70*/  LOP3.LUT R37, R40, 0x64006400, RZ, 0xfc, !PT ;  /* 0x6400640028257812 */ /* 0x000fe200078efcff */
[-C--:B------:R-:W-:Y:S01]  /*1b80*/  HFMA2 R40, R43, R0.reuse.H1_H1, -132, -132 ;  /* 0xd820d8202b287431 */ /* 0x080fe20000060000 */
[C---:B------:R-:W-:Y:S01]  /*1b90*/  LOP3.LUT R17, R16.reuse, 0x70007, RZ, 0xc0, !PT ;  /* 0x0007000710117812 */ /* 0x040fe200078ec0ff */
[----:B------:R-:W-:Y:S01]  /*1ba0*/  HADD2 R43, R36, -1028, -1028 ;  /* 0xe404e404242b7430 */ /* 0x000fe20000000000 */
[----:B------:R-:W-:Y:S01]  /*1bb0*/  HFMA2.MMA R11, R38, R14, R11 ;  /* 0x0000000e260b7235 */ /* 0x000fe2000000000b */
[----:B------:R-:W-:Y:S01]  /*1bc0*/  LOP3.LUT R39, R33, 0x64006400, RZ, 0xfc, !PT ;  /* 0x6400640021277812 */ /* 0x000fe200078efcff */
[----:B------:R-:W-:Y:S01]  /*1bd0*/  HFMA2 R33, R35, R0.H1_H1, -132, -132 ;  /* 0xd820d82023217431 */ /* 0x000fe20000060000 */
[----:B------:R-:W-:-:S02]  /*1be0*/  LOP3.LUT R38, R16, 0x380038, RZ, 0xc0, !PT ;  /* 0x0038003810267812 */ /* 0x000fc400078ec0ff */
[----:B------:R-:W-:Y:S01]  /*1bf0*/  LOP3.LUT R17, R17, 0x64006400, RZ, 0xfc, !PT ;  /* 0x6400640011117812 */ /* 0x000fe200078efcff */
[----:B------:R-:W-:Y:S01]  /*1c00*/  HFMA2.MMA R18, R43, R14, R18 ;  /* 0x0000000e2b127235 */ /* 0x000fe20000000012 */
[----:B------:R-:W-:Y:S01]  /*1c10*/  LOP3.LUT R35, R38, 0x64006400, RZ, 0xfc, !PT ;  /* 0x6400640026237812 */ /* 0x000fe200078efcff */
[----:B------:R-:W-:Y:S01]  /*1c20*/  HFMA2 R38, R39, R0.H1_H1, -132, -132 ;  /* 0xd820d82027267431 */ /* 0x000fe20000060000 */
[-C--:B------:R-:W-:Y:S01]  /*1c30*/  HFMA2.MMA R11, R34, R15.reuse, R11 ;  /* 0x0000000f220b7235 */ /* 0x080fe2000000000b */
[-C--:B------:R-:W-:Y:S01]  /*1c40*/  HFMA2 R12, R33, R15.reuse, R12 ;  /* 0x0000000f210c7231 */ /* 0x080fe2000000000c */
[----:B------:R-:W-:Y:S01]  /*1c50*/  LOP3.LUT R19, R8, 0x70007, RZ, 0xc0, !PT ;  /* 0x0007000708137812 */ /* 0x000fe200078ec0ff */
[----:B------:R-:W-:Y:S01]  /*1c60*/  HADD2 R17, R17, -1028, -1028 ;  /* 0xe404e40411117430 */ /* 0x000fe20000000000 */
[----:B------:R-:W-:Y:S01]  /*1c70*/  LOP3.LUT R41, R10, 0x380038, RZ, 0xc0, !PT ;  /* 0x003800380a297812 */ /* 0x000fe200078ec0ff */
[----:B------:R-:W-:Y:S01]  /*1c80*/  HFMA2 R13, R38, R15, R13 ;  /* 0x0000000f260d7231 */ /* 0x000fe2000000000d */
[----:B------:R-:W-:Y:S01]  /*1c90*/  HFMA2.MMA R15, R40, R15, R18 ;  /* 0x0000000f280f7235 */ /* 0x000fe20000000012 */
[----:B0-----:R-:W-:Y:S01]  /*1ca0*/  HFMA2 R18, R17, R4, R12 ;  /* 0x0000000411127231 */ /* 0x001fe2000000000c */
[----:B------:R-:W-:Y:S01]  /*1cb0*/  LOP3.LUT R12, R9, 0x70007, RZ, 0xc0, !PT ;  /* 0x00070007090c7812 */ /* 0x000fe200078ec0ff */
[----:B------:R-:W-:Y:S01]  /*1cc0*/  HFMA2 R36, R35, R0.H1_H1, -132, -132 ;  /* 0xd820d82023247431 */ /* 0x000fe20000060000 */
[----:B------:R-:W-:-:S02]  /*1cd0*/  LOP3.LUT R19, R19, 0x64006400, RZ, 0xfc, !PT ;  /* 0x6400640013137812 */ /* 0x000fc400078efcff */
[----:B------:R-:W-:Y:S02]  /*1ce0*/  LOP3.LUT R12, R12, 0x64006400, RZ, 0xfc, !PT ;  /* 0x640064000c0c7812 */ /* 0x000fe400078efcff */
[----:B------:R-:W-:Y:S01]  /*1cf0*/  LOP3.LUT R33, R10, 0x1c001c0, RZ, 0xc0, !PT ;  /* 0x01c001c00a217812 */ /* 0x000fe200078ec0ff */
[----:B------:R-:W-:Y:S01]  /*1d00*/  HADD2 R14, R19, -1028, -1028 ;  /* 0xe404e404130e7430 */ /* 0x000fe20000000000 */
[----:B------:R-:W-:Y:S01]  /*1d10*/  LOP3.LUT R39, R42, 0x64006400, RZ, 0xfc, !PT ;  /* 0x640064002a277812 */ /* 0x000fe200078efcff */
[----:B------:R-:W-:Y:S01]  /*1d20*/  HADD2 R12, R12, -1028, -1028 ;  /* 0xe404e4040c0c7430 */ /* 0x000fe20000000000 */
[----:B------:R-:W-:Y:S01]  /*1d30*/  LOP3.LUT R10, R10, 0x70007, RZ, 0xc0, !PT ;  /* 0x000700070a0a7812 */ /* 0x000fe200078ec0ff */
[----:B------:R-:W-:Y:S01]  /*1d40*/  HFMA2.MMA R18, R36, R5, R18 ;  /* 0x0000000524127235 */ /* 0x000fe20000000012 */
[----:B------:R-:W-:Y:S01]  /*1d50*/  LOP3.LUT R16, R16, 0x1c001c0, RZ, 0xc0, !PT ;  /* 0x01c001c010107812 */ /* 0x000fe200078ec0ff */
[-C--:B------:R-:W-:Y:S01]  /*1d60*/  HFMA2.MMA R11, R14, R4.reuse, R11 ;  /* 0x000000040e0b7235 */ /* 0x080fe2000000000b */
[----:B------:R-:W-:Y:S01]  /*1d70*/  LOP3.LUT R14, R9, 0x1c001c0, RZ, 0xc0, !PT ;  /* 0x01c001c0090e7812 */ /* 0x000fe200078ec0ff */
[----:B------:R-:W-:Y:S01]  /*1d80*/  HFMA2.MMA R13, R12, R4, R13 ;  /* 0x000000040c0d7235 */ /* 0x000fe2000000000d */
[----:B------:R-:W-:Y:S01]  /*1d90*/  LOP3.LUT R10, R10, 0x64006400, RZ, 0xfc, !PT ;  /* 0x640064000a0a7812 */ /* 0x000fe200078efcff */
[-C--:B------:R-:W-:Y:S01]  /*1da0*/  HFMA2 R44, R39, R0.reuse.H1_H1, -132, -132 ;  /* 0xd820d820272c7431 */ /* 0x080fe20000060000 */
[----:B------:R-:W-:Y:S01]  /*1db0*/  LOP3.LUT R9, R16, 0x64006400, RZ, 0xfc, !PT ;  /* 0x6400640010097812 */ /* 0x000fe200078efcff */
[----:B------:R-:W-:Y:S01]  /*1dc0*/  HFMA2 R42, R37, R0.H1_H1, -132, -132 ;  /* 0xd820d820252a7431 */ /* 0x000fe20000060000 */
[----:B------:R-:W-:-:S02]  /*1dd0*/  LOP3.LUT R41, R41, 0x64006400, RZ, 0xfc, !PT ;  /* 0x6400640029297812 */ /* 0x000fc400078efcff */
[----:B------:R-:W-:Y:S01]  /*1de0*/  LOP3.LUT R19, R14, 0x64006400, RZ, 0xfc, !PT ;  /* 0x640064000e137812 */ /* 0x000fe200078efcff */
[----:B------:R-:W-:Y:S01]  /*1df0*/  HADD2 R14, R10, -1028, -1028 ;  /* 0xe404e4040a0e7430 */ /* 0x000fe20000000000 */
[----:B------:R-:W-:Y:S01]  /*1e00*/  HFMA2.MMA R13, R44, R5, R13 ;  /* 0x000000052c0d7235 */ /* 0x000fe2000000000d */
[-C--:B------:R-:W-:Y:S01]  /*1e10*/  HFMA2 R35, R9, R0.reuse.H0_H0, -20, -20 ;  /* 0xcd00cd0009237431 */ /* 0x080fe20000040000 */
[----:B------:R-:W-:Y:S01]  /*1e20*/  LOP3.LUT R8, R8, 0x1c001c0, RZ, 0xc0, !PT ;  /* 0x01c001c008087812 */ /* 0x000fe200078ec0ff */
[-C--:B------:R-:W-:Y:S01]  /*1e30*/  HFMA2 R41, R41, R0.reuse.H1_H1, -132, -132 ;  /* 0xd820d82029297431 */ /* 0x080fe20000060000 */
[----:B------:R-:W-:Y:S01]  /*1e40*/  LOP3.LUT R33, R33, 0x64006400, RZ, 0xfc, !PT ;  /* 0x6400640021217812 */ /* 0x000fe200078efcff */
[----:B------:R-:W-:Y:S01]  /*1e50*/  HFMA2 R10, R19, R0.H0_H0, -20, -20 ;  /* 0xcd00cd00130a7431 */ /* 0x000fe20000040000 */
[----:B------:R-:W-:Y:S01]  /*1e60*/  LOP3.LUT R17, R8, 0x64006400, RZ, 0xfc, !PT ;  /* 0x6400640008117812 */ /* 0x000fe200078efcff */
[----:B------:R-:W-:Y:S01]  /*1e70*/  HFMA2 R15, R14, R4, R15 ;  /* 0x000000040e0f7231 */ /* 0x000fe2000000000f */
[-C--:B------:R-:W-:Y:S01]  /*1e80*/  HFMA2.MMA R18, R35, R6.reuse, R18 ;  /* 0x0000000623127235 */ /* 0x080fe20000000012 */
[-C--:B------:R-:W-:Y:S01]  /*1e90*/  HFMA2 R11, R42, R5.reuse, R11 ;  /* 0x000000052a0b7231 */ /* 0x080fe2000000000b */
[----:B------:R-:W-:Y:S01]  /*1ea0*/  LOP3.LUT R26, R26, 0x64006400, RZ, 0xfc, !PT ;  /* 0x640064001a1a7812 */ /* 0x000fe200078efcff */
[----:B------:R-:W-:Y:S01]  /*1eb0*/  HFMA2 R15, R41, R5, R15 ;  /* 0x00000005290f7231 */ /* 0x000fe2000000000f */
[----:B------:R-:W-:Y:S01]  /*1ec0*/  HFMA2.MMA R13, R10, R6, R13 ;  /* 0x000000060a0d7235 */ /* 0x000fe2000000000d */
[----:B------:R-:W-:Y:S01]  /*1ed0*/  HADD2 R5, R30, -1028, -1028 ;  /* 0xe404e4041e057430 */ /* 0x000fe20000000000 */
[----:B------:R-:W-:Y:S01]  /*1ee0*/  LOP3.LUT R31, R31, 0x64006400, RZ, 0xfc, !PT ;  /* 0x640064001f1f7812 */ /* 0x000fe200078efcff */
[----:B------:R-:W-:-:S02]  /*1ef0*/  HFMA2 R8, R17, R0.H0_H0, -20, -20 ;  /* 0xcd00cd0011087431 */ /* 0x000fc40000040000 */
[----:B------:R-:W-:Y:S02]  /*1f00*/  HFMA2 R9, R33, R0.H0_H0, -20, -20 ;  /* 0xcd00cd0021097431 */ /* 0x000fe40000040000 */
        /* <DEDUP_REMOVED lines=16> */
.L_x_3610:
[----:B------:R-:W-:Y:S01]  /*2010*/  ISETP.LT.AND P2, PT, R27, R20, PT ;  /* 0x000000141b00720c */ /* 0x000fe20003f41270 */
[----:B------:R-:W-:Y:S01]  /*2020*/  UIADD3 UR4, UR4, 0x40, URZ ;  /* 0x0000004004047890 */ /* 0x000fe2000fffe03f */
[----:B-----5:R-:W-:Y:S02]  /*2030*/  IMAD.MOV.U32 R16, RZ, RZ, R2 ;  /* 0x000000ffff107224 */ /* 0x020fe400078e0002 */
[----:B------:R-:W-:-:S09]  /*2040*/  IMAD.MOV.U32 R17, RZ, RZ, R3 ;  /* 0x000000ffff117224 */ /* 0x000fd200078e0003 */
[----:B------:R-:W-:Y:S05]  /*2050*/  @!P1 BRA P2, `(.L_x_3611) ;  /* 0xffffffec00009947 */ /* 0x000fea000103ffff */
.L_x_3609:
        /* <DEDUP_REMOVED lines=19> */
.L_x_3615:
[----:B------:R-:W0:Y:S02]  /*2190*/  LDS R2, [R0] ;  /* 0x0000000000027984 */ /* 0x000e240000000800 */
[----:B0-----:R-:W-:-:S10]  /*21a0*/  HFMA2.MMA R3, R2, 1, 1, R29 ;  /* 0x3c003c0002037835 */ /* 0x001fd4000000001d */
[----:B------:R-:W0:Y:S02]  /*21b0*/  ATOMS.CAST.SPIN R3, [R0], R2, R3 ;  /* 0x000000020003738d */ /* 0x000e240001800003 */
[----:B0-----:R-:W-:-:S13]  /*21c0*/  ISETP.EQ.U32.AND P0, PT, R3, 0x1, PT ;  /* 0x000000010300780c */ /* 0x001fda0003f02070 */
[----:B------:R-:W-:Y:S05]  /*21d0*/  @!P0 BRA `(.L_x_3615) ;  /* 0xfffffffc00ec8947 */ /* 0x000fea000383ffff */
[----:B------:R-:W-:Y:S05]  /*21e0*/  BRA `(.L_x_3613) ;  /* 0x00000000000c7947 */ /* 0x000fea0003800000 */
.L_x_3614:
[----:B------:R-:W2:Y:S02]  /*21f0*/  LD.E R0, desc[UR6][R4.64] ;  /* 0x0000000604007980 */ /* 0x000ea4000c101900 */
[----:B--2---:R-:W-:-:S05]  /*2200*/  IMAD.IADD R3, R29, 0x1, R0 ;  /* 0x000000011d037824 */ /* 0x004fca00078e0200 */
[----:B------:R0:W-:Y:S02]  /*2210*/  ST.E desc[UR6][R4.64], R3 ;  /* 0x0000000304007985 */ /* 0x0001e4000c101906 */
.L_x_3613:
[----:B------:R-:W-:Y:S05]  /*2220*/  BSYNC B0 ;  /* 0x0000000000007941 */ /* 0x000fea0003800000 */
.L_x_3612:
[----:B------:R1:W-:Y:S02]  /*2230*/  ATOM.E.ADD.F16x2.RN.STRONG.GPU P0, RZ, desc[UR6][R4.64+0x4], R28 ;  /* 0x0000041c04ff79a2 */ /* 0x0003e4000810e1c6 */
[----:B-1----:R-:W-:Y:S05]  /*2240*/  @P0 EXIT ;  /* 0x000000000000094d */ /* 0x002fea0003800000 */
[----:B------:R-:W1:Y:S02]  /*2250*/  QSPC.E.S P0, RZ, [R4+0x4] ;  /* 0x0000040004ff73aa */ /* 0x000e640000000500 */
[----:B-1----:R-:W-:Y:S05]  /*2260*/  @!P0 BRA `(.L_x_3616) ;  /* 0x0000000000208947 */ /* 0x002fea0003800000 */
[----:B------:R-:W-:-:S05]  /*2270*/  IMAD.MOV.U32 R2, RZ, RZ, R4 ;  /* 0x000000ffff027224 */ /* 0x000fca00078e0004 */
[----:B------:R-:W-:-:S07]  /*2280*/  MOV R0, R2 ;  /* 0x0000000200007202 */ /* 0x000fce0000000f00 */
.L_x_3617:
[----:B------:R-:W0:Y:S02]  /*2290*/  LDS R2, [R0+0x4] ;  /* 0x0000040000027984 */ /* 0x000e240000000800 */
[----:B0-----:R-:W-:-:S06]  /*22a0*/  HADD2 R3, R2, R28 ;  /* 0x0000001c02037230 */ /* 0x001fcc0000000000 */
[----:B------:R-:W0:Y:S02]  /*22b0*/  ATOMS.CAST.SPIN R3, [R0+0x4], R2, R3 ;  /* 0x000004020003738d */ /* 0x000e240001800003 */
[----:B0-----:R-:W-:-:S13]  /*22c0*/  ISETP.EQ.U32.AND P0, PT, R3, 0x1, PT ;  /* 0x000000010300780c */ /* 0x001fda0003f02070 */
[----:B------:R-:W-:Y:S05]  /*22d0*/  @!P0 BRA `(.L_x_3617) ;  /* 0xfffffffc00ec8947 */ /* 0x000fea000383ffff */
[----:B------:R-:W-:Y:S05]  /*22e0*/  EXIT ;  /* 0x000000000000794d */ /* 0x000fea0003800000 */
.L_x_3616:
[----:B------:R-:W0:Y:S02]  /*22f0*/  LD.E R0, desc[UR6][R4.64+0x4] ;  /* 0x0000040604007980 */ /* 0x000e24000c101900 */
[----:B0-----:R-:W-:-:S05]  /*2300*/  IMAD.IADD R3, R28, 0x1, R0 ;  /* 0x000000011c037824 */ /* 0x001fca00078e0200 */
[----:B------:R-:W-:Y:S01]  /*2310*/  ST.E desc[UR6][R4.64+0x4], R3 ;  /* 0x0000040304007985 */ /* 0x000fe2000c101906 */
[----:B------:R-:W-:Y:S05]  /*2320*/  EXIT ;  /* 0x000000000000794d */ /* 0x000fea0003800000 */
.L_x_3618:
        /* <DEDUP_REMOVED lines=13> */
.L_x_3737:


//--------------------- .text._Z23gemm_half_q_half_kernelILi1ELi6ELb1ELb0ELi32EEvPK6__halfPKjS4_S2_PS0_iiiiPKtS7_iiiiiibS2_i --------------------------
	.section	.text._Z23gemm_half_q_half_kernelILi1ELi6ELb1ELb0ELi32EEvPK6__halfPKjS4_S2_PS0_iiiiPKtS7_iiiiiibS2_i,"ax",@progbits
	.align	128
        .global         _Z23gemm_half_q_half_kernelILi1ELi6ELb1ELb0ELi32EEvPK6__halfPKjS4_S2_PS0_iiiiPKtS7_iiiiiibS2_i
        .type           _Z23gemm_half_q_half_kernelILi1ELi6ELb1ELb0ELi32EEvPK6__halfPKjS4_S2_PS0_iiiiPKtS7_iiiiiibS2_i,@function
        .size           _Z23gemm_half_q_half_kernelILi1ELi6ELb1ELb0ELi32EEvPK6__halfPKjS4_S2_PS0_iiiiPKtS7_iiiiiibS2_i,(.L_x_3738 - _Z23gemm_half_q_half_kernelILi1ELi6ELb1ELb0ELi32EEvPK6__halfPKjS4_S2_PS0_iiiiPKtS7_iiiiiibS2_i)
        .other          _Z23gemm_half_q_half_kernelILi1ELi6ELb1ELb0ELi32EEvPK6__halfPKjS4_S2_PS0_iiiiPKtS7_iiiiiibS2_i,@"STO_CUDA_ENTRY STV_DEFAULT"
_Z23gemm_half_q_half_kernelILi1ELi6ELb1ELb0ELi32EEvPK6__halfPKjS4_S2_PS0_iiiiPKtS7_iiiiiibS2_i:
.text._Z23gemm_half_q_half_kernelILi1ELi6ELb1ELb0ELi32EEvPK6__halfPKjS4_S2_PS0_iiiiPKtS7_iiiiiibS2_i:
        /* <DEDUP_REMOVED lines=48> */
.L_x_3620:
[----:B------:R-:W-:Y:S05]  /*0300*/  BSYNC B0 ;  /* 0x0000000000007941 */ /* 0x000fea0003800000 */
.L_x_3619:
        /* <DEDUP_REMOVED lines=32> */
.L_x_3622:
        /* <DEDUP_REMOVED lines=26> */
[----:B------:R-:W2:Y:S01]  /*06b0*/  I2F.F16 R23, R23 ;  /* 0x0000001700177306 */ /* 0x000ea20000200c00 */
[----:B------:R-:W-:Y:S01]  /*06c0*/  VIADD R22, R22, 0x1 ;  /* 0x0000000116167836 */ /* 0x000fe20000000000 */
[----:B------:R-:W-:Y:S01]  /*06d0*/  ISETP.GE.AND P1, PT, R11, R0, PT ;  /* 0x000000000b00720c */ /* 0x000fe20003f26270 */
        /* <DEDUP_REMOVED lines=11> */
.L_x_3621:
        /* <DEDUP_REMOVED lines=12> */
.L_x_3623:
        /* <DEDUP_REMOVED lines=8> */
.L_x_3624:
        /* <DEDUP_REMOVED lines=12> */
.L_x_3625:
        /* <DEDUP_REMOVED lines=8> */
.L_x_3626:
        /* <DEDUP_REMOVED lines=11> */
.L_x_3627:
        /* <DEDUP_REMOVED lines=12> */
[----:B0-----:R-:W-:-:S03]  /*0b80*/  ULEA UR4, UR5, UR4, 0x18 ;  /* 0x0000000405047291 */ /* 0x001fc6000f8ec03f */
        /* <DEDUP_REMOVED lines=8> */
[----:B------:R-:W-:Y:S01]  /*0c10*/  PRMT R4, R30, 0x9910, RZ ;  /* 0x000099101e047816 */ /* 0x000fe200000000ff */
[----:B------:R-:W-:Y:S01]  /*0c20*/  ULDC UR5, c[0x0][0x268] ;  /* 0x00009a0000057ab9 */ /* 0x000fe20000000800 */
[----:B------:R-:W-:Y:S02]  /*0c30*/  PRMT R28, RZ, 0x5410, RZ ;  /* 0x00005410ff1c7816 */ /* 0x000fe400000000ff */
[----:B------:R-:W-:Y:S02]  /*0c40*/  ISETP.EQ.OR P1, PT, R4, RZ, !P2 ;  /* 0x000000ff0400720c */ /* 0x000fe40005722670 */
[----:B------:R-:W-:-:S11]  /*0c50*/  PRMT R29, RZ, 0x5410, RZ ;  /* 0x00005410ff1d7816 */ /* 0x000fd600000000ff */
.L_x_3630:
[----:B------:R-:W0:Y:S01]  /*0c60*/  LDC R31, c[0x0][0x23c] ;  /* 0x00008f00ff1f7b82 */ /* 0x000e220000000800 */
[----:B-----5:R1:W5:Y:S01]  /*0c70*/  LDG.E.128.CONSTANT R16, desc[UR6][R2.64] ;  /* 0x0000000602107981 */ /* 0x020362000c1e9d00 */
[----:B0-----:R-:W-:-:S05]  /*0c80*/  IMAD.WIDE R4, R31, 0x4, R2 ;  /* 0x000000041f047825 */ /* 0x001fca00078e0202 */
[----:B------:R0:W5:Y:S01]  /*0c90*/  LDG.E.128.CONSTANT R8, desc[UR6][R4.64] ;  /* 0x0000000604087981 */ /* 0x000162000c1e9d00 */
[----:B------:R-:W-:-:S04]  /*0ca0*/  IMAD.WIDE R6, R31, 0x4, R4 ;  /* 0x000000041f067825 */ /* 0x000fc800078e0204 */
[----:B------:R-:W-:Y:S02]  /*0cb0*/  VIADD R33, R15, 0x20 ;  /* 0x000000200f217836 */ /* 0x000fe40000000000 */
[----:B-1----:R-:W-:-:S03]  /*0cc0*/  IMAD.WIDE R2, R31, 0x4, R6 ;  /* 0x000000041f027825 */ /* 0x002fc600078e0206 */
[----:B------:R-:W-:Y:S01]  /*0cd0*/  ISETP.GE.AND P0, PT, R33, UR5, PT ;  /* 0x0000000521007c0c */ /* 0x000fe2000bf06270 */
[----:B0-----:R-:W-:-:S12]  /*0ce0*/  @P1 BRA `(.L_x_3629) ;  /* 0x0000001000cc1947 */ /* 0x001fd80003800000 */
[----:B------:R-:W2:Y:S01]  /*0cf0*/  LDG.E.128.CONSTANT R4, desc[UR6][R6.64] ;  /* 0x0000000606047981 */ /* 0x000ea2000c1e9d00 */
[----:B-----5:R-:W-:Y:S01]  /*0d00*/  SHF.R.U32.HI R12, RZ, 0xf, R17 ;  /* 0x0000000fff0c7819 */ /* 0x020fe20000011611 */
[----:B------:R-:W-:Y:S01]  /*0d10*/  IMAD.MOV.U32 R15, RZ, RZ, 0x2400 ;  /* 0x00002400ff0f7424 */ /* 0x000fe200078e00ff */
[----:B------:R-:W-:Y:S01]  /*0d20*/  SHF.R.U32.HI R13, RZ, 0xe, R9 ;  /* 0x0000000eff0d7819 */ /* 0x000fe20000011609 */
[----:B------:R-:W0:Y:S01]  /*0d30*/  LDS.128 R20, [UR4] ;  /* 0x00000004ff147984 */ /* 0x000e220008000c00 */
[----:B------:R-:W-:Y:S01]  /*0d40*/  LOP3.LUT R12, R12, 0x10001, RZ, 0xc0, !PT ;  /* 0x000100010c0c7812 */ /* 0x000fe200078ec0ff */
[----:B------:R-:W-:Y:S01]  /*0d50*/  IMAD.MOV.U32 R14, RZ, RZ, 0x3000 ;  /* 0x00003000ff0e7424 */ /* 0x000fe200078e00ff */
[----:B------:R-:W-:Y:S02]  /*0d60*/  PRMT R24, R24, 0x5410, R15 ;  /* 0x0000541018187816 */ /* 0x000fe4000000000f */
[----:B------:R-:W-:Y:S02]  /*0d70*/  SHF.R.U32.HI R32, RZ, 0xf, R19 ;  /* 0x0000000fff207819 */ /* 0x000fe40000011613 */
[----:B------:R-:W-:-:S02]  /*0d80*/  LOP3.LUT R15, R12, 0x20002, R13, 0xf8, !PT ;  /* 0x000200020c0f7812 */ /* 0x000fc400078ef80d */
[----:B------:R-:W-:Y:S02]  /*0d90*/  SHF.R.U32.HI R12, RZ, 0xf, R16 ;  /* 0x0000000fff0c7819 */ /* 0x000fe40000011610 */
[----:B------:R-:W-:Y:S02]  /*0da0*/  LOP3.LUT R34, R32, 0x10001, RZ, 0xc0, !PT ;  /* 0x0001000120227812 */ /* 0x000fe400078ec0ff */
[----:B------:R-:W-:Y:S02]  /*0db0*/  SHF.R.U32.HI R37, RZ, 0xe, R11 ;  /* 0x0000000eff257819 */ /* 0x000fe4000001160b */
[----:B------:R-:W-:Y:S02]  /*0dc0*/  SHF.R.U32.HI R13, RZ, 0xe, R8 ;  /* 0x0000000eff0d7819 */ /* 0x000fe40000011608 */
[----:B------:R-:W-:Y:S02]  /*0dd0*/  LOP3.LUT R12, R12, 0x10001, RZ, 0xc0, !PT ;  /* 0x000100010c0c7812 */ /* 0x000fe400078ec0ff */
[----:B------:R-:W-:-:S02]  /*0de0*/  PRMT R25, R25, 0x5410, R14 ;  /* 0x0000541019197816 */ /* 0x000fc4000000000e */
[----:B------:R-:W-:Y:S02]  /*0df0*/  SHF.R.U32.HI R14, RZ, 0xf, R18 ;  /* 0x0000000fff0e7819 */ /* 0x000fe40000011612 */
[----:B------:R-:W-:Y:S02]  /*0e00*/  LOP3.LUT R34, R34, 0x20002, R37, 0xf8, !PT ;  /* 0x0002000222227812 */ /* 0x000fe400078ef825 */
[----:B------:R-:W-:Y:S02]  /*0e10*/  LOP3.LUT R36, R12, 0x20002, R13, 0xf8, !PT ;  /* 0x000200020c247812 */ /* 0x000fe400078ef80d */
[----:B------:R-:W-:Y:S02]  /*0e20*/  LOP3.LUT R37, R18, 0x70007, RZ, 0xc0, !PT ;  /* 0x0007000712257812 */ /* 0x000fe400078ec0ff */
[----:B------:R-:W-:Y:S02]  /*0e30*/  LOP3.LUT R13, R16, 0x70007, RZ, 0xc0, !PT ;  /* 0x00070007100d7812 */ /* 0x000fe400078ec0ff */
[----:B------:R-:W-:-:S02]  /*0e40*/  LOP3.LUT R38, R19, 0x70007, RZ, 0xc0, !PT ;  /* 0x0007000713267812 */ /* 0x000fc400078ec0ff */
[----:B------:R-:W-:Y:S02]  /*0e50*/  SHF.R.U32.HI R35, RZ, 0xe, R10 ;  /* 0x0000000eff237819 */ /* 0x000fe4000001160a */
[----:B------:R-:W-:Y:S02]  /*0e60*/  LOP3.LUT R14, R14, 0x10001, RZ, 0xc0, !PT ;  /* 0x000100010e0e7812 */ /* 0x000fe400078ec0ff */
[----:B------:R-:W-:Y:S02]  /*0e70*/  LOP3.LUT R37, R37, 0x64006400, RZ, 0xfc, !PT ;  /* 0x6400640025257812 */ /* 0x000fe400078efcff */
        /* <DEDUP_REMOVED lines=8> */
[-C--:B0-----:R-:W-:Y:S01]  /*0f00*/  HFMA2 R39, R13, R20.reuse, RZ.H0_H0 ;  /* 0x000000140d277231 */ /* 0x081fe200000400ff */
[----:B------:R-:W-:Y:S01]  /*0f10*/  LOP3.LUT R12, R12, 0x64006400, RZ, 0xfc, !PT ;  /* 0x640064000c0c7812 */ /* 0x000fe200078efcff */
[----:B------:R-:W-:Y:S01]  /*0f20*/  HFMA2.MMA R40, R41, R20, RZ ;  /* 0x0000001429287235 */ /* 0x000fe200000000ff */
[----:B------:R-:W-:Y:S01]  /*0f30*/  LOP3.LUT R14, R14, 0x64006400, RZ, 0xfc, !PT ;  /* 0x640064000e0e7812 */ /* 0x000fe200078efcff */
[----:B------:R-:W-:Y:S01]  /*0f40*/  HFMA2 R38, R43, R20, RZ.H0_H0 ;  /* 0x000000142b267231 */ /* 0x000fe200000400ff */
[----:B------:R-:W-:-:S02]  /*0f50*/  LOP3.LUT R13, R18, 0x380038, RZ, 0xc0, !PT ;  /* 0x00380038120d7812 */ /* 0x000fc400078ec0ff */
[----:B------:R-:W-:Y:S02]  /*0f60*/  SHF.R.U32.HI R18, RZ, 0x6, R18 ;  /* 0x00000006ff127819 */ /* 0x000fe40000011612 */
[----:B------:R-:W-:Y:S02]  /*0f70*/  SHF.R.U32.HI R16, RZ, 0x6, R16 ;  /* 0x00000006ff107819 */ /* 0x000fe40000011610 */
[----:B------:R-:W-:Y:S02]  /*0f80*/  PRMT R26, R26, 0x5410, R27 ;  /* 0x000054101a1a7816 */ /* 0x000fe4000000001b */
[----:B------:R-:W-:-:S04]  /*0f90*/  LOP3.LUT R42, R16, 0x70007, RZ, 0xc0, !PT ;  /* 0x00070007102a7812 */ /* 0x000fc800078ec0ff */
[----:B------:R-:W-:-:S05]  /*0fa0*/  LOP3.LUT R42, R42, 0x64006400, RZ, 0xfc, !PT ;  /* 0x640064002a2a7812 */ /* 0x000fca00078efcff */
[----:B------:R-:W-:Y:S01]  /*0fb0*/  HADD2 R42, R42, -1028, -1028 ;  /* 0xe404e4042a2a7430 */ /* 0x000fe20000000000 */
[----:B--2---:R-:W-:Y:S02]  /*0fc0*/  SHF.R.U32.HI R32, RZ, 0xd, R5 ;  /* 0x0000000dff207819 */ /* 0x004fe40000011605 */
[----:B------:R-:W-:Y:S02]  /*0fd0*/  SHF.R.U32.HI R44, RZ, 0xd, R6 ;  /* 0x0000000dff2c7819 */ /* 0x000fe40000011606 */
[----:B------:R-:W-:Y:S02]  /*0fe0*/  LOP3.LUT R32, R15, 0x40004, R32, 0xf8, !PT ;  /* 0x000400040f207812 */ /* 0x000fe400078ef820 */
[----:B------:R-:W-:Y:S02]  /*0ff0*/  LOP3.LUT R15, R17, 0x70007, RZ, 0xc0, !PT ;  /* 0x00070007110f7812 */ /* 0x000fe400078ec0ff */
[----:B------:R-:W-:Y:S02]  /*1000*/  SHF.R.U32.HI R17, RZ, 0x6, R17 ;  /* 0x00000006ff117819 */ /* 0x000fe40000011611 */
[----:B------:R-:W-:-:S02]  /*1010*/  LOP3.LUT R15, R15, 0x64006400, RZ, 0xfc, !PT ;  /* 0x640064000f0f7812 */ /* 0x000fc400078efcff */
[----:B------:R-:W-:-:S03]  /*1020*/  LOP3.LUT R32, R32, 0x64006400, RZ, 0xfc, !PT ;  /* 0x6400640020207812 */ /* 0x000fc600078efcff */
[----:B------:R-:W-:Y:S02]  /*1030*/  HADD2 R15, R15, -1028, -1028 ;  /* 0xe404e4040f0f7430 */ /* 0x000fe40000000000 */
[----:B------:R-:W-:-:S04]  /*1040*/  HADD2 R32, R32, -1028, -1028 ;  /* 0xe404e40420207430 */ /* 0x000fc80000000000 */
[----:B------:R-:W-:Y:S01]  /*1050*/  HFMA2.MMA R37, R15, R20, RZ ;  /* 0x000000140f257235 */ /* 0x000fe200000000ff */
[-C--:B------:R-:W-:Y:S02]  /*1060*/  HFMA2 R20, R12, R25.reuse.H1_H1, -132, -132 ;  /* 0xd820d8200c147431 */ /* 0x080fe40000060019 */
[----:B------:R-:W-:Y:S01]  /*1070*/  HFMA2 R12, R14, R25.H1_H1, -132, -132 ;  /* 0xd820d8200e0c7431 */ /* 0x000fe20000060019 */
[----:B------:R-:W-:Y:S02]  /*1080*/  LOP3.LUT R14, R13, 0x64006400, RZ, 0xfc, !PT ;  /* 0x640064000d0e7812 */ /* 0x000fe400078efcff */
[----:B------:R-:W-:Y:S01]  /*1090*/  LOP3.LUT R13, R19, 0x380038, RZ, 0xc0, !PT ;  /* 0x00380038130d7812 */ /* 0x000fe200078ec0ff */
[----:B------:R-:W-:Y:S01]  /*10a0*/  HFMA2 R39, R12, R21, R39 ;  /* 0x000000150c277231 */ /* 0x000fe20000000027 */
[----:B------:R-:W-:Y:S01]  /*10b0*/  LOP3.LUT R12, R17, 0x70007, RZ, 0xc0, !PT ;  /* 0x00070007110c7812 */ /* 0x000fe200078ec0ff */
[-C--:B------:R-:W-:Y:S01]  /*10c0*/  HFMA2 R15, R14, R25.reuse.H1_H1, -132, -132 ;  /* 0xd820d8200e0f7431 */ /* 0x080fe20000060019 */
[----:B------:R-:W-:Y:S01]  /*10d0*/  LOP3.LUT R14, R13, 0x64006400, RZ, 0xfc, !PT ;  /* 0x640064000d0e7812 */ /* 0x000fe200078efcff */
[----:B------:R-:W-:Y:S01]  /*10e0*/  HFMA2.MMA R37, R20, R21, R37 ;  /* 0x0000001514257235 */ /* 0x000fe20000000025 */
[----:B------:R-:W-:Y:S01]  /*10f0*/  LOP3.LUT R12, R12, 0x64006400, RZ, 0xfc, !PT ;  /* 0x640064000c0c7812 */ /* 0x000fe200078efcff */
[----:B------:R-:W-:Y:S01]  /*1100*/  HFMA2.MMA R39, R42, R22, R39 ;  /* 0x000000162a277235 */ /* 0x000fe20000000027 */
[----:B------:R-:W-:Y:S01]  /*1110*/  SHF.R.U32.HI R19, RZ, 0x6, R19 ;  /* 0x00000006ff137819 */ /* 0x000fe20000011613 */
[----:B------:R-:W-:Y:S01]  /*1120*/  HFMA2 R13, R14, R25.H1_H1, -132, -132 ;  /* 0xd820d8200e0d7431 */ /* 0x000fe20000060019 */
[----:B------:R-:W-:Y:S01]  /*1130*/  HFMA2.MMA R40, R15, R21, R40 ;  /* 0x000000150f287235 */ /* 0x000fe20000000028 */
[----:B------:R-:W-:Y:S01]  /*1140*/  HADD2 R14, R12, -1028, -1028 ;  /* 0xe404e4040c0e7430 */ /* 0x000fe20000000000 */
[----:B------:R-:W-:-:S02]  /*1150*/  LOP3.LUT R12, R18, 0x70007, RZ, 0xc0, !PT ;  /* 0x00070007120c7812 */ /* 0x000fc400078ec0ff */
[----:B------:R-:W-:Y:S01]  /*1160*/  LOP3.LUT R42, R17, 0x380038, RZ, 0xc0, !PT ;  /* 0x00380038112a7812 */ /* 0x000fe200078ec0ff */
[----:B------:R-:W-:Y:S01]  /*1170*/  HFMA2.MMA R38, R13, R21, R38 ;  /* 0x000000150d267235 */ /* 0x000fe20000000026 */
[-C--:B------:R-:W-:Y:S01]  /*1180*/  HFMA2 R37, R14, R22.reuse, R37 ;  /* 0x000000160e257231 */ /* 0x080fe20000000025 */
[----:B------:R-:W-:Y:S02]  /*1190*/  LOP3.LUT R41, R12, 0x64006400, RZ, 0xfc, !PT ;  /* 0x640064000c297812 */ /* 0x000fe400078efcff */
[----:B------:R-:W0:Y:S01]  /*11a0*/  LDS.128 R12, [UR4+0x10] ;  /* 0x00001004ff0c7984 */ /* 0x000e220008000c00 */
[----:B------:R-:W-:Y:S02]  /*11b0*/  SHF.R.U32.HI R21, RZ, 0xd, R4 ;  /* 0x0000000dff157819 */ /* 0x000fe40000011604 */
[----:B------:R-:W-:Y:S01]  /*11c0*/  HADD2 R41, R41, -1028, -1028 ;  /* 0xe404e40429297430 */ /* 0x000fe20000000000 */
[----:B------:R-:W-:Y:S02]  /*11d0*/  LOP3.LUT R42, R42, 0x64006400, RZ, 0xfc, !PT ;  /* 0x640064002a2a7812 */ /* 0x000fe400078efcff */
[----:B------:R-:W-:Y:S01]  /*11e0*/  LOP3.LUT R20, R36, 0x40004, R21, 0xf8, !PT ;  /* 0x0004000424147812 */ /* 0x000fe200078ef815 */
[----:B------:R-:W-:Y:S01]  /*11f0*/  HFMA2 R40, R41, R22, R40 ;  /* 0x0000001629287231 */ /* 0x000fe20000000028 */
[----:B------:R-:W-:Y:S01]  /*1200*/  LOP3.LUT R36, R19, 0x70007, RZ, 0xc0, !PT ;  /* 0x0007000713247812 */ /* 0x000fe200078ec0ff */
[----:B------:R-:W-:Y:S01]  /*1210*/  HFMA2 R42, R42, R25.H1_H1, -132, -132 ;  /* 0xd820d8202a2a7431 */ /* 0x000fe20000060019 */
[----:B------:R-:W-:-:S02]  /*1220*/  LOP3.LUT R21, R35, 0x40004, R44, 0xf8, !PT ;  /* 0x0004000423157812 */ /* 0x000fc400078ef82c */
[----:B------:R-:W-:Y:S01]  /*1230*/  LOP3.LUT R36, R36, 0x64006400, RZ, 0xfc, !PT ;  /* 0x6400640024247812 */ /* 0x000fe200078efcff */
[----:B------:R-:W-:Y:S01]  /*1240*/  HFMA2 R37, R42, R23, R37 ;  /* 0x000000172a257231 */ /* 0x000fe20000000025 */
[----:B------:R-:W-:Y:S02]  /*1250*/  SHF.R.U32.HI R35, RZ, 0xd, R7 ;  /* 0x0000000dff237819 */ /* 0x000fe40000011607 */
[----:B------:R-:W-:Y:S01]  /*1260*/  LOP3.LUT R17, R17, 0x1c001c0, RZ, 0xc0, !PT ;  /* 0x01c001c011117812 */ /* 0x000fe200078ec0ff */
[----:B------:R-:W-:Y:S01]  /*1270*/  HADD2 R41, R36, -1028, -1028 ;  /* 0xe404e40424297430 */ /* 0x000fe20000000000 */
[----:B------:R-:W-:Y:S02]  /*1280*/  LOP3.LUT R36, R16, 0x380038, RZ, 0xc0, !PT ;  /* 0x0038003810247812 */ /* 0x000fe400078ec0ff */
[----:B------:R-:W-:Y:S02]  /*1290*/  LOP3.LUT R34, R34, 0x40004, R35, 0xf8, !PT ;  /* 0x0004000422227812 */ /* 0x000fe400078ef823 */
[----:B------:R-:W-:Y:S01]  /*12a0*/  LOP3.LUT R36, R36, 0x64006400, RZ, 0xfc, !PT ;  /* 0x6400640024247812 */ /* 0x000fe200078efcff */
[----:B------:R-:W-:Y:S01]  /*12b0*/  HFMA2.MMA R38, R41, R22, R38 ;  /* 0x0000001629267235 */ /* 0x000fe20000000026 */
[----:B------:R-:W-:-:S02]  /*12c0*/  LOP3.LUT R41, R18, 0x380038, RZ, 0xc0, !PT ;  /* 0x0038003812297812 */ /* 0x000fc400078ec0ff */
        /* <DEDUP_REMOVED lines=8> */
[----:B------:R-:W-:Y:S01]  /*1350*/  LOP3.LUT R18, R18, 0x1c001c0, RZ, 0xc0, !PT ;  /* 0x01c001c012127812 */ /* 0x000fe200078ec0ff */
[----:B------:R-:W-:Y:S01]  /*1360*/  HFMA2 R43, R22, R25.H1_H1, -132, -132 ;  /* 0xd820d820162b7431 */ /* 0x000fe20000060019 */
[----:B------:R-:W-:Y:S01]  /*1370*/  LOP3.LUT R35, R35, 0x64006400, RZ, 0xfc, !PT ;  /* 0x6400640023237812 */ /* 0x000fe200078efcff */
[-C--:B------:R-:W-:Y:S01]  /*1380*/  HFMA2 R36, R17, R24.reuse.H1_H1, -20, -20 ;  /* 0xcd00cd0011247431 */ /* 0x080fe20000060018 */
[----:B------:R-:W-:Y:S01]  /*1390*/  LOP3.LUT R22, R19, 0x1c001c0, RZ, 0xc0, !PT ;  /* 0x01c001c013167812 */ /* 0x000fe200078ec0ff */
[----:B------:R-:W-:Y:S01]  /*13a0*/  HFMA2.MMA R40, R41, R23, R40 ;  /* 0x0000001729287235 */ /* 0x000fe20000000028 */
[----:B------:R-:W-:Y:S01]  /*13b0*/  LOP3.LUT R19, R18, 0x64006400, RZ, 0xfc, !PT ;  /* 0x6400640012137812 */ /* 0x000fe200078efcff */
[-C--:B------:R-:W-:Y:S01]  /*13c0*/  HFMA2 R16, R35, R24.reuse.H1_H1, -20, -20 ;  /* 0xcd00cd0023107431 */ /* 0x080fe20000060018 */
[----:B------:R-:W-:Y:S01]  /*13d0*/  LOP3.LUT R17, R9, 0x70007, RZ, 0xc0, !PT ;  /* 0x0007000709117812 */ /* 0x000fe200078ec0ff */
[----:B0-----:R-:W-:Y:S01]  /*13e0*/  HFMA2.MMA R36, R36, R12, R37 ;  /* 0x0000000c24247235 */ /* 0x001fe20000000025 */
[----:B------:R-:W-:Y:S01]  /*13f0*/  LOP3.LUT R37, R22, 0x64006400, RZ, 0xfc, !PT ;  /* 0x6400640016257812 */ /* 0x000fe200078efcff */
[----:B------:R-:W-:Y:S01]  /*1400*/  HFMA2 R19, R19, R24.H1_H1, -20, -20 ;  /* 0xcd00cd0013137431 */ /* 0x000fe20000060018 */
[----:B------:R-:W-:Y:S01]  /*1410*/  LOP3.LUT R18, R10, 0x70007, RZ, 0xc0, !PT ;  /* 0x000700070a127812 */ /* 0x000fe200078ec0ff */
[----:B------:R-:W-:Y:S01]  /*1420*/  HFMA2 R35, R16, R12, R39 ;  /* 0x0000000c10237231 */ /* 0x000fe20000000027 */
[----:B------:R-:W-:Y:S01]  /*1430*/  LOP3.LUT R16, R8, 0x70007, RZ, 0xc0, !PT ;  /* 0x0007000708107812 */ /* 0x000fe200078ec0ff */
[----:B------:R-:W-:Y:S01]  /*1440*/  HFMA2.MMA R23, R43, R23, R38 ;  /* 0x000000172b177235 */ /* 0x000fe20000000026 */
[----:B------:R-:W-:Y:S01]  /*1450*/  LOP3.LUT R17, R17, 0x64006400, RZ, 0xfc, !PT ;  /* 0x6400640011117812 */ /* 0x000fe200078efcff */
[-C--:B------:R-:W-:Y:S01]  /*1460*/  HFMA2.MMA R22, R19, R12.reuse, R40 ;  /* 0x0000000c13167235 */ /* 0x080fe20000000028 */
[----:B------:R-:W-:Y:S01]  /*1470*/  LOP3.LUT R16, R16, 0x64006400, RZ, 0xfc, !PT ;  /* 0x6400640010107812 */ /* 0x000fe200078efcff */
[----:B------:R-:W-:Y:S01]  /*1480*/  HFMA2 R38, R37, R24.H1_H1, -20, -20 ;  /* 0xcd00cd0025267431 */ /* 0x000fe20000060018 */
[----:B------:R-:W-:Y:S01]  /*1490*/  LOP3.LUT R18, R18, 0x64006400, RZ, 0xfc, !PT ;  /* 0x6400640012127812 */ /* 0x000fe200078efcff */
[----:B------:R-:W-:Y:S01]  /*14a0*/  HADD2 R17, R17, -1028, -1028 ;  /* 0xe404e40411117430 */ /* 0x000fe20000000000 */
[----:B------:R-:W-:Y:S01]  /*14b0*/  LOP3.LUT R40, R8, 0x380038, RZ, 0xc0, !PT ;  /* 0x0038003808287812 */ /* 0x000fe200078ec0ff */
[----:B------:R-:W-:Y:S01]  /*14c0*/  HADD2 R16, R16, -1028, -1028 ;  /* 0xe404e40410107430 */ /* 0x000fe20000000000 */
[----:B------:R-:W-:Y:S01]  /*14d0*/  SHF.R.U32.HI R8, RZ, 0x6, R8 ;  /* 0x00000006ff087819 */ /* 0x000fe20000011608 */
[----:B------:R-:W-:Y:S01]  /*14e0*/  HADD2 R19, R18, -1028, -1028 ;  /* 0xe404e40412137430 */ /* 0x000fe20000000000 */
[----:B------:R-:W-:Y:S01]  /*14f0*/  HFMA2.MMA R23, R38, R12, R23 ;  /* 0x0000000c26177235 */ /* 0x000fe20000000017 */
[----:B------:R-:W-:Y:S01]  /*1500*/  LOP3.LUT R12, R11, 0x70007, RZ, 0xc0, !PT ;  /* 0x000700070b0c7812 */ /* 0x000fe200078ec0ff */
[-C--:B------:R-:W-:Y:S01]  /*1510*/  HFMA2 R35, R16, R13.reuse, R35 ;  /* 0x0000000d10237231 */ /* 0x080fe20000000023 */
[----:B------:R-:W-:Y:S01]  /*1520*/  HFMA2.MMA R36, R17, R13, R36 ;  /* 0x0000000d11247235 */ /* 0x000fe20000000024 */
[----:B------:R-:W-:Y:S01]  /*1530*/  HFMA2 R22, R19, R13, R22 ;  /* 0x0000000d13167231 */ /* 0x000fe20000000016 */
[----:B------:R-:W-:Y:S01]  /*1540*/  LOP3.LUT R12, R12, 0x64006400, RZ, 0xfc, !PT ;  /* 0x640064000c0c7812 */ /* 0x000fe200078efcff */
[----:B------:R-:W0:Y:S01]  /*1550*/  LDS.128 R16, [UR4+0x20] ;  /* 0x00002004ff107984 */ /* 0x000e220008000c00 */
[----:B------:R-:W-:-:S02]  /*1560*/  LOP3.LUT R42, R40, 0x64006400, RZ, 0xfc, !PT ;  /* 0x64006400282a7812 */ /* 0x000fc400078efcff */
[----:B------:R-:W-:Y:S01]  /*1570*/  LOP3.LUT R38, R11, 0x380038, RZ, 0xc0, !PT ;  /* 0x003800380b267812 */ /* 0x000fe200078ec0ff */
[----:B------:R-:W-:Y:S01]  /*1580*/  HADD2 R44, R12, -1028, -1028 ;  /* 0xe404e4040c2c7430 */ /* 0x000fe20000000000 */
[----:B------:R-:W-:Y:S01]  /*1590*/  SHF.R.U32.HI R12, RZ, 0x6, R11 ;  /* 0x00000006ff0c7819 */ /* 0x000fe2000001160b */
[----:B------:R-:W-:Y:S01]  /*15a0*/  HFMA2 R42, R42, R25.H1_H1, -132, -132 ;  /* 0xd820d8202a2a7431 */ /* 0x000fe20000060019 */
[----:B------:R-:W-:Y:S02]  /*15b0*/  LOP3.LUT R39, R10, 0x380038, RZ, 0xc0, !PT ;  /* 0x003800380a277812 */ /* 0x000fe400078ec0ff */
[----:B------:R-:W-:Y:S01]  /*15c0*/  LOP3.LUT R11, R8, 0x70007, RZ, 0xc0, !PT ;  /* 0x00070007080b7812 */ /* 0x000fe200078ec0ff */
[----:B------:R-:W-:Y:S01]  /*15d0*/  HFMA2.MMA R23, R44, R13, R23 ;  /* 0x0000000d2c177235 */ /* 0x000fe20000000017 */
[----:B------:R-:W-:Y:S02]  /*15e0*/  LOP3.LUT R37, R9, 0x380038, RZ, 0xc0, !PT ;  /* 0x0038003809257812 */ /* 0x000fe400078ec0ff */
[----:B------:R-:W-:-:S02]  /*15f0*/  LOP3.LUT R40, R39, 0x64006400, RZ, 0xfc, !PT ;  /* 0x6400640027287812 */ /* 0x000fc400078efcff */
[----:B------:R-:W-:Y:S01]  /*1600*/  LOP3.LUT R13, R11, 0x64006400, RZ, 0xfc, !PT ;  /* 0x640064000b0d7812 */ /* 0x000fe200078efcff */
[-C--:B------:R-:W-:Y:S01]  /*1610*/  HFMA2.MMA R11, R42, R14.reuse, R35 ;  /* 0x0000000e2a0b7235 */ /* 0x080fe20000000023 */
[----:B------:R-:W-:Y:S01]  /*1620*/  LOP3.LUT R44, R37, 0x64006400, RZ, 0xfc, !PT ;  /* 0x64006400252c7812 */ /* 0x000fe200078efcff */
[-C--:B------:R-:W-:Y:S01]  /*1630*/  HFMA2 R35, R40, R25.reuse.H1_H1, -132, -132 ;  /* 0xd820d82028237431 */ /* 0x080fe20000060019 */
[----:B------:R-:W-:Y:S02]  /*1640*/  LOP3.LUT R38, R38, 0x64006400, RZ, 0xfc, !PT ;  /* 0x6400640026267812 */ /* 0x000fe400078efcff */
[----:B------:R-:W-:Y:S01]  /*1650*/  SHF.R.U32.HI R9, RZ, 0x6, R9 ;  /* 0x00000006ff097819 */ /* 0x000fe20000011609 */
[-C--:B------:R-:W-:Y:S01]  /*1660*/  HFMA2 R37, R44, R25.reuse.H1_H1, -132, -132 ;  /* 0xd820d8202c257431 */ /* 0x080fe20000060019 */
[----:B------:R-:W-:Y:S01]  /*1670*/  SHF.R.U32.HI R10, RZ, 0x6, R10 ;  /* 0x00000006ff0a7819 */ /* 0x000fe2000001160a */
[----:B------:R-:W-:Y:S01]  /*1680*/  HFMA2 R40, R38, R25.H1_H1, -132, -132 ;  /* 0xd820d82026287431 */ /* 0x000fe20000060019 */
[----:B------:R-:W-:Y:S01]  /*1690*/  LOP3.LUT R34, R34, 0x64006400, RZ, 0xfc, !PT ;  /* 0x6400640022227812 */ /* 0x000fe200078efcff */
[----:B------:R-:W-:Y:S01]  /*16a0*/  HADD2 R38, R13, -1028, -1028 ;  /* 0xe404e4040d267430 */ /* 0x000fe20000000000 */
[----:B------:R-:W-:Y:S01]  /*16b0*/  LOP3.LUT R13, R9, 0x70007, RZ, 0xc0, !PT ;  /* 0x00070007090d7812 */ /* 0x000fe200078ec0ff */
[-C--:B------:R-:W-:Y:S01]  /*16c0*/  HFMA2.MMA R36, R37, R14.reuse, R36 ;  /* 0x0000000e25247235 */ /* 0x080fe20000000024 */
[----:B------:R-:W-:Y:S01]  /*16d0*/  HFMA2 R22, R35, R14, R22 ;  /* 0x0000000e23167231 */ /* 0x000fe20000000016 */
[----:B------:R-:W-:Y:S01]  /*16e0*/  HFMA2.MMA R23, R40, R14, R23 ;  /* 0x0000000e28177235 */ /* 0x000fe20000000017 */
[----:B------:R-:W-:Y:S01]  /*16f0*/  HFMA2 R11, R38, R15, R11 ;  /* 0x0000000f260b7231 */ /* 0x000fe2000000000b */
        /* <DEDUP_REMOVED lines=13> */
[-C--:B------:R-:W-:Y:S01]  /*17d0*/  HFMA2.MMA R36, R41, R15.reuse, R36 ;  /* 0x0000000f29247235 */ /* 0x080fe20000000024 */
[----:B------:R-:W-:Y:S01]  /*17e0*/  LOP3.LUT R13, R10, 0x380038, RZ, 0xc0, !PT ;  /* 0x003800380a0d7812 */ /* 0x000fe200078ec0ff */
[----:B------:R-:W-:Y:S01]  /*17f0*/  HFMA2 R14, R14, R25.H1_H1, -132, -132 ;  /* 0xd820d8200e0e7431 */ /* 0x000fe20000060019 */
[----:B------:R-:W-:Y:S01]  /*1800*/  LOP3.LUT R8, R8, 0x1c001c0, RZ, 0xc0, !PT ;  /* 0x01c001c008087812 */ /* 0x000fe200078ec0ff */
[----:B------:R-:W-:Y:S01]  /*1810*/  HFMA2 R22, R37, R15, R22 ;  /* 0x0000000f25167231 */ /* 0x000fe20000000016 */
[----:B------:R-:W-:Y:S01]  /*1820*/  HFMA2.MMA R15, R40, R15, R23 ;  /* 0x0000000f280f7235 */ /* 0x000fe20000000017 */
[----:B------:R-:W-:Y:S01]  /*1830*/  HFMA2 R35, R38, R25.H1_H1, -132, -132 ;  /* 0xd820d82026237431 */ /* 0x000fe20000060019 */
[----:B------:R-:W-:Y:S01]  /*1840*/  LOP3.LUT R10, R10, 0x1c001c0, RZ, 0xc0, !PT ;  /* 0x01c001c00a0a7812 */ /* 0x000fe200078ec0ff */
[----:B0-----:R-:W-:Y:S01]  /*1850*/  HFMA2 R23, R14, R16, R11 ;  /* 0x000000100e177231 */ /* 0x001fe2000000000b */
[----:B------:R-:W-:-:S02]  /*1860*/  LOP3.LUT R14, R13, 0x64006400, RZ, 0xfc, !PT ;  /* 0x640064000d0e7812 */ /* 0x000fc400078efcff */
[----:B------:R-:W-:Y:S01]  /*1870*/  LOP3.LUT R13, R9, 0x1c001c0, RZ, 0xc0, !PT ;  /* 0x01c001c0090d7812 */ /* 0x000fe200078ec0ff */
[-C--:B------:R-:W-:Y:S01]  /*1880*/  HFMA2.MMA R11, R35, R16.reuse, R36 ;  /* 0x00000010230b7235 */ /* 0x080fe20000000024 */
[----:B------:R-:W-:Y:S01]  /*1890*/  LOP3.LUT R35, R12, 0x380038, RZ, 0xc0, !PT ;  /* 0x003800380c237812 */ /* 0x000fe200078ec0ff */
[-C--:B------:R-:W-:Y:S01]  /*18a0*/  HFMA2 R37, R14, R25.reuse.H1_H1, -132, -132 ;  /* 0xd820d8200e257431 */ /* 0x080fe20000060019 */
[----:B------:R-:W-:Y:S02]  /*18b0*/  LOP3.LUT R9, R8, 0x64006400, RZ, 0xfc, !PT ;  /* 0x6400640008097812 */ /* 0x000fe400078efcff */
[----:B------:R-:W-:Y:S02]  /*18c0*/  LOP3.LUT R36, R35, 0x64006400, RZ, 0xfc, !PT ;  /* 0x6400640023247812 */ /* 0x000fe400078efcff */
[----:B------:R-:W-:Y:S01]  /*18d0*/  LOP3.LUT R13, R13, 0x64006400, RZ, 0xfc, !PT ;  /* 0x640064000d0d7812 */ /* 0x000fe200078efcff */
[-C--:B------:R-:W-:Y:S01]  /*18e0*/  HFMA2.MMA R8, R37, R16.reuse, R22 ;  /* 0x0000001025087235 */ /* 0x080fe20000000016 */
[----:B------:R-:W-:Y:S01]  /*18f0*/  LOP3.LUT R35, R10, 0x64006400, RZ, 0xfc, !PT ;  /* 0x640064000a237812 */ /* 0x000fe200078efcff */
[----:B------:R-:W-:Y:S01]  /*1900*/  HFMA2 R36, R36, R25.H1_H1, -132, -132 ;  /* 0xd820d82024247431 */ /* 0x000fe20000060019 */
[----:B------:R-:W-:Y:S01]  /*1910*/  LOP3.LUT R40, R12, 0x1c001c0, RZ, 0xc0, !PT ;  /* 0x01c001c00c287812 */ /* 0x000fe200078ec0ff */
[-C--:B------:R-:W-:Y:S01]  /*1920*/  HFMA2 R22, R13, R24.reuse.H1_H1, -20, -20 ;  /* 0xcd00cd000d167431 */ /* 0x080fe20000060018 */
[C---:B------:R-:W-:Y:S01]  /*1930*/  LOP3.LUT R14, R4.reuse, 0x380038, RZ, 0xc0, !PT ;  /* 0x00380038040e7812 */ /* 0x040fe200078ec0ff */
[-C--:B------:R-:W-:Y:S01]  /*1940*/  HFMA2 R10, R9, R24.reuse.H1_H1, -20, -20 ;  /* 0xcd00cd00090a7431 */ /* 0x080fe20000060018 */
[----:B------:R-:W-:Y:S01]  /*1950*/  SHF.R.U32.HI R13, RZ, 0x6, R4 ;  /* 0x00000006ff0d7819 */ /* 0x000fe20000011604 */
[----:B------:R-:W-:Y:S01]  /*1960*/  HFMA2 R35, R35, R24.H1_H1, -20, -20 ;  /* 0xcd00cd0023237431 */ /* 0x000fe20000060018 */
[----:B------:R-:W-:Y:S01]  /*1970*/  HFMA2.MMA R16, R36, R16, R15 ;  /* 0x0000001024107235 */ /* 0x000fe2000000000f */
[-C--:B------:R-:W-:Y:S01]  /*1980*/  HFMA2 R23, R10, R17.reuse, R23 ;  /* 0x000000110a177231 */ /* 0x080fe20000000017 */
[----:B------:R-:W-:Y:S01]  /*1990*/  HFMA2.MMA R22, R22, R17, R11 ;  /* 0x0000001116167235 */ /* 0x000fe2000000000b */
[----:B------:R-:W-:Y:S01]  /*19a0*/  HFMA2 R15, R35, R17, R8 ;  /* 0x00000011230f7231 */ /* 0x000fe20000000008 */
[----:B------:R-:W-:Y:S01]  /*19b0*/  LOP3.LUT R38, R4, 0x70007, RZ, 0xc0, !PT ;  /* 0x0007000704267812 */ /* 0x000fe200078ec0ff */
[----:B------:R-:W0:Y:S01]  /*19c0*/  LDS.128 R8, [UR4+0x30] ;  /* 0x00003004ff087984 */ /* 0x000e220008000c00 */
[----:B------:R-:W-:-:S02]  /*19d0*/  LOP3.LUT R41, R40, 0x64006400, RZ, 0xfc, !PT ;  /* 0x6400640028297812 */ /* 0x000fc400078efcff */
[C---:B------:R-:W-:Y:S02]  /*19e0*/  LOP3.LUT R35, R5.reuse, 0x380038, RZ, 0xc0, !PT ;  /* 0x0038003805237812 */ /* 0x040fe400078ec0ff */
[----:B------:R-:W-:Y:S01]  /*19f0*/  SHF.R.U32.HI R4, RZ, 0x6, R5 ;  /* 0x00000006ff047819 */ /* 0x000fe20000011605 */
[----:B------:R-:W-:Y:S01]  /*1a00*/  HFMA2 R41, R41, R24.H1_H1, -20, -20 ;  /* 0xcd00cd0029297431 */ /* 0x000fe20000060018 */
[----:B------:R-:W-:Y:S02]  /*1a10*/  LOP3.LUT R37, R5, 0x70007, RZ, 0xc0, !PT ;  /* 0x0007000705257812 */ /* 0x000fe400078ec0ff */
[C---:B------:R-:W-:Y:S02]  /*1a20*/  LOP3.LUT R12, R6.reuse, 0x380038, RZ, 0xc0, !PT ;  /* 0x00380038060c7812 */ /* 0x040fe400078ec0ff */
[----:B------:R-:W-:Y:S01]  /*1a30*/  SHF.R.U32.HI R5, RZ, 0x6, R6 ;  /* 0x00000006ff057819 */ /* 0x000fe20000011606 */
[----:B------:R-:W-:Y:S01]  /*1a40*/  HFMA2.MMA R16, R41, R17, R16 ;  /* 0x0000001129107235 */ /* 0x000fe20000000010 */
[----:B------:R-:W-:-:S02]  /*1a50*/  LOP3.LUT R39, R6, 0x70007, RZ, 0xc0, !PT ;  /* 0x0007000706277812 */ /* 0x000fc400078ec0ff */
[C---:B------:R-:W-:Y:S02]  /*1a60*/  LOP3.LUT R36, R7.reuse, 0x380038, RZ, 0xc0, !PT ;  /* 0x0038003807247812 */ /* 0x040fe400078ec0ff */
[----:B------:R-:W-:Y:S02]  /*1a70*/  SHF.R.U32.HI R6, RZ, 0x6, R7 ;  /* 0x00000006ff067819 */ /* 0x000fe40000011607 */
        /* <DEDUP_REMOVED lines=8> */
[-C--:B------:R-:W-:Y:S01]  /*1b00*/  HFMA2 R23, R38, R18.reuse, R23 ;  /* 0x0000001226177231 */ /* 0x080fe20000000017 */
[----:B------:R-:W-:Y:S01]  /*1b10*/  LOP3.LUT R36, R36, 0x64006400, RZ, 0xfc, !PT ;  /* 0x6400640024247812 */ /* 0x000fe200078efcff */
[----:B------:R-:W-:Y:S01]  /*1b20*/  HADD2 R7, R7, -1028, -1028 ;  /* 0xe404e40407077430 */ /* 0x000fe20000000000 */
[----:B------:R-:W-:Y:S01]  /*1b30*/  LOP3.LUT R12, R12, 0x64006400, RZ, 0xfc, !PT ;  /* 0x640064000c0c7812 */ /* 0x000fe200078efcff */
[----:B------:R-:W-:Y:S01]  /*1b40*/  HADD2 R38, R39, -1028, -1028 ;  /* 0xe404e40427267430 */ /* 0x000fe20000000000 */
[-C--:B------:R-:W-:Y:S01]  /*1b50*/  HFMA2.MMA R22, R37, R18.reuse, R22 ;  /* 0x0000001225167235 */ /* 0x080fe20000000016 */
[-C--:B------:R-:W-:Y:S01]  /*1b60*/  HFMA2 R14, R14, R25.reuse.H1_H1, -132, -132 ;  /* 0xd820d8200e0e7431 */ /* 0x080fe20000060019 */
[----:B------:R-:W-:Y:S01]  /*1b70*/  LOP3.LUT R37, R6, 0x380038, RZ, 0xc0, !PT ;  /* 0x0038003806257812 */ /* 0x000fe200078ec0ff */
[----:B------:R-:W-:Y:S01]  /*1b80*/  HFMA2 R15, R38, R18, R15 ;  /* 0x00000012260f7231 */ /* 0x000fe2000000000f */
[----:B------:R-:W-:Y:S01]  /*1b90*/  HFMA2.MMA R18, R7, R18, R16 ;  /* 0x0000001207127235 */ /* 0x000fe20000000010 */
[----:B------:R-:W-:Y:S01]  /*1ba0*/  LOP3.LUT R16, R35, 0x64006400, RZ, 0xfc, !PT ;  /* 0x6400640023107812 */ /* 0x000fe200078efcff */
[-C--:B------:R-:W-:Y:S01]  /*1bb0*/  HFMA2 R35, R36, R25.reuse.H1_H1, -132, -132 ;  /* 0xd820d82024237431 */ /* 0x080fe20000060019 */
[----:B------:R-:W-:Y:S01]  /*1bc0*/  LOP3.LUT R7, R13, 0x70007, RZ, 0xc0, !PT ;  /* 0x000700070d077812 */ /* 0x000fe200078ec0ff */
[-C--:B------:R-:W-:Y:S01]  /*1bd0*/  HFMA2 R12, R12, R25.reuse.H1_H1, -132, -132 ;  /* 0xd820d8200c0c7431 */ /* 0x080fe20000060019 */
[----:B------:R-:W-:Y:S01]  /*1be0*/  HFMA2.MMA R23, R14, R19, R23 ;  /* 0x000000130e177235 */ /* 0x000fe20000000017 */
[----:B------:R-:W-:Y:S01]  /*1bf0*/  HFMA2 R17, R16, R25.H1_H1, -132, -132 ;  /* 0xd820d82010117431 */ /* 0x000fe20000060019 */
[----:B------:R-:W-:Y:S01]  /*1c00*/  LOP3.LUT R7, R7, 0x64006400, RZ, 0xfc, !PT ;  /* 0x6400640007077812 */ /* 0x000fe200078efcff */
[----:B------:R-:W-:Y:S01]  /*1c10*/  HFMA2 R12, R12, R19, R15 ;  /* 0x000000130c0c7231 */ /* 0x000fe2000000000f */
[----:B------:R-:W-:-:S02]  /*1c20*/  LOP3.LUT R15, R13, 0x380038, RZ, 0xc0, !PT ;  /* 0x003800380d0f7812 */ /* 0x000fc400078ec0ff */
[----:B------:R-:W-:Y:S01]  /*1c30*/  LOP3.LUT R38, R37, 0x64006400, RZ, 0xfc, !PT ;  /* 0x6400640025267812 */ /* 0x000fe200078efcff */
[-C--:B------:R-:W-:Y:S01]  /*1c40*/  HFMA2.MMA R14, R17, R19.reuse, R22 ;  /* 0x00000013110e7235 */ /* 0x080fe20000000016 */
[----:B------:R-:W-:Y:S01]  /*1c50*/  HADD2 R16, R7, -1028, -1028 ;  /* 0xe404e40407107430 */ /* 0x000fe20000000000 */
[----:B------:R-:W-:Y:S01]  /*1c60*/  HFMA2.MMA R19, R35, R19, R18 ;  /* 0x0000001323137235 */ /* 0x000fe20000000012 */
[----:B------:R-:W-:Y:S02]  /*1c70*/  LOP3.LUT R35, R6, 0x70007, RZ, 0xc0, !PT ;  /* 0x0007000706237812 */ /* 0x000fe400078ec0ff */
[----:B------:R-:W-:Y:S01]  /*1c80*/  LOP3.LUT R17, R4, 0x70007, RZ, 0xc0, !PT ;  /* 0x0007000704117812 */ /* 0x000fe200078ec0ff */
[----:B0-----:R-:W-:Y:S01]  /*1c90*/  HFMA2 R7, R16, R8, R23 ;  /* 0x0000000810077231 */ /* 0x001fe20000000017 */
[----:B------:R-:W-:Y:S02]  /*1ca0*/  LOP3.LUT R35, R35, 0x64006400, RZ, 0xfc, !PT ;  /* 0x6400640023237812 */ /* 0x000fe400078efcff */
[----:B------:R-:W-:-:S02]  /*1cb0*/  LOP3.LUT R22, R5, 0x70007, RZ, 0xc0, !PT ;  /* 0x0007000705167812 */ /* 0x000fc400078ec0ff */
[----:B------:R-:W-:Y:S01]  /*1cc0*/  LOP3.LUT R23, R5, 0x380038, RZ, 0xc0, !PT ;  /* 0x0038003805177812 */ /* 0x000fe200078ec0ff */
[----:B------:R-:W-:Y:S01]  /*1cd0*/  HADD2 R40, R35, -1028, -1028 ;  /* 0xe404e40423287430 */ /* 0x000fe20000000000 */
[----:B------:R-:W-:Y:S02]  /*1ce0*/  LOP3.LUT R17, R17, 0x64006400, RZ, 0xfc, !PT ;  /* 0x6400640011117812 */ /* 0x000fe400078efcff */
[----:B------:R-:W-:Y:S02]  /*1cf0*/  LOP3.LUT R16, R15, 0x64006400, RZ, 0xfc, !PT ;  /* 0x640064000f107812 */ /* 0x000fe400078efcff */
        /* <DEDUP_REMOVED lines=8> */
[----:B------:R-:W-:Y:S01]  /*1d80*/  LOP3.LUT R4, R4, 0x1c001c0, RZ, 0xc0, !PT ;  /* 0x01c001c004047812 */ /* 0x000fe200078ec0ff */
[-C--:B------:R-:W-:Y:S01]  /*1d90*/  HFMA2 R22, R36, R25.reuse.H1_H1, -132, -132 ;  /* 0xd820d82024167431 */ /* 0x080fe20000060019 */
[----:B------:R-:W-:Y:S01]  /*1da0*/  LOP3.LUT R6, R6, 0x1c001c0, RZ, 0xc0, !PT ;  /* 0x01c001c006067812 */ /* 0x000fe200078ec0ff */
[-C--:B------:R-:W-:Y:S01]  /*1db0*/  HFMA2 R36, R38, R25.reuse.H1_H1, -132, -132 ;  /* 0xd820d82026247431 */ /* 0x080fe20000060019 */
[----:B------:R-:W-:Y:S01]  /*1dc0*/  LOP3.LUT R13, R13, 0x1c001c0, RZ, 0xc0, !PT ;  /* 0x01c001c00d0d7812 */ /* 0x000fe200078ec0ff */
[----:B------:R-:W-:Y:S01]  /*1dd0*/  HFMA2 R12, R15, R8, R12 ;  /* 0x000000080f0c7231 */ /* 0x000fe2000000000c */
[----:B------:R-:W-:Y:S01]  /*1de0*/  LOP3.LUT R8, R5, 0x1c001c0, RZ, 0xc0, !PT ;  /* 0x01c001c005087812 */ /* 0x000fe200078ec0ff */
[-C--:B------:R-:W-:Y:S01]  /*1df0*/  HFMA2 R18, R18, R25.reuse.H1_H1, -132, -132 ;  /* 0xd820d82012127431 */ /* 0x080fe20000060019 */
[----:B------:R-:W-:Y:S01]  /*1e00*/  LOP3.LUT R5, R4, 0x64006400, RZ, 0xfc, !PT ;  /* 0x6400640004057812 */ /* 0x000fe200078efcff */
[-C--:B------:R-:W-:Y:S01]  /*1e10*/  HFMA2.MMA R19, R36, R9.reuse, R19 ;  /* 0x0000000924137235 */ /* 0x080fe20000000013 */
[----:B------:R-:W-:Y:S01]  /*1e20*/  LOP3.LUT R17, R6, 0x64006400, RZ, 0xfc, !PT ;  /* 0x6400640006117812 */ /* 0x000fe200078efcff */
[----:B------:R-:W-:Y:S01]  /*1e30*/  HFMA2 R16, R16, R25.H1_H1, -132, -132 ;  /* 0xd820d82010107431 */ /* 0x000fe20000060019 */
[----:B------:R-:W-:Y:S01]  /*1e40*/  LOP3.LUT R15, R8, 0x64006400, RZ, 0xfc, !PT ;  /* 0x64006400080f7812 */ /* 0x000fe200078efcff */
[-C--:B------:R-:W-:Y:S01]  /*1e50*/  HFMA2 R6, R5, R24.reuse.H1_H1, -20, -20 ;  /* 0xcd00cd0005067431 */ /* 0x080fe20000060018 */
[----:B------:R-:W-:Y:S01]  /*1e60*/  HFMA2.MMA R5, R18, R9, R14 ;  /* 0x0000000912057235 */ /* 0x000fe2000000000e */
[-C--:B------:R-:W-:Y:S01]  /*1e70*/  HFMA2 R8, R17, R24.reuse.H1_H1, -20, -20 ;  /* 0xcd00cd0011087431 */ /* 0x080fe20000060018 */
[----:B------:R-:W-:Y:S01]  /*1e80*/  LOP3.LUT R13, R13, 0x64006400, RZ, 0xfc, !PT ;  /* 0x640064000d0d7812 */ /* 0x000fe200078efcff */
[-C--:B------:R-:W-:Y:S01]  /*1e90*/  HFMA2 R15, R15, R24.reuse.H1_H1, -20, -20 ;  /* 0xcd00cd000f0f7431 */ /* 0x080fe20000060018 */
[----:B------:R-:W-:Y:S01]  /*1ea0*/  LOP3.LUT R21, R21, 0x64006400, RZ, 0xfc, !PT ;  /* 0x6400640015157812 */ /* 0x000fe200078efcff */
[-C--:B------:R-:W-:Y:S01]  /*1eb0*/  HFMA2 R12, R22, R9.reuse, R12 ;  /* 0x00000009160c7231 */ /* 0x080fe2000000000c */
[----:B------:R-:W-:Y:S01]  /*1ec0*/  LOP3.LUT R20, R20, 0x64006400, RZ, 0xfc, !PT ;  /* 0x6400640014147812 */ /* 0x000fe200078efcff */
[-C--:B------:R-:W-:Y:S01]  /*1ed0*/  HFMA2.MMA R19, R8, R10.reuse, R19 ;  /* 0x0000000a08137235 */ /* 0x080fe20000000013 */
[----:B------:R-:W-:Y:S01]  /*1ee0*/  HFMA2 R7, R16, R9, R7 ;  /* 0x0000000910077231 */ /* 0x000fe20000000007 */
[----:B------:R-:W-:Y:S01]  /*1ef0*/  HFMA2.MMA R5, R6, R10, R5 ;  /* 0x0000000a06057235 */ /* 0x000fe20000000005 */
[----:B------:R-:W-:Y:S01]  /*1f00*/  HFMA2 R4, R13, R24.H1_H1, -20, -20 ;  /* 0xcd00cd000d047431 */ /* 0x000fe20000060018 */
[----:B------:R-:W-:Y:S01]  /*1f10*/  PRMT R24, R24, 0x5410, R25 ;  /* 0x0000541018187816 */ /* 0x000fe20000000019 */
[----:B------:R-:W-:-:S02]  /*1f20*/  HFMA2 R12, R15, R10, R12 ;  /* 0x0000000a0f0c7231 */ /* 0x000fc4000000000c */
[----:B------:R-:W-:Y:S01]  /*1f30*/  HADD2 R21, R21, -1028, -1028 ;  /* 0xe404e40415157430 */ /* 0x000fe20000000000 */
[-C--:B------:R-:W-:Y:S01]  /*1f40*/  HFMA2.MMA R19, R34, R11.reuse, R19 ;  /* 0x0000000b22137235 */ /* 0x080fe20000000013 */
[----:B------:R-:W-:Y:S01]  /*1f50*/  HFMA2 R7, R4, R10, R7 ;  /* 0x0000000a04077231 */ /* 0x000fe20000000007 */
[----:B------:R-:W-:Y:S01]  /*1f60*/  HFMA2.MMA R5, R32, R11, R5 ;  /* 0x0000000b20057235 */ /* 0x000fe20000000005 */
        /* <DEDUP_REMOVED lines=11> */
.L_x_3629:
[----:B------:R-:W-:Y:S01]  /*2020*/  ISETP.LT.AND P3, PT, R33, R0, PT ;  /* 0x000000002100720c */ /* 0x000fe20003f61270 */
[----:B------:R-:W-:Y:S01]  /*2030*/  UIADD3 UR4, UR4, 0x40, URZ ;  /* 0x0000004004047890 */ /* 0x000fe2000fffe03f */
[----:B------:R-:W-:-:S11]  /*2040*/  IMAD.MOV.U32 R15, RZ, RZ, R33 ;  /* 0x000000ffff0f7224 */ /* 0x000fd600078e0021 */
[----:B------:R-:W-:Y:S05]  /*2050*/  @!P0 BRA P3, `(.L_x_3630) ;  /* 0xffffffec00008947 */ /* 0x000fea000183ffff */
.L_x_3628:
[----:B------:R-:W-:Y:S01]  /*2060*/  ISETP.GE.AND P0, PT, R15, R0, PT ;  /* 0x000000000f00720c */ /* 0x000fe20003f06270 */
[----:B------:R-:W-:-:S03]  /*2070*/  ULDC UR5, c[0x0][0x26c] ;  /* 0x00009b0000057ab9 */ /* 0x000fc60000000800 */
[----:B------:R-:W-:-:S13]  /*2080*/  ISETP.GE.OR P0, PT, R15, UR5, P0 ;  /* 0x000000050f007c0c */ /* 0x000fda0008706670 */
[----:B------:R-:W-:Y:S05]  /*2090*/  @P0 BRA `(.L_x_3631) ;  /* 0x00000008008c0947 */ /* 0x000fea0003800000 */
[----:B------:R-:W-:Y:S01]  /*20a0*/  PRMT R4, R30, 0x9910, RZ ;  /* 0x000099101e047816 */ /* 0x000fe200000000ff */
[C---:B------:R-:W-:Y:S01]  /*20b0*/  IMAD.SHL.U32 R13, R31.reuse, 0x4, RZ ;  /* 0x000000041f0d7824 */ /* 0x040fe200078e00ff */
[----:B-----5:R-:W-:Y:S01]  /*20c0*/  SHF.R.S32.HI R16, RZ, 0x1f, R31 ;  /* 0x0000001fff107819 */ /* 0x020fe2000001141f */
[----:B------:R-:W-:Y:S01]  /*20d0*/  ULDC UR5, c[0x0][0x26c] ;  /* 0x00009b0000057ab9 */ /* 0x000fe20000000800 */
[----:B------:R-:W-:Y:S02]  /*20e0*/  ISETP.EQ.OR P3, PT, R4, RZ, !P2 ;  /* 0x000000ff0400720c */ /* 0x000fe40005762670 */
[----:B------:R-:W-:-:S11]  /*20f0*/  SHF.L.U64.HI R16, R31, 0x2, R16 ;  /* 0x000000021f107819 */ /* 0x000fd60000010210 */
.L_x_3633:
[----:B------:R-:W-:-:S05]  /*2100*/  VIADD R15, R15, 0x10 ;  /* 0x000000100f0f7836 */ /* 0x000fca0000000000 */
[C---:B------:R-:W-:Y:S02]  /*2110*/  ISETP.GE.AND P0, PT, R15.reuse, UR5, PT ;  /* 0x000000050f007c0c */ /* 0x040fe4000bf06270 */
[----:B------:R-:W-:Y:S01]  /*2120*/  ISETP.LT.AND P4, PT, R15, R0, PT ;  /* 0x000000000f00720c */ /* 0x000fe20003f81270 */
[----:B------:R-:W-:-:S12]  /*2130*/  @P3 BRA `(.L_x_3632) ;  /* 0x0000000800543947 */ /* 0x000fd80003800000 */
[----:B------:R-:W2:Y:S01]  /*2140*/  LDG.E.128.CONSTANT R8, desc[UR6][R2.64] ;  /* 0x0000000602087981 */ /* 0x000ea2000c1e9d00 */
[----:B------:R-:W-:Y:S01]  /*2150*/  IMAD.MOV.U32 R12, RZ, RZ, 0x2c00 ;  /* 0x00002c00ff0c7424 */ /* 0x000fe200078e00ff */
[----:B------:R-:W-:Y:S01]  /*2160*/  PRMT R24, R24, 0x5410, R25 ;  /* 0x0000541018187816 */ /* 0x000fe20000000019 */
[----:B------:R-:W-:Y:S01]  /*2170*/  IMAD.MOV.U32 R4, RZ, RZ, 0x2400 ;  /* 0x00002400ff047424 */ /* 0x000fe200078e00ff */
[----:B------:R-:W-:Y:S01]  /*2180*/  PRMT R26, R26, 0x5410, R27 ;  /* 0x000054101a1a7816 */ /* 0x000fe2000000001b */
[----:B------:R-:W-:-:S03]  /*2190*/  IMAD.MOV.U32 R18, RZ, RZ, 0x3400 ;  /* 0x00003400ff127424 */ /* 0x000fc600078e00ff */
[----:B------:R-:W-:Y:S02]  /*21a0*/  PRMT R12, R4, 0x5410, R12 ;  /* 0x00005410040c7816 */ /* 0x000fe4000000000c */
[----:B------:R-:W0:Y:S01]  /*21b0*/  LDS.128 R4, [UR4] ;  /* 0x00000004ff047984 */ /* 0x000e220008000c00 */
[----:B--2---:R-:W-:Y:S02]  /*21c0*/  LOP3.LUT R20, R8, 0xc000c, RZ, 0xc0, !PT ;  /* 0x000c000c08147812 */ /* 0x004fe400078ec0ff */
[----:B------:R-:W-:Y:S02]  /*21d0*/  LOP3.LUT R22, R9, 0xc000c, RZ, 0xc0, !PT ;  /* 0x000c000c09167812 */ /* 0x000fe400078ec0ff */
[----:B------:R-:W-:Y:S02]  /*21e0*/  LOP3.LUT R30, R10, 0xc000c, RZ, 0xc0, !PT ;  /* 0x000c000c0a1e7812 */ /* 0x000fe400078ec0ff */
[----:B------:R-:W-:Y:S02]  /*21f0*/  SHF.R.U32.HI R17, RZ, 0x8, R8 ;  /* 0x00000008ff117819 */ /* 0x000fe40000011608 */
        /* <DEDUP_REMOVED lines=32> */
[C---:B------:R-:W-:Y:S01]  /*2400*/  LOP3.LUT R35, R11.reuse, 0x300030, RZ, 0xc0, !PT ;  /* 0x003000300b237812 */ /* 0x040fe200078ec0ff */
[----:B------:R-:W-:Y:S01]  /*2410*/  HADD2 R43, R10, -1026, -1026 ;  /* 0xe402e4020a2b7430 */ /* 0x000fe20000000000 */
[----:B------:R-:W-:-:S02]  /*2420*/  LOP3.LUT R33, R11, 0xc000c0, RZ, 0xc0, !PT ;  /* 0x00c000c00b217812 */ /* 0x000fc400078ec0ff */
[----:B------:R-:W-:Y:S01]  /*2430*/  LOP3.LUT R11, R11, 0x30003, RZ, 0xc0, !PT ;  /* 0x000300030b0b7812 */ /* 0x000fe200078ec0ff */
[----:B0-----:R-:W-:Y:S01]  /*2440*/  HFMA2.MMA R10, R37, R4, RZ ;  /* 0x00000004250a7235 */ /* 0x001fe200000000ff */
[----:B------:R-:W-:Y:S02]  /*2450*/  LOP3.LUT R39, R39, 0x64006400, RZ, 0xfc, !PT ;  /* 0x6400640027277812 */ /* 0x000fe400078efcff */
[C---:B------:R-:W-:Y:S02]  /*2460*/  LOP3.LUT R41, R8.reuse, 0x300030, RZ, 0xc0, !PT ;  /* 0x0030003008297812 */ /* 0x040fe400078ec0ff */
        /* <DEDUP_REMOVED lines=8> */
[-C--:B------:R-:W-:Y:S01]  /*24f0*/  HFMA2 R11, R39, R4.reuse, RZ.H0_H0 ;  /* 0x00000004270b7231 */ /* 0x080fe200000400ff */
[----:B------:R-:W-:Y:S01]  /*2500*/  LOP3.LUT R9, R8, 0x64006400, RZ, 0xfc, !PT ;  /* 0x6400640008097812 */ /* 0x000fe200078efcff */
[----:B------:R-:W-:Y:S01]  /*2510*/  HFMA2.MMA R8, R43, R4, RZ ;  /* 0x000000042b087235 */ /* 0x000fe200000000ff */
[----:B------:R-:W-:Y:S01]  /*2520*/  HFMA2 R4, R45, R4, RZ.H0_H0 ;  /* 0x000000042d047231 */ /* 0x000fe200000400ff */
[----:B------:R-:W-:Y:S01]  /*2530*/  LOP3.LUT R43, R34, 0x64006400, RZ, 0xfc, !PT ;  /* 0x64006400222b7812 */ /* 0x000fe200078efcff */
[-C--:B------:R-:W-:Y:S01]  /*2540*/  HFMA2 R41, R41, R12.reuse.H1_H1, -66, -66 ;  /* 0xd420d42029297431 */ /* 0x080fe2000006000c */
[----:B------:R-:W-:Y:S01]  /*2550*/  LOP3.LUT R45, R35, 0x64006400, RZ, 0xfc, !PT ;  /* 0x64006400232d7812 */ /* 0x000fe200078efcff */
[-C--:B------:R-:W-:Y:S01]  /*2560*/  HFMA2 R11, R40, R5.reuse, R11 ;  /* 0x00000005280b7231 */ /* 0x080fe2000000000b */
[C---:B------:R-:W-:Y:S01]  /*2570*/  LOP3.LUT R39, R17.reuse, 0x300030, RZ, 0xc0, !PT ;  /* 0x0030003011277812 */ /* 0x040fe200078ec0ff */
[----:B------:R-:W-:Y:S01]  /*2580*/  HFMA2 R40, R9, R12.H1_H1, -66, -66 ;  /* 0xd420d42009287431 */ /* 0x000fe2000006000c */
[----:B------:R-:W-:Y:S01]  /*2590*/  HFMA2.MMA R36, R42, R5, R8 ;  /* 0x000000052a247235 */ /* 0x000fe20000000008 */
[----:B------:R-:W-:Y:S01]  /*25a0*/  HFMA2 R38, R38, R5, R4 ;  /* 0x0000000526267231 */ /* 0x000fe20000000004 */
[----:B------:R-:W-:Y:S01]  /*25b0*/  HFMA2.MMA R5, R41, R6, R10 ;  /* 0x0000000629057235 */ /* 0x000fe2000000000a */
[----:B------:R-:W-:Y:S01]  /*25c0*/  HFMA2 R4, R40, R6, R11 ;  /* 0x0000000628047231 */ /* 0x000fe2000000000b */
[C---:B------:R-:W-:Y:S01]  /*25d0*/  LOP3.LUT R34, R17.reuse, 0xc000c0, RZ, 0xc0, !PT ;  /* 0x00c000c011227812 */ /* 0x040fe200078ec0ff */
[----:B------:R-:W0:Y:S01]  /*25e0*/  LDS.128 R8, [UR4+0x10] ;  /* 0x00001004ff087984 */ /* 0x000e220008000c00 */
[-C--:B------:R-:W-:Y:S01]  /*25f0*/  HFMA2 R43, R43, R12.reuse.H1_H1, -66, -66 ;  /* 0xd420d4202b2b7431 */ /* 0x080fe2000006000c */
[----:B------:R-:W-:Y:S01]  /*2600*/  LOP3.LUT R17, R17, 0x30003, RZ, 0xc0, !PT ;  /* 0x0003000311117812 */ /* 0x000fe200078ec0ff */
[----:B------:R-:W-:Y:S01]  /*2610*/  HFMA2 R45, R45, R12.H1_H1, -66, -66 ;  /* 0xd420d4202d2d7431 */ /* 0x000fe2000006000c */
[----:B------:R-:W-:-:S02]  /*2620*/  LOP3.LUT R35, R14, 0x300030, RZ, 0xc0, !PT ;  /* 0x003000300e237812 */ /* 0x000fc400078ec0ff */
[----:B------:R-:W-:Y:S01]  /*2630*/  LOP3.LUT R33, R33, 0x64006400, RZ, 0xfc, !PT ;  /* 0x6400640021217812 */ /* 0x000fe200078efcff */
[----:B------:R-:W-:Y:S01]  /*2640*/  HFMA2.MMA R36, R43, R6, R36 ;  /* 0x000000062b247235 */ /* 0x000fe20000000024 */
[----:B------:R-:W-:Y:S01]  /*2650*/  LOP3.LUT R43, R23, 0x64006400, RZ, 0xfc, !PT ;  /* 0x64006400172b7812 */ /* 0x000fe200078efcff */
[----:B------:R-:W-:Y:S01]  /*2660*/  HFMA2 R38, R45, R6, R38 ;  /* 0x000000062d267231 */ /* 0x000fe20000000026 */
        /* <DEDUP_REMOVED lines=8> */
[----:B------:R-:W-:Y:S01]  /*26f0*/  LOP3.LUT R17, R17, 0x64006400, RZ, 0xfc, !PT ;  /* 0x6400640011117812 */ /* 0x000fe200078efcff */
[-C--:B------:R-:W-:Y:S01]  /*2700*/  HFMA2.MMA R5, R6, R7.reuse, R5 ;  /* 0x0000000706057235 */ /* 0x080fe20000000005 */
[----:B------:R-:W-:Y:S01]  /*2710*/  LOP3.LUT R14, R14, 0x64006400, RZ, 0xfc, !PT ;  /* 0x640064000e0e7812 */ /* 0x000fe200078efcff */
[----:B------:R-:W-:Y:S01]  /*2720*/  HFMA2.MMA R36, R23, R7, R36 ;  /* 0x0000000717247235 */ /* 0x000fe20000000024 */
[-C--:B------:R-:W-:Y:S01]  /*2730*/  HFMA2 R4, R31, R7.reuse, R4 ;  /* 0x000000071f047231 */ /* 0x080fe20000000004 */
[C---:B------:R-:W-:Y:S01]  /*2740*/  LOP3.LUT R37, R19.reuse, 0x300030, RZ, 0xc0, !PT ;  /* 0x0030003013257812 */ /* 0x040fe200078ec0ff */
[----:B------:R-:W-:Y:S01]  /*2750*/  HADD2 R6, R17, -1026, -1026 ;  /* 0xe402e40211067430 */ /* 0x000fe20000000000 */
[----:B------:R-:W-:Y:S01]  /*2760*/  LOP3.LUT R40, R19, 0xc000c0, RZ, 0xc0, !PT ;  /* 0x00c000c013287812 */ /* 0x000fe200078ec0ff */
        /* <DEDUP_REMOVED lines=10> */
[-C--:B0-----:R-:W-:Y:S01]  /*2810*/  HFMA2.MMA R5, R6, R8.reuse, R5 ;  /* 0x0000000806057235 */ /* 0x081fe20000000005 */
[----:B------:R-:W-:Y:S01]  /*2820*/  LOP3.LUT R21, R21, 0x64006400, RZ, 0xfc, !PT ;  /* 0x6400640015157812 */ /* 0x000fe200078efcff */
[----:B------:R-:W-:Y:S01]  /*2830*/  HFMA2.MMA R36, R7, R8, R36 ;  /* 0x0000000807247235 */ /* 0x000fe20000000024 */
[-C--:B------:R-:W-:Y:S01]  /*2840*/  HFMA2 R35, R35, R12.reuse.H1_H1, -66, -66 ;  /* 0xd420d42023237431 */ /* 0x080fe2000006000c */
[----:B------:R-:W-:Y:S01]  /*2850*/  LOP3.LUT R34, R34, 0x64006400, RZ, 0xfc, !PT ;  /* 0x6400640022227812 */ /* 0x000fe200078efcff */
[----:B------:R-:W-:Y:S01]  /*2860*/  HADD2 R19, R19, -1026, -1026 ;  /* 0xe402e40213137430 */ /* 0x000fe20000000000 */
[----:B------:R-:W-:Y:S01]  /*2870*/  LOP3.LUT R42, R32, 0x64006400, RZ, 0xfc, !PT ;  /* 0x64006400202a7812 */ /* 0x000fe200078efcff */
[----:B------:R-:W-:Y:S01]  /*2880*/  HADD2 R21, R21, -1026, -1026 ;  /* 0xe402e40215157430 */ /* 0x000fe20000000000 */
[-C--:B------:R-:W-:Y:S01]  /*2890*/  HFMA2.MMA R5, R30, R9.reuse, R5 ;  /* 0x000000091e057235 */ /* 0x080fe20000000005 */
[----:B------:R-:W-:Y:S01]  /*28a0*/  LOP3.LUT R37, R37, 0x64006400, RZ, 0xfc, !PT ;  /* 0x6400640025257812 */ /* 0x000fe200078efcff */
[----:B------:R-:W-:Y:S01]  /*28b0*/  HFMA2.MMA R36, R20, R9, R36 ;  /* 0x0000000914247235 */ /* 0x000fe20000000024 */
[----:B------:R-:W-:Y:S01]  /*28c0*/  HFMA2 R32, R34, R12.H0_H0, -18, -18 ;  /* 0xcc80cc8022207431 */ /* 0x000fe2000004000c */
[----:B------:R-:W-:Y:S01]  /*28d0*/  LOP3.LUT R41, R41, 0x64006400, RZ, 0xfc, !PT ;  /* 0x6400640029297812 */ /* 0x000fe200078efcff */
[----:B------:R-:W-:Y:S01]  /*28e0*/  HFMA2 R4, R19, R8, R4 ;  /* 0x0000000813047231 */ /* 0x000fe20000000004 */
[----:B------:R-:W-:Y:S01]  /*28f0*/  LOP3.LUT R43, R40, 0x64006400, RZ, 0xfc, !PT ;  /* 0x64006400282b7812 */ /* 0x000fe200078efcff */
[----:B------:R-:W-:Y:S01]  /*2900*/  HFMA2 R34, R42, R12.H0_H0, -18, -18 ;  /* 0xcc80cc802a227431 */ /* 0x000fe2000004000c */
[-C--:B------:R-:W-:Y:S01]  /*2910*/  HFMA2.MMA R5, R39, R10.reuse, R5 ;  /* 0x0000000a27057235 */ /* 0x080fe20000000005 */
[----:B------:R-:W-:Y:S01]  /*2920*/  HFMA2 R38, R21, R8, R38 ;  /* 0x0000000815267231 */ /* 0x000fe20000000026 */
[----:B------:R-:W-:Y:S01]  /*2930*/  HFMA2.MMA R17, R35, R10, R36 ;  /* 0x0000000a23117235 */ /* 0x000fe20000000024 */
[----:B------:R-:W-:Y:S01]  /*2940*/  HFMA2 R37, R37, R12.H1_H1, -66, -66 ;  /* 0xd420d42025257431 */ /* 0x000fe2000006000c */
[----:B------:R-:W-:Y:S01]  /*2950*/  LOP3.LUT R45, R45, 0x64006400, RZ, 0xfc, !PT ;  /* 0x640064002d2d7812 */ /* 0x000fe200078efcff */
[----:B------:R-:W-:-:S02]  /*2960*/  HFMA2 R4, R22, R9, R4 ;  /* 0x0000000916047231 */ /* 0x000fc40000000004 */
[-C--:B------:R-:W-:Y:S01]  /*2970*/  HFMA2 R41, R41, R12.reuse.H1_H1, -66, -66 ;  /* 0xd420d42029297431 */ /* 0x080fe2000006000c */
[-C--:B------:R-:W-:Y:S01]  /*2980*/  HFMA2.MMA R5, R32, R11.reuse, R5 ;  /* 0x0000000b20057235 */ /* 0x080fe20000000005 */
[----:B------:R-:W-:Y:S01]  /*2990*/  HFMA2 R38, R18, R9, R38 ;  /* 0x0000000912267231 */ /* 0x000fe20000000026 */
[----:B------:R-:W-:Y:S01]  /*29a0*/  HFMA2.MMA R17, R34, R11, R17 ;  /* 0x0000000b22117235 */ /* 0x000fe20000000011 */
[----:B------:R-:W-:Y:S02]  /*29b0*/  HFMA2 R40, R43, R12.H0_H0, -18, -18 ;  /* 0xcc80cc802b287431 */ /* 0x000fe4000004000c */
[----:B------:R-:W-:Y:S02]  /*29c0*/  HFMA2 R20, R37, R10, R4 ;  /* 0x0000000a25147231 */ /* 0x000fe40000000004 */
[----:B------:R-:W-:Y:S02]  /*29d0*/  HFMA2 R12, R45, R12.H0_H0, -18, -18 ;  /* 0xcc80cc802d0c7431 */ /* 0x000fe4000004000c */
[----:B------:R-:W-:-:S02]  /*29e0*/  HFMA2 R6, R41, R10, R38 ;  /* 0x0000000a29067231 */ /* 0x000fc40000000026 */
        /* <DEDUP_REMOVED lines=10> */
.L_x_3632:
[----:B------:R-:W-:Y:S01]  /*2a90*/  IADD3 R2, P1, R2, R13, RZ ;  /* 0x0000000d02027210 */ /* 0x000fe20007f3e0ff */
[----:B------:R-:W-:-:S04]  /*2aa0*/  UIADD3 UR4, UR4, 0x20, URZ ;  /* 0x0000002004047890 */ /* 0x000fc8000fffe03f */
[----:B------:R-:W-:Y:S01]  /*2ab0*/  IMAD.X R3, R3, 0x1, R16, P1 ;  /* 0x0000000103037824 */ /* 0x000fe200008e0610 */
[----:B------:R-:W-:Y:S07]  /*2ac0*/  @!P0 BRA P4, `(.L_x_3633) ;  /* 0xfffffff4008c8947 */ /* 0x000fee000203ffff */
.L_x_3631:
[----:B------:R-:W-:Y:S05]  /*2ad0*/  @!P2 EXIT ;  /* 0x000000000000a94d */ /* 0x000fea0003800000 */
        /* <DEDUP_REMOVED lines=16> */
.L_x_3637:
[----:B------:R-:W0:Y:S02]  /*2be0*/  LDS R6, [R2] ;  /* 0x0000000002067984 */ /* 0x000e240000000800 */
[----:B0-----:R-:W-:-:S06]  /*2bf0*/  HADD2 R7, R6, R29 ;  /* 0x0000001d06077230 */ /* 0x001fcc0000000000 */
[----:B------:R-:W0:Y:S02]  /*2c00*/  ATOMS.CAST.SPIN R7, [R2], R6, R7 ;  /* 0x000000060207738d */ /* 0x000e240001800007 */
[----:B0-----:R-:W-:-:S13]  /*2c10*/  ISETP.EQ.U32.AND P0, PT, R7, 0x1, PT ;  /* 0x000000010700780c */ /* 0x001fda0003f02070 */
[----:B------:R-:W-:Y:S05]  /*2c20*/  @!P0 BRA `(.L_x_3637) ;  /* 0xfffffffc00ec8947 */ /* 0x000fea000383ffff */
[----:B------:R-:W-:Y:S05]  /*2c30*/  BRA `(.L_x_3635) ;  /* 0x00000000000c7947 */ /* 0x000fea0003800000 */
.L_x_3636:
[----:B------:R-:W2:Y:S02]  /*2c40*/  LD.E R0, desc[UR6][R4.64] ;  /* 0x0000000604007980 */ /* 0x000ea4000c101900 */
[----:B--2---:R-:W-:-:S05]  /*2c50*/  IMAD.IADD R3, R29, 0x1, R0 ;  /* 0x000000011d037824 */ /* 0x004fca00078e0200 */
[----:B------:R0:W-:Y:S02]  /*2c60*/  ST.E desc[UR6][R4.64], R3 ;  /* 0x0000000304007985 */ /* 0x0001e4000c101906 */
.L_x_3635:
[----:B------:R-:W-:Y:S05]  /*2c70*/  BSYNC B0 ;  /* 0x0000000000007941 */ /* 0x000fea0003800000 */
.L_x_3634:
[----:B------:R1:W-:Y:S02]  /*2c80*/  ATOM.E.ADD.F16x2.RN.STRONG.GPU P0, RZ, desc[UR6][R4.64+0x4], R28 ;  /* 0x0000041c04ff79a2 */ /* 0x0003e4000810e1c6 */
[----:B-1----:R-:W-:Y:S05]  /*2c90*/  @P0 EXIT ;  /* 0x000000000000094d */ /* 0x002fea0003800000 */
[----:B------:R-:W1:Y:S02]  /*2ca0*/  QSPC.E.S P0, RZ, [R4+0x4] ;  /* 0x0000040004ff73aa */ /* 0x000e640000000500 */
[----:B-1----:R-:W-:Y:S05]  /*2cb0*/  @!P0 BRA `(.L_x_3638) ;  /* 0x0000000000208947 */ /* 0x002fea0003800000 */
[----:B------:R-:W-:-:S05]  /*2cc0*/  IMAD.MOV.U32 R2, RZ, RZ, R4 ;  /* 0x000000ffff027224 */ /* 0x000fca00078e0004 */
[----:B------:R-:W-:-:S07]  /*2cd0*/  MOV R2, R2 ;  /* 0x0000000200027202 */ /* 0x000fce0000000f00 */
.L_x_3639:
[----:B0-----:R-:W0:Y:S02]  /*2ce0*/  LDS R4, [R2+0x4] ;  /* 0x0000040002047984 */ /* 0x001e240000000800 */
[----:B0-----:R-:W-:-:S10]  /*2cf0*/  HFMA2.MMA R5, R4, 1, 1, R28 ;  /* 0x3c003c0004057835 */ /* 0x001fd4000000001c */
[----:B------:R-:W0:Y:S02]  /*2d00*/  ATOMS.CAST.SPIN R5, [R2+0x4], R4, R5 ;  /* 0x000004040205738d */ /* 0x000e240001800005 */
[----:B0-----:R-:W-:-:S13]  /*2d10*/  ISETP.EQ.U32.AND P0, PT, R5, 0x1, PT ;  /* 0x000000010500780c */ /* 0x001fda0003f02070 */
[----:B------:R-:W-:Y:S05]  /*2d20*/  @!P0 BRA `(.L_x_3639) ;  /* 0xfffffffc00ec8947 */ /* 0x000fea000383ffff */
[----:B------:R-:W-:Y:S05]  /*2d30*/  EXIT ;  /* 0x000000000000794d */ /* 0x000fea0003800000 */
.L_x_3638:
[----:B------:R-:W0:Y:S02]  /*2d40*/  LD.E R0, desc[UR6][R4.64+0x4] ;  /* 0x0000040604007980 */ /* 0x000e24000c101900 */
[----:B0-----:R-:W-:-:S05]  /*2d50*/  IMAD.IADD R3, R28, 0x1, R0 ;  /* 0x000000011c037824 */ /* 0x001fca00078e0200 */
[----:B------:R-:W-:Y:S01]  /*2d60*/  ST.E desc[UR6][R4.64+0x4], R3 ;  /* 0x0000040304007985 */ /* 0x000fe2000c101906 */
[----:B------:R-:W-:Y:S05]  /*2d70*/  EXIT ;  /* 0x000000000000794d */ /* 0x000fea0003800000 */
.L_x_3640:
        /* <DEDUP_REMOVED lines=16> */
.L_x_3738:


//--------------------- .text._Z23gemm_half_q_half_kernelILi1ELi2ELb1ELb0ELi32EEvPK6__halfPKjS4_S2_PS0_iiiiPKtS7_iiiiiibS2_i --------------------------
	.section	.text._Z23gemm_half_q_half_kernelILi1ELi2ELb1ELb0ELi32EEvPK6__halfPKjS4_S2_PS0_iiiiPKtS7_iiiiiibS2_i,"ax",@progbits
	.align	128
        .global         _Z23gemm_half_q_half_kernelILi1ELi2ELb1ELb0ELi32EEvPK6__halfPKjS4_S2_PS0_iiiiPKtS7_iiiiiibS2_i
        .type           _Z23gemm_half_q_half_kernelILi1ELi2ELb1ELb0ELi32EEvPK6__halfPKjS4_S2_PS0_iiiiPKtS7_iiiiiibS2_i,@function
        .size           _Z23gemm_half_q_half_kernelILi1ELi2ELb1ELb0ELi32EEvPK6__halfPKjS4_S2_PS0_iiiiPKtS7_iiiiiibS2_i,(.L_x_3739 - _Z23gemm_half_q_half_kernelILi1ELi2ELb1ELb0ELi32EEvPK6__halfPKjS4_S2_PS0_iiiiPKtS7_iiiiiibS2_i)
        .other          _Z23gemm_half_q_half_kernelILi1ELi2ELb1ELb0ELi32EEvPK6__halfPKjS4_S2_PS0_iiiiPKtS7_iiiiiibS2_i,@"STO_CUDA_ENTRY STV_DEFAULT"
_Z23gemm_half_q_half_kernelILi1ELi2ELb1ELb0ELi32EEvPK6__halfPKjS4_S2_PS0_iiiiPKtS7_iiiiiibS2_i:
.text._Z23gemm_half_q_half_kernelILi1ELi2ELb1ELb0ELi32EEvPK6__halfPKjS4_S2_PS0_iiiiPKtS7_iiiiiibS2_i:
        /* <DEDUP_REMOVED lines=8> */
[----:B0-----:R-:W2:Y:S01]  /*0080*/  @P2 LDG.E.U16 R0, desc[UR6][R2.64] ;  /* 0x0000000602002981 */ /* 0x001ea2000c1e1500 */
[----:B------:R-:W0:Y:S01]  /*0090*/  S2R R5, SR_CTAID.X ;  /* 0x0000000000057919 */ /* 0x000e220000002500 */
[----:B--2---:R-:W-:-:S13]  /*00a0*/  ISETP.EQ.OR P0, PT, R0, RZ, !P2 ;  /* 0x000000ff0000720c */ /* 0x004fda0005702670 */
[----:B0-----:R-:W-:Y:S05]  /*00b0*/  @P0 EXIT ;  /* 0x000000000000094d */ /* 0x001fea0003800000 */
[----:B------:R-:W0:Y:S01]  /*00c0*/  S2R R6, SR_CTAID.Z ;  /* 0x0000000000067919 */ /* 0x000e220000002700 */
[----:B------:R-:W1:Y:S01]  /*00d0*/  LDC R2, c[0x0][0x240] ;  /* 0x00009000ff027b82 */ /* 0x000e620000000800 */
[----:B------:R-:W-:Y:S01]  /*00e0*/  BSSY B0, `(.L_x_3641) ;  /* 0x0000025000007945 */ /* 0x000fe20003800000 */
[----:B------:R-:W2:Y:S06]  /*00f0*/  S2R R12, SR_TID.X ;  /* 0x00000000000c7919 */ /* 0x000eac0000002100 */
[----:B------:R-:W3:Y:S01]  /*0100*/  LDC R3, c[0x0][0x23c] ;  /* 0x00008f00ff037b82 */ /* 0x000ee20000000800 */
[----:B0-----:R-:W-:-:S04]  /*0110*/  IMAD.SHL.U32 R23, R6, 0x20, RZ ;  /* 0x0000002006177824 */ /* 0x001fc800078e00ff */
[C---:B--2---:R-:W-:Y:S01]  /*0120*/  IMAD.IADD R9, R23.reuse, 0x1, R12 ;  /* 0x0000000117097824 */ /* 0x044fe200078e020c */
[----:B-1----:R-:W-:Y:S01]  /*0130*/  VIADDMNMX R16, R23, 0x20, R2, PT ;  /* 0x0000002017107846 */ /* 0x002fe20003800102 */
[----:B------:R-:W-:-:S03]  /*0140*/  IMAD R5, R5, 0x20, R12 ;  /* 0x0000002005057824 */ /* 0x000fc600078e020c */
[----:B------:R-:W-:Y:S01]  /*0150*/  ISETP.GE.OR P0, PT, R9, R16, !P2 ;  /* 0x000000100900720c */ /* 0x000fe20005706670 */
[----:B------:R-:W-:-:S05]  /*0160*/  IMAD.SHL.U32 R18, R5, 0x4, RZ ;  /* 0x0000000405127824 */ /* 0x000fca00078e00ff */
[----:B---3--:R-:W-:-:S07]  /*0170*/  ISETP.GE.AND P1, PT, R18, R3, PT ;  /* 0x000000031200720c */ /* 0x008fce0003f26270 */
        /* <DEDUP_REMOVED lines=27> */
.L_x_3642:
[----:B------:R-:W-:Y:S05]  /*0330*/  BSYNC B0 ;  /* 0x0000000000007941 */ /* 0x000fea0003800000 */
.L_x_3641:
[----:B------:R-:W-:Y:S05]  /*0340*/  @P1 EXIT ;  /* 0x000000000000194d */ /* 0x000fea0003800000 */
[----:B0-----:R-:W0:Y:S08]  /*0350*/  LDC.U8 R2, c[0x0][0x270] ;  /* 0x00009c00ff027b82 */ /* 0x001e300000000000 */
[----:B------:R-:W1:Y:S01]  /*0360*/  LDC R10, c[0x0][0x25c] ;  /* 0x00009700ff0a7b82 */ /* 0x000e620000000800 */
[----:B0-----:R-:W-:-:S04]  /*0370*/  PRMT R2, R2, 0x8880, RZ ;  /* 0x0000888002027816 */ /* 0x001fc800000000ff */
[----:B------:R-:W-:-:S03]  /*0380*/  ISETP.NE.AND P0, PT, R2, RZ, PT ;  /* 0x000000ff0200720c */ /* 0x000fc60003f05270 */
[----:B------:R-:W0:Y:S01]  /*0390*/  LDC R2, c[0x0][0x264] ;  /* 0x00009900ff027b82 */ /* 0x000e220000000800 */
[----:B------:R-:W-:-:S04]  /*03a0*/  ISETP.NE.OR P0, PT, R6, RZ, !P0 ;  /* 0x000000ff0600720c */ /* 0x000fc80004705670 */
[----:B------:R-:W-:Y:S02]  /*03b0*/  ISETP.LT.OR P1, PT, R7, 0x1, P0 ;  /* 0x000000010700780c */ /* 0x000fe40000721670 */
[----:B------:R-:W-:-:S11]  /*03c0*/  ISETP.GE.AND P0, PT, R23, R16, PT ;  /* 0x000000101700720c */ /* 0x000fd60003f06270 */
        /* <DEDUP_REMOVED lines=19> */
.L_x_3644:
        /* <DEDUP_REMOVED lines=8> */
[----:B------:R-:W-:-:S05]  /*0580*/  IMAD.WIDE R28, R29, 0x2, R4 ;  /* 0x000000021d1c7825 */ /* 0x000fca00078e0204 */
[----:B------:R-:W4:Y:S01]  /*0590*/  LDG.E.U16.CONSTANT R20, desc[UR6][R28.64] ;  /* 0x000000061c147981 */ /* 0x000f22000c1e9500 */
[----:B--2---:R-:W-:-:S05]  /*05a0*/  IMAD.WIDE R26, R26, 0x2, R8 ;  /* 0x000000021a1a7825 */ /* 0x004fca00078e0208 */
[----:B------:R-:W2:Y:S01]  /*05b0*/  LDG.E.U16.CONSTANT R21, desc[UR6][R26.64] ;  /* 0x000000061a157981 */ /* 0x000ea2000c1e9500 */
[----:B------:R-:W-:Y:S01]  /*05c0*/  UIADD3 UR4, UR4, 0x1, URZ ;  /* 0x0000000104047890 */ /* 0x000fe2000fffe03f */
[----:B---3--:R-:W-:-:S04]  /*05d0*/  SHF.R.U32.HI R15, RZ, R12, R25 ;  /* 0x0000000cff0f7219 */ /* 0x008fc80000011619 */
[----:B------:R-:W-:Y:S02]  /*05e0*/  LOP3.LUT R17, R15, 0xf, RZ, 0xc0, !PT ;  /* 0x0000000f0f117812 */ /* 0x000fe400078ec0ff */
[----:B------:R-:W-:-:S03]  /*05f0*/  SHF.R.U32.HI R19, RZ, 0x4, R15 ;  /* 0x00000004ff137819 */ /* 0x000fc6000001160f */
[----:B------:R-:W-:Y:S01]  /*0600*/  VIADD R17, R17, 0x1 ;  /* 0x0000000111117836 */ /* 0x000fe20000000000 */
[----:B------:R-:W-:Y:S01]  /*0610*/  LOP3.LUT R19, R19, 0xf, RZ, 0xc0, !PT ;  /* 0x0000000f13137812 */ /* 0x000fe200078ec0ff */
[----:B----4-:R-:W-:Y:S02]  /*0620*/  IMAD.IADD R13, R20, 0x1, R13 ;  /* 0x00000001140d7824 */ /* 0x010fe400078e020d */
[----:B------:R-:W-:Y:S01]  /*0630*/  IMAD R22, R17, R17, RZ ;  /* 0x0000001111167224 */ /* 0x000fe200078e02ff */
[--C-:B------:R-:W-:Y:S01]  /*0640*/  SHF.R.U32.HI R17, RZ, 0x8, R15.reuse ;  /* 0x00000008ff117819 */ /* 0x100fe2000001160f */
[----:B------:R-:W-:Y:S01]  /*0650*/  VIADD R19, R19, 0x1 ;  /* 0x0000000113137836 */ /* 0x000fe20000000000 */
[----:B------:R-:W-:Y:S02]  /*0660*/  SHF.R.U32.HI R15, RZ, 0xc, R15 ;  /* 0x0000000cff0f7819 */ /* 0x000fe4000001160f */
[----:B------:R-:W-:Y:S01]  /*0670*/  LOP3.LUT R17, R17, 0xf, RZ, 0xc0, !PT ;  /* 0x0000000f11117812 */ /* 0x000fe200078ec0ff */
[----:B------:R-:W-:Y:S01]  /*0680*/  IMAD R24, R19, R19, RZ ;  /* 0x0000001313187224 */ /* 0x000fe200078e02ff */
[----:B------:R-:W-:Y:S01]  /*0690*/  LOP3.LUT R15, R15, 0xf, RZ, 0xc0, !PT ;  /* 0x0000000f0f0f7812 */ /* 0x000fe200078ec0ff */
[----:B------:R-:W2:Y:S01]  /*06a0*/  I2F.F16 R22, R22 ;  /* 0x0000001600167306 */ /* 0x000ea20000200c00 */
[----:B------:R-:W-:Y:S01]  /*06b0*/  ISETP.GE.AND P1, PT, R13, R16, PT ;  /* 0x000000100d00720c */ /* 0x000fe20003f26270 */
[----:B------:R-:W-:-:S02]  /*06c0*/  VIADD R17, R17, 0x1 ;  /* 0x0000000111117836 */ /* 0x000fc40000000000 */
[----:B------:R-:W-:Y:S02]  /*06d0*/  VIADD R15, R15, 0x1 ;  /* 0x000000010f0f7836 */ /* 0x000fe40000000000 */
        /* <DEDUP_REMOVED lines=10> */
.L_x_3643:
        /* <DEDUP_REMOVED lines=12> */
.L_x_3645:
        /* <DEDUP_REMOVED lines=8> */
.L_x_3646:
        /* <DEDUP_REMOVED lines=12> */
.L_x_3647:
        /* <DEDUP_REMOVED lines=8> */
.L_x_3648:
        /* <DEDUP_REMOVED lines=11> */
.L_x_3649:
        /* <DEDUP_REMOVED lines=18> */
[----:B------:R-:W-:Y:S02]  /*0bd0*/  SHF.R.S32.HI R7, RZ, 0x1f, R5 ;  /* 0x0000001fff077819 */ /* 0x000fe40000011405 */
[----:B------:R-:W-:Y:S02]  /*0be0*/  IADD3 R5, P0, R18, R5, RZ ;  /* 0x0000000512057210 */ /* 0x000fe40007f1e0ff */
[----:B------:R-:W-:-:S02]  /*0bf0*/  PRMT R26, RZ, 0x5410, RZ ;  /* 0x00005410ff1a7816 */ /* 0x000fc400000000ff */
[----:B------:R-:W-:Y:S02]  /*0c00*/  LEA.HI.X.SX32 R2, R18, R7, 0x1, P0 ;  /* 0x0000000712027211 */ /* 0x000fe400000f0eff */
[C---:B------:R-:W-:Y:S02]  /*0c10*/  LEA R24, P1, R5.reuse, UR10, 0x2 ;  /* 0x0000000a05187c11 */ /* 0x040fe4000f8210ff */
[----:B------:R-:W-:Y:S02]  /*0c20*/  ISETP.EQ.OR P0, PT, R0, RZ, !P2 ;  /* 0x000000ff0000720c */ /* 0x000fe40005702670 */
[----:B------:R-:W-:Y:S02]  /*0c30*/  LEA.HI.X R25, R5, UR11, R2, 0x2, P1 ;  /* 0x0000000b05197c11 */ /* 0x000fe400088f1402 */
[----:B------:R-:W-:Y:S02]  /*0c40*/  PRMT R27, RZ, 0x5410, RZ ;  /* 0x00005410ff1b7816 */ /* 0x000fe400000000ff */
[----:B------:R-:W-:Y:S01]  /*0c50*/  SHF.L.U64.HI R22, R3, 0x2, R22 ;  /* 0x0000000203167819 */ /* 0x000fe20000010216 */
[----:B0-----:R-:W-:-:S03]  /*0c60*/  ULEA UR4, UR5, UR4, 0x18 ;  /* 0x0000000405047291 */ /* 0x001fc6000f8ec03f */
[----:B------:R-:W-:-:S09]  /*0c70*/  ULDC UR5, c[0x0][0x26c] ;  /* 0x00009b0000057ab9 */ /* 0x000fd20000000800 */
.L_x_3652:
        /* <DEDUP_REMOVED lines=8> */
[----:B------:R-:W0:Y:S01]  /*0d00*/  LDS.128 R8, [UR4] ;  /* 0x00000004ff087984 */ /* 0x000e220008000c00 */
[----:B------:R-:W-:Y:S01]  /*0d10*/  IMAD.MOV.U32 R2, RZ, RZ, 0x3400 ;  /* 0x00003400ff027424 */ /* 0x000fe200078e00ff */
[----:B------:R-:W-:Y:S02]  /*0d20*/  PRMT R20, R20, 0x5410, R21 ;  /* 0x0000541014147816 */ /* 0x000fe40000000015 */
[----:B------:R-:W-:Y:S02]  /*0d30*/  PRMT R0, R12, 0x5410, R0 ;  /* 0x000054100c007816 */ /* 0x000fe40000000000 */
[----:B--2---:R-:W-:-:S02]  /*0d40*/  LOP3.LUT R13, R4, 0xc000c, RZ, 0xc0, !PT ;  /* 0x000c000c040d7812 */ /* 0x004fc400078ec0ff */
[----:B------:R-:W-:Y:S02]  /*0d50*/  LOP3.LUT R15, R5, 0xc000c, RZ, 0xc0, !PT ;  /* 0x000c000c050f7812 */ /* 0x000fe400078ec0ff */
        /* <DEDUP_REMOVED lines=17> */
[C---:B------:R-:W-:Y:S01]  /*0e70*/  LOP3.LUT R15, R7.reuse, 0xc000c, RZ, 0xc0, !PT ;  /* 0x000c000c070f7812 */ /* 0x040fe200078ec0ff */
[----:B------:R-:W-:Y:S01]  /*0e80*/  HADD2 R33, R14, -1026, -1026 ;  /* 0xe402e4020e217430 */ /* 0x000fe20000000000 */
[-C--:B0-----:R-:W-:Y:S01]  /*0e90*/  HFMA2.MMA R14, R29, R8.reuse, RZ ;  /* 0x000000081d0e7235 */ /* 0x081fe200000000ff */
[----:B------:R-:W-:Y:S01]  /*0ea0*/  HADD2 R31, R31, -1026, -1026 ;  /* 0xe402e4021f1f7430 */ /* 0x000fe20000000000 */
[----:B------:R-:W-:Y:S01]  /*0eb0*/  HFMA2.MMA R29, R35, R8, RZ ;  /* 0x00000008231d7235 */ /* 0x000fe200000000ff */
[-C--:B------:R-:W-:Y:S01]  /*0ec0*/  HFMA2 R12, R33, R8.reuse, RZ.H0_H0 ;  /* 0x00000008210c7231 */ /* 0x080fe200000400ff */
[----:B------:R-:W-:Y:S01]  /*0ed0*/  LOP3.LUT R32, R7, 0x300030, RZ, 0xc0, !PT ;  /* 0x0030003007207812 */ /* 0x000fe200078ec0ff */
[----:B------:R-:W-:Y:S01]  /*0ee0*/  HFMA2 R8, R31, R8, RZ.H0_H0 ;  /* 0x000000081f087231 */ /* 0x000fe200000400ff */
[----:B------:R-:W-:Y:S01]  /*0ef0*/  LOP3.LUT R31, R15, 0x64006400, RZ, 0xfc, !PT ;  /* 0x640064000f1f7812 */ /* 0x000fe200078efcff */
[----:B------:R-:W-:Y:S01]  /*0f00*/  HFMA2 R13, R13, R9, R12 ;  /* 0x000000090d0d7231 */ /* 0x000fe2000000000c */
[-C--:B------:R-:W-:Y:S01]  /*0f10*/  HFMA2.MMA R28, R28, R9.reuse, R14 ;  /* 0x000000091c1c7235 */ /* 0x080fe2000000000e */
[----:B------:R-:W-:Y:S01]  /*0f20*/  LOP3.LUT R14, R4, 0x300030, RZ, 0xc0, !PT ;  /* 0x00300030040e7812 */ /* 0x000fe200078ec0ff */
[----:B------:R-:W-:Y:S01]  /*0f30*/  HFMA2.MMA R12, R30, R9, R29 ;  /* 0x000000091e0c7235 */ /* 0x000fe2000000001d */
[----:B------:R-:W-:Y:S01]  /*0f40*/  LOP3.LUT R30, R6, 0x300030, RZ, 0xc0, !PT ;  /* 0x00300030061e7812 */ /* 0x000fe200078ec0ff */
[----:B------:R-:W-:Y:S01]  /*0f50*/  HFMA2 R35, R31, R2.H0_H0, -258, -258 ;  /* 0xdc08dc081f237431 */ /* 0x000fe20000040002 */
[----:B------:R-:W-:-:S02]  /*0f60*/  LOP3.LUT R29, R5, 0x300030, RZ, 0xc0, !PT ;  /* 0x00300030051d7812 */ /* 0x000fc400078ec0ff */
[----:B------:R-:W-:Y:S02]  /*0f70*/  LOP3.LUT R15, R14, 0x64006400, RZ, 0xfc, !PT ;  /* 0x640064000e0f7812 */ /* 0x000fe400078efcff */
[----:B------:R-:W-:Y:S01]  /*0f80*/  LOP3.LUT R31, R30, 0x64006400, RZ, 0xfc, !PT ;  /* 0x640064001e1f7812 */ /* 0x000fe200078efcff */
[----:B------:R-:W-:Y:S01]  /*0f90*/  HFMA2.MMA R14, R35, R9, R8 ;  /* 0x00000009230e7235 */ /* 0x000fe20000000008 */
[----:B------:R-:W-:Y:S01]  /*0fa0*/  LOP3.LUT R29, R29, 0x64006400, RZ, 0xfc, !PT ;  /* 0x640064001d1d7812 */ /* 0x000fe200078efcff */
[-C--:B------:R-:W-:Y:S01]  /*0fb0*/  HFMA2 R15, R15, R0.reuse.H1_H1, -66, -66 ;  /* 0xd420d4200f0f7431 */ /* 0x080fe20000060000 */
[----:B------:R-:W-:Y:S01]  /*0fc0*/  LOP3.LUT R33, R32, 0x64006400, RZ, 0xfc, !PT ;  /* 0x6400640020217812 */ /* 0x000fe200078efcff */
[-C--:B------:R-:W-:Y:S01]  /*0fd0*/  HFMA2 R31, R31, R0.reuse.H1_H1, -66, -66 ;  /* 0xd420d4201f1f7431 */ /* 0x080fe20000060000 */
[----:B------:R-:W-:Y:S01]  /*0fe0*/  SHF.R.U32.HI R32, RZ, 0x8, R7 ;  /* 0x00000008ff207819 */ /* 0x000fe20000011607 */
[-C--:B------:R-:W-:Y:S01]  /*0ff0*/  HFMA2 R8, R29, R0.reuse.H1_H1, -66, -66 ;  /* 0xd420d4201d087431 */ /* 0x080fe20000060000 */
[----:B------:R-:W-:Y:S01]  /*1000*/  SHF.R.U32.HI R29, RZ, 0x8, R4 ;  /* 0x00000008ff1d7819 */ /* 0x000fe20000011604 */
[----:B------:R-:W-:Y:S01]  /*1010*/  HFMA2 R33, R33, R0.H1_H1, -66, -66 ;  /* 0xd420d42021217431 */ /* 0x000fe20000060000 */
[-C--:B------:R-:W-:Y:S01]  /*1020*/  HFMA2.MMA R28, R15, R10.reuse, R28 ;  /* 0x0000000a0f1c7235 */ /* 0x080fe2000000001c */
[-C--:B------:R-:W-:Y:S01]  /*1030*/  HFMA2 R9, R8, R10.reuse, R13 ;  /* 0x0000000a08097231 */ /* 0x080fe2000000000d */
[----:B------:R-:W-:Y:S01]  /*1040*/  HFMA2.MMA R8, R31, R10, R12 ;  /* 0x0000000a1f087235 */ /* 0x000fe2000000000c */
[----:B------:R-:W-:Y:S01]  /*1050*/  HFMA2 R10, R33, R10, R14 ;  /* 0x0000000a210a7231 */ /* 0x000fe2000000000e */
[----:B------:R-:W-:Y:S01]  /*1060*/  LOP3.LUT R33, R4, 0xc000c0, RZ, 0xc0, !PT ;  /* 0x00c000c004217812 */ /* 0x000fe200078ec0ff */
[----:B------:R-:W0:Y:S01]  /*1070*/  LDS.128 R12, [UR4+0x10] ;  /* 0x00001004ff0c7984 */ /* 0x000e220008000c00 */
[----:B------:R-:W-:-:S02]  /*1080*/  SHF.R.U32.HI R31, RZ, 0x8, R5 ;  /* 0x00000008ff1f7819 */ /* 0x000fc40000011605 */
[----:B------:R-:W-:Y:S02]  /*1090*/  LOP3.LUT R33, R33, 0x64006400, RZ, 0xfc, !PT ;  /* 0x6400640021217812 */ /* 0x000fe400078efcff */
[----:B------:R-:W-:Y:S02]  /*10a0*/  LOP3.LUT R5, R5, 0xc000c0, RZ, 0xc0, !PT ;  /* 0x00c000c005057812 */ /* 0x000fe400078ec0ff */
[----:B------:R-:W-:Y:S01]  /*10b0*/  SHF.R.U32.HI R4, RZ, 0x8, R6 ;  /* 0x00000008ff047819 */ /* 0x000fe20000011606 */
[----:B------:R-:W-:Y:S01]  /*10c0*/  HFMA2 R33, R33, R0.H0_H0, -18, -18 ;  /* 0xcc80cc8021217431 */ /* 0x000fe20000040000 */
[----:B------:R-:W-:Y:S02]  /*10d0*/  LOP3.LUT R6, R6, 0xc000c0, RZ, 0xc0, !PT ;  /* 0x00c000c006067812 */ /* 0x000fe400078ec0ff */
[----:B------:R-:W-:Y:S02]  /*10e0*/  LOP3.LUT R5, R5, 0x64006400, RZ, 0xfc, !PT ;  /* 0x6400640005057812 */ /* 0x000fe400078efcff */
[----:B------:R-:W-:Y:S01]  /*10f0*/  LOP3.LUT R34, R29, 0xc000c, RZ, 0xc0, !PT ;  /* 0x000c000c1d227812 */ /* 0x000fe200078ec0ff */
[----:B------:R-:W-:Y:S01]  /*1100*/  HFMA2.MMA R28, R33, R11, R28 ;  /* 0x0000000b211c7235 */ /* 0x000fe2000000001c */
        /* <DEDUP_REMOVED lines=8> */
[----:B------:R-:W-:Y:S01]  /*1190*/  HFMA2.MMA R6, R6, R11, R9 ;  /* 0x0000000b06067235 */ /* 0x000fe20000000009 */
[----:B------:R-:W-:Y:S01]  /*11a0*/  HFMA2 R8, R7, R11, R8 ;  /* 0x0000000b07087231 */ /* 0x000fe20000000008 */
[----:B------:R-:W-:-:S02]  /*11b0*/  LOP3.LUT R9, R32, 0x30003, RZ, 0xc0, !PT ;  /* 0x0003000320097812 */ /* 0x000fc400078ec0ff */
[----:B------:R-:W-:Y:S01]  /*11c0*/  LOP3.LUT R5, R5, 0x64006400, RZ, 0xfc, !PT ;  /* 0x6400640005057812 */ /* 0x000fe200078efcff */
[----:B------:R-:W-:Y:S01]  /*11d0*/  HFMA2.MMA R10, R33, R11, R10 ;  /* 0x0000000b210a7235 */ /* 0x000fe2000000000a */
[----:B------:R-:W-:Y:S02]  /*11e0*/  LOP3.LUT R11, R29, 0x30003, RZ, 0xc0, !PT ;  /* 0x000300031d0b7812 */ /* 0x000fe400078ec0ff */
        /* <DEDUP_REMOVED lines=9> */
[-C--:B0-----:R-:W-:Y:S01]  /*1280*/  HFMA2.MMA R6, R5, R12.reuse, R6 ;  /* 0x0000000c05067235 */ /* 0x081fe20000000006 */
[----:B------:R-:W-:Y:S01]  /*1290*/  HADD2 R7, R7, -1026, -1026 ;  /* 0xe402e40207077430 */ /* 0x000fe20000000000 */
[----:B------:R-:W-:Y:S01]  /*12a0*/  LOP3.LUT R5, R29, 0x300030, RZ, 0xc0, !PT ;  /* 0x003000301d057812 */ /* 0x000fe200078ec0ff */
[----:B------:R-:W-:Y:S01]  /*12b0*/  HFMA2 R34, R34, R2.H0_H0, -258, -258 ;  /* 0xdc08dc0822227431 */ /* 0x000fe20000040002 */
[----:B------:R-:W-:Y:S01]  /*12c0*/  HFMA2.MMA R10, R9, R12, R10 ;  /* 0x0000000c090a7235 */ /* 0x000fe2000000000a */
[----:B------:R-:W-:Y:S01]  /*12d0*/  HFMA2 R28, R11, R12, R28 ;  /* 0x0000000c0b1c7231 */ /* 0x000fe2000000001c */
[----:B------:R-:W-:Y:S01]  /*12e0*/  LOP3.LUT R30, R31, 0xc000c, RZ, 0xc0, !PT ;  /* 0x000c000c1f1e7812 */ /* 0x000fe200078ec0ff */
[----:B------:R-:W-:Y:S01]  /*12f0*/  HFMA2 R36, R37, R2.H0_H0, -258, -258 ;  /* 0xdc08dc0825247431 */ /* 0x000fe20000040002 */
[----:B------:R-:W-:Y:S01]  /*1300*/  LOP3.LUT R9, R4, 0x300030, RZ, 0xc0, !PT ;  /* 0x0030003004097812 */ /* 0x000fe200078ec0ff */
[----:B------:R-:W-:Y:S01]  /*1310*/  HFMA2 R8, R7, R12, R8 ;  /* 0x0000000c07087231 */ /* 0x000fe20000000008 */
[----:B------:R-:W-:Y:S01]  /*1320*/  LOP3.LUT R35, R32, 0xc000c, RZ, 0xc0, !PT ;  /* 0x000c000c20237812 */ /* 0x000fe200078ec0ff */
[----:B------:R-:W-:Y:S01]  /*1330*/  HFMA2.MMA R28, R34, R13, R28 ;  /* 0x0000000d221c7235 */ /* 0x000fe2000000001c */
[----:B------:R-:W-:-:S02]  /*1340*/  LOP3.LUT R5, R5, 0x64006400, RZ, 0xfc, !PT ;  /* 0x6400640005057812 */ /* 0x000fc400078efcff */
[----:B------:R-:W-:Y:S01]  /*1350*/  LOP3.LUT R12, R32, 0x300030, RZ, 0xc0, !PT ;  /* 0x00300030200c7812 */ /* 0x000fe200078ec0ff */
[----:B------:R-:W-:Y:S01]  /*1360*/  HFMA2.MMA R8, R36, R13, R8 ;  /* 0x0000000d24087235 */ /* 0x000fe20000000008 */
[----:B------:R-:W-:Y:S02]  /*1370*/  LOP3.LUT R30, R30, 0x64006400, RZ, 0xfc, !PT ;  /* 0x640064001e1e7812 */ /* 0x000fe400078efcff */
[----:B------:R-:W-:Y:S01]  /*1380*/  LOP3.LUT R11, R9, 0x64006400, RZ, 0xfc, !PT ;  /* 0x64006400090b7812 */ /* 0x000fe200078efcff */
[----:B------:R-:W-:Y:S01]  /*1390*/  HFMA2 R9, R5, R0.H1_H1, -66, -66 ;  /* 0xd420d42005097431 */ /* 0x000fe20000060000 */
[----:B------:R-:W-:Y:S01]  /*13a0*/  LOP3.LUT R35, R35, 0x64006400, RZ, 0xfc, !PT ;  /* 0x6400640023237812 */ /* 0x000fe200078efcff */
[----:B------:R-:W-:Y:S01]  /*13b0*/  HFMA2 R30, R30, R2.H0_H0, -258, -258 ;  /* 0xdc08dc081e1e7431 */ /* 0x000fe20000040002 */
[----:B------:R-:W-:Y:S01]  /*13c0*/  LOP3.LUT R29, R29, 0xc000c0, RZ, 0xc0, !PT ;  /* 0x00c000c01d1d7812 */ /* 0x000fe200078ec0ff */
[----:B------:R-:W-:Y:S01]  /*13d0*/  HFMA2 R5, R11, R0.H1_H1, -66, -66 ;  /* 0xd420d4200b057431 */ /* 0x000fe20000060000 */
[----:B------:R-:W-:Y:S01]  /*13e0*/  LOP3.LUT R33, R12, 0x64006400, RZ, 0xfc, !PT ;  /* 0x640064000c217812 */ /* 0x000fe200078efcff */
[----:B------:R-:W-:Y:S01]  /*13f0*/  HFMA2 R2, R35, R2.H0_H0, -258, -258 ;  /* 0xdc08dc0823027431 */ /* 0x000fe20000040002 */
[----:B------:R-:W-:Y:S01]  /*1400*/  LOP3.LUT R4, R4, 0xc000c0, RZ, 0xc0, !PT ;  /* 0x00c000c004047812 */ /* 0x000fe200078ec0ff */
[-C--:B------:R-:W-:Y:S01]  /*1410*/  HFMA2.MMA R28, R9, R14.reuse, R28 ;  /* 0x0000000e091c7235 */ /* 0x080fe2000000001c */
[----:B------:R-:W-:Y:S01]  /*1420*/  LOP3.LUT R7, R31, 0x300030, RZ, 0xc0, !PT ;  /* 0x003000301f077812 */ /* 0x000fe200078ec0ff */
[-C--:B------:R-:W-:Y:S01]  /*1430*/  HFMA2 R11, R33, R0.reuse.H1_H1, -66, -66 ;  /* 0xd420d420210b7431 */ /* 0x080fe20000060000 */
[----:B------:R-:W-:Y:S01]  /*1440*/  LOP3.LUT R29, R29, 0x64006400, RZ, 0xfc, !PT ;  /* 0x640064001d1d7812 */ /* 0x000fe200078efcff */
[-C--:B------:R-:W-:Y:S01]  /*1450*/  HFMA2 R10, R2, R13.reuse, R10 ;  /* 0x0000000d020a7231 */ /* 0x080fe2000000000a */
[----:B------:R-:W-:Y:S01]  /*1460*/  LOP3.LUT R33, R4, 0x64006400, RZ, 0xfc, !PT ;  /* 0x6400640004217812 */ /* 0x000fe200078efcff */
[----:B------:R-:W-:Y:S01]  /*1470*/  HFMA2.MMA R2, R5, R14, R8 ;  /* 0x0000000e05027235 */ /* 0x000fe20000000008 */
[----:B------:R-:W-:Y:S01]  /*1480*/  LOP3.LUT R7, R7, 0x64006400, RZ, 0xfc, !PT ;  /* 0x6400640007077812 */ /* 0x000fe200078efcff */
[-C--:B------:R-:W-:Y:S01]  /*1490*/  HFMA2 R12, R29, R0.reuse.H0_H0, -18, -18 ;  /* 0xcc80cc801d0c7431 */ /* 0x080fe20000040000 */
[----:B------:R-:W-:Y:S01]  /*14a0*/  LOP3.LUT R31, R31, 0xc000c0, RZ, 0xc0, !PT ;  /* 0x00c000c01f1f7812 */ /* 0x000fe200078ec0ff */
[-C--:B------:R-:W-:Y:S01]  /*14b0*/  HFMA2 R4, R33, R0.reuse.H0_H0, -18, -18 ;  /* 0xcc80cc8021047431 */ /* 0x080fe20000040000 */
[----:B------:R-:W-:Y:S01]  /*14c0*/  LOP3.LUT R32, R32, 0xc000c0, RZ, 0xc0, !PT ;  /* 0x00c000c020207812 */ /* 0x000fe200078ec0ff */
[----:B------:R-:W-:Y:S01]  /*14d0*/  HFMA2 R7, R7, R0.H1_H1, -66, -66 ;  /* 0xd420d42007077431 */ /* 0x000fe20000060000 */
[----:B------:R-:W-:Y:S01]  /*14e0*/  LOP3.LUT R31, R31, 0x64006400, RZ, 0xfc, !PT ;  /* 0x640064001f1f7812 */ /* 0x000fe200078efcff */
[----:B------:R-:W-:Y:S01]  /*14f0*/  HFMA2 R30, R30, R13, R6 ;  /* 0x0000000d1e1e7231 */ /* 0x000fe20000000006 */
[----:B------:R-:W-:Y:S01]  /*1500*/  LOP3.LUT R35, R32, 0x64006400, RZ, 0xfc, !PT ;  /* 0x6400640020237812 */ /* 0x000fe200078efcff */
[-C--:B------:R-:W-:Y:S01]  /*1510*/  HFMA2.MMA R28, R12, R15.reuse, R28 ;  /* 0x0000000f0c1c7235 */ /* 0x080fe2000000001c */
[----:B------:R-:W-:Y:S01]  /*1520*/  HFMA2 R10, R11, R14, R10 ;  /* 0x0000000e0b0a7231 */ /* 0x000fe2000000000a */
[----:B------:R-:W-:Y:S01]  /*1530*/  HFMA2.MMA R2, R4, R15, R2 ;  /* 0x0000000f04027235 */ /* 0x000fe20000000002 */
[----:B------:R-:W-:-:S02]  /*1540*/  HFMA2 R6, R31, R0.H0_H0, -18, -18 ;  /* 0xcc80cc801f067431 */ /* 0x000fc40000040000 */
[----:B------:R-:W-:Y:S02]  /*1550*/  HFMA2 R30, R7, R14, R30 ;  /* 0x0000000e071e7231 */ /* 0x000fe4000000001e */
[----:B------:R-:W-:Y:S02]  /*1560*/  HFMA2 R0, R35, R0.H0_H0, -18, -18 ;  /* 0xcc80cc8023007431 */ /* 0x000fe40000040000 */
        /* <DEDUP_REMOVED lines=10> */
.L_x_3651:
[----:B------:R-:W-:Y:S01]  /*1610*/  LEA R24, P3, R3, R24, 0x2 ;  /* 0x0000001803187211 */ /* 0x000fe200078610ff */
[----:B------:R-:W-:-:S04]  /*1620*/  UIADD3 UR4, UR4, 0x20, URZ ;  /* 0x0000002004047890 */ /* 0x000fc8000fffe03f */
[----:B------:R-:W-:Y:S01]  /*1630*/  IMAD.X R25, R25, 0x1, R22, P3 ;  /* 0x0000000119197824 */ /* 0x000fe200018e0616 */
[----:B------:R-:W-:Y:S07]  /*1640*/  @!P1 BRA P4, `(.L_x_3652) ;  /* 0xfffffff4008c9947 */ /* 0x000fee000203ffff */
.L_x_3650:
[----:B------:R-:W-:Y:S05]  /*1650*/  @!P2 EXIT ;  /* 0x000000000000a94d */ /* 0x000fea0003800000 */
[----:B------:R-:W0:Y:S08]  /*1660*/  LDC R5, c[0x0][0x23c] ;  /* 0x00008f00ff057b82 */ /* 0x000e300000000800 */
[----:B------:R-:W1:Y:S01]  /*1670*/  LDC.64 R2, c[0x0][0x230] ;  /* 0x00008c00ff027b82 */ /* 0x000e620000000a00 */
[----:B0-----:R-:W-:-:S04]  /*1680*/  IMAD R5, R5, UR8, R18 ;  /* 0x0000000805057c24 */ /* 0x001fc8000f8e0212 */
        /* <DEDUP_REMOVED lines=8> */
.L_x_3656:
[----:B------:R-:W0:Y:S02]  /*1710*/  LDS R6, [R2] ;  /* 0x0000000002067984 */ /* 0x000e240000000800 */
[----:B0-----:R-:W-:-:S06]  /*1720*/  HADD2 R7, R6, R27 ;  /* 0x0000001b06077230 */ /* 0x001fcc0000000000 */
[----:B------:R-:W0:Y:S02]  /*1730*/  ATOMS.CAST.SPIN R7, [R2], R6, R7 ;  /* 0x000000060207738d */ /* 0x000e240001800007 */
[----:B0-----:R-:W-:-:S13]  /*1740*/  ISETP.EQ.U32.AND P0, PT, R7, 0x1, PT ;  /* 0x000000010700780c */ /* 0x001fda0003f02070 */
[----:B------:R-:W-:Y:S05]  /*1750*/  @!P0 BRA `(.L_x_3656) ;  /* 0xfffffffc00ec8947 */ /* 0x000fea000383ffff */
[----:B------:R-:W-:Y:S05]  /*1760*/  BRA `(.L_x_3654) ;  /* 0x00000000000c7947 */ /* 0x000fea0003800000 */
.L_x_3655:
[----:B------:R-:W2:Y:S02]  /*1770*/  LD.E R0, desc[UR6][R4.64] ;  /* 0x0000000604007980 */ /* 0x000ea4000c101900 */
[----:B--2---:R-:W-:-:S05]  /*1780*/  IMAD.IADD R3, R27, 0x1, R0 ;  /* 0x000000011b037824 */ /* 0x004fca00078e0200 */
[----:B------:R0:W-:Y:S02]  /*1790*/  ST.E desc[UR6][R4.64], R3 ;  /* 0x0000000304007985 */ /* 0x0001e4000c101906 */
.L_x_3654:
[----:B------:R-:W-:Y:S05]  /*17a0*/  BSYNC B0 ;  /* 0x0000000000007941 */ /* 0x000fea0003800000 */
.L_x_3653:
[----:B------:R1:W-:Y:S02]  /*17b0*/  ATOM.E.ADD.F16x2.RN.STRONG.GPU P0, RZ, desc[UR6][R4.64+0x4], R26 ;  /* 0x0000041a04ff79a2 */ /* 0x0003e4000810e1c6 */
[----:B-1----:R-:W-:Y:S05]  /*17c0*/  @P0 EXIT ;  /* 0x000000000000094d */ /* 0x002fea0003800000 */
[----:B------:R-:W1:Y:S02]  /*17d0*/  QSPC.E.S P0, RZ, [R4+0x4] ;  /* 0x0000040004ff73aa */ /* 0x000e640000000500 */
[----:B-1----:R-:W-:Y:S05]  /*17e0*/  @!P0 BRA `(.L_x_3657) ;  /* 0x0000000000208947 */ /* 0x002fea0003800000 */
[----:B------:R-:W-:-:S05]  /*17f0*/  IMAD.MOV.U32 R2, RZ, RZ, R4 ;  /* 0x000000ffff027224 */ /* 0x000fca00078e0004 */
[----:B------:R-:W-:-:S07]  /*1800*/  MOV R2, R2 ;  /* 0x0000000200027202 */ /* 0x000fce0000000f00 */
.L_x_3658:
[----:B0-----:R-:W0:Y:S02]  /*1810*/  LDS R4, [R2+0x4] ;  /* 0x0000040002047984 */ /* 0x001e240000000800 */
[----:B0-----:R-:W-:-:S10]  /*1820*/  HFMA2.MMA R5, R4, 1, 1, R26 ;  /* 0x3c003c0004057835 */ /* 0x001fd4000000001a */
[----:B------:R-:W0:Y:S02]  /*1830*/  ATOMS.CAST.SPIN R5, [R2+0x4], R4, R5 ;  /* 0x000004040205738d */ /* 0x000e240001800005 */
[----:B0-----:R-:W-:-:S13]  /*1840*/  ISETP.EQ.U32.AND P0, PT, R5, 0x1, PT ;  /* 0x000000010500780c */ /* 0x001fda0003f02070 */
[----:B------:R-:W-:Y:S05]  /*1850*/  @!P0 BRA `(.L_x_3658) ;  /* 0xfffffffc00ec8947 */ /* 0x000fea000383ffff */
[----:B------:R-:W-:Y:S05]  /*1860*/  EXIT ;  /* 0x000000000000794d */ /* 0x000fea0003800000 */
.L_x_3657:
[----:B------:R-:W0:Y:S02]  /*1870*/  LD.E R0, desc[UR6][R4.64+0x4] ;  /* 0x0000040604007980 */ /* 0x000e24000c101900 */
[----:B0-----:R-:W-:-:S05]  /*1880*/  IMAD.IADD R3, R26, 0x1, R0 ;  /* 0x000000011a037824 */ /* 0x001fca00078e0200 */
[----:B------:R-:W-:Y:S01]  /*1890*/  ST.E desc[UR6][R4.64+0x4], R3 ;  /* 0x0000040304007985 */ /* 0x000fe2000c101906 */
[----:B------:R-:W-:Y:S05]  /*18a0*/  EXIT ;  /* 0x000000000000794d */ /* 0x000fea0003800000 */
.L_x_3659:
        /* <DEDUP_REMOVED lines=13> */
.L_x_3739:


//--------------------- .nv.shared._Z23gemm_half_q_half_kernelILi4ELi32ELb1ELb0ELi64EEvPK6__halfPKjS4_S2_PS0_iiiiPKtS7_iiiiiibS2_i --------------------------
	.section	.nv.shared._Z23gemm_half_q_half_kernelILi4ELi32ELb1ELb0ELi64EEvPK6__halfPKjS4_S2_PS0_iiiiPKtS7_iiiiiibS2_i,"aw",@nobits
	.sectionflags	@""
	.align	2
.nv.shared._Z23gemm_half_q_half_kernelILi4ELi32ELb1ELb0ELi64EEvPK6__halfPKjS4_S2_PS0_iiiiPKtS7_iiiiiibS2_i:
	.zero		1536


//--------------------- .nv.shared.reserved.0     --------------------------
	.section	.nv.shared.reserved.0,"aw",@nobits
	.weak		__nv_reservedSMEM_offset_0_alias
	.size		__nv_reservedSMEM_offset_0_alias, 0, 0
	.other		__nv_reservedSMEM_offset_0_alias,@"STO_CUDA_RESERVED_SHARED STV_DEFAULT"
__nv_reservedSMEM_offset_0_alias:
	.zero		0


//--------------------- .nv.global                --------------------------
	.section	.nv.global,"aw",@nobits
.nv.global:
	.type		_ZN46_INTERNAL_5f81d751_15_unit_exl2_2a_cu_7deea0f34cuda3std3__48in_placeE,@object
	.size		_ZN46_INTERNAL_5f81d751_15_unit_exl2_2a_cu_7deea0f34cuda3std3__48in_placeE,(_ZN46_INTERNAL_5f81d751_15_unit_exl2_2a_cu_7deea0f34cuda3std6ranges3__45__cpo8distanceE - _ZN46_INTERNAL_5f81d751_15_unit_exl2_2a_cu_7deea0f34cuda3std3__48in_placeE)
_ZN46_INTERNAL_5f81d751_15_unit_exl2_2a_cu_7deea0f34cuda3std3__48in_placeE:
	.zero		1
	.type		_ZN46_INTERNAL_5f81d751_15_unit_exl2_2a_cu_7deea0f34cuda3std6ranges3__45__cpo8distanceE,@object
	.size		_ZN46_INTERNAL_5f81d751_15_unit_exl2_2a_cu_7deea0f34cuda3std6ranges3__45__cpo8distanceE,(_ZN46_INTERNAL_5f81d751_15_unit_exl2_2a_cu_7deea0f34cuda3std3__45__cpo6cbeginE - _ZN46_INTERNAL_5f81d751_15_unit_exl2_2a_cu_7deea0f34cuda3std6ranges3__45__cpo8distanceE)
_ZN46_INTERNAL_5f81d751_15_unit_exl2_2a_cu_7deea0f34cuda3std6ranges3__45__cpo8distanceE:
	.zero		1
	.type		_ZN46_INTERNAL_5f81d751_15_unit_exl2_2a_cu_7deea0f34cuda3std3__45__cpo6cbeginE,@object
	.size		_ZN46_INTERNAL_5f81d751_15_unit_exl2_2a_cu_7deea0f34cuda3std3__45__cpo6cbeginE,(_ZN46_INTERNAL_5f81d751_15_unit_exl2_2a_cu_7deea0f34cuda3std6ranges3__45__cpo7advanceE - _ZN46_INTERNAL_5f81d751_15_unit_exl2_2a_cu_7deea0f34cuda3std3__45__cpo6cbeginE)
_ZN46_INTERNAL_5f81d751_15_unit_exl2_2a_cu_7deea0f34cuda3std3__45__cpo6cbeginE:
	.zero		1
	.type		_ZN46_INTERNAL_5f81d751_15_unit_exl2_2a_cu_7deea0f34cuda3std6ranges3__45__cpo7advanceE,@object
	.size		_ZN46_INTERNAL_5f81d751_15_unit_exl2_2a_cu_7deea0f34cuda3std6ranges3__45__cpo7advanceE,(_ZN46_INTERNAL_5f81d751_15_unit_exl2_2a_cu_7deea0f34cuda3std3__45__cpo7crbeginE - _ZN46_INTERNAL_5f81d751_15_unit_exl2_2a_cu_7deea0f34cuda3std6ranges3__45__cpo7advanceE)
_ZN46_INTERNAL_5f81d751_15_unit_exl2_2a_cu_7deea0f34cuda3std6ranges3__45__cpo7advanceE:
	.zero		1
	.type		_ZN46_INTERNAL_5f81d751_15_unit_exl2_2a_cu_7deea0f34cuda3std3__45__cpo7crbeginE,@object
	.size		_ZN46_INTERNAL_5f81d751_15_unit_exl2_2a_cu_7deea0f34cuda3std3__45__cpo7crbeginE,(_ZN46_INTERNAL_5f81d751_15_unit_exl2_2a_cu_7deea0f34cuda3std6ranges3__45__cpo4dataE - _ZN46_INTERNAL_5f81d751_15_unit_exl2_2a_cu_7deea0f34cuda3std3__45__cpo7crbeginE)
_ZN46_INTERNAL_5f81d751_15_unit_exl2_2a_cu_7deea0f34cuda3std3__45__cpo7crbeginE:
	.zero		1
	.type		_ZN46_INTERNAL_5f81d751_15_unit_exl2_2a_cu_7deea0f34cuda3std6ranges3__45__cpo4dataE,@object
	.size		_ZN46_INTERNAL_5f81d751_15_unit_exl2_2a_cu_7deea0f34cuda3std6ranges3__45__cpo4dataE,(_ZN46_INTERNAL_5f81d751_15_unit_exl2_2a_cu_7deea0f34cuda3std6ranges3__45__cpo5beginE - _ZN46_INTERNAL_5f81d751_15_unit_exl2_2a_cu_7deea0f34cuda3std6ranges3__45__cpo4dataE)
_ZN46_INTERNAL_5f81d751_15_unit_exl2_2a_cu_7deea0f34cuda3std6ranges3__45__cpo4dataE:
	.zero		1
	.type		_ZN46_INTERNAL_5f81d751_15_unit_exl2_2a_cu_7deea0f34cuda3std6ranges3__45__cpo5beginE,@object
	.size		_ZN46_INTERNAL_5f81d751_15_unit_exl2_2a_cu_7deea0f34cuda3std6ranges3__45__cpo5beginE,(_ZN46_INTERNAL_5f81d751_15_unit_exl2_2a_cu_7deea0f34cuda3std3__448_GLOBAL__N__5f81d751_15_unit_exl2_2a_cu_7deea0f36ignoreE - _ZN46_INTERNAL_5f81d751_15_unit_exl2_2a_cu_7deea0f34cuda3std6ranges3__45__cpo5beginE)
_ZN46_INTERNAL_5f81d751_15_unit_exl2_2a_cu_7deea0f34cuda3std6ranges3__45__cpo5beginE:
	.zero		1
	.type		_ZN46_INTERNAL_5f81d751_15_unit_exl2_2a_cu_7deea0f34cuda3std3__448_GLOBAL__N__5f81d751_15_unit_exl2_2a_cu_7deea0f36ignoreE,@object
	.size		_ZN46_INTERNAL_5f81d751_15_unit_exl2_2a_cu_7deea0f34cuda3std3__448_GLOBAL__N__5f81d751_15_unit_exl2_2a_cu_7deea0f36ignoreE,(_ZN46_INTERNAL_5f81d751_15_unit_exl2_2a_cu_7deea0f34cuda3std6ranges3__45__cpo4sizeE - _ZN46_INTERNAL_5f81d751_15_unit_exl2_2a_cu_7deea0f34cuda3std3__448_GLOBAL__N__5f81d751_15_unit_exl2_2a_cu_7deea0f36ignoreE)
_ZN46_INTERNAL_5f81d751_15_unit_exl2_2a_cu_7deea0f34cuda3std3__448_GLOBAL__N__5f81d751_15_unit_exl2_2a_cu_7deea0f36ignoreE:
	.zero		1
	.type		_ZN46_INTERNAL_5f81d751_15_unit_exl2_2a_cu_7deea0f34cuda3std6ranges3__45__cpo4sizeE,@object
	.size		_ZN46_INTERNAL_5f81d751_15_unit_exl2_2a_cu_7deea0f34cuda3std6ranges3__45__cpo4sizeE,(_ZN46_INTERNAL_5f81d751_15_unit_exl2_2a_cu_7deea0f34cuda3std3__45__cpo5beginE - _ZN46_INTERNAL_5f81d751_15_unit_exl2_2a_cu_7deea0f34cuda3std6ranges3__45__cpo4sizeE)
_ZN46_INTERNAL_5f81d751_15_unit_exl2_2a_cu_7deea0f34cuda3std6ranges3__45__cpo4sizeE:
	.zero		1
	.type		_ZN46_INTERNAL_5f81d751_15_unit_exl2_2a_cu_7deea0f34cuda3std3__45__cpo5beginE,@object
	.size		_ZN46_INTERNAL_5f81d751_15_unit_exl2_2a_cu_7deea0f34cuda3std3__45__cpo5beginE,(_ZN46_INTERNAL_5f81d751_15_unit_exl2_2a_cu_7deea0f34cuda3std6ranges3__45__cpo6cbeginE - _ZN46_INTERNAL_5f81d751_15_unit_exl2_2a_cu_7deea0f34cuda3std3__45__cpo5beginE)
_ZN46_INTERNAL_5f81d751_15_unit_exl2_2a_cu_7deea0f34cuda3std3__45__cpo5beginE:
	.zero		1
	.type		_ZN46_INTERNAL_5f81d751_15_unit_exl2_2a_cu_7deea0f34cuda3std6ranges3__45__cpo6cbeginE,@object
	.size		_ZN46_INTERNAL_5f81d751_15_unit_exl2_2a_cu_7deea0f34cuda3std6ranges3__45__cpo6cbeginE,(_ZN46_INTERNAL_5f81d751_15_unit_exl2_2a_cu_7deea0f34cuda3std3__45__cpo6rbeginE - _ZN46_INTERNAL_5f81d751_15_unit_exl2_2a_cu_7deea0f34cuda3std6ranges3__45__cpo6cbeginE)
_ZN46_INTERNAL_5f81d751_15_unit_exl2_2a_cu_7deea0f34cuda3std6ranges3__45__cpo6cbeginE:
	.zero		1
	.type		_ZN46_INTERNAL_5f81d751_15_unit_exl2_2a_cu_7deea0f34cuda3std3__45__cpo6rbeginE,@object
	.size		_ZN46_INTERNAL_5f81d751_15_unit_exl2_2a_cu_7deea0f34cuda3std3__45__cpo6rbeginE,(_ZN46_INTERNAL_5f81d751_15_unit_exl2_2a_cu_7deea0f34cuda3std6ranges3__45__cpo4nextE - _ZN46_INTERNAL_5f81d751_15_unit_exl2_2a_cu_7deea0f34cuda3std3__45__cpo6rbeginE)
_ZN46_INTERNAL_5f81d751_15_unit_exl2_2a_cu_7deea0f34cuda3std3__45__cpo6rbeginE:
	.zero		1
	.type		_ZN46_INTERNAL_5f81d751_15_unit_exl2_2a_cu_7deea0f34cuda3std6ranges3__45__cpo4nextE,@object
	.size		_ZN46_INTERNAL_5f81d751_15_unit_exl2_2a_cu_7deea0f34cuda3std6ranges3__45__cpo4nextE,(_ZN46_INTERNAL_5f81d751_15_unit_exl2_2a_cu_7deea0f34cuda3std6ranges3__45__cpo4swapE - _ZN46_INTERNAL_5f81d751_15_unit_exl2_2a_cu_7deea0f34cuda3std6ranges3__45__cpo4nextE)
_ZN46_INTERNAL_5f81d751_15_unit_exl2_2a_cu_7deea0f34cuda3std6ranges3__45__cpo4nextE:
	.zero		1
	.type		_ZN46_INTERNAL_5f81d751_15_unit_exl2_2a_cu_7deea0f34cuda3std6ranges3__45__cpo4swapE,@object
	.size		_ZN46_INTERNAL_5f81d751_15_unit_exl2_2a_cu_7deea0f34cuda3std6ranges3__45__cpo4swapE,(_ZN46_INTERNAL_5f81d751_15_unit_exl2_2a_cu_7deea0f34cuda3std3__420unreachable_sentinelE - _ZN46_INTERNAL_5f81d751_15_unit_exl2_2a_cu_7deea0f34cuda3std6ranges3__45__cpo4swapE)
_ZN46_INTERNAL_5f81d751_15_unit_exl2_2a_cu_7deea0f34cuda3std6ranges3__45__cpo4swapE:
	.zero		1
	.type		_ZN46_INTERNAL_5f81d751_15_unit_exl2_2a_cu_7deea0f34cuda3std3__420unreachable_sentinelE,@object
	.size		_ZN46_INTERNAL_5f81d751_15_unit_exl2_2a_cu_7deea0f34cuda3std3__420unreachable_sentinelE,(_ZN46_INTERNAL_5f81d751_15_unit_exl2_2a_cu_7deea0f36thrust23THRUST_300001_SM_900_NS6system6detail10sequential3seqE - _ZN46_INTERNAL_5f81d751_15_unit_exl2_2a_cu_7deea0f34cuda3std3__420unreachable_sentinelE)
_ZN46_INTERNAL_5f81d751_15_unit_exl2_2a_cu_7deea0f34cuda3std3__420unreachable_sentinelE:
	.zero		1
	.type		_ZN46_INTERNAL_5f81d751_15_unit_exl2_2a_cu_7deea0f36thrust23THRUST_300001_SM_900_NS6system6detail10sequential3seqE,@object
	.size		_ZN46_INTERNAL_5f81d751_15_unit_exl2_2a_cu_7deea0f36thrust23THRUST_300001_SM_900_NS6system6detail10sequential3seqE,(_ZN46_INTERNAL_5f81d751_15_unit_exl2_2a_cu_7deea0f34cuda3std3__45__cpo4cendE - _ZN46_INTERNAL_5f81d751_15_unit_exl2_2a_cu_7deea0f36thrust23THRUST_300001_SM_900_NS6system6detail10sequential3seqE)
_ZN46_INTERNAL_5f81d751_15_unit_exl2_2a_cu_7deea0f36thrust23THRUST_300001_SM_900_NS6system6detail10sequential3seqE:
	.zero		1
	.type		_ZN46_INTERNAL_5f81d751_15_unit_exl2_2a_cu_7deea0f34cuda3std3__45__cpo4cendE,@object
	.size		_ZN46_INTERNAL_5f81d751_15_unit_exl2_2a_cu_7deea0f34cuda3std3__45__cpo4cendE,(_ZN46_INTERNAL_5f81d751_15_unit_exl2_2a_cu_7deea0f34cuda3std6ranges3__45__cpo9iter_swapE - _ZN46_INTERNAL_5f81d751_15_unit_exl2_2a_cu_7deea0f34cuda3std3__45__cpo4cendE)
_ZN46_INTERNAL_5f81d751_15_unit_exl2_2a_cu_7deea0f34cuda3std3__45__cpo4cendE:
	.zero		1
	.type		_ZN46_INTERNAL_5f81d751_15_unit_exl2_2a_cu_7deea0f34cuda3std6ranges3__45__cpo9iter_swapE,@object
	.size		_ZN46_INTERNAL_5f81d751_15_unit_exl2_2a_cu_7deea0f34cuda3std6ranges3__45__cpo9iter_swapE,(_ZN46_INTERNAL_5f81d751_15_unit_exl2_2a_cu_7deea0f34cuda3std3__45__cpo5crendE - _ZN46_INTERNAL_5f81d751_15_unit_exl2_2a_cu_7deea0f34cuda3std6ranges3__45__cpo9iter_swapE)
_ZN46_INTERNAL_5f81d751_15_unit_exl2_2a_cu_7deea0f34cuda3std6ranges3__45__cpo9iter_swapE:
	.zero		1
	.type		_ZN46_INTERNAL_5f81d751_15_unit_exl2_2a_cu_7deea0f34cuda3std3__45__cpo5crendE,@object
	.size		_ZN46_INTERNAL_5f81d751_15_unit_exl2_2a_cu_7deea0f34cuda3std3__45__cpo5crendE,(_ZN46_INTERNAL_5f81d751_15_unit_exl2_2a_cu_7deea0f34cuda3std6ranges3__45__cpo5cdataE - _ZN46_INTERNAL_5f81d751_15_unit_exl2_2a_cu_7deea0f34cuda3std3__45__cpo5crendE)
_ZN46_INTERNAL_5f81d751_15_unit_exl2_2a_cu_7deea0f34cuda3std3__45__cpo5crendE:
	.zero		1
	.type		_ZN46_INTERNAL_5f81d751_15_unit_exl2_2a_cu_7deea0f34cuda3std6ranges3__45__cpo5cdataE,@object
	.size		_ZN46_INTERNAL_5f81d751_15_unit_exl2_2a_cu_7deea0f34cuda3std6ranges3__45__cpo5cdataE,(_ZN46_INTERNAL_5f81d751_15_unit_exl2_2a_cu_7deea0f34cuda3std6ranges3__45__cpo3endE - _ZN46_INTERNAL_5f81d751_15_unit_exl2_2a_cu_7deea0f34cuda3std6ranges3__45__cpo5cdataE)
_ZN46_INTERNAL_5f81d751_15_unit_exl2_2a_cu_7deea0f34cuda3std6ranges3__45__cpo5cdataE:
	.zero		1
	.type		_ZN46_INTERNAL_5f81d751_15_unit_exl2_2a_cu_7deea0f34cuda3std6ranges3__45__cpo3endE,@object
	.size		_ZN46_INTERNAL_5f81d751_15_unit_exl2_2a_cu_7deea0f34cuda3std6ranges3__45__cpo3endE,(_ZN46_INTERNAL_5f81d751_15_unit_exl2_2a_cu_7deea0f34cuda3std3__419piecewise_constructE - _ZN46_INTERNAL_5f81d751_15_unit_exl2_2a_cu_7deea0f34cuda3std6ranges3__45__cpo3endE)
_ZN46_INTERNAL_5f81d751_15_unit_exl2_2a_cu_7deea0f34cuda3std6ranges3__45__cpo3endE:
	.zero		1
	.type		_ZN46_INTERNAL_5f81d751_15_unit_exl2_2a_cu_7deea0f34cuda3std3__419piecewise_constructE,@object
	.size		_ZN46_INTERNAL_5f81d751_15_unit_exl2_2a_cu_7deea0f34cuda3std3__419piecewise_constructE,(_ZN46_INTERNAL_5f81d751_15_unit_exl2_2a_cu_7deea0f34cuda3std6ranges3__45__cpo5ssizeE - _ZN46_INTERNAL_5f81d751_15_unit_exl2_2a_cu_7deea0f34cuda3std3__419piecewise_constructE)
_ZN46_INTERNAL_5f81d751_15_unit_exl2_2a_cu_7deea0f34cuda3std3__419piecewise_constructE:
	.zero		1
	.type		_ZN46_INTERNAL_5f81d751_15_unit_exl2_2a_cu_7deea0f34cuda3std6ranges3__45__cpo5ssizeE,@object
	.size		_ZN46_INTERNAL_5f81d751_15_unit_exl2_2a_cu_7deea0f34cuda3std6ranges3__45__cpo5ssizeE,(_ZN46_INTERNAL_5f81d751_15_unit_exl2_2a_cu_7deea0f34cuda3std3__45__cpo3endE - _ZN46_INTERNAL_5f81d751_15_unit_exl2_2a_cu_7deea0f34cuda3std6ranges3__45__cpo5ssizeE)
_ZN46_INTERNAL_5f81d751_15_unit_exl2_2a_cu_7deea0f34cuda3std6ranges3__45__cpo5ssizeE:
	.zero		1
	.type		_ZN46_INTERNAL_5f81d751_15_unit_exl2_2a_cu_7deea0f34cuda3std3__45__cpo3endE,@object
	.size		_ZN46_INTERNAL_5f81d751_15_unit_exl2_2a_cu_7deea0f34cuda3std3__45__cpo3endE,(_ZN46_INTERNAL_5f81d751_15_unit_exl2_2a_cu_7deea0f34cuda3std6ranges3__45__cpo4cendE - _ZN46_INTERNAL_5f81d751_15_unit_exl2_2a_cu_7deea0f34cuda3std3__45__cpo3endE)
_ZN46_INTERNAL_5f81d751_15_unit_exl2_2a_cu_7deea0f34cuda3std3__45__cpo3endE:
	.zero		1
	.type		_ZN46_INTERNAL_5f81d751_15_unit_exl2_2a_cu_7deea0f34cuda3std6ranges3__45__cpo4cendE,@object
	.size		_ZN46_INTERNAL_5f81d751_15_unit_exl2_2a_cu_7deea0f34cuda3std6ranges3__45__cpo4cendE,(_ZN46_INTERNAL_5f81d751_15_unit_exl2_2a_cu_7deea0f34cuda3std3__45__cpo4rendE - _ZN46_INTERNAL_5f81d751_15_unit_exl2_2a_cu_7deea0f34cuda3std6ranges3__45__cpo4cendE)
_ZN46_INTERNAL_5f81d751_15_unit_exl2_2a_cu_7deea0f34cuda3std6ranges3__45__cpo4cendE:
	.zero		1
	.type		_ZN46_INTERNAL_5f81d751_15_unit_exl2_2a_cu_7deea0f34cuda3std3__45__cpo4rendE,@object
	.size		_ZN46_INTERNAL_5f81d751_15_unit_exl2_2a_cu_7deea0f34cuda3std3__45__cpo4rendE,(_ZN46_INTERNAL_5f81d751_15_unit_exl2_2a_cu_7deea0f34cuda3std6ranges3__45__cpo4prevE - _ZN46_INTERNAL_5f81d751_15_unit_exl2_2a_cu_7deea0f34cuda3std3__45__cpo4rendE)
_ZN46_INTERNAL_5f81d751_15_unit_exl2_2a_cu_7deea0f34cuda3std3__45__cpo4rendE:
	.zero		1
	.type		_ZN46_INTERNAL_5f81d751_15_unit_exl2_2a_cu_7deea0f34cuda3std6ranges3__45__cpo4prevE,@object
	.size		_ZN46_INTERNAL_5f81d751_15_unit_exl2_2a_cu_7deea0f34cuda3std6ranges3__45__cpo4prevE,(_ZN46_INTERNAL_5f81d751_15_unit_exl2_2a_cu_7deea0f34cuda3std6ranges3__45__cpo9iter_moveE - _ZN46_INTERNAL_5f81d751_15_unit_exl2_2a_cu_7deea0f34cuda3std6ranges3__45__cpo4prevE)
_ZN46_INTERNAL_5f81d751_15_unit_exl2_2a_cu_7deea0f34cuda3std6ranges3__45__cpo4prevE:
	.zero		1
	.type		_ZN46_INTERNAL_5f81d751_15_unit_exl2_2a_cu_7deea0f34cuda3std6ranges3__45__cpo9iter_moveE,@object
	.size		_ZN46_INTERNAL_5f81d751_15_unit_exl2_2a_cu_7deea0f34cuda3std6ranges3__45__cpo9iter_moveE,(.L_13 - _ZN46_INTERNAL_5f81d751_15_unit_exl2_2a_cu_7deea0f34cuda3std6ranges3__45__cpo9iter_moveE)
_ZN46_INTERNAL_5f81d751_15_unit_exl2_2a_cu_7deea0f34cuda3std6ranges3__45__cpo9iter_moveE:
	.zero		1
.L_13:


//--------------------- .nv.shared._Z23gemm_half_q_half_kernelILi4ELi48ELb1ELb0ELi64EEvPK6__halfPKjS4_S2_PS0_iiiiPKtS7_iiiiiibS2_i --------------------------
	.section	.nv.shared._Z23gemm_half_q_half_kernelILi4ELi48ELb1ELb0ELi64EEvPK6__halfPKjS4_S2_PS0_iiiiPKtS7_iiiiiibS2_i,"aw",@nobits
	.sectionflags	@""
	.align	2
.nv.shared._Z23gemm_half_q_half_kernelILi4ELi48ELb1ELb0ELi64EEvPK6__halfPKjS4_S2_PS0_iiiiPKtS7_iiiiiibS2_i:
	.zero		1536


//--------------------- .nv.shared._Z23gemm_half_q_half_kernelILi4ELi16ELb1ELb0ELi64EEvPK6__halfPKjS4_S2_PS0_iiiiPKtS7_iiiiiibS2_i --------------------------
	.section	.nv.shared._Z23gemm_half_q_half_kernelILi4ELi16ELb1ELb0ELi64EEvPK6__halfPKjS4_S2_PS0_iiiiPKtS7_iiiiiibS2_i,"aw",@nobits
	.sectionflags	@""
	.align	2
.nv.shared._Z23gemm_half_q_half_kernelILi4ELi16ELb1ELb0ELi64EEvPK6__halfPKjS4_S2_PS0_iiiiPKtS7_iiiiiibS2_i:
	.zero		1536


//--------------------- .nv.shared._Z23gemm_half_q_half_kernelILi4ELi24ELb1ELb0ELi64EEvPK6__halfPKjS4_S2_PS0_iiiiPKtS7_iiiiiibS2_i --------------------------
	.section	.nv.shared._Z23gemm_half_q_half_kernelILi4ELi24ELb1ELb0ELi64EEvPK6__halfPKjS4_S2_PS0_iiiiPKtS7_iiiiiibS2_i,"aw",@nobits
	.sectionflags	@""
	.align	2
.nv.shared._Z23gemm_half_q_half_kernelILi4ELi24ELb1ELb0ELi64EEvPK6__halfPKjS4_S2_PS0_iiiiPKtS7_iiiiiibS2_i:
	.zero		1536


//--------------------- .nv.shared._Z23gemm_half_q_half_kernelILi4ELi8ELb1ELb0ELi64EEvPK6__halfPKjS4_S2_PS0_iiiiPKtS7_iiiiiibS2_i --------------------------
	.section	.nv.shared._Z23gemm_half_q_half_kernelILi4ELi8ELb1ELb0ELi64EEvPK6__halfPKjS4_S2_PS0_iiiiPKtS7_iiiiiibS2_i,"aw",@nobits
	.sectionflags	@""
	.align	2
.nv.shared._Z23gemm_half_q_half_kernelILi4ELi8ELb1ELb0ELi64EEvPK6__halfPKjS4_S2_PS0_iiiiPKtS7_iiiiiibS2_i:
	.zero		1536


//--------------------- .nv.shared._Z23gemm_half_q_half_kernelILi4ELi12ELb1ELb0ELi64EEvPK6__halfPKjS4_S2_PS0_iiiiPKtS7_iiiiiibS2_i --------------------------
	.section	.nv.shared._Z23gemm_half_q_half_kernelILi4ELi12ELb1ELb0ELi64EEvPK6__halfPKjS4_S2_PS0_iiiiPKtS7_iiiiiibS2_i,"aw",@nobits
	.sectionflags	@""
	.align	2
.nv.shared._Z23gemm_half_q_half_kernelILi4ELi12ELb1ELb0ELi64EEvPK6__halfPKjS4_S2_PS0_iiiiPKtS7_iiiiiibS2_i:
	.zero		1536


//--------------------- .nv.shared._Z23gemm_half_q_half_kernelILi4ELi14ELb1ELb0ELi64EEvPK6__halfPKjS4_S2_PS0_iiiiPKtS7_iiiiiibS2_i --------------------------
	.section	.nv.shared._Z23gemm_half_q_half_kernelILi4ELi14ELb1ELb0ELi64EEvPK6__halfPKjS4_S2_PS0_iiiiPKtS7_iiiiiibS2_i,"aw",@nobits
	.sectionflags	@""
	.align	2
.nv.shared._Z23gemm_half_q_half_kernelILi4ELi14ELb1ELb0ELi64EEvPK6__halfPKjS4_S2_PS0_iiiiPKtS7_iiiiiibS2_i:
	.zero		1536


//--------------------- .nv.shared._Z23gemm_half_q_half_kernelILi4ELi4ELb1ELb0ELi64EEvPK6__halfPKjS4_S2_PS0_iiiiPKtS7_iiiiiibS2_i --------------------------
	.section	.nv.shared._Z23gemm_half_q_half_kernelILi4ELi4ELb1ELb0ELi64EEvPK6__halfPKjS4_S2_PS0_iiiiPKtS7_iiiiiibS2_i,"aw",@nobits
	.sectionflags	@""
	.align	2
.nv.shared._Z23gemm_half_q_half_kernelILi4ELi4ELb1ELb0ELi64EEvPK6__halfPKjS4_S2_PS0_iiiiPKtS7_iiiiiibS2_i:
	.zero		1536


//--------------------- .nv.shared._Z23gemm_half_q_half_kernelILi4ELi6ELb1ELb0ELi64EEvPK6__halfPKjS4_S2_PS0_iiiiPKtS7_iiiiiibS2_i --------------------------
	.section	.nv.shared._Z23gemm_half_q_half_kernelILi4ELi6ELb1ELb0ELi64EEvPK6__halfPKjS4_S2_PS0_iiiiPKtS7_iiiiiibS2_i,"aw",@nobits
	.sectionflags	@""
	.align	2
.nv.shared._Z23gemm_half_q_half_kernelILi4ELi6ELb1ELb0ELi64EEvPK6__halfPKjS4_S2_PS0_iiiiPKtS7_iiiiiibS2_i:
	.zero		1536


//--------------------- .nv.shared._Z23gemm_half_q_half_kernelILi4ELi2ELb1ELb0ELi64EEvPK6__halfPKjS4_S2_PS0_iiiiPKtS7_iiiiiibS2_i --------------------------
	.section	.nv.shared._Z23gemm_half_q_half_kernelILi4ELi2ELb1ELb0ELi64EEvPK6__halfPKjS4_S2_PS0_iiiiPKtS7_iiiiiibS2_i,"aw",@nobits
	.sectionflags	@""
	.align	2
.nv.shared._Z23gemm_half_q_half_kernelILi4ELi2ELb1ELb0ELi64EEvPK6__halfPKjS4_S2_PS0_iiiiPKtS7_iiiiiibS2_i:
	.zero		1536


//--------------------- .nv.shared._Z23gemm_half_q_half_kernelILi4ELi32ELb1ELb0ELi32EEvPK6__halfPKjS4_S2_PS0_iiiiPKtS7_iiiiiibS2_i --------------------------
	.section	.nv.shared._Z23gemm_half_q_half_kernelILi4ELi32ELb1ELb0ELi32EEvPK6__halfPKjS4_S2_PS0_iiiiPKtS7_iiiiiibS2_i,"aw",@nobits
	.sectionflags	@""
	.align	2
.nv.shared._Z23gemm_half_q_half_kernelILi4ELi32ELb1ELb0ELi32EEvPK6__halfPKjS4_S2_PS0_iiiiPKtS7_iiiiiibS2_i:
	.zero		1280


//--------------------- .nv.shared._Z23gemm_half_q_half_kernelILi4ELi48ELb1ELb0ELi32EEvPK6__halfPKjS4_S2_PS0_iiiiPKtS7_iiiiiibS2_i --------------------------
	.section	.nv.shared._Z23gemm_half_q_half_kernelILi4ELi48ELb1ELb0ELi32EEvPK6__halfPKjS4_S2_PS0_iiiiPKtS7_iiiiiibS2_i,"aw",@nobits
	.sectionflags	@""
	.align	2
.nv.shared._Z23gemm_half_q_half_kernelILi4ELi48ELb1ELb0ELi32EEvPK6__halfPKjS4_S2_PS0_iiiiPKtS7_iiiiiibS2_i:
	.zero		1280


//--------------------- .nv.shared._Z23gemm_half_q_half_kernelILi4ELi16ELb1ELb0ELi32EEvPK6__halfPKjS4_S2_PS0_iiiiPKtS7_iiiiiibS2_i --------------------------
	.section	.nv.shared._Z23gemm_half_q_half_kernelILi4ELi16ELb1ELb0ELi32EEvPK6__halfPKjS4_S2_PS0_iiiiPKtS7_iiiiiibS2_i,"aw",@nobits
	.sectionflags	@""
	.align	2
.nv.shared._Z23gemm_half_q_half_kernelILi4ELi16ELb1ELb0ELi32EEvPK6__halfPKjS4_S2_PS0_iiiiPKtS7_iiiiiibS2_i:
	.zero		1280


//--------------------- .nv.shared._Z23gemm_half_q_half_kernelILi4ELi24ELb1ELb0ELi32EEvPK6__halfPKjS4_S2_PS0_iiiiPKtS7_iiiiiibS2_i --------------------------
	.section	.nv.shared._Z23gemm_half_q_half_kernelILi4ELi24ELb1ELb0ELi32EEvPK6__halfPKjS4_S2_PS0_iiiiPKtS7_iiiiiibS2_i,"aw",@nobits
	.sectionflags	@""
	.align	2
.nv.shared._Z23gemm_half_q_half_kernelILi4ELi24ELb1ELb0ELi32EEvPK6__halfPKjS4_S2_PS0_iiiiPKtS7_iiiiiibS2_i:
	.zero		1280


//--------------------- .nv.shared._Z23gemm_half_q_half_kernelILi4ELi8ELb1ELb0ELi32EEvPK6__halfPKjS4_S2_PS0_iiiiPKtS7_iiiiiibS2_i --------------------------
	.section	.nv.shared._Z23gemm_half_q_half_kernelILi4ELi8ELb1ELb0ELi32EEvPK6__halfPKjS4_S2_PS0_iiiiPKtS7_iiiiiibS2_i,"aw",@nobits
	.sectionflags	@""
	.align	2
.nv.shared._Z23gemm_half_q_half_kernelILi4ELi8ELb1ELb0ELi32EEvPK6__halfPKjS4_S2_PS0_iiiiPKtS7_iiiiiibS2_i:
	.zero		1280


//--------------------- .nv.shared._Z23gemm_half_q_half_kernelILi4ELi12ELb1ELb0ELi32EEvPK6__halfPKjS4_S2_PS0_iiiiPKtS7_iiiiiibS2_i --------------------------
	.section	.nv.shared._Z23gemm_half_q_half_kernelILi4ELi12ELb1ELb0ELi32EEvPK6__halfPKjS4_S2_PS0_iiiiPKtS7_iiiiiibS2_i,"aw",@nobits
	.sectionflags	@""
	.align	2
.nv.shared._Z23gemm_half_q_half_kernelILi4ELi12ELb1ELb0ELi32EEvPK6__halfPKjS4_S2_PS0_iiiiPKtS7_iiiiiibS2_i:
	.zero		1280


//--------------------- .nv.shared._Z23gemm_half_q_half_kernelILi4ELi14ELb1ELb0ELi32EEvPK6__halfPKjS4_S2_PS0_iiiiPKtS7_iiiiiibS2_i --------------------------
	.section	.nv.shared._Z23gemm_half_q_half_kernelILi4ELi14ELb1ELb0ELi32EEvPK6__halfPKjS4_S2_PS0_iiiiPKtS7_iiiiiibS2_i,"aw",@nobits
	.sectionflags	@""
	.align	2
.nv.shared._Z23gemm_half_q_half_kernelILi4ELi14ELb1ELb0ELi32EEvPK6__halfPKjS4_S2_PS0_iiiiPKtS7_iiiiiibS2_i:
	.zero		1280


//--------------------- .nv.shared._Z23gemm_half_q_half_kernelILi4ELi4ELb1ELb0ELi32EEvPK6__halfPKjS4_S2_PS0_iiiiPKtS7_iiiiiibS2_i --------------------------
	.section	.nv.shared._Z23gemm_half_q_half_kernelILi4ELi4ELb1ELb0ELi32EEvPK6__halfPKjS4_S2_PS0_iiiiPKtS7_iiiiiibS2_i,"aw",@nobits
	.sectionflags	@""
	.align	2
.nv.shared._Z23gemm_half_q_half_kernelILi4ELi4ELb1ELb0ELi32EEvPK6__halfPKjS4_S2_PS0_iiiiPKtS7_iiiiiibS2_i:
	.zero		1280


//--------------------- .nv.shared._Z23gemm_half_q_half_kernelILi4ELi6ELb1ELb0ELi32EEvPK6__halfPKjS4_S2_PS0_iiiiPKtS7_iiiiiibS2_i --------------------------
	.section	.nv.shared._Z23gemm_half_q_half_kernelILi4ELi6ELb1ELb0ELi32EEvPK6__halfPKjS4_S2_PS0_iiiiPKtS7_iiiiiibS2_i,"aw",@nobits
	.sectionflags	@""
	.align	2
.nv.shared._Z23gemm_half_q_half_kernelILi4ELi6ELb1ELb0ELi32EEvPK6__halfPKjS4_S2_PS0_iiiiPKtS7_iiiiiibS2_i:
	.zero		1280


//--------------------- .nv.shared._Z23gemm_half_q_half_kernelILi4ELi2ELb1ELb0ELi32EEvPK6__halfPKjS4_S2_PS0_iiiiPKtS7_iiiiiibS2_i --------------------------
	.section	.nv.shared._Z23gemm_half_q_half_kernelILi4ELi2ELb1ELb0ELi32EEvPK6__halfPKjS4_S2_PS0_iiiiPKtS7_iiiiiibS2_i,"aw",@nobits
	.sectionflags	@""
	.align	2
.nv.shared._Z23gemm_half_q_half_kernelILi4ELi2ELb1ELb0ELi32EEvPK6__halfPKjS4_S2_PS0_iiiiPKtS7_iiiiiibS2_i:
	.zero		1280


//--------------------- .nv.shared._Z23gemm_half_q_half_kernelILi3ELi32ELb1ELb0ELi64EEvPK6__halfPKjS4_S2_PS0_iiiiPKtS7_iiiiiibS2_i --------------------------
	.section	.nv.shared._Z23gemm_half_q_half_kernelILi3ELi32ELb1ELb0ELi64EEvPK6__halfPKjS4_S2_PS0_iiiiPKtS7_iiiiiibS2_i,"aw",@nobits
	.sectionflags	@""
	.align	2
.nv.shared._Z23gemm_half_q_half_kernelILi3ELi32ELb1ELb0ELi64EEvPK6__halfPKjS4_S2_PS0_iiiiPKtS7_iiiiiibS2_i:
	.zero		1408


//--------------------- .nv.shared._Z23gemm_half_q_half_kernelILi3ELi48ELb1ELb0ELi64EEvPK6__halfPKjS4_S2_PS0_iiiiPKtS7_iiiiiibS2_i --------------------------
	.section	.nv.shared._Z23gemm_half_q_half_kernelILi3ELi48ELb1ELb0ELi64EEvPK6__halfPKjS4_S2_PS0_iiiiPKtS7_iiiiiibS2_i,"aw",@nobits
	.sectionflags	@""
	.align	2
.nv.shared._Z23gemm_half_q_half_kernelILi3ELi48ELb1ELb0ELi64EEvPK6__halfPKjS4_S2_PS0_iiiiPKtS7_iiiiiibS2_i:
	.zero		1408


//--------------------- .nv.shared._Z23gemm_half_q_half_kernelILi3ELi16ELb1ELb0ELi64EEvPK6__halfPKjS4_S2_PS0_iiiiPKtS7_iiiiiibS2_i --------------------------
	.section	.nv.shared._Z23gemm_half_q_half_kernelILi3ELi16ELb1ELb0ELi64EEvPK6__halfPKjS4_S2_PS0_iiiiPKtS7_iiiiiibS2_i,"aw",@nobits
	.sectionflags	@""
	.align	2
.nv.shared._Z23gemm_half_q_half_kernelILi3ELi16ELb1ELb0ELi64EEvPK6__halfPKjS4_S2_PS0_iiiiPKtS7_iiiiiibS2_i:
	.zero		1408


//--------------------- .nv.shared._Z23gemm_half_q_half_kernelILi3ELi24ELb1ELb0ELi64EEvPK6__halfPKjS4_S2_PS0_iiiiPKtS7_iiiiiibS2_i --------------------------
	.section	.nv.shared._Z23gemm_half_q_half_kernelILi3ELi24ELb1ELb0ELi64EEvPK6__halfPKjS4_S2_PS0_iiiiPKtS7_iiiiiibS2_i,"aw",@nobits
	.sectionflags	@""
	.align	2
.nv.shared._Z23gemm_half_q_half_kernelILi3ELi24ELb1ELb0ELi64EEvPK6__halfPKjS4_S2_PS0_iiiiPKtS7_iiiiiibS2_i:
	.zero		1408


//--------------------- .nv.shared._Z23gemm_half_q_half_kernelILi3ELi8ELb1ELb0ELi64EEvPK6__halfPKjS4_S2_PS0_iiiiPKtS7_iiiiiibS2_i --------------------------
	.section	.nv.shared._Z23gemm_half_q_half_kernelILi3ELi8ELb1ELb0ELi64EEvPK6__halfPKjS4_S2_PS0_iiiiPKtS7_iiiiiibS2_i,"aw",@nobits
	.sectionflags	@""
	.align	2
.nv.shared._Z23gemm_half_q_half_kernelILi3ELi8ELb1ELb0ELi64EEvPK6__halfPKjS4_S2_PS0_iiiiPKtS7_iiiiiibS2_i:
	.zero		1408


//--------------------- .nv.shared._Z23gemm_half_q_half_kernelILi3ELi12ELb1ELb0ELi64EEvPK6__halfPKjS4_S2_PS0_iiiiPKtS7_iiiiiibS2_i --------------------------
	.section	.nv.shared._Z23gemm_half_q_half_kernelILi3ELi12ELb1ELb0ELi64EEvPK6__halfPKjS4_S2_PS0_iiiiPKtS7_iiiiiibS2_i,"aw",@nobits
	.sectionflags	@""
	.align	2
.nv.shared._Z23gemm_half_q_half_kernelILi3ELi12ELb1ELb0ELi64EEvPK6__halfPKjS4_S2_PS0_iiiiPKtS7_iiiiiibS2_i:
	.zero		1408


//--------------------- .nv.shared._Z23gemm_half_q_half_kernelILi3ELi14ELb1ELb0ELi64EEvPK6__halfPKjS4_S2_PS0_iiiiPKtS7_iiiiiibS2_i --------------------------
	.section	.nv.shared._Z23gemm_half_q_half_kernelILi3ELi14ELb1ELb0ELi64EEvPK6__halfPKjS4_S2_PS0_iiiiPKtS7_iiiiiibS2_i,"aw",@nobits
	.sectionflags	@""
	.align	2
.nv.shared._Z23gemm_half_q_half_kernelILi3ELi14ELb1ELb0ELi64EEvPK6__halfPKjS4_S2_PS0_iiiiPKtS7_iiiiiibS2_i:
	.zero		1408


//--------------------- .nv.shared._Z23gemm_half_q_half_kernelILi3ELi4ELb1ELb0ELi64EEvPK6__halfPKjS4_S2_PS0_iiiiPKtS7_iiiiiibS2_i --------------------------
	.section	.nv.shared._Z23gemm_half_q_half_kernelILi3ELi4ELb1ELb0ELi64EEvPK6__halfPKjS4_S2_PS0_iiiiPKtS7_iiiiiibS2_i,"aw",@nobits
	.sectionflags	@""
	.align	2
.nv.shared._Z23gemm_half_q_half_kernelILi3ELi4ELb1ELb0ELi64EEvPK6__halfPKjS4_S2_PS0_iiiiPKtS7_iiiiiibS2_i:
	.zero		1408


//--------------------- .nv.shared._Z23gemm_half_q_half_kernelILi3ELi6ELb1ELb0ELi64EEvPK6__halfPKjS4_S2_PS0_iiiiPKtS7_iiiiiibS2_i --------------------------
	.section	.nv.shared._Z23gemm_half_q_half_kernelILi3ELi6ELb1ELb0ELi64EEvPK6__halfPKjS4_S2_PS0_iiiiPKtS7_iiiiiibS2_i,"aw",@nobits
	.sectionflags	@""
	.align	2
.nv.shared._Z23gemm_half_q_half_kernelILi3ELi6ELb1ELb0ELi64EEvPK6__halfPKjS4_S2_PS0_iiiiPKtS7_iiiiiibS2_i:
	.zero		1408


//--------------------- .nv.shared._Z23gemm_half_q_half_kernelILi3ELi2ELb1ELb0ELi64EEvPK6__halfPKjS4_S2_PS0_iiiiPKtS7_iiiiiibS2_i --------------------------
	.section	.nv.shared._Z23gemm_half_q_half_kernelILi3ELi2ELb1ELb0ELi64EEvPK6__halfPKjS4_S2_PS0_iiiiPKtS7_iiiiiibS2_i,"aw",@nobits
	.sectionflags	@""
	.align	2
.nv.shared._Z23gemm_half_q_half_kernelILi3ELi2ELb1ELb0ELi64EEvPK6__halfPKjS4_S2_PS0_iiiiPKtS7_iiiiiibS2_i:
	.zero		1408


//--------------------- .nv.shared._Z23gemm_half_q_half_kernelILi3ELi32ELb1ELb0ELi32EEvPK6__halfPKjS4_S2_PS0_iiiiPKtS7_iiiiiibS2_i --------------------------
	.section	.nv.shared._Z23gemm_half_q_half_kernelILi3ELi32ELb1ELb0ELi32EEvPK6__halfPKjS4_S2_PS0_iiiiPKtS7_iiiiiibS2_i,"aw",@nobits
	.sectionflags	@""
	.align	2
.nv.shared._Z23gemm_half_q_half_kernelILi3ELi32ELb1ELb0ELi32EEvPK6__halfPKjS4_S2_PS0_iiiiPKtS7_iiiiiibS2_i:
	.zero		1216


//--------------------- .nv.shared._Z23gemm_half_q_half_kernelILi3ELi48ELb1ELb0ELi32EEvPK6__halfPKjS4_S2_PS0_iiiiPKtS7_iiiiiibS2_i --------------------------
	.section	.nv.shared._Z23gemm_half_q_half_kernelILi3ELi48ELb1ELb0ELi32EEvPK6__halfPKjS4_S2_PS0_iiiiPKtS7_iiiiiibS2_i,"aw",@nobits
	.sectionflags	@""
	.align	2
.nv.shared._Z23gemm_half_q_half_kernelILi3ELi48ELb1ELb0ELi32EEvPK6__halfPKjS4_S2_PS0_iiiiPKtS7_iiiiiibS2_i:
	.zero		1216


//--------------------- .nv.shared._Z23gemm_half_q_half_kernelILi3ELi16ELb1ELb0ELi32EEvPK6__halfPKjS4_S2_PS0_iiiiPKtS7_iiiiiibS2_i --------------------------
	.section	.nv.shared._Z23gemm_half_q_half_kernelILi3ELi16ELb1ELb0ELi32EEvPK6__halfPKjS4_S2_PS0_iiiiPKtS7_iiiiiibS2_i,"aw",@nobits
	.sectionflags	@""
	.align	2
.nv.shared._Z23gemm_half_q_half_kernelILi3ELi16ELb1ELb0ELi32EEvPK6__halfPKjS4_S2_PS0_iiiiPKtS7_iiiiiibS2_i:
	.zero		1216


//--------------------- .nv.shared._Z23gemm_half_q_half_kernelILi3ELi24ELb1ELb0ELi32EEvPK6__halfPKjS4_S2_PS0_iiiiPKtS7_iiiiiibS2_i --------------------------
	.section	.nv.shared._Z23gemm_half_q_half_kernelILi3ELi24ELb1ELb0ELi32EEvPK6__halfPKjS4_S2_PS0_iiiiPKtS7_iiiiiibS2_i,"aw",@nobits
	.sectionflags	@""
	.align	2
.nv.shared._Z23gemm_half_q_half_kernelILi3ELi24ELb1ELb0ELi32EEvPK6__halfPKjS4_S2_PS0_iiiiPKtS7_iiiiiibS2_i:
	.zero		1216


//--------------------- .nv.shared._Z23gemm_half_q_half_kernelILi3ELi8ELb1ELb0ELi32EEvPK6__halfPKjS4_S2_PS0_iiiiPKtS7_iiiiiibS2_i --------------------------
	.section	.nv.shared._Z23gemm_half_q_half_kernelILi3ELi8ELb1ELb0ELi32EEvPK6__halfPKjS4_S2_PS0_iiiiPKtS7_iiiiiibS2_i,"aw",@nobits
	.sectionflags	@""
	.align	2
.nv.shared._Z23gemm_half_q_half_kernelILi3ELi8ELb1ELb0ELi32EEvPK6__halfPKjS4_S2_PS0_iiiiPKtS7_iiiiiibS2_i:
	.zero		1216


//--------------------- .nv.shared._Z23gemm_half_q_half_kernelILi3ELi12ELb1ELb0ELi32EEvPK6__halfPKjS4_S2_PS0_iiiiPKtS7_iiiiiibS2_i --------------------------
	.section	.nv.shared._Z23gemm_half_q_half_kernelILi3ELi12ELb1ELb0ELi32EEvPK6__halfPKjS4_S2_PS0_iiiiPKtS7_iiiiiibS2_i,"aw",@nobits
	.sectionflags	@""
	.align	2
.nv.shared._Z23gemm_half_q_half_kernelILi3ELi12ELb1ELb0ELi32EEvPK6__halfPKjS4_S2_PS0_iiiiPKtS7_iiiiiibS2_i:
	.zero		1216


//--------------------- .nv.shared._Z23gemm_half_q_half_kernelILi3ELi14ELb1ELb0ELi32EEvPK6__halfPKjS4_S2_PS0_iiiiPKtS7_iiiiiibS2_i --------------------------
	.section	.nv.shared._Z23gemm_half_q_half_kernelILi3ELi14ELb1ELb0ELi32EEvPK6__halfPKjS4_S2_PS0_iiiiPKtS7_iiiiiibS2_i,"aw",@nobits
	.sectionflags	@""
	.align	2
.nv.shared._Z23gemm_half_q_half_kernelILi3ELi14ELb1ELb0ELi32EEvPK6__halfPKjS4_S2_PS0_iiiiPKtS7_iiiiiibS2_i:
	.zero		1216


//--------------------- .nv.shared._Z23gemm_half_q_half_kernelILi3ELi4ELb1ELb0ELi32EEvPK6__halfPKjS4_S2_PS0_iiiiPKtS7_iiiiiibS2_i --------------------------
	.section	.nv.shared._Z23gemm_half_q_half_kernelILi3ELi4ELb1ELb0ELi32EEvPK6__halfPKjS4_S2_PS0_iiiiPKtS7_iiiiiibS2_i,"aw",@nobits
	.sectionflags	@""
	.align	2
.nv.shared._Z23gemm_half_q_half_kernelILi3ELi4ELb1ELb0ELi32EEvPK6__halfPKjS4_S2_PS0_iiiiPKtS7_iiiiiibS2_i:
	.zero		1216


//--------------------- .nv.shared._Z23gemm_half_q_half_kernelILi3ELi6ELb1ELb0ELi32EEvPK6__halfPKjS4_S2_PS0_iiiiPKtS7_iiiiiibS2_i --------------------------
	.section	.nv.shared._Z23gemm_half_q_half_kernelILi3ELi6ELb1ELb0ELi32EEvPK6__halfPKjS4_S2_PS0_iiiiPKtS7_iiiiiibS2_i,"aw",@nobits
	.sectionflags	@""
	.align	2
.nv.shared._Z23gemm_half_q_half_kernelILi3ELi6ELb1ELb0ELi32EEvPK6__halfPKjS4_S2_PS0_iiiiPKtS7_iiiiiibS2_i:
	.zero		1216


//--------------------- .nv.shared._Z23gemm_half_q_half_kernelILi3ELi2ELb1ELb0ELi32EEvPK6__halfPKjS4_S2_PS0_iiiiPKtS7_iiiiiibS2_i --------------------------
	.section	.nv.shared._Z23gemm_half_q_half_kernelILi3ELi2ELb1ELb0ELi32EEvPK6__halfPKjS4_S2_PS0_iiiiPKtS7_iiiiiibS2_i,"aw",@nobits
	.sectionflags	@""
	.align	2
.nv.shared._Z23gemm_half_q_half_kernelILi3ELi2ELb1ELb0ELi32EEvPK6__halfPKjS4_S2_PS0_iiiiPKtS7_iiiiiibS2_i:
	.zero		1216


//--------------------- .nv.shared._Z23gemm_half_q_half_kernelILi2ELi32ELb1ELb0ELi64EEvPK6__halfPKjS4_S2_PS0_iiiiPKtS7_iiiiiibS2_i --------------------------
	.section	.nv.shared._Z23gemm_half_q_half_kernelILi2ELi32ELb1ELb0ELi64EEvPK6__halfPKjS4_S2_PS0_iiiiPKtS7_iiiiiibS2_i,"aw",@nobits
	.sectionflags	@""
	.align	2
.nv.shared._Z23gemm_half_q_half_kernelILi2ELi32ELb1ELb0ELi64EEvPK6__halfPKjS4_S2_PS0_iiiiPKtS7_iiiiiibS2_i:
	.zero		1280


//--------------------- .nv.shared._Z23gemm_half_q_half_kernelILi2ELi48ELb1ELb0ELi64EEvPK6__halfPKjS4_S2_PS0_iiiiPKtS7_iiiiiibS2_i --------------------------
	.section	.nv.shared._Z23gemm_half_q_half_kernelILi2ELi48ELb1ELb0ELi64EEvPK6__halfPKjS4_S2_PS0_iiiiPKtS7_iiiiiibS2_i,"aw",@nobits
	.sectionflags	@""
	.align	2
.nv.shared._Z23gemm_half_q_half_kernelILi2ELi48ELb1ELb0ELi64EEvPK6__halfPKjS4_S2_PS0_iiiiPKtS7_iiiiiibS2_i:
	.zero		1280


//--------------------- .nv.shared._Z23gemm_half_q_half_kernelILi2ELi16ELb1ELb0ELi64EEvPK6__halfPKjS4_S2_PS0_iiiiPKtS7_iiiiiibS2_i --------------------------
	.section	.nv.shared._Z23gemm_half_q_half_kernelILi2ELi16ELb1ELb0ELi64EEvPK6__halfPKjS4_S2_PS0_iiiiPKtS7_iiiiiibS2_i,"aw",@nobits
	.sectionflags	@""
	.align	2
.nv.shared._Z23gemm_half_q_half_kernelILi2ELi16ELb1ELb0ELi64EEvPK6__halfPKjS4_S2_PS0_iiiiPKtS7_iiiiiibS2_i:
	.zero		1280


//--------------------- .nv.shared._Z23gemm_half_q_half_kernelILi2ELi24ELb1ELb0ELi64EEvPK6__halfPKjS4_S2_PS0_iiiiPKtS7_iiiiiibS2_i --------------------------
	.section	.nv.shared._Z23gemm_half_q_half_kernelILi2ELi24ELb1ELb0ELi64EEvPK6__halfPKjS4_S2_PS0_iiiiPKtS7_iiiiiibS2_i,"aw",@nobits
	.sectionflags	@""
	.align	2
.nv.shared._Z23gemm_half_q_half_kernelILi2ELi24ELb1ELb0ELi64EEvPK6__halfPKjS4_S2_PS0_iiiiPKtS7_iiiiiibS2_i:
	.zero		1280


//--------------------- .nv.shared._Z23gemm_half_q_half_kernelILi2ELi8ELb1ELb0ELi64EEvPK6__halfPKjS4_S2_PS0_iiiiPKtS7_iiiiiibS2_i --------------------------
	.section	.nv.shared._Z23gemm_half_q_half_kernelILi2ELi8ELb1ELb0ELi64EEvPK6__halfPKjS4_S2_PS0_iiiiPKtS7_iiiiiibS2_i,"aw",@nobits
	.sectionflags	@""
	.align	2
.nv.shared._Z23gemm_half_q_half_kernelILi2ELi8ELb1ELb0ELi64EEvPK6__halfPKjS4_S2_PS0_iiiiPKtS7_iiiiiibS2_i:
	.zero		1280


//--------------------- .nv.shared._Z23gemm_half_q_half_kernelILi2ELi12ELb1ELb0ELi64EEvPK6__halfPKjS4_S2_PS0_iiiiPKtS7_iiiiiibS2_i --------------------------
	.section	.nv.shared._Z23gemm_half_q_half_kernelILi2ELi12ELb1ELb0ELi64EEvPK6__halfPKjS4_S2_PS0_iiiiPKtS7_iiiiiibS2_i,"aw",@nobits
	.sectionflags	@""
	.align	2
.nv.shared._Z23gemm_half_q_half_kernelILi2ELi12ELb1ELb0ELi64EEvPK6__halfPKjS4_S2_PS0_iiiiPKtS7_iiiiiibS2_i:
	.zero		1280


//--------------------- .nv.shared._Z23gemm_half_q_half_kernelILi2ELi14ELb1ELb0ELi64EEvPK6__halfPKjS4_S2_PS0_iiiiPKtS7_iiiiiibS2_i --------------------------
	.section	.nv.shared._Z23gemm_half_q_half_kernelILi2ELi14ELb1ELb0ELi64EEvPK6__halfPKjS4_S2_PS0_iiiiPKtS7_iiiiiibS2_i,"aw",@nobits
	.sectionflags	@""
	.align	2
.nv.shared._Z23gemm_half_q_half_kernelILi2ELi14ELb1ELb0ELi64EEvPK6__halfPKjS4_S2_PS0_iiiiPKtS7_iiiiiibS2_i:
	.zero		1280


//--------------------- .nv.shared._Z23gemm_half_q_half_kernelILi2ELi4ELb1ELb0ELi64EEvPK6__halfPKjS4_S2_PS0_iiiiPKtS7_iiiiiibS2_i --------------------------
	.section	.nv.shared._Z23gemm_half_q_half_kernelILi2ELi4ELb1ELb0ELi64EEvPK6__halfPKjS4_S2_PS0_iiiiPKtS7_iiiiiibS2_i,"aw",@nobits
	.sectionflags	@""
	.align	2
.nv.shared._Z23gemm_half_q_half_kernelILi2ELi4ELb1ELb0ELi64EEvPK6__halfPKjS4_S2_PS0_iiiiPKtS7_iiiiiibS2_i:
	.zero		1280


//--------------------- .nv.shared._Z23gemm_half_q_half_kernelILi2ELi6ELb1ELb0ELi64EEvPK6__halfPKjS4_S2_PS0_iiiiPKtS7_iiiiiibS2_i --------------------------
	.section	.nv.shared._Z23gemm_half_q_half_kernelILi2ELi6ELb1ELb0ELi64EEvPK6__halfPKjS4_S2_PS0_iiiiPKtS7_iiiiiibS2_i,"aw",@nobits
	.sectionflags	@""
	.align	2
.nv.shared._Z23gemm_half_q_half_kernelILi2ELi6ELb1ELb0ELi64EEvPK6__halfPKjS4_S2_PS0_iiiiPKtS7_iiiiiibS2_i:
	.zero		1280


//--------------------- .nv.shared._Z23gemm_half_q_half_kernelILi2ELi2ELb1ELb0ELi64EEvPK6__halfPKjS4_S2_PS0_iiiiPKtS7_iiiiiibS2_i --------------------------
	.section	.nv.shared._Z23gemm_half_q_half_kernelILi2ELi2ELb1ELb0ELi64EEvPK6__halfPKjS4_S2_PS0_iiiiPKtS7_iiiiiibS2_i,"aw",@nobits
	.sectionflags	@""
	.align	2
.nv.shared._Z23gemm_half_q_half_kernelILi2ELi2ELb1ELb0ELi64EEvPK6__halfPKjS4_S2_PS0_iiiiPKtS7_iiiiiibS2_i:
	.zero		1280


//--------------------- .nv.shared._Z23gemm_half_q_half_kernelILi2ELi32ELb1ELb0ELi32EEvPK6__halfPKjS4_S2_PS0_iiiiPKtS7_iiiiiibS2_i --------------------------
	.section	.nv.shared._Z23gemm_half_q_half_kernelILi2ELi32ELb1ELb0ELi32EEvPK6__halfPKjS4_S2_PS0_iiiiPKtS7_iiiiiibS2_i,"aw",@nobits
	.sectionflags	@""
	.align	2
.nv.shared._Z23gemm_half_q_half_kernelILi2ELi32ELb1ELb0ELi32EEvPK6__halfPKjS4_S2_PS0_iiiiPKtS7_iiiiiibS2_i:
	.zero		1152


//--------------------- .nv.shared._Z23gemm_half_q_half_kernelILi2ELi48ELb1ELb0ELi32EEvPK6__halfPKjS4_S2_PS0_iiiiPKtS7_iiiiiibS2_i --------------------------
	.section	.nv.shared._Z23gemm_half_q_half_kernelILi2ELi48ELb1ELb0ELi32EEvPK6__halfPKjS4_S2_PS0_iiiiPKtS7_iiiiiibS2_i,"aw",@nobits
	.sectionflags	@""
	.align	2
.nv.shared._Z23gemm_half_q_half_kernelILi2ELi48ELb1ELb0ELi32EEvPK6__halfPKjS4_S2_PS0_iiiiPKtS7_iiiiiibS2_i:
	.zero		1152


//--------------------- .nv.shared._Z23gemm_half_q_half_kernelILi2ELi16ELb1ELb0ELi32EEvPK6__halfPKjS4_S2_PS0_iiiiPKtS7_iiiiiibS2_i --------------------------
	.section	.nv.shared._Z23gemm_half_q_half_kernelILi2ELi16ELb1ELb0ELi32EEvPK6__halfPKjS4_S2_PS0_iiiiPKtS7_iiiiiibS2_i,"aw",@nobits
	.sectionflags	@""
	.align	2
.nv.shared._Z23gemm_half_q_half_kernelILi2ELi16ELb1ELb0ELi32EEvPK6__halfPKjS4_S2_PS0_iiiiPKtS7_iiiiiibS2_i:
	.zero		1152


//--------------------- .nv.shared._Z23gemm_half_q_half_kernelILi2ELi24ELb1ELb0ELi32EEvPK6__halfPKjS4_S2_PS0_iiiiPKtS7_iiiiiibS2_i --------------------------
	.section	.nv.shared._Z23gemm_half_q_half_kernelILi2ELi24ELb1ELb0ELi32EEvPK6__halfPKjS4_S2_PS0_iiiiPKtS7_iiiiiibS2_i,"aw",@nobits
	.sectionflags	@""
	.align	2
.nv.shared._Z23gemm_half_q_half_kernelILi2ELi24ELb1ELb0ELi32EEvPK6__halfPKjS4_S2_PS0_iiiiPKtS7_iiiiiibS2_i:
	.zero		1152


//--------------------- .nv.shared._Z23gemm_half_q_half_kernelILi2ELi8ELb1ELb0ELi32EEvPK6__halfPKjS4_S2_PS0_iiiiPKtS7_iiiiiibS2_i --------------------------
	.section	.nv.shared._Z23gemm_half_q_half_kernelILi2ELi8ELb1ELb0ELi32EEvPK6__halfPKjS4_S2_PS0_iiiiPKtS7_iiiiiibS2_i,"aw",@nobits
	.sectionflags	@""
	.align	2
.nv.shared._Z23gemm_half_q_half_kernelILi2ELi8ELb1ELb0ELi32EEvPK6__halfPKjS4_S2_PS0_iiiiPKtS7_iiiiiibS2_i:
	.zero		1152


//--------------------- .nv.shared._Z23gemm_half_q_half_kernelILi2ELi12ELb1ELb0ELi32EEvPK6__halfPKjS4_S2_PS0_iiiiPKtS7_iiiiiibS2_i --------------------------
	.section	.nv.shared._Z23gemm_half_q_half_kernelILi2ELi12ELb1ELb0ELi32EEvPK6__halfPKjS4_S2_PS0_iiiiPKtS7_iiiiiibS2_i,"aw",@nobits
	.sectionflags	@""
	.align	2
.nv.shared._Z23gemm_half_q_half_kernelILi2ELi12ELb1ELb0ELi32EEvPK6__halfPKjS4_S2_PS0_iiiiPKtS7_iiiiiibS2_i:
	.zero		1152


//--------------------- .nv.shared._Z23gemm_half_q_half_kernelILi2ELi14ELb1ELb0ELi32EEvPK6__halfPKjS4_S2_PS0_iiiiPKtS7_iiiiiibS2_i --------------------------
	.section	.nv.shared._Z23gemm_half_q_half_kernelILi2ELi14ELb1ELb0ELi32EEvPK6__halfPKjS4_S2_PS0_iiiiPKtS7_iiiiiibS2_i,"aw",@nobits
	.sectionflags	@""
	.align	2
.nv.shared._Z23gemm_half_q_half_kernelILi2ELi14ELb1ELb0ELi32EEvPK6__halfPKjS4_S2_PS0_iiiiPKtS7_iiiiiibS2_i:
	.zero		1152


//--------------------- .nv.shared._Z23gemm_half_q_half_kernelILi2ELi4ELb1ELb0ELi32EEvPK6__halfPKjS4_S2_PS0_iiiiPKtS7_iiiiiibS2_i --------------------------
	.section	.nv.shared._Z23gemm_half_q_half_kernelILi2ELi4ELb1ELb0ELi32EEvPK6__halfPKjS4_S2_PS0_iiiiPKtS7_iiiiiibS2_i,"aw",@nobits
	.sectionflags	@""
	.align	2
.nv.shared._Z23gemm_half_q_half_kernelILi2ELi4ELb1ELb0ELi32EEvPK6__halfPKjS4_S2_PS0_iiiiPKtS7_iiiiiibS2_i:
	.zero		1152


//--------------------- .nv.shared._Z23gemm_half_q_half_kernelILi2ELi6ELb1ELb0ELi32EEvPK6__halfPKjS4_S2_PS0_iiiiPKtS7_iiiiiibS2_i --------------------------
	.section	.nv.shared._Z23gemm_half_q_half_kernelILi2ELi6ELb1ELb0ELi32EEvPK6__halfPKjS4_S2_PS0_iiiiPKtS7_iiiiiibS2_i,"aw",@nobits
	.sectionflags	@""
	.align	2
.nv.shared._Z23gemm_half_q_half_kernelILi2ELi6ELb1ELb0ELi32EEvPK6__halfPKjS4_S2_PS0_iiiiPKtS7_iiiiiibS2_i:
	.zero		1152


//--------------------- .nv.shared._Z23gemm_half_q_half_kernelILi2ELi2ELb1ELb0ELi32EEvPK6__halfPKjS4_S2_PS0_iiiiPKtS7_iiiiiibS2_i --------------------------
	.section	.nv.shared._Z23gemm_half_q_half_kernelILi2ELi2ELb1ELb0ELi32EEvPK6__halfPKjS4_S2_PS0_iiiiPKtS7_iiiiiibS2_i,"aw",@nobits
	.sectionflags	@""
	.align	2
.nv.shared._Z23gemm_half_q_half_kernelILi2ELi2ELb1ELb0ELi32EEvPK6__halfPKjS4_S2_PS0_iiiiPKtS7_iiiiiibS2_i:
	.zero		1152


//--------------------- .nv.shared._Z23gemm_half_q_half_kernelILi1ELi32ELb1ELb0ELi64EEvPK6__halfPKjS4_S2_PS0_iiiiPKtS7_iiiiiibS2_i --------------------------
	.section	.nv.shared._Z23gemm_half_q_half_kernelILi1ELi32ELb1ELb0ELi64EEvPK6__halfPKjS4_S2_PS0_iiiiPKtS7_iiiiiibS2_i,"aw",@nobits
	.sectionflags	@""
	.align	2
.nv.shared._Z23gemm_half_q_half_kernelILi1ELi32ELb1ELb0ELi64EEvPK6__halfPKjS4_S2_PS0_iiiiPKtS7_iiiiiibS2_i:
	.zero		1152


//--------------------- .nv.shared._Z23gemm_half_q_half_kernelILi1ELi48ELb1ELb0ELi64EEvPK6__halfPKjS4_S2_PS0_iiiiPKtS7_iiiiiibS2_i --------------------------
	.section	.nv.shared._Z23gemm_half_q_half_kernelILi1ELi48ELb1ELb0ELi64EEvPK6__halfPKjS4_S2_PS0_iiiiPKtS7_iiiiiibS2_i,"aw",@nobits
	.sectionflags	@""
	.align	2
.nv.shared._Z23gemm_half_q_half_kernelILi1ELi48ELb1ELb0ELi64EEvPK6__halfPKjS4_S2_PS0_iiiiPKtS7_iiiiiibS2_i:
	.zero		1152


//--------------------- .nv.shared._Z23gemm_half_q_half_kernelILi1ELi16ELb1ELb0ELi64EEvPK6__halfPKjS4_S2_PS0_iiiiPKtS7_iiiiiibS2_i --------------------------
	.section	.nv.shared._Z23gemm_half_q_half_kernelILi1ELi16ELb1ELb0ELi64EEvPK6__halfPKjS4_S2_PS0_iiiiPKtS7_iiiiiibS2_i,"aw",@nobits
	.sectionflags	@""
	.align	2
.nv.shared._Z23gemm_half_q_half_kernelILi1ELi16ELb1ELb0ELi64EEvPK6__halfPKjS4_S2_PS0_iiiiPKtS7_iiiiiibS2_i:
	.zero		1152


//--------------------- .nv.shared._Z23gemm_half_q_half_kernelILi1ELi24ELb1ELb0ELi64EEvPK6__halfPKjS4_S2_PS0_iiiiPKtS7_iiiiiibS2_i --------------------------
	.section	.nv.shared._Z23gemm_half_q_half_kernelILi1ELi24ELb1ELb0ELi64EEvPK6__halfPKjS4_S2_PS0_iiiiPKtS7_iiiiiibS2_i,"aw",@nobits
	.sectionflags	@""
	.align	2
.nv.shared._Z23gemm_half_q_half_kernelILi1ELi24ELb1ELb0ELi64EEvPK6__halfPKjS4_S2_PS0_iiiiPKtS7_iiiiiibS2_i:
	.zero		1152


//--------------------- .nv.shared._Z23gemm_half_q_half_kernelILi1ELi8ELb1ELb0ELi64EEvPK6__halfPKjS4_S2_PS0_iiiiPKtS7_iiiiiibS2_i --------------------------
	.section	.nv.shared._Z23gemm_half_q_half_kernelILi1ELi8ELb1ELb0ELi64EEvPK6__halfPKjS4_S2_PS0_iiiiPKtS7_iiiiiibS2_i,"aw",@nobits
	.sectionflags	@""
	.align	2
.nv.shared._Z23gemm_half_q_half_kernelILi1ELi8ELb1ELb0ELi64EEvPK6__halfPKjS4_S2_PS0_iiiiPKtS7_iiiiiibS2_i:
	.zero		1152


//--------------------- .nv.shared._Z23gemm_half_q_half_kernelILi1ELi12ELb1ELb0ELi64EEvPK6__halfPKjS4_S2_PS0_iiiiPKtS7_iiiiiibS2_i --------------------------
	.section	.nv.shared._Z23gemm_half_q_half_kernelILi1ELi12ELb1ELb0ELi64EEvPK6__halfPKjS4_S2_PS0_iiiiPKtS7_iiiiiibS2_i,"aw",@nobits
	.sectionflags	@""
	.align	2
.nv.shared._Z23gemm_half_q_half_kernelILi1ELi12ELb1ELb0ELi64EEvPK6__halfPKjS4_S2_PS0_iiiiPKtS7_iiiiiibS2_i:
	.zero		1152


//--------------------- .nv.shared._Z23gemm_half_q_half_kernelILi1ELi14ELb1ELb0ELi64EEvPK6__halfPKjS4_S2_PS0_iiiiPKtS7_iiiiiibS2_i --------------------------
	.section	.nv.shared._Z23gemm_half_q_half_kernelILi1ELi14ELb1ELb0ELi64EEvPK6__halfPKjS4_S2_PS0_iiiiPKtS7_iiiiiibS2_i,"aw",@nobits
	.sectionflags	@""
	.align	2
.nv.shared._Z23gemm_half_q_half_kernelILi1ELi14ELb1ELb0ELi64EEvPK6__halfPKjS4_S2_PS0_iiiiPKtS7_iiiiiibS2_i:
	.zero		1152


//--------------------- .nv.shared._Z23gemm_half_q_half_kernelILi1ELi4ELb1ELb0ELi64EEvPK6__halfPKjS4_S2_PS0_iiiiPKtS7_iiiiiibS2_i --------------------------
	.section	.nv.shared._Z23gemm_half_q_half_kernelILi1ELi4ELb1ELb0ELi64EEvPK6__halfPKjS4_S2_PS0_iiiiPKtS7_iiiiiibS2_i,"aw",@nobits
	.sectionflags	@""
	.align	2
.nv.shared._Z23gemm_half_q_half_kernelILi1ELi4ELb1ELb0ELi64EEvPK6__halfPKjS4_S2_PS0_iiiiPKtS7_iiiiiibS2_i:
	.zero		1152


//--------------------- .nv.shared._Z23gemm_half_q_half_kernelILi1ELi6ELb1ELb0ELi64EEvPK6__halfPKjS4_S2_PS0_iiiiPKtS7_iiiiiibS2_i --------------------------
	.section	.nv.shared._Z23gemm_half_q_half_kernelILi1ELi6ELb1ELb0ELi64EEvPK6__halfPKjS4_S2_PS0_iiiiPKtS7_iiiiiibS2_i,"aw",@nobits
	.sectionflags	@""
	.align	2
.nv.shared._Z23gemm_half_q_half_kernelILi1ELi6ELb1ELb0ELi64EEvPK6__halfPKjS4_S2_PS0_iiiiPKtS7_iiiiiibS2_i:
	.zero		1152


//--------------------- .nv.shared._Z23gemm_half_q_half_kernelILi1ELi2ELb1ELb0ELi64EEvPK6__halfPKjS4_S2_PS0_iiiiPKtS7_iiiiiibS2_i --------------------------
	.section	.nv.shared._Z23gemm_half_q_half_kernelILi1ELi2ELb1ELb0ELi64EEvPK6__halfPKjS4_S2_PS0_iiiiPKtS7_iiiiiibS2_i,"aw",@nobits
	.sectionflags	@""
	.align	2
.nv.shared._Z23gemm_half_q_half_kernelILi1ELi2ELb1ELb0ELi64EEvPK6__halfPKjS4_S2_PS0_iiiiPKtS7_iiiiiibS2_i:
	.zero		1152


//--------------------- .nv.shared._Z23gemm_half_q_half_kernelILi1ELi32ELb1ELb0ELi32EEvPK6__halfPKjS4_S2_PS0_iiiiPKtS7_iiiiiibS2_i --------------------------
	.section	.nv.shared._Z23gemm_half_q_half_kernelILi1ELi32ELb1ELb0ELi32EEvPK6__halfPKjS4_S2_PS0_iiiiPKtS7_iiiiiibS2_i,"aw",@nobits
	.sectionflags	@""
	.align	2
.nv.shared._Z23gemm_half_q_half_kernelILi1ELi32ELb1ELb0ELi32EEvPK6__halfPKjS4_S2_PS0_iiiiPKtS7_iiiiiibS2_i:
	.zero		1088


//--------------------- .nv.shared._Z23gemm_half_q_half_kernelILi1ELi48ELb1ELb0ELi32EEvPK6__halfPKjS4_S2_PS0_iiiiPKtS7_iiiiiibS2_i --------------------------
	.section	.nv.shared._Z23gemm_half_q_half_kernelILi1ELi48ELb1ELb0ELi32EEvPK6__halfPKjS4_S2_PS0_iiiiPKtS7_iiiiiibS2_i,"aw",@nobits
	.sectionflags	@""
	.align	2
.nv.shared._Z23gemm_half_q_half_kernelILi1ELi48ELb1ELb0ELi32EEvPK6__halfPKjS4_S2_PS0_iiiiPKtS7_iiiiiibS2_i:
	.zero		1088


//--------------------- .nv.shared._Z23gemm_half_q_half_kernelILi1ELi16ELb1ELb0ELi32EEvPK6__halfPKjS4_S2_PS0_iiiiPKtS7_iiiiiibS2_i --------------------------
	.section	.nv.shared._Z23gemm_half_q_half_kernelILi1ELi16ELb1ELb0ELi32EEvPK6__halfPKjS4_S2_PS0_iiiiPKtS7_iiiiiibS2_i,"aw",@nobits
	.sectionflags	@""
	.align	2
.nv.shared._Z23gemm_half_q_half_kernelILi1ELi16ELb1ELb0ELi32EEvPK6__halfPKjS4_S2_PS0_iiiiPKtS7_iiiiiibS2_i:
	.zero		1088


//--------------------- .nv.shared._Z23gemm_half_q_half_kernelILi1ELi24ELb1ELb0ELi32EEvPK6__halfPKjS4_S2_PS0_iiiiPKtS7_iiiiiibS2_i --------------------------
	.section	.nv.shared._Z23gemm_half_q_half_kernelILi1ELi24ELb1ELb0ELi32EEvPK6__halfPKjS4_S2_PS0_iiiiPKtS7_iiiiiibS2_i,"aw",@nobits
	.sectionflags	@""
	.align	2
.nv.shared._Z23gemm_half_q_half_kernelILi1ELi24ELb1ELb0ELi32EEvPK6__halfPKjS4_S2_PS0_iiiiPKtS7_iiiiiibS2_i:
	.zero		1088


//--------------------- .nv.shared._Z23gemm_half_q_half_kernelILi1ELi8ELb1ELb0ELi32EEvPK6__halfPKjS4_S2_PS0_iiiiPKtS7_iiiiiibS2_i --------------------------
	.section	.nv.shared._Z23gemm_half_q_half_kernelILi1ELi8ELb1ELb0ELi32EEvPK6__halfPKjS4_S2_PS0_iiiiPKtS7_iiiiiibS2_i,"aw",@nobits
	.sectionflags	@""
	.align	2
.nv.shared._Z23gemm_half_q_half_kernelILi1ELi8ELb1ELb0ELi32EEvPK6__halfPKjS4_S2_PS0_iiiiPKtS7_iiiiiibS2_i:
	.zero		1088


//--------------------- .nv.shared._Z23gemm_half_q_half_kernelILi1ELi12ELb1ELb0ELi32EEvPK6__halfPKjS4_S2_PS0_iiiiPKtS7_iiiiiibS2_i --------------------------
	.section	.nv.shared._Z23gemm_half_q_half_kernelILi1ELi12ELb1ELb0ELi32EEvPK6__halfPKjS4_S2_PS0_iiiiPKtS7_iiiiiibS2_i,"aw",@nobits
	.sectionflags	@""
	.align	2
.nv.shared._Z23gemm_half_q_half_kernelILi1ELi12ELb1ELb0ELi32EEvPK6__halfPKjS4_S2_PS0_iiiiPKtS7_iiiiiibS2_i:
	.zero		1088


//--------------------- .nv.shared._Z23gemm_half_q_half_kernelILi1ELi14ELb1ELb0ELi32EEvPK6__halfPKjS4_S2_PS0_iiiiPKtS7_iiiiiibS2_i --------------------------
	.section	.nv.shared._Z23gemm_half_q_half_kernelILi1ELi14ELb1ELb0ELi32EEvPK6__halfPKjS4_S2_PS0_iiiiPKtS7_iiiiiibS2_i,"aw",@nobits
	.sectionflags	@""
	.align	2
.nv.shared._Z23gemm_half_q_half_kernelILi1ELi14ELb1ELb0ELi32EEvPK6__halfPKjS4_S2_PS0_iiiiPKtS7_iiiiiibS2_i:
	.zero		1088


//--------------------- .nv.shared._Z23gemm_half_q_half_kernelILi1ELi4ELb1ELb0ELi32EEvPK6__halfPKjS4_S2_PS0_iiiiPKtS7_iiiiiibS2_i --------------------------
	.section	.nv.shared._Z23gemm_half_q_half_kernelILi1ELi4ELb1ELb0ELi32EEvPK6__halfPKjS4_S2_PS0_iiiiPKtS7_iiiiiibS2_i,"aw",@nobits
	.sectionflags	@""
	.align	2
.nv.shared._Z23gemm_half_q_half_kernelILi1ELi4ELb1ELb0ELi32EEvPK6__halfPKjS4_S2_PS0_iiiiPKtS7_iiiiiibS2_i:
	.zero		1088


//--------------------- .nv.shared._Z23gemm_half_q_half_kernelILi1ELi6ELb1ELb0ELi32EEvPK6__halfPKjS4_S2_PS0_iiiiPKtS7_iiiiiibS2_i --------------------------
	.section	.nv.shared._Z23gemm_half_q_half_kernelILi1ELi6ELb1ELb0ELi32EEvPK6__halfPKjS4_S2_PS0_iiiiPKtS7_iiiiiibS2_i,"aw",@nobits
	.sectionflags	@""
	.align	2
.nv.shared._Z23gemm_half_q_half_kernelILi1ELi6ELb1ELb0ELi32EEvPK6__halfPKjS4_S2_PS0_iiiiPKtS7_iiiiiibS2_i:
	.zero		1088


//--------------------- .nv.shared._Z23gemm_half_q_half_kernelILi1ELi2ELb1ELb0ELi32EEvPK6__halfPKjS4_S2_PS0_iiiiPKtS7_iiiiiibS2_i --------------------------
	.section	.nv.shared._Z23gemm_half_q_half_kernelILi1ELi2ELb1ELb0ELi32EEvPK6__halfPKjS4_S2_PS0_iiiiPKtS7_iiiiiibS2_i,"aw",@nobits
	.sectionflags	@""
	.align	2
.nv.shared._Z23gemm_half_q_half_kernelILi1ELi2ELb1ELb0ELi32EEvPK6__halfPKjS4_S2_PS0_iiiiPKtS7_iiiiiibS2_i:
	.zero		1088


//--------------------- .nv.constant0._Z23gemm_half_q_half_kernelILi4ELi32ELb1ELb0ELi64EEvPK6__halfPKjS4_S2_PS0_iiiiPKtS7_iiiiiibS2_i --------------------------
	.section	.nv.constant0._Z23gemm_half_q_half_kernelILi4ELi32ELb1ELb0ELi64EEvPK6__halfPKjS4_S2_PS0_iiiiPKtS7_iiiiiibS2_i,"a",@progbits
	.sectionflags	@""
	.align	4
.nv.constant0._Z23gemm_half_q_half_kernelILi4ELi32ELb1ELb0ELi64EEvPK6__halfPKjS4_S2_PS0_iiiiPKtS7_iiiiiibS2_i:
	.zero		644


//--------------------- .nv.constant0._Z23gemm_half_q_half_kernelILi4ELi48ELb1ELb0ELi64EEvPK6__halfPKjS4_S2_PS0_iiiiPKtS7_iiiiiibS2_i --------------------------
	.section	.nv.constant0._Z23gemm_half_q_half_kernelILi4ELi48ELb1ELb0ELi64EEvPK6__halfPKjS4_S2_PS0_iiiiPKtS7_iiiiiibS2_i,"a",@progbits
	.sectionflags	@""
	.align	4
.nv.constant0._Z23gemm_half_q_half_kernelILi4ELi48ELb1ELb0ELi64EEvPK6__halfPKjS4_S2_PS0_iiiiPKtS7_iiiiiibS2_i:
	.zero		644


//--------------------- .nv.constant0._Z23gemm_half_q_half_kernelILi4ELi16ELb1ELb0ELi64EEvPK6__halfPKjS4_S2_PS0_iiiiPKtS7_iiiiiibS2_i --------------------------
	.section	.nv.constant0._Z23gemm_half_q_half_kernelILi4ELi16ELb1ELb0ELi64EEvPK6__halfPKjS4_S2_PS0_iiiiPKtS7_iiiiiibS2_i,"a",@progbits
	.sectionflags	@""
	.align	4
.nv.constant0._Z23gemm_half_q_half_kernelILi4ELi16ELb1ELb0ELi64EEvPK6__halfPKjS4_S2_PS0_iiiiPKtS7_iiiiiibS2_i:
	.zero		644


//--------------------- .nv.constant0._Z23gemm_half_q_half_kernelILi4ELi24ELb1ELb0ELi64EEvPK6__halfPKjS4_S2_PS0_iiiiPKtS7_iiiiiibS2_i --------------------------
	.section	.nv.constant0._Z23gemm_half_q_half_kernelILi4ELi24ELb1ELb0ELi64EEvPK6__halfPKjS4_S2_PS0_iiiiPKtS7_iiiiiibS2_i,"a",@progbits
	.sectionflags	@""
	.align	4
.nv.constant0._Z23gemm_half_q_half_kernelILi4ELi24ELb1ELb0ELi64EEvPK6__halfPKjS4_S2_PS0_iiiiPKtS7_iiiiiibS2_i:
	.zero		644


//--------------------- .nv.constant0._Z23gemm_half_q_half_kernelILi4ELi8ELb1ELb0ELi64EEvPK6__halfPKjS4_S2_PS0_iiiiPKtS7_iiiiiibS2_i --------------------------
	.section	.nv.constant0._Z23gemm_half_q_half_kernelILi4ELi8ELb1ELb0ELi64EEvPK6__halfPKjS4_S2_PS0_iiiiPKtS7_iiiiiibS2_i,"a",@progbits
	.sectionflags	@""
	.align	4
.nv.constant0._Z23gemm_half_q_half_kernelILi4ELi8ELb1ELb0ELi64EEvPK6__halfPKjS4_S2_PS0_iiiiPKtS7_iiiiiibS2_i:
	.zero		644


//--------------------- .nv.constant0._Z23gemm_half_q_half_kernelILi4ELi12ELb1ELb0ELi64EEvPK6__halfPKjS4_S2_PS0_iiiiPKtS7_iiiiiibS2_i --------------------------
	.section	.nv.constant0._Z23gemm_half_q_half_kernelILi4ELi12ELb1ELb0ELi64EEvPK6__halfPKjS4_S2_PS0_iiiiPKtS7_iiiiiibS2_i,"a",@progbits
	.sectionflags	@""
	.align	4
.nv.constant0._Z23gemm_half_q_half_kernelILi4ELi12ELb1ELb0ELi64EEvPK6__halfPKjS4_S2_PS0_iiiiPKtS7_iiiiiibS2_i:
	.zero		644


//--------------------- .nv.constant0._Z23gemm_half_q_half_kernelILi4ELi14ELb1ELb0ELi64EEvPK6__halfPKjS4_S2_PS0_iiiiPKtS7_iiiiiibS2_i --------------------------
	.section	.nv.constant0._Z23gemm_half_q_half_kernelILi4ELi14ELb1ELb0ELi64EEvPK6__halfPKjS4_S2_PS0_iiiiPKtS7_iiiiiibS2_i,"a",@progbits
	.sectionflags	@""
	.align	4
.nv.constant0._Z23gemm_half_q_half_kernelILi4ELi14ELb1ELb0ELi64EEvPK6__halfPKjS4_S2_PS0_iiiiPKtS7_iiiiiibS2_i:
	.zero		644


//--------------------- .nv.constant0._Z23gemm_half_q_half_kernelILi4ELi4ELb1ELb0ELi64EEvPK6__halfPKjS4_S2_PS0_iiiiPKtS7_iiiiiibS2_i --------------------------
	.section	.nv.constant0._Z23gemm_half_q_half_kernelILi4ELi4ELb1ELb0ELi64EEvPK6__halfPKjS4_S2_PS0_iiiiPKtS7_iiiiiibS2_i,"a",@progbits
	.sectionflags	@""
	.align	4
.nv.constant0._Z23gemm_half_q_half_kernelILi4ELi4ELb1ELb0ELi64EEvPK6__halfPKjS4_S2_PS0_iiiiPKtS7_iiiiiibS2_i:
	.zero		644


//--------------------- .nv.constant0._Z23gemm_half_q_half_kernelILi4ELi6ELb1ELb0ELi64EEvPK6__halfPKjS4_S2_PS0_iiiiPKtS7_iiiiiibS2_i --------------------------
	.section	.nv.constant0._Z23gemm_half_q_half_kernelILi4ELi6ELb1ELb0ELi64EEvPK6__halfPKjS4_S2_PS0_iiiiPKtS7_iiiiiibS2_i,"a",@progbits
	.sectionflags	@""
	.align	4
.nv.constant0._Z23gemm_half_q_half_kernelILi4ELi6ELb1ELb0ELi64EEvPK6__halfPKjS4_S2_PS0_iiiiPKtS7_iiiiiibS2_i:
	.zero		644


//--------------------- .nv.constant0._Z23gemm_half_q_half_kernelILi4ELi2ELb1ELb0ELi64EEvPK6__halfPKjS4_S2_PS0_iiiiPKtS7_iiiiiibS2_i --------------------------
	.section	.nv.constant0._Z23gemm_half_q_half_kernelILi4ELi2ELb1ELb0ELi64EEvPK6__halfPKjS4_S2_PS0_iiiiPKtS7_iiiiiibS2_i,"a",@progbits
	.sectionflags	@""
	.align	4
.nv.constant0._Z23gemm_half_q_half_kernelILi4ELi2ELb1ELb0ELi64EEvPK6__halfPKjS4_S2_PS0_iiiiPKtS7_iiiiiibS2_i:
	.zero		644


//--------------------- .nv.constant0._Z23gemm_half_q_half_kernelILi4ELi32ELb1ELb0ELi32EEvPK6__halfPKjS4_S2_PS0_iiiiPKtS7_iiiiiibS2_i --------------------------
	.section	.nv.constant0._Z23gemm_half_q_half_kernelILi4ELi32ELb1ELb0ELi32EEvPK6__halfPKjS4_S2_PS0_iiiiPKtS7_iiiiiibS2_i,"a",@progbits
	.sectionflags	@""
	.align	4
.nv.constant0._Z23gemm_half_q_half_kernelILi4ELi32ELb1ELb0ELi32EEvPK6__halfPKjS4_S2_PS0_iiiiPKtS7_iiiiiibS2_i:
	.zero		644


//--------------------- .nv.constant0._Z23gemm_half_q_half_kernelILi4ELi48ELb1ELb0ELi32EEvPK6__halfPKjS4_S2_PS0_iiiiPKtS7_iiiiiibS2_i --------------------------
	.section	.nv.constant0._Z23gemm_half_q_half_kernelILi4ELi48ELb1ELb0ELi32EEvPK6__halfPKjS4_S2_PS0_iiiiPKtS7_iiiiiibS2_i,"a",@progbits
	.sectionflags	@""
	.align	4
.nv.constant0._Z23gemm_half_q_half_kernelILi4ELi48ELb1ELb0ELi32EEvPK6__halfPKjS4_S2_PS0_iiiiPKtS7_iiiiiibS2_i:
	.zero		644


//--------------------- .nv.constant0._Z23gemm_half_q_half_kernelILi4ELi16ELb1ELb0ELi32EEvPK6__halfPKjS4_S2_PS0_iiiiPKtS7_iiiiiibS2_i --------------------------
	.section	.nv.constant0._Z23gemm_half_q_half_kernelILi4ELi16ELb1ELb0ELi32EEvPK6__halfPKjS4_S2_PS0_iiiiPKtS7_iiiiiibS2_i,"a",@progbits
	.sectionflags	@""
	.align	4
.nv.constant0._Z23gemm_half_q_half_kernelILi4ELi16ELb1ELb0ELi32EEvPK6__halfPKjS4_S2_PS0_iiiiPKtS7_iiiiiibS2_i:
	.zero		644


//--------------------- .nv.constant0._Z23gemm_half_q_half_kernelILi4ELi24ELb1ELb0ELi32EEvPK6__halfPKjS4_S2_PS0_iiiiPKtS7_iiiiiibS2_i --------------------------
	.section	.nv.constant0._Z23gemm_half_q_half_kernelILi4ELi24ELb1ELb0ELi32EEvPK6__halfPKjS4_S2_PS0_iiiiPKtS7_iiiiiibS2_i,"a",@progbits
	.sectionflags	@""
	.align	4
.nv.constant0._Z23gemm_half_q_half_kernelILi4ELi24ELb1ELb0ELi32EEvPK6__halfPKjS4_S2_PS0_iiiiPKtS7_iiiiiibS2_i:
	.zero		644


//--------------------- .nv.constant0._Z23gemm_half_q_half_kernelILi4ELi8ELb1ELb0ELi32EEvPK6__halfPKjS4_S2_PS0_iiiiPKtS7_iiiiiibS2_i --------------------------
	.section	.nv.constant0._Z23gemm_half_q_half_kernelILi4ELi8ELb1ELb0ELi32EEvPK6__halfPKjS4_S2_PS0_iiiiPKtS7_iiiiiibS2_i,"a",@progbits
	.sectionflags	@""
	.align	4
.nv.constant0._Z23gemm_half_q_half_kernelILi4ELi8ELb1ELb0ELi32EEvPK6__halfPKjS4_S2_PS0_iiiiPKtS7_iiiiiibS2_i:
	.zero		644


//--------------------- .nv.constant0._Z23gemm_half_q_half_kernelILi4ELi12ELb1ELb0ELi32EEvPK6__halfPKjS4_S2_PS0_iiiiPKtS7_iiiiiibS2_i --------------------------
	.section	.nv.constant0._Z23gemm_half_q_half_kernelILi4ELi12ELb1ELb0ELi32EEvPK6__halfPKjS4_S2_PS0_iiiiPKtS7_iiiiiibS2_i,"a",@progbits
	.sectionflags	@""
	.align	4
.nv.constant0._Z23gemm_half_q_half_kernelILi4ELi12ELb1ELb0ELi32EEvPK6__halfPKjS4_S2_PS0_iiiiPKtS7_iiiiiibS2_i:
	.zero		644


//--------------------- .nv.constant0._Z23gemm_half_q_half_kernelILi4ELi14ELb1ELb0ELi32EEvPK6__halfPKjS4_S2_PS0_iiiiPKtS7_iiiiiibS2_i --------------------------
	.section	.nv.constant0._Z23gemm_half_q_half_kernelILi4ELi14ELb1ELb0ELi32EEvPK6__halfPKjS4_S2_PS0_iiiiPKtS7_iiiiiibS2_i,"a",@progbits
	.sectionflags	@""
	.align	4
.nv.constant0._Z23gemm_half_q_half_kernelILi4ELi14ELb1ELb0ELi32EEvPK6__halfPKjS4_S2_PS0_iiiiPKtS7_iiiiiibS2_i:
	.zero		644


//--------------------- .nv.constant0._Z23gemm_half_q_half_kernelILi4ELi4ELb1ELb0ELi32EEvPK6__halfPKjS4_S2_PS0_iiiiPKtS7_iiiiiibS2_i --------------------------
	.section	.nv.constant0._Z23gemm_half_q_half_kernelILi4ELi4ELb1ELb0ELi32EEvPK6__halfPKjS4_S2_PS0_iiiiPKtS7_iiiiiibS2_i,"a",@progbits
	.sectionflags	@""
	.align	4
.nv.constant0._Z23gemm_half_q_half_kernelILi4ELi4ELb1ELb0ELi32EEvPK6__halfPKjS4_S2_PS0_iiiiPKtS7_iiiiiibS2_i:
	.zero		644


//--------------------- .nv.constant0._Z23gemm_half_q_half_kernelILi4ELi6ELb1ELb0ELi32EEvPK6__halfPKjS4_S2_PS0_iiiiPKtS7_iiiiiibS2_i --------------------------
	.section	.nv.constant0._Z23gemm_half_q_half_kernelILi4ELi6ELb1ELb0ELi32EEvPK6__halfPKjS4_S2_PS0_iiiiPKtS7_iiiiiibS2_i,"a",@progbits
	.sectionflags	@""
	.align	4
.nv.constant0._Z23gemm_half_q_half_kernelILi4ELi6ELb1ELb0ELi32EEvPK6__halfPKjS4_S2_PS0_iiiiPKtS7_iiiiiibS2_i:
	.zero		644


//--------------------- .nv.constant0._Z23gemm_half_q_half_kernelILi4ELi2ELb1ELb0ELi32EEvPK6__halfPKjS4_S2_PS0_iiiiPKtS7_iiiiiibS2_i --------------------------
	.section	.nv.constant0._Z23gemm_half_q_half_kernelILi4ELi2ELb1ELb0ELi32EEvPK6__halfPKjS4_S2_PS0_iiiiPKtS7_iiiiiibS2_i,"a",@progbits
	.sectionflags	@""
	.align	4
.nv.constant0._Z23gemm_half_q_half_kernelILi4ELi2ELb1ELb0ELi32EEvPK6__halfPKjS4_S2_PS0_iiiiPKtS7_iiiiiibS2_i:
	.zero		644


//--------------------- .nv.constant0._Z23gemm_half_q_half_kernelILi3ELi32ELb1ELb0ELi64EEvPK6__halfPKjS4_S2_PS0_iiiiPKtS7_iiiiiibS2_i --------------------------
	.section	.nv.constant0._Z23gemm_half_q_half_kernelILi3ELi32ELb1ELb0ELi64EEvPK6__halfPKjS4_S2_PS0_iiiiPKtS7_iiiiiibS2_i,"a",@progbits
	.sectionflags	@""
	.align	4
.nv.constant0._Z23gemm_half_q_half_kernelILi3ELi32ELb1ELb0ELi64EEvPK6__halfPKjS4_S2_PS0_iiiiPKtS7_iiiiiibS2_i:
	.zero		644


//--------------------- .nv.constant0._Z23gemm_half_q_half_kernelILi3ELi48ELb1ELb0ELi64EEvPK6__halfPKjS4_S2_PS0_iiiiPKtS7_iiiiiibS2_i --------------------------
	.section	.nv.constant0._Z23gemm_half_q_half_kernelILi3ELi48ELb1ELb0ELi64EEvPK6__halfPKjS4_S2_PS0_iiiiPKtS7_iiiiiibS2_i,"a",@progbits
	.sectionflags	@""
	.align	4
.nv.constant0._Z23gemm_half_q_half_kernelILi3ELi48ELb1ELb0ELi64EEvPK6__halfPKjS4_S2_PS0_iiiiPKtS7_iiiiiibS2_i:
	.zero		644


//--------------------- .nv.constant0._Z23gemm_half_q_half_kernelILi3ELi16ELb1ELb0ELi64EEvPK6__halfPKjS4_S2_PS0_iiiiPKtS7_iiiiiibS2_i --------------------------
	.section	.nv.constant0._Z23gemm_half_q_half_kernelILi3ELi16ELb1ELb0ELi64EEvPK6__halfPKjS4_S2_PS0_iiiiPKtS7_iiiiiibS2_i,"a",@progbits
	.sectionflags	@""
	.align	4
.nv.constant0._Z23gemm_half_q_half_kernelILi3ELi16ELb1ELb0ELi64EEvPK6__halfPKjS4_S2_PS0_iiiiPKtS7_iiiiiibS2_i:
	.zero		644


//--------------------- .nv.constant0._Z23gemm_half_q_half_kernelILi3ELi24ELb1ELb0ELi64EEvPK6__halfPKjS4_S2_PS0_iiiiPKtS7_iiiiiibS2_i --------------------------
	.section	.nv.constant0._Z23gemm_half_q_half_kernelILi3ELi24ELb1ELb0ELi64EEvPK6__halfPKjS4_S2_PS0_iiiiPKtS7_iiiiiibS2_i,"a",@progbits
	.sectionflags	@""
	.align	4
.nv.constant0._Z23gemm_half_q_half_kernelILi3ELi24ELb1ELb0ELi64EEvPK6__halfPKjS4_S2_PS0_iiiiPKtS7_iiiiiibS2_i:
	.zero		644


//--------------------- .nv.constant0._Z23gemm_half_q_half_kernelILi3ELi8ELb1ELb0ELi64EEvPK6__halfPKjS4_S2_PS0_iiiiPKtS7_iiiiiibS2_i --------------------------
	.section	.nv.constant0._Z23gemm_half_q_half_kernelILi3ELi8ELb1ELb0ELi64EEvPK6__halfPKjS4_S2_PS0_iiiiPKtS7_iiiiiibS2_i,"a",@progbits
	.sectionflags	@""
	.align	4
.nv.constant0._Z23gemm_half_q_half_kernelILi3ELi8ELb1ELb0ELi64EEvPK6__halfPKjS4_S2_PS0_iiiiPKtS7_iiiiiibS2_i:
	.zero		644


//--------------------- .nv.constant0._Z23gemm_half_q_half_kernelILi3ELi12ELb1ELb0ELi64EEvPK6__halfPKjS4_S2_PS0_iiiiPKtS7_iiiiiibS2_i --------------------------
	.section	.nv.constant0._Z23gemm_half_q_half_kernelILi3ELi12ELb1ELb0ELi64EEvPK6__halfPKjS4_S2_PS0_iiiiPKtS7_iiiiiibS2_i,"a",@progbits
	.sectionflags	@""
	.align	4
.nv.constant0._Z23gemm_half_q_half_kernelILi3ELi12ELb1ELb0ELi64EEvPK6__halfPKjS4_S2_PS0_iiiiPKtS7_iiiiiibS2_i:
	.zero		644


//--------------------- .nv.constant0._Z23gemm_half_q_half_kernelILi3ELi14ELb1ELb0ELi64EEvPK6__halfPKjS4_S2_PS0_iiiiPKtS7_iiiiiibS2_i --------------------------
	.section	.nv.constant0._Z23gemm_half_q_half_kernelILi3ELi14ELb1ELb0ELi64EEvPK6__halfPKjS4_S2_PS0_iiiiPKtS7_iiiiiibS2_i,"a",@progbits
	.sectionflags	@""
	.align	4
.nv.constant0._Z23gemm_half_q_half_kernelILi3ELi14ELb1ELb0ELi64EEvPK6__halfPKjS4_S2_PS0_iiiiPKtS7_iiiiiibS2_i:
	.zero		644


//--------------------- .nv.constant0._Z23gemm_half_q_half_kernelILi3ELi4ELb1ELb0ELi64EEvPK6__halfPKjS4_S2_PS0_iiiiPKtS7_iiiiiibS2_i --------------------------
	.section	.nv.constant0._Z23gemm_half_q_half_kernelILi3ELi4ELb1ELb0ELi64EEvPK6__halfPKjS4_S2_PS0_iiiiPKtS7_iiiiiibS2_i,"a",@progbits
	.sectionflags	@""
	.align	4
.nv.constant0._Z23gemm_half_q_half_kernelILi3ELi4ELb1ELb0ELi64EEvPK6__halfPKjS4_S2_PS0_iiiiPKtS7_iiiiiibS2_i:
	.zero		644


//--------------------- .nv.constant0._Z23gemm_half_q_half_kernelILi3ELi6ELb1ELb0ELi64EEvPK6__halfPKjS4_S2_PS0_iiiiPKtS7_iiiiiibS2_i --------------------------
	.section	.nv.constant0._Z23gemm_half_q_half_kernelILi3ELi6ELb1ELb0ELi64EEvPK6__halfPKjS4_S2_PS0_iiiiPKtS7_iiiiiibS2_i,"a",@progbits
	.sectionflags	@""
	.align	4
.nv.constant0._Z23gemm_half_q_half_kernelILi3ELi6ELb1ELb0ELi64EEvPK6__halfPKjS4_S2_PS0_iiiiPKtS7_iiiiiibS2_i:
	.zero		644


//--------------------- .nv.constant0._Z23gemm_half_q_half_kernelILi3ELi2ELb1ELb0ELi64EEvPK6__halfPKjS4_S2_PS0_iiiiPKtS7_iiiiiibS2_i --------------------------
	.section	.nv.constant0._Z23gemm_half_q_half_kernelILi3ELi2ELb1ELb0ELi64EEvPK6__halfPKjS4_S2_PS0_iiiiPKtS7_iiiiiibS2_i,"a",@progbits
	.sectionflags	@""
	.align	4
.nv.constant0._Z23gemm_half_q_half_kernelILi3ELi2ELb1ELb0ELi64EEvPK6__halfPKjS4_S2_PS0_iiiiPKtS7_iiiiiibS2_i:
	.zero		644


//--------------------- .nv.constant0._Z23gemm_half_q_half_kernelILi3ELi32ELb1ELb0ELi32EEvPK6__halfPKjS4_S2_PS0_iiiiPKtS7_iiiiiibS2_i --------------------------
	.section	.nv.constant0._Z23gemm_half_q_half_kernelILi3ELi32ELb1ELb0ELi32EEvPK6__halfPKjS4_S2_PS0_iiiiPKtS7_iiiiiibS2_i,"a",@progbits
	.sectionflags	@""
	.align	4
.nv.constant0._Z23gemm_half_q_half_kernelILi3ELi32ELb1ELb0ELi32EEvPK6__halfPKjS4_S2_PS0_iiiiPKtS7_iiiiiibS2_i:
	.zero		644


//--------------------- .nv.constant0._Z23gemm_half_q_half_kernelILi3ELi48ELb1ELb0ELi32EEvPK6__halfPKjS4_S2_PS0_iiiiPKtS7_iiiiiibS2_i --------------------------
	.section	.nv.constant0._Z23gemm_half_q_half_kernelILi3ELi48ELb1ELb0ELi32EEvPK6__halfPKjS4_S2_PS0_iiiiPKtS7_iiiiiibS2_i,"a",@progbits
	.sectionflags	@""
	.align	4
.nv.constant0._Z23gemm_half_q_half_kernelILi3ELi48ELb1ELb0ELi32EEvPK6__halfPKjS4_S2_PS0_iiiiPKtS7_iiiiiibS2_i:
	.zero		644


//--------------------- .nv.constant0._Z23gemm_half_q_half_kernelILi3ELi16ELb1ELb0ELi32EEvPK6__halfPKjS4_S2_PS0_iiiiPKtS7_iiiiiibS2_i --------------------------
	.section	.nv.constant0._Z23gemm_half_q_half_kernelILi3ELi16ELb1ELb0ELi32EEvPK6__halfPKjS4_S2_PS0_iiiiPKtS7_iiiiiibS2_i,"a",@progbits
	.sectionflags	@""
	.align	4
.nv.constant0._Z23gemm_half_q_half_kernelILi3ELi16ELb1ELb0ELi32EEvPK6__halfPKjS4_S2_PS0_iiiiPKtS7_iiiiiibS2_i:
	.zero		644


//--------------------- .nv.constant0._Z23gemm_half_q_half_kernelILi3ELi24ELb1ELb0ELi32EEvPK6__halfPKjS4_S2_PS0_iiiiPKtS7_iiiiiibS2_i --------------------------
	.section	.nv.constant0._Z23gemm_half_q_half_kernelILi3ELi24ELb1ELb0ELi32EEvPK6__halfPKjS4_S2_PS0_iiiiPKtS7_iiiiiibS2_i,"a",@progbits
	.sectionflags	@""
	.align	4
.nv.constant0._Z23gemm_half_q_half_kernelILi3ELi24ELb1ELb0ELi32EEvPK6__halfPKjS4_S2_PS0_iiiiPKtS7_iiiiiibS2_i:
	.zero		644


//--------------------- .nv.constant0._Z23gemm_half_q_half_kernelILi3ELi8ELb1ELb0ELi32EEvPK6__halfPKjS4_S2_PS0_iiiiPKtS7_iiiiiibS2_i --------------------------
	.section	.nv.constant0._Z23gemm_half_q_half_kernelILi3ELi8ELb1ELb0ELi32EEvPK6__halfPKjS4_S2_PS0_iiiiPKtS7_iiiiiibS2_i,"a",@progbits
	.sectionflags	@""
	.align	4
.nv.constant0._Z23gemm_half_q_half_kernelILi3ELi8ELb1ELb0ELi32EEvPK6__halfPKjS4_S2_PS0_iiiiPKtS7_iiiiiibS2_i:
	.zero		644


//--------------------- .nv.constant0._Z23gemm_half_q_half_kernelILi3ELi12ELb1ELb0ELi32EEvPK6__halfPKjS4_S2_PS0_iiiiPKtS7_iiiiiibS2_i --------------------------
	.section	.nv.constant0._Z23gemm_half_q_half_kernelILi3ELi12ELb1ELb0ELi32EEvPK6__halfPKjS4_S2_PS0_iiiiPKtS7_iiiiiibS2_i,"a",@progbits
	.sectionflags	@""
	.align	4
.nv.constant0._Z23gemm_half_q_half_kernelILi3ELi12ELb1ELb0ELi32EEvPK6__halfPKjS4_S2_PS0_iiiiPKtS7_iiiiiibS2_i:
	.zero		644


//--------------------- .nv.constant0._Z23gemm_half_q_half_kernelILi3ELi14ELb1ELb0ELi32EEvPK6__halfPKjS4_S2_PS0_iiiiPKtS7_iiiiiibS2_i --------------------------
	.section	.nv.constant0._Z23gemm_half_q_half_kernelILi3ELi14ELb1ELb0ELi32EEvPK6__halfPKjS4_S2_PS0_iiiiPKtS7_iiiiiibS2_i,"a",@progbits
	.sectionflags	@""
	.align	4
.nv.constant0._Z23gemm_half_q_half_kernelILi3ELi14ELb1ELb0ELi32EEvPK6__halfPKjS4_S2_PS0_iiiiPKtS7_iiiiiibS2_i:
	.zero		644


//--------------------- .nv.constant0._Z23gemm_half_q_half_kernelILi3ELi4ELb1ELb0ELi32EEvPK6__halfPKjS4_S2_PS0_iiiiPKtS7_iiiiiibS2_i --------------------------
	.section	.nv.constant0._Z23gemm_half_q_half_kernelILi3ELi4ELb1ELb0ELi32EEvPK6__halfPKjS4_S2_PS0_iiiiPKtS7_iiiiiibS2_i,"a",@progbits
	.sectionflags	@""
	.align	4
.nv.constant0._Z23gemm_half_q_half_kernelILi3ELi4ELb1ELb0ELi32EEvPK6__halfPKjS4_S2_PS0_iiiiPKtS7_iiiiiibS2_i:
	.zero		644


//--------------------- .nv.constant0._Z23gemm_half_q_half_kernelILi3ELi6ELb1ELb0ELi32EEvPK6__halfPKjS4_S2_PS0_iiiiPKtS7_iiiiiibS2_i --------------------------
	.section	.nv.constant0._Z23gemm_half_q_half_kernelILi3ELi6ELb1ELb0ELi32EEvPK6__halfPKjS4_S2_PS0_iiiiPKtS7_iiiiiibS2_i,"a",@progbits
	.sectionflags	@""
	.align	4
.nv.constant0._Z23gemm_half_q_half_kernelILi3ELi6ELb1ELb0ELi32EEvPK6__halfPKjS4_S2_PS0_iiiiPKtS7_iiiiiibS2_i:
	.zero		644


//--------------------- .nv.constant0._Z23gemm_half_q_half_kernelILi3ELi2ELb1ELb0ELi32EEvPK6__halfPKjS4_S2_PS0_iiiiPKtS7_iiiiiibS2_i --------------------------
	.section	.nv.constant0._Z23gemm_half_q_half_kernelILi3ELi2ELb1ELb0ELi32EEvPK6__halfPKjS4_S2_PS0_iiiiPKtS7_iiiiiibS2_i,"a",@progbits
	.sectionflags	@""
	.align	4
.nv.constant0._Z23gemm_half_q_half_kernelILi3ELi2ELb1ELb0ELi32EEvPK6__halfPKjS4_S2_PS0_iiiiPKtS7_iiiiiibS2_i:
	.zero		644


//--------------------- .nv.constant0._Z23gemm_half_q_half_kernelILi2ELi32ELb1ELb0ELi64EEvPK6__halfPKjS4_S2_PS0_iiiiPKtS7_iiiiiibS2_i --------------------------
	.section	.nv.constant0._Z23gemm_half_q_half_kernelILi2ELi32ELb1ELb0ELi64EEvPK6__halfPKjS4_S2_PS0_iiiiPKtS7_iiiiiibS2_i,"a",@progbits
	.sectionflags	@""
	.align	4
.nv.constant0._Z23gemm_half_q_half_kernelILi2ELi32ELb1ELb0ELi64EEvPK6__halfPKjS4_S2_PS0_iiiiPKtS7_iiiiiibS2_i:
	.zero		644


//--------------------- .nv.constant0._Z23gemm_half_q_half_kernelILi2ELi48ELb1ELb0ELi64EEvPK6__halfPKjS4_S2_PS0_iiiiPKtS7_iiiiiibS2_i --------------------------
	.section	.nv.constant0._Z23gemm_half_q_half_kernelILi2ELi48ELb1ELb0ELi64EEvPK6__halfPKjS4_S2_PS0_iiiiPKtS7_iiiiiibS2_i,"a",@progbits
	.sectionflags	@""
	.align	4
.nv.constant0._Z23gemm_half_q_half_kernelILi2ELi48ELb1ELb0ELi64EEvPK6__halfPKjS4_S2_PS0_iiiiPKtS7_iiiiiibS2_i:
	.zero		644


//--------------------- .nv.constant0._Z23gemm_half_q_half_kernelILi2ELi16ELb1ELb0ELi64EEvPK6__halfPKjS4_S2_PS0_iiiiPKtS7_iiiiiibS2_i --------------------------
	.section	.nv.constant0._Z23gemm_half_q_half_kernelILi2ELi16ELb1ELb0ELi64EEvPK6__halfPKjS4_S2_PS0_iiiiPKtS7_iiiiiibS2_i,"a",@progbits
	.sectionflags	@""
	.align	4
.nv.constant0._Z23gemm_half_q_half_kernelILi2ELi16ELb1ELb0ELi64EEvPK6__halfPKjS4_S2_PS0_iiiiPKtS7_iiiiiibS2_i:
	.zero		644


//--------------------- .nv.constant0._Z23gemm_half_q_half_kernelILi2ELi24ELb1ELb0ELi64EEvPK6__halfPKjS4_S2_PS0_iiiiPKtS7_iiiiiibS2_i --------------------------
	.section	.nv.constant0._Z23gemm_half_q_half_kernelILi2ELi24ELb1ELb0ELi64EEvPK6__halfPKjS4_S2_PS0_iiiiPKtS7_iiiiiibS2_i,"a",@progbits
	.sectionflags	@""
	.align	4
.nv.constant0._Z23gemm_half_q_half_kernelILi2ELi24ELb1ELb0ELi64EEvPK6__halfPKjS4_S2_PS0_iiiiPKtS7_iiiiiibS2_i:
	.zero		644


//--------------------- .nv.constant0._Z23gemm_half_q_half_kernelILi2ELi8ELb1ELb0ELi64EEvPK6__halfPKjS4_S2_PS0_iiiiPKtS7_iiiiiibS2_i --------------------------
	.section	.nv.constant0._Z23gemm_half_q_half_kernelILi2ELi8ELb1ELb0ELi64EEvPK6__halfPKjS4_S2_PS0_iiiiPKtS7_iiiiiibS2_i,"a",@progbits
	.sectionflags	@""
	.align	4
.nv.constant0._Z23gemm_half_q_half_kernelILi2ELi8ELb1ELb0ELi64EEvPK6__halfPKjS4_S2_PS0_iiiiPKtS7_iiiiiibS2_i:
	.zero		644


//--------------------- .nv.constant0._Z23gemm_half_q_half_kernelILi2ELi12ELb1ELb0ELi64EEvPK6__halfPKjS4_S2_PS0_iiiiPKtS7_iiiiiibS2_i --------------------------
	.section	.nv.constant0._Z23gemm_half_q_half_kernelILi2ELi12ELb1ELb0ELi64EEvPK6__halfPKjS4_S2_PS0_iiiiPKtS7_iiiiiibS2_i,"a",@progbits
	.sectionflags	@""
	.align	4
.nv.constant0._Z23gemm_half_q_half_kernelILi2ELi12ELb1ELb0ELi64EEvPK6__halfPKjS4_S2_PS0_iiiiPKtS7_iiiiiibS2_i:
	.zero		644


//--------------------- .nv.constant0._Z23gemm_half_q_half_kernelILi2ELi14ELb1ELb0ELi64EEvPK6__halfPKjS4_S2_PS0_iiiiPKtS7_iiiiiibS2_i --------------------------
	.section	.nv.constant0._Z23gemm_half_q_half_kernelILi2ELi14ELb1ELb0ELi64EEvPK6__halfPKjS4_S2_PS0_iiiiPKtS7_iiiiiibS2_i,"a",@progbits
	.sectionflags	@""
	.align	4
.nv.constant0._Z23gemm_half_q_half_kernelILi2ELi14ELb1ELb0ELi64EEvPK6__halfPKjS4_S2_PS0_iiiiPKtS7_iiiiiibS2_i:
	.zero		644


//--------------------- .nv.constant0._Z23gemm_half_q_half_kernelILi2ELi4ELb1ELb0ELi64EEvPK6__halfPKjS4_S2_PS0_iiiiPKtS7_iiiiiibS2_i --------------------------
	.section	.nv.constant0._Z23gemm_half_q_half_kernelILi2ELi4ELb1ELb0ELi64EEvPK6__halfPKjS4_S2_PS0_iiiiPKtS7_iiiiiibS2_i,"a",@progbits
	.sectionflags	@""
	.align	4
.nv.constant0._Z23gemm_half_q_half_kernelILi2ELi4ELb1ELb0ELi64EEvPK6__halfPKjS4_S2_PS0_iiiiPKtS7_iiiiiibS2_i:
	.zero		644


//--------------------- .nv.constant0._Z23gemm_half_q_half_kernelILi2ELi6ELb1ELb0ELi64EEvPK6__halfPKjS4_S2_PS0_iiiiPKtS7_iiiiiibS2_i --------------------------
	.section	.nv.constant0._Z23gemm_half_q_half_kernelILi2ELi6ELb1ELb0ELi64EEvPK6__halfPKjS4_S2_PS0_iiiiPKtS7_iiiiiibS2_i,"a",@progbits
	.sectionflags	@""
	.align	4
.nv.constant0._Z23gemm_half_q_half_kernelILi2ELi6ELb1ELb0ELi64EEvPK6__halfPKjS4_S2_PS0_iiiiPKtS7_iiiiiibS2_i:
	.zero		644


//--------------------- .nv.constant0._Z23gemm_half_q_half_kernelILi2ELi2ELb1ELb0ELi64EEvPK6__halfPKjS4_S2_PS0_iiiiPKtS7_iiiiiibS2_i --------------------------
	.section	.nv.constant0._Z23gemm_half_q_half_kernelILi2ELi2ELb1ELb0ELi64EEvPK6__halfPKjS4_S2_PS0_iiiiPKtS7_iiiiiibS2_i,"a",@progbits
	.sectionflags	@""
	.align	4
.nv.constant0._Z23gemm_half_q_half_kernelILi2ELi2ELb1ELb0ELi64EEvPK6__halfPKjS4_S2_PS0_iiiiPKtS7_iiiiiibS2_i:
	.zero		644


//--------------------- .nv.constant0._Z23gemm_half_q_half_kernelILi2ELi32ELb1ELb0ELi32EEvPK6__halfPKjS4_S2_PS0_iiiiPKtS7_iiiiiibS2_i --------------------------
	.section	.nv.constant0._Z23gemm_half_q_half_kernelILi2ELi32ELb1ELb0ELi32EEvPK6__halfPKjS4_S2_PS0_iiiiPKtS7_iiiiiibS2_i,"a",@progbits
	.sectionflags	@""
	.align	4
.nv.constant0._Z23gemm_half_q_half_kernelILi2ELi32ELb1ELb0ELi32EEvPK6__halfPKjS4_S2_PS0_iiiiPKtS7_iiiiiibS2_i:
	.zero		644


//--------------------- .nv.constant0._Z23gemm_half_q_half_kernelILi2ELi48ELb1ELb0ELi32EEvPK6__halfPKjS4_S2_PS0_iiiiPKtS7_iiiiiibS2_i --------------------------
	.section	.nv.constant0._Z23gemm_half_q_half_kernelILi2ELi48ELb1ELb0ELi32EEvPK6__halfPKjS4_S2_PS0_iiiiPKtS7_iiiiiibS2_i,"a",@progbits
	.sectionflags	@""
	.align	4
.nv.constant0._Z23gemm_half_q_half_kernelILi2ELi48ELb1ELb0ELi32EEvPK6__halfPKjS4_S2_PS0_iiiiPKtS7_iiiiiibS2_i:
	.zero		644


//--------------------- .nv.constant0._Z23gemm_half_q_half_kernelILi2ELi16ELb1ELb0ELi32EEvPK6__halfPKjS4_S2_PS0_iiiiPKtS7_iiiiiibS2_i --------------------------
	.section	.nv.constant0._Z23gemm_half_q_half_kernelILi2ELi16ELb1ELb0ELi32EEvPK6__halfPKjS4_S2_PS0_iiiiPKtS7_iiiiiibS2_i,"a",@progbits
	.sectionflags	@""
	.align	4
.nv.constant0._Z23gemm_half_q_half_kernelILi2ELi16ELb1ELb0ELi32EEvPK6__halfPKjS4_S2_PS0_iiiiPKtS7_iiiiiibS2_i:
	.zero		644


//--------------------- .nv.constant0._Z23gemm_half_q_half_kernelILi2ELi24ELb1ELb0ELi32EEvPK6__halfPKjS4_S2_PS0_iiiiPKtS7_iiiiiibS2_i --------------------------
	.section	.nv.constant0._Z23gemm_half_q_half_kernelILi2ELi24ELb1ELb0ELi32EEvPK6__halfPKjS4_S2_PS0_iiiiPKtS7_iiiiiibS2_i,"a",@progbits
	.sectionflags	@""
	.align	4
.nv.constant0._Z23gemm_half_q_half_kernelILi2ELi24ELb1ELb0ELi32EEvPK6__halfPKjS4_S2_PS0_iiiiPKtS7_iiiiiibS2_i:
	.zero		644


//--------------------- .nv.constant0._Z23gemm_half_q_half_kernelILi2ELi8ELb1ELb0ELi32EEvPK6__halfPKjS4_S2_PS0_iiiiPKtS7_iiiiiibS2_i --------------------------
	.section	.nv.constant0._Z23gemm_half_q_half_kernelILi2ELi8ELb1ELb0ELi32EEvPK6__halfPKjS4_S2_PS0_iiiiPKtS7_iiiiiibS2_i,"a",@progbits
	.sectionflags	@""
	.align	4
.nv.constant0._Z23gemm_half_q_half_kernelILi2ELi8ELb1ELb0ELi32EEvPK6__halfPKjS4_S2_PS0_iiiiPKtS7_iiiiiibS2_i:
	.zero		644


//--------------------- .nv.constant0._Z23gemm_half_q_half_kernelILi2ELi12ELb1ELb0ELi32EEvPK6__halfPKjS4_S2_PS0_iiiiPKtS7_iiiiiibS2_i --------------------------
	.section	.nv.constant0._Z23gemm_half_q_half_kernelILi2ELi12ELb1ELb0ELi32EEvPK6__halfPKjS4_S2_PS0_iiiiPKtS7_iiiiiibS2_i,"a",@progbits
	.sectionflags	@""
	.align	4
.nv.constant0._Z23gemm_half_q_half_kernelILi2ELi12ELb1ELb0ELi32EEvPK6__halfPKjS4_S2_PS0_iiiiPKtS7_iiiiiibS2_i:
	.zero		644


//--------------------- .nv.constant0._Z23gemm_half_q_half_kernelILi2ELi14ELb1ELb0ELi32EEvPK6__halfPKjS4_S2_PS0_iiiiPKtS7_iiiiiibS2_i --------------------------
	.section	.nv.constant0._Z23gemm_half_q_half_kernelILi2ELi14ELb1ELb0ELi32EEvPK6__halfPKjS4_S2_PS0_iiiiPKtS7_iiiiiibS2_i,"a",@progbits
	.sectionflags	@""
	.align	4
.nv.constant0._Z23gemm_half_q_half_kernelILi2ELi14ELb1ELb0ELi32EEvPK6__halfPKjS4_S2_PS0_iiiiPKtS7_iiiiiibS2_i:
	.zero		644


//--------------------- .nv.constant0._Z23gemm_half_q_half_kernelILi2ELi4ELb1ELb0ELi32EEvPK6__halfPKjS4_S2_PS0_iiiiPKtS7_iiiiiibS2_i --------------------------
	.section	.nv.constant0._Z23gemm_half_q_half_kernelILi2ELi4ELb1ELb0ELi32EEvPK6__halfPKjS4_S2_PS0_iiiiPKtS7_iiiiiibS2_i,"a",@progbits
	.sectionflags	@""
	.align	4
.nv.constant0._Z23gemm_half_q_half_kernelILi2ELi4ELb1ELb0ELi32EEvPK6__halfPKjS4_S2_PS0_iiiiPKtS7_iiiiiibS2_i:
	.zero		644


//--------------------- .nv.constant0._Z23gemm_half_q_half_kernelILi2ELi6ELb1ELb0ELi32EEvPK6__halfPKjS4_S2_PS0_iiiiPKtS7_iiiiiibS2_i --------------------------
	.section	.nv.constant0._Z23gemm_half_q_half_kernelILi2ELi6ELb1ELb0ELi32EEvPK6__halfPKjS4_S2_PS0_iiiiPKtS7_iiiiiibS2_i,"a",@progbits
	.sectionflags	@""
	.align	4
.nv.constant0._Z23gemm_half_q_half_kernelILi2ELi6ELb1ELb0ELi32EEvPK6__halfPKjS4_S2_PS0_iiiiPKtS7_iiiiiibS2_i:
	.zero		644


//--------------------- .nv.constant0._Z23gemm_half_q_half_kernelILi2ELi2ELb1ELb0ELi32EEvPK6__halfPKjS4_S2_PS0_iiiiPKtS7_iiiiiibS2_i --------------------------
	.section	.nv.constant0._Z23gemm_half_q_half_kernelILi2ELi2ELb1ELb0ELi32EEvPK6__halfPKjS4_S2_PS0_iiiiPKtS7_iiiiiibS2_i,"a",@progbits
	.sectionflags	@""
	.align	4
.nv.constant0._Z23gemm_half_q_half_kernelILi2ELi2ELb1ELb0ELi32EEvPK6__halfPKjS4_S2_PS0_iiiiPKtS7_iiiiiibS2_i:
	.zero		644


//--------------------- .nv.constant0._Z23gemm_half_q_half_kernelILi1ELi32ELb1ELb0ELi64EEvPK6__halfPKjS4_S2_PS0_iiiiPKtS7_iiiiiibS2_i --------------------------
	.section	.nv.constant0._Z23gemm_half_q_half_kernelILi1ELi32ELb1ELb0ELi64EEvPK6__halfPKjS4_S2_PS0_iiiiPKtS7_iiiiiibS2_i,"a",@progbits
	.sectionflags	@""
	.align	4
.nv.constant0._Z23gemm_half_q_half_kernelILi1ELi32ELb1ELb0ELi64EEvPK6__halfPKjS4_S2_PS0_iiiiPKtS7_iiiiiibS2_i:
	.zero		644


//--------------------- .nv.constant0._Z23gemm_half_q_half_kernelILi1ELi48ELb1ELb0ELi64EEvPK6__halfPKjS4_S2_PS0_iiiiPKtS7_iiiiiibS2_i --------------------------
	.section	.nv.constant0._Z23gemm_half_q_half_kernelILi1ELi48ELb1ELb0ELi64EEvPK6__halfPKjS4_S2_PS0_iiiiPKtS7_iiiiiibS2_i,"a",@progbits
	.sectionflags	@""
	.align	4
.nv.constant0._Z23gemm_half_q_half_kernelILi1ELi48ELb1ELb0ELi64EEvPK6__halfPKjS4_S2_PS0_iiiiPKtS7_iiiiiibS2_i:
	.zero		644


//--------------------- .nv.constant0._Z23gemm_half_q_half_kernelILi1ELi16ELb1ELb0ELi64EEvPK6__halfPKjS4_S2_PS0_iiiiPKtS7_iiiiiibS2_i --------------------------
	.section	.nv.constant0._Z23gemm_half_q_half_kernelILi1ELi16ELb1ELb0ELi64EEvPK6__halfPKjS4_S2_PS0_iiiiPKtS7_iiiiiibS2_i,"a",@progbits
	.sectionflags	@""
	.align	4
.nv.constant0._Z23gemm_half_q_half_kernelILi1ELi16ELb1ELb0ELi64EEvPK6__halfPKjS4_S2_PS0_iiiiPKtS7_iiiiiibS2_i:
	.zero		644


//--------------------- .nv.constant0._Z23gemm_half_q_half_kernelILi1ELi24ELb1ELb0ELi64EEvPK6__halfPKjS4_S2_PS0_iiiiPKtS7_iiiiiibS2_i --------------------------
	.section	.nv.constant0._Z23gemm_half_q_half_kernelILi1ELi24ELb1ELb0ELi64EEvPK6__halfPKjS4_S2_PS0_iiiiPKtS7_iiiiiibS2_i,"a",@progbits
	.sectionflags	@""
	.align	4
.nv.constant0._Z23gemm_half_q_half_kernelILi1ELi24ELb1ELb0ELi64EEvPK6__halfPKjS4_S2_PS0_iiiiPKtS7_iiiiiibS2_i:
	.zero		644


//--------------------- .nv.constant0._Z23gemm_half_q_half_kernelILi1ELi8ELb1ELb0ELi64EEvPK6__halfPKjS4_S2_PS0_iiiiPKtS7_iiiiiibS2_i --------------------------
	.section	.nv.constant0._Z23gemm_half_q_half_kernelILi1ELi8ELb1ELb0ELi64EEvPK6__halfPKjS4_S2_PS0_iiiiPKtS7_iiiiiibS2_i,"a",@progbits
	.sectionflags	@""
	.align	4
.nv.constant0._Z23gemm_half_q_half_kernelILi1ELi8ELb1ELb0ELi64EEvPK6__halfPKjS4_S2_PS0_iiiiPKtS7_iiiiiibS2_i:
	.zero		644


//--------------------- .nv.constant0._Z23gemm_half_q_half_kernelILi1ELi12ELb1ELb0ELi64EEvPK6__halfPKjS4_S2_PS0_iiiiPKtS7_iiiiiibS2_i --------------------------
	.section	.nv.constant0._Z23gemm_half_q_half_kernelILi1ELi12ELb1ELb0ELi64EEvPK6__halfPKjS4_S2_PS0_iiiiPKtS7_iiiiiibS2_i,"a",@progbits
	.sectionflags	@""
	.align	4
.nv.constant0._Z23gemm_half_q_half_kernelILi1ELi12ELb1ELb0ELi64EEvPK6__halfPKjS4_S2_PS0_iiiiPKtS7_iiiiiibS2_i:
	.zero		644


//--------------------- .nv.constant0._Z23gemm_half_q_half_kernelILi1ELi14ELb1ELb0ELi64EEvPK6__halfPKjS4_S2_PS0_iiiiPKtS7_iiiiiibS2_i --------------------------
	.section	.nv.constant0._Z23gemm_half_q_half_kernelILi1ELi14ELb1ELb0ELi64EEvPK6__halfPKjS4_S2_PS0_iiiiPKtS7_iiiiiibS2_i,"a",@progbits
	.sectionflags	@""
	.align	4
.nv.constant0._Z23gemm_half_q_half_kernelILi1ELi14ELb1ELb0ELi64EEvPK6__halfPKjS4_S2_PS0_iiiiPKtS7_iiiiiibS2_i:
	.zero		644


//--------------------- .nv.constant0._Z23gemm_half_q_half_kernelILi1ELi4ELb1ELb0ELi64EEvPK6__halfPKjS4_S2_PS0_iiiiPKtS7_iiiiiibS2_i --------------------------
	.section	.nv.constant0._Z23gemm_half_q_half_kernelILi1ELi4ELb1ELb0ELi64EEvPK6__halfPKjS4_S2_PS0_iiiiPKtS7_iiiiiibS2_i,"a",@progbits
	.sectionflags	@""
	.align	4
.nv.constant0._Z23gemm_half_q_half_kernelILi1ELi4ELb1ELb0ELi64EEvPK6__halfPKjS4_S2_PS0_iiiiPKtS7_iiiiiibS2_i:
	.zero		644


//--------------------- .nv.constant0._Z23gemm_half_q_half_kernelILi1ELi6ELb1ELb0ELi64EEvPK6__halfPKjS4_S2_PS0_iiiiPKtS7_iiiiiibS2_i --------------------------
	.section	.nv.constant0._Z23gemm_half_q_half_kernelILi1ELi6ELb1ELb0ELi64EEvPK6__halfPKjS4_S2_PS0_iiiiPKtS7_iiiiiibS2_i,"a",@progbits
	.sectionflags	@""
	.align	4
.nv.constant0._Z23gemm_half_q_half_kernelILi1ELi6ELb1ELb0ELi64EEvPK6__halfPKjS4_S2_PS0_iiiiPKtS7_iiiiiibS2_i:
	.zero		644


//--------------------- .nv.constant0._Z23gemm_half_q_half_kernelILi1ELi2ELb1ELb0ELi64EEvPK6__halfPKjS4_S2_PS0_iiiiPKtS7_iiiiiibS2_i --------------------------
	.section	.nv.constant0._Z23gemm_half_q_half_kernelILi1ELi2ELb1ELb0ELi64EEvPK6__halfPKjS4_S2_PS0_iiiiPKtS7_iiiiiibS2_i,"a",@progbits
	.sectionflags	@""
	.align	4
.nv.constant0._Z23gemm_half_q_half_kernelILi1ELi2ELb1ELb0ELi64EEvPK6__halfPKjS4_S2_PS0_iiiiPKtS7_iiiiiibS2_i:
	.zero		644


//--------------------- .nv.constant0._Z23gemm_half_q_half_kernelILi1ELi32ELb1ELb0ELi32EEvPK6__halfPKjS4_S2_PS0_iiiiPKtS7_iiiiiibS2_i --------------------------
	.section	.nv.constant0._Z23gemm_half_q_half_kernelILi1ELi32ELb1ELb0ELi32EEvPK6__halfPKjS4_S2_PS0_iiiiPKtS7_iiiiiibS2_i,"a",@progbits
	.sectionflags	@""
	.align	4
.nv.constant0._Z23gemm_half_q_half_kernelILi1ELi32ELb1ELb0ELi32EEvPK6__halfPKjS4_S2_PS0_iiiiPKtS7_iiiiiibS2_i:
	.zero		644


//--------------------- .nv.constant0._Z23gemm_half_q_half_kernelILi1ELi48ELb1ELb0ELi32EEvPK6__halfPKjS4_S2_PS0_iiiiPKtS7_iiiiiibS2_i --------------------------
	.section	.nv.constant0._Z23gemm_half_q_half_kernelILi1ELi48ELb1ELb0ELi32EEvPK6__halfPKjS4_S2_PS0_iiiiPKtS7_iiiiiibS2_i,"a",@progbits
	.sectionflags	@""
	.align	4
.nv.constant0._Z23gemm_half_q_half_kernelILi1ELi48ELb1ELb0ELi32EEvPK6__halfPKjS4_S2_PS0_iiiiPKtS7_iiiiiibS2_i:
	.zero		644


//--------------------- .nv.constant0._Z23gemm_half_q_half_kernelILi1ELi16ELb1ELb0ELi32EEvPK6__halfPKjS4_S2_PS0_iiiiPKtS7_iiiiiibS2_i --------------------------
	.section	.nv.constant0._Z23gemm_half_q_half_kernelILi1ELi16ELb1ELb0ELi32EEvPK6__halfPKjS4_S2_PS0_iiiiPKtS7_iiiiiibS2_i,"a",@progbits
	.sectionflags	@""
	.align	4
.nv.constant0._Z23gemm_half_q_half_kernelILi1ELi16ELb1ELb0ELi32EEvPK6__halfPKjS4_S2_PS0_iiiiPKtS7_iiiiiibS2_i:
	.zero		644


//--------------------- .nv.constant0._Z23gemm_half_q_half_kernelILi1ELi24ELb1ELb0ELi32EEvPK6__halfPKjS4_S2_PS0_iiiiPKtS7_iiiiiibS2_i --------------------------
	.section	.nv.constant0._Z23gemm_half_q_half_kernelILi1ELi24ELb1ELb0ELi32EEvPK6__halfPKjS4_S2_PS0_iiiiPKtS7_iiiiiibS2_i,"a",@progbits
	.sectionflags	@""
	.align	4
.nv.constant0._Z23gemm_half_q_half_kernelILi1ELi24ELb1ELb0ELi32EEvPK6__halfPKjS4_S2_PS0_iiiiPKtS7_iiiiiibS2_i:
	.zero		644


//--------------------- .nv.constant0._Z23gemm_half_q_half_kernelILi1ELi8ELb1ELb0ELi32EEvPK6__halfPKjS4_S2_PS0_iiiiPKtS7_iiiiiibS2_i --------------------------
	.section	.nv.constant0._Z23gemm_half_q_half_kernelILi1ELi8ELb1ELb0ELi32EEvPK6__halfPKjS4_S2_PS0_iiiiPKtS7_iiiiiibS2_i,"a",@progbits
	.sectionflags	@""
	.align	4
.nv.constant0._Z23gemm_half_q_half_kernelILi1ELi8ELb1ELb0ELi32EEvPK6__halfPKjS4_S2_PS0_iiiiPKtS7_iiiiiibS2_i:
	.zero		644


//--------------------- .nv.constant0._Z23gemm_half_q_half_kernelILi1ELi12ELb1ELb0ELi32EEvPK6__halfPKjS4_S2_PS0_iiiiPKtS7_iiiiiibS2_i --------------------------
	.section	.nv.constant0._Z23gemm_half_q_half_kernelILi1ELi12ELb1ELb0ELi32EEvPK6__halfPKjS4_S2_PS0_iiiiPKtS7_iiiiiibS2_i,"a",@progbits
	.sectionflags	@""
	.align	4
.nv.constant0._Z23gemm_half_q_half_kernelILi1ELi12ELb1ELb0ELi32EEvPK6__halfPKjS4_S2_PS0_iiiiPKtS7_iiiiiibS2_i:
	.zero		644


//--------------------- .nv.constant0._Z23gemm_half_q_half_kernelILi1ELi14ELb1ELb0ELi32EEvPK6__halfPKjS4_S2_PS0_iiiiPKtS7_iiiiiibS2_i --------------------------
	.section	.nv.constant0._Z23gemm_half_q_half_kernelILi1ELi14ELb1ELb0ELi32EEvPK6__halfPKjS4_S2_PS0_iiiiPKtS7_iiiiiibS2_i,"a",@progbits
	.sectionflags	@""
	.align	4
.nv.constant0._Z23gemm_half_q_half_kernelILi1ELi14ELb1ELb0ELi32EEvPK6__halfPKjS4_S2_PS0_iiiiPKtS7_iiiiiibS2_i:
	.zero		644


//--------------------- .nv.constant0._Z23gemm_half_q_half_kernelILi1ELi4ELb1ELb0ELi32EEvPK6__halfPKjS4_S2_PS0_iiiiPKtS7_iiiiiibS2_i --------------------------
	.section	.nv.constant0._Z23gemm_half_q_half_kernelILi1ELi4ELb1ELb0ELi32EEvPK6__halfPKjS4_S2_PS0_iiiiPKtS7_iiiiiibS2_i,"a",@progbits
	.sectionflags	@""
	.align	4
.nv.constant0._Z23gemm_half_q_half_kernelILi1ELi4ELb1ELb0ELi32EEvPK6__halfPKjS4_S2_PS0_iiiiPKtS7_iiiiiibS2_i:
	.zero		644


//--------------------- .nv.constant0._Z23gemm_half_q_half_kernelILi1ELi6ELb1ELb0ELi32EEvPK6__halfPKjS4_S2_PS0_iiiiPKtS7_iiiiiibS2_i --------------------------
	.section	.nv.constant0._Z23gemm_half_q_half_kernelILi1ELi6ELb1ELb0ELi32EEvPK6__halfPKjS4_S2_PS0_iiiiPKtS7_iiiiiibS2_i,"a",@progbits
	.sectionflags	@""
	.align	4
.nv.constant0._Z23gemm_half_q_half_kernelILi1ELi6ELb1ELb0ELi32EEvPK6__halfPKjS4_S2_PS0_iiiiPKtS7_iiiiiibS2_i:
	.zero		644


//--------------------- .nv.constant0._Z23gemm_half_q_half_kernelILi1ELi2ELb1ELb0ELi32EEvPK6__halfPKjS4_S2_PS0_iiiiPKtS7_iiiiiibS2_i --------------------------
	.section	.nv.constant0._Z23gemm_half_q_half_kernelILi1ELi2ELb1ELb0ELi32EEvPK6__halfPKjS4_S2_PS0_iiiiPKtS7_iiiiiibS2_i,"a",@progbits
	.sectionflags	@""
	.align	4
.nv.constant0._Z23gemm_half_q_half_kernelILi1ELi2ELb1ELb0ELi32EEvPK6__halfPKjS4_S2_PS0_iiiiPKtS7_iiiiiibS2_i:
	.zero		644


//--------------------- SYMBOLS --------------------------

	.type		.nv.reservedSmem.offset0,@object
	.size		.nv.reservedSmem.offset0,0x4
